	.target	sm_80

	.elftype	@"ET_EXEC"


//--------------------- .note.nv.tkinfo           --------------------------
	.section	.note.nv.tkinfo,"",@"SHT_NOTE"
	.sectionflags	@"SHF_NOTE_NV_TKINFO"
	.tkinfo
        /*0018*/ 	.word	0x00000002
        /*0030*/ 	.string	""
        /*0030*/ 	.string	"ptxas"
        /*0030*/ 	.string	"Cuda compilation tools, release 13.0, V13.0.88"
        /*0030*/ 	.string	"Build cuda_13.0.r13.0/compiler.36424714_0"
        /*0030*/ 	.string	"-arch sm_80 -m 64 "



//--------------------- .note.nv.cuinfo           --------------------------
	.section	.note.nv.cuinfo,"",@"SHT_NOTE"
	.sectionflags	@"SHF_NOTE_NV_CUINFO"
        /*0018*/ 	.short	0x0002
        /*001a*/ 	.short	0x0050
        /*001c*/ 	.short	0x0082
	.zero		2


//--------------------- .nv.info                  --------------------------
	.section	.nv.info,"",@"SHT_CUDA_INFO"
	.align	4


	//----- nvinfo : EIATTR_REGCOUNT
	.align		4
        /*0000*/ 	.byte	0x04, 0x2f
        /*0002*/ 	.short	(.L_41 - .L_40)
	.align		4
.L_40:
        /*0004*/ 	.word	index@(_Z35group_norm_nhwc_fwd_one_pass_kernelI11Fp32IOFp16WLi512ELi120ELi480EEv26Group_norm_nhwc_fwd_params)
        /*0008*/ 	.word	0x00000040


	//----- nvinfo : EIATTR_FRAME_SIZE
	.align		4
.L_41:
        /*000c*/ 	.byte	0x04, 0x11
        /*000e*/ 	.short	(.L_43 - .L_42)
	.align		4
.L_42:
        /*0010*/ 	.word	index@(_Z35group_norm_nhwc_fwd_one_pass_kernelI11Fp32IOFp16WLi512ELi120ELi480EEv26Group_norm_nhwc_fwd_params)
        /*0014*/ 	.word	0x00000750


	//----- nvinfo : EIATTR_REGCOUNT
	.align		4
.L_43:
        /*0018*/ 	.byte	0x04, 0x2f
        /*001a*/ 	.short	(.L_45 - .L_44)
	.align		4
.L_44:
        /*001c*/ 	.word	index@(_Z35group_norm_nhwc_fwd_one_pass_kernelI11Fp32IOFp16WLi256ELi120ELi480EEv26Group_norm_nhwc_fwd_params)
        /*0020*/ 	.word	0x00000080


	//----- nvinfo : EIATTR_FRAME_SIZE
	.align		4
.L_45:
        /*0024*/ 	.byte	0x04, 0x11
        /*0026*/ 	.short	(.L_47 - .L_46)
	.align		4
.L_46:
        /*0028*/ 	.word	index@(_Z35group_norm_nhwc_fwd_one_pass_kernelI11Fp32IOFp16WLi256ELi120ELi480EEv26Group_norm_nhwc_fwd_params)
        /*002c*/ 	.word	0x00000000


	//----- nvinfo : EIATTR_REGCOUNT
	.align		4
.L_47:
        /*0030*/ 	.byte	0x04, 0x2f
        /*0032*/ 	.short	(.L_49 - .L_48)
	.align		4
.L_48:
        /*0034*/ 	.word	index@(_Z35group_norm_nhwc_fwd_one_pass_kernelI11Fp32IOFp16WLi128ELi120ELi480EEv26Group_norm_nhwc_fwd_params)
        /*0038*/ 	.word	0x00000060


	//----- nvinfo : EIATTR_FRAME_SIZE
	.align		4
.L_49:
        /*003c*/ 	.byte	0x04, 0x11
        /*003e*/ 	.short	(.L_51 - .L_50)
	.align		4
.L_50:
        /*0040*/ 	.word	index@(_Z35group_norm_nhwc_fwd_one_pass_kernelI11Fp32IOFp16WLi128ELi120ELi480EEv26Group_norm_nhwc_fwd_params)
        /*0044*/ 	.word	0x00000000


	//----- nvinfo : EIATTR_REGCOUNT
	.align		4
.L_51:
        /*0048*/ 	.byte	0x04, 0x2f
        /*004a*/ 	.short	(.L_53 - .L_52)
	.align		4
.L_52:
        /*004c*/ 	.word	index@(_Z35group_norm_nhwc_fwd_one_pass_kernelI11Fp32IOFp16WLi64ELi120ELi480EEv26Group_norm_nhwc_fwd_params)
        /*0050*/ 	.word	0x0000003a


	//----- nvinfo : EIATTR_FRAME_SIZE
	.align		4
.L_53:
        /*0054*/ 	.byte	0x04, 0x11
        /*0056*/ 	.short	(.L_55 - .L_54)
	.align		4
.L_54:
        /*0058*/ 	.word	index@(_Z35group_norm_nhwc_fwd_one_pass_kernelI11Fp32IOFp16WLi64ELi120ELi480EEv26Group_norm_nhwc_fwd_params)
        /*005c*/ 	.word	0x00000000


	//----- nvinfo : EIATTR_REGCOUNT
	.align		4
.L_55:
        /*0060*/ 	.byte	0x04, 0x2f
        /*0062*/ 	.short	(.L_57 - .L_56)
	.align		4
.L_56:
        /*0064*/ 	.word	index@(_Z35group_norm_nhwc_fwd_one_pass_kernelI11Fp32IOBf16WLi512ELi120ELi480EEv26Group_norm_nhwc_fwd_params)
        /*0068*/ 	.word	0x00000040


	//----- nvinfo : EIATTR_FRAME_SIZE
	.align		4
.L_57:
        /*006c*/ 	.byte	0x04, 0x11
        /*006e*/ 	.short	(.L_59 - .L_58)
	.align		4
.L_58:
        /*0070*/ 	.word	index@(_Z35group_norm_nhwc_fwd_one_pass_kernelI11Fp32IOBf16WLi512ELi120ELi480EEv26Group_norm_nhwc_fwd_params)
        /*0074*/ 	.word	0x00000750


	//----- nvinfo : EIATTR_REGCOUNT
	.align		4
.L_59:
        /*0078*/ 	.byte	0x04, 0x2f
        /*007a*/ 	.short	(.L_61 - .L_60)
	.align		4
.L_60:
        /*007c*/ 	.word	index@(_Z35group_norm_nhwc_fwd_one_pass_kernelI11Fp32IOBf16WLi256ELi120ELi480EEv26Group_norm_nhwc_fwd_params)
        /*0080*/ 	.word	0x00000080


	//----- nvinfo : EIATTR_FRAME_SIZE
	.align		4
.L_61:
        /*0084*/ 	.byte	0x04, 0x11
        /*0086*/ 	.short	(.L_63 - .L_62)
	.align		4
.L_62:
        /*0088*/ 	.word	index@(_Z35group_norm_nhwc_fwd_one_pass_kernelI11Fp32IOBf16WLi256ELi120ELi480EEv26Group_norm_nhwc_fwd_params)
        /*008c*/ 	.word	0x00000000


	//----- nvinfo : EIATTR_REGCOUNT
	.align		4
.L_63:
        /*0090*/ 	.byte	0x04, 0x2f
        /*0092*/ 	.short	(.L_65 - .L_64)
	.align		4
.L_64:
        /*0094*/ 	.word	index@(_Z35group_norm_nhwc_fwd_one_pass_kernelI11Fp32IOBf16WLi128ELi120ELi480EEv26Group_norm_nhwc_fwd_params)
        /*0098*/ 	.word	0x00000060


	//----- nvinfo : EIATTR_FRAME_SIZE
	.align		4
.L_65:
        /*009c*/ 	.byte	0x04, 0x11
        /*009e*/ 	.short	(.L_67 - .L_66)
	.align		4
.L_66:
        /*00a0*/ 	.word	index@(_Z35group_norm_nhwc_fwd_one_pass_kernelI11Fp32IOBf16WLi128ELi120ELi480EEv26Group_norm_nhwc_fwd_params)
        /*00a4*/ 	.word	0x00000000


	//----- nvinfo : EIATTR_REGCOUNT
	.align		4
.L_67:
        /*00a8*/ 	.byte	0x04, 0x2f
        /*00aa*/ 	.short	(.L_69 - .L_68)
	.align		4
.L_68:
        /*00ac*/ 	.word	index@(_Z35group_norm_nhwc_fwd_one_pass_kernelI11Fp32IOBf16WLi64ELi120ELi480EEv26Group_norm_nhwc_fwd_params)
        /*00b0*/ 	.word	0x0000003b


	//----- nvinfo : EIATTR_FRAME_SIZE
	.align		4
.L_69:
        /*00b4*/ 	.byte	0x04, 0x11
        /*00b6*/ 	.short	(.L_71 - .L_70)
	.align		4
.L_70:
        /*00b8*/ 	.word	index@(_Z35group_norm_nhwc_fwd_one_pass_kernelI11Fp32IOBf16WLi64ELi120ELi480EEv26Group_norm_nhwc_fwd_params)
        /*00bc*/ 	.word	0x00000000


	//----- nvinfo : EIATTR_REGCOUNT
	.align		4
.L_71:
        /*00c0*/ 	.byte	0x04, 0x2f
        /*00c2*/ 	.short	(.L_73 - .L_72)
	.align		4
.L_72:
        /*00c4*/ 	.word	index@(_Z35group_norm_nhwc_fwd_one_pass_kernelI11Fp32IOFp32WLi512ELi120ELi480EEv26Group_norm_nhwc_fwd_params)
        /*00c8*/ 	.word	0x00000040


	//----- nvinfo : EIATTR_FRAME_SIZE
	.align		4
.L_73:
        /*00cc*/ 	.byte	0x04, 0x11
        /*00ce*/ 	.short	(.L_75 - .L_74)
	.align		4
.L_74:
        /*00d0*/ 	.word	index@(_Z35group_norm_nhwc_fwd_one_pass_kernelI11Fp32IOFp32WLi512ELi120ELi480EEv26Group_norm_nhwc_fwd_params)
        /*00d4*/ 	.word	0x00000750


	//----- nvinfo : EIATTR_REGCOUNT
	.align		4
.L_75:
        /*00d8*/ 	.byte	0x04, 0x2f
        /*00da*/ 	.short	(.L_77 - .L_76)
	.align		4
.L_76:
        /*00dc*/ 	.word	index@(_Z35group_norm_nhwc_fwd_one_pass_kernelI11Fp32IOFp32WLi256ELi120ELi480EEv26Group_norm_nhwc_fwd_params)
        /*00e0*/ 	.word	0x00000080


	//----- nvinfo : EIATTR_FRAME_SIZE
	.align		4
.L_77:
        /*00e4*/ 	.byte	0x04, 0x11
        /*00e6*/ 	.short	(.L_79 - .L_78)
	.align		4
.L_78:
        /*00e8*/ 	.word	index@(_Z35group_norm_nhwc_fwd_one_pass_kernelI11Fp32IOFp32WLi256ELi120ELi480EEv26Group_norm_nhwc_fwd_params)
        /*00ec*/ 	.word	0x00000000


	//----- nvinfo : EIATTR_REGCOUNT
	.align		4
.L_79:
        /*00f0*/ 	.byte	0x04, 0x2f
        /*00f2*/ 	.short	(.L_81 - .L_80)
	.align		4
.L_80:
        /*00f4*/ 	.word	index@(_Z35group_norm_nhwc_fwd_one_pass_kernelI11Fp32IOFp32WLi128ELi120ELi480EEv26Group_norm_nhwc_fwd_params)
        /*00f8*/ 	.word	0x00000070


	//----- nvinfo : EIATTR_FRAME_SIZE
	.align		4
.L_81:
        /*00fc*/ 	.byte	0x04, 0x11
        /*00fe*/ 	.short	(.L_83 - .L_82)
	.align		4
.L_82:
        /*0100*/ 	.word	index@(_Z35group_norm_nhwc_fwd_one_pass_kernelI11Fp32IOFp32WLi128ELi120ELi480EEv26Group_norm_nhwc_fwd_params)
        /*0104*/ 	.word	0x00000000


	//----- nvinfo : EIATTR_REGCOUNT
	.align		4
.L_83:
        /*0108*/ 	.byte	0x04, 0x2f
        /*010a*/ 	.short	(.L_85 - .L_84)
	.align		4
.L_84:
        /*010c*/ 	.word	index@(_Z35group_norm_nhwc_fwd_one_pass_kernelI11Fp32IOFp32WLi64ELi120ELi480EEv26Group_norm_nhwc_fwd_params)
        /*0110*/ 	.word	0x00000038


	//----- nvinfo : EIATTR_FRAME_SIZE
	.align		4
.L_85:
        /*0114*/ 	.byte	0x04, 0x11
        /*0116*/ 	.short	(.L_87 - .L_86)
	.align		4
.L_86:
        /*0118*/ 	.word	index@(_Z35group_norm_nhwc_fwd_one_pass_kernelI11Fp32IOFp32WLi64ELi120ELi480EEv26Group_norm_nhwc_fwd_params)
        /*011c*/ 	.word	0x00000000


	//----- nvinfo : EIATTR_REGCOUNT
	.align		4
.L_87:
        /*0120*/ 	.byte	0x04, 0x2f
        /*0122*/ 	.short	(.L_89 - .L_88)
	.align		4
.L_88:
        /*0124*/ 	.word	index@(_Z35group_norm_nhwc_fwd_one_pass_kernelI11Fp16IOFp16WLi512ELi120ELi480EEv26Group_norm_nhwc_fwd_params)
        /*0128*/ 	.word	0x00000080


	//----- nvinfo : EIATTR_FRAME_SIZE
	.align		4
.L_89:
        /*012c*/ 	.byte	0x04, 0x11
        /*012e*/ 	.short	(.L_91 - .L_90)
	.align		4
.L_90:
        /*0130*/ 	.word	index@(_Z35group_norm_nhwc_fwd_one_pass_kernelI11Fp16IOFp16WLi512ELi120ELi480EEv26Group_norm_nhwc_fwd_params)
        /*0134*/ 	.word	0x00000120


	//----- nvinfo : EIATTR_REGCOUNT
	.align		4
.L_91:
        /*0138*/ 	.byte	0x04, 0x2f
        /*013a*/ 	.short	(.L_93 - .L_92)
	.align		4
.L_92:
        /*013c*/ 	.word	index@(_Z35group_norm_nhwc_fwd_one_pass_kernelI11Fp16IOFp16WLi256ELi120ELi480EEv26Group_norm_nhwc_fwd_params)
        /*0140*/ 	.word	0x00000080


	//----- nvinfo : EIATTR_FRAME_SIZE
	.align		4
.L_93:
        /*0144*/ 	.byte	0x04, 0x11
        /*0146*/ 	.short	(.L_95 - .L_94)
	.align		4
.L_94:
        /*0148*/ 	.word	index@(_Z35group_norm_nhwc_fwd_one_pass_kernelI11Fp16IOFp16WLi256ELi120ELi480EEv26Group_norm_nhwc_fwd_params)
        /*014c*/ 	.word	0x00000000


	//----- nvinfo : EIATTR_REGCOUNT
	.align		4
.L_95:
        /*0150*/ 	.byte	0x04, 0x2f
        /*0152*/ 	.short	(.L_97 - .L_96)
	.align		4
.L_96:
        /*0154*/ 	.word	index@(_Z35group_norm_nhwc_fwd_one_pass_kernelI11Fp16IOFp16WLi128ELi120ELi480EEv26Group_norm_nhwc_fwd_params)
        /*0158*/ 	.word	0x00000057


	//----- nvinfo : EIATTR_FRAME_SIZE
	.align		4
.L_97:
        /*015c*/ 	.byte	0x04, 0x11
        /*015e*/ 	.short	(.L_99 - .L_98)
	.align		4
.L_98:
        /*0160*/ 	.word	index@(_Z35group_norm_nhwc_fwd_one_pass_kernelI11Fp16IOFp16WLi128ELi120ELi480EEv26Group_norm_nhwc_fwd_params)
        /*0164*/ 	.word	0x00000000


	//----- nvinfo : EIATTR_REGCOUNT
	.align		4
.L_99:
        /*0168*/ 	.byte	0x04, 0x2f
        /*016a*/ 	.short	(.L_101 - .L_100)
	.align		4
.L_100:
        /*016c*/ 	.word	index@(_Z35group_norm_nhwc_fwd_one_pass_kernelI11Fp16IOFp16WLi64ELi120ELi480EEv26Group_norm_nhwc_fwd_params)
        /*0170*/ 	.word	0x00000031


	//----- nvinfo : EIATTR_FRAME_SIZE
	.align		4
.L_101:
        /*0174*/ 	.byte	0x04, 0x11
        /*0176*/ 	.short	(.L_103 - .L_102)
	.align		4
.L_102:
        /*0178*/ 	.word	index@(_Z35group_norm_nhwc_fwd_one_pass_kernelI11Fp16IOFp16WLi64ELi120ELi480EEv26Group_norm_nhwc_fwd_params)
        /*017c*/ 	.word	0x00000000


	//----- nvinfo : EIATTR_REGCOUNT
	.align		4
.L_103:
        /*0180*/ 	.byte	0x04, 0x2f
        /*0182*/ 	.short	(.L_105 - .L_104)
	.align		4
.L_104:
        /*0184*/ 	.word	index@(_Z35group_norm_nhwc_fwd_one_pass_kernelI11Fp16IOBf16WLi512ELi120ELi480EEv26Group_norm_nhwc_fwd_params)
        /*0188*/ 	.word	0x00000080


	//----- nvinfo : EIATTR_FRAME_SIZE
	.align		4
.L_105:
        /*018c*/ 	.byte	0x04, 0x11
        /*018e*/ 	.short	(.L_107 - .L_106)
	.align		4
.L_106:
        /*0190*/ 	.word	index@(_Z35group_norm_nhwc_fwd_one_pass_kernelI11Fp16IOBf16WLi512ELi120ELi480EEv26Group_norm_nhwc_fwd_params)
        /*0194*/ 	.word	0x00000120


	//----- nvinfo : EIATTR_REGCOUNT
	.align		4
.L_107:
        /*0198*/ 	.byte	0x04, 0x2f
        /*019a*/ 	.short	(.L_109 - .L_108)
	.align		4
.L_108:
        /*019c*/ 	.word	index@(_Z35group_norm_nhwc_fwd_one_pass_kernelI11Fp16IOBf16WLi256ELi120ELi480EEv26Group_norm_nhwc_fwd_params)
        /*01a0*/ 	.word	0x00000080


	//----- nvinfo : EIATTR_FRAME_SIZE
	.align		4
.L_109:
        /*01a4*/ 	.byte	0x04, 0x11
        /*01a6*/ 	.short	(.L_111 - .L_110)
	.align		4
.L_110:
        /*01a8*/ 	.word	index@(_Z35group_norm_nhwc_fwd_one_pass_kernelI11Fp16IOBf16WLi256ELi120ELi480EEv26Group_norm_nhwc_fwd_params)
        /*01ac*/ 	.word	0x00000000


	//----- nvinfo : EIATTR_REGCOUNT
	.align		4
.L_111:
        /*01b0*/ 	.byte	0x04, 0x2f
        /*01b2*/ 	.short	(.L_113 - .L_112)
	.align		4
.L_112:
        /*01b4*/ 	.word	index@(_Z35group_norm_nhwc_fwd_one_pass_kernelI11Fp16IOBf16WLi128ELi120ELi480EEv26Group_norm_nhwc_fwd_params)
        /*01b8*/ 	.word	0x00000057


	//----- nvinfo : EIATTR_FRAME_SIZE
	.align		4
.L_113:
        /*01bc*/ 	.byte	0x04, 0x11
        /*01be*/ 	.short	(.L_115 - .L_114)
	.align		4
.L_114:
        /*01c0*/ 	.word	index@(_Z35group_norm_nhwc_fwd_one_pass_kernelI11Fp16IOBf16WLi128ELi120ELi480EEv26Group_norm_nhwc_fwd_params)
        /*01c4*/ 	.word	0x00000000


	//----- nvinfo : EIATTR_REGCOUNT
	.align		4
.L_115:
        /*01c8*/ 	.byte	0x04, 0x2f
        /*01ca*/ 	.short	(.L_117 - .L_116)
	.align		4
.L_116:
        /*01cc*/ 	.word	index@(_Z35group_norm_nhwc_fwd_one_pass_kernelI11Fp16IOBf16WLi64ELi120ELi480EEv26Group_norm_nhwc_fwd_params)
        /*01d0*/ 	.word	0x00000031


	//----- nvinfo : EIATTR_FRAME_SIZE
	.align		4
.L_117:
        /*01d4*/ 	.byte	0x04, 0x11
        /*01d6*/ 	.short	(.L_119 - .L_118)
	.align		4
.L_118:
        /*01d8*/ 	.word	index@(_Z35group_norm_nhwc_fwd_one_pass_kernelI11Fp16IOBf16WLi64ELi120ELi480EEv26Group_norm_nhwc_fwd_params)
        /*01dc*/ 	.word	0x00000000


	//----- nvinfo : EIATTR_REGCOUNT
	.align		4
.L_119:
        /*01e0*/ 	.byte	0x04, 0x2f
        /*01e2*/ 	.short	(.L_121 - .L_120)
	.align		4
.L_120:
        /*01e4*/ 	.word	index@(_Z35group_norm_nhwc_fwd_one_pass_kernelI11Fp16IOFp32WLi512ELi120ELi480EEv26Group_norm_nhwc_fwd_params)
        /*01e8*/ 	.word	0x00000080


	//----- nvinfo : EIATTR_FRAME_SIZE
	.align		4
.L_121:
        /*01ec*/ 	.byte	0x04, 0x11
        /*01ee*/ 	.short	(.L_123 - .L_122)
	.align		4
.L_122:
        /*01f0*/ 	.word	index@(_Z35group_norm_nhwc_fwd_one_pass_kernelI11Fp16IOFp32WLi512ELi120ELi480EEv26Group_norm_nhwc_fwd_params)
        /*01f4*/ 	.word	0x00000120


	//----- nvinfo : EIATTR_REGCOUNT
	.align		4
.L_123:
        /*01f8*/ 	.byte	0x04, 0x2f
        /*01fa*/ 	.short	(.L_125 - .L_124)
	.align		4
.L_124:
        /*01fc*/ 	.word	index@(_Z35group_norm_nhwc_fwd_one_pass_kernelI11Fp16IOFp32WLi256ELi120ELi480EEv26Group_norm_nhwc_fwd_params)
        /*0200*/ 	.word	0x00000080


	//----- nvinfo : EIATTR_FRAME_SIZE
	.align		4
.L_125:
        /*0204*/ 	.byte	0x04, 0x11
        /*0206*/ 	.short	(.L_127 - .L_126)
	.align		4
.L_126:
        /*0208*/ 	.word	index@(_Z35group_norm_nhwc_fwd_one_pass_kernelI11Fp16IOFp32WLi256ELi120ELi480EEv26Group_norm_nhwc_fwd_params)
        /*020c*/ 	.word	0x00000000


	//----- nvinfo : EIATTR_REGCOUNT
	.align		4
.L_127:
        /*0210*/ 	.byte	0x04, 0x2f
        /*0212*/ 	.short	(.L_129 - .L_128)
	.align		4
.L_128:
        /*0214*/ 	.word	index@(_Z35group_norm_nhwc_fwd_one_pass_kernelI11Fp16IOFp32WLi128ELi120ELi480EEv26Group_norm_nhwc_fwd_params)
        /*0218*/ 	.word	0x00000056


	//----- nvinfo : EIATTR_FRAME_SIZE
	.align		4
.L_129:
        /*021c*/ 	.byte	0x04, 0x11
        /*021e*/ 	.short	(.L_131 - .L_130)
	.align		4
.L_130:
        /*0220*/ 	.word	index@(_Z35group_norm_nhwc_fwd_one_pass_kernelI11Fp16IOFp32WLi128ELi120ELi480EEv26Group_norm_nhwc_fwd_params)
        /*0224*/ 	.word	0x00000000


	//----- nvinfo : EIATTR_REGCOUNT
	.align		4
.L_131:
        /*0228*/ 	.byte	0x04, 0x2f
        /*022a*/ 	.short	(.L_133 - .L_132)
	.align		4
.L_132:
        /*022c*/ 	.word	index@(_Z35group_norm_nhwc_fwd_one_pass_kernelI11Fp16IOFp32WLi64ELi120ELi480EEv26Group_norm_nhwc_fwd_params)
        /*0230*/ 	.word	0x00000031


	//----- nvinfo : EIATTR_FRAME_SIZE
	.align		4
.L_133:
        /*0234*/ 	.byte	0x04, 0x11
        /*0236*/ 	.short	(.L_135 - .L_134)
	.align		4
.L_134:
        /*0238*/ 	.word	index@(_Z35group_norm_nhwc_fwd_one_pass_kernelI11Fp16IOFp32WLi64ELi120ELi480EEv26Group_norm_nhwc_fwd_params)
        /*023c*/ 	.word	0x00000000


	//----- nvinfo : EIATTR_REGCOUNT
	.align		4
.L_135:
        /*0240*/ 	.byte	0x04, 0x2f
        /*0242*/ 	.short	(.L_137 - .L_136)
	.align		4
.L_136:
        /*0244*/ 	.word	index@(_Z35group_norm_nhwc_fwd_one_pass_kernelI11Bf16IOFp16WLi512ELi120ELi480EEv26Group_norm_nhwc_fwd_params)
        /*0248*/ 	.word	0x00000080


	//----- nvinfo : EIATTR_FRAME_SIZE
	.align		4
.L_137:
        /*024c*/ 	.byte	0x04, 0x11
        /*024e*/ 	.short	(.L_139 - .L_138)
	.align		4
.L_138:
        /*0250*/ 	.word	index@(_Z35group_norm_nhwc_fwd_one_pass_kernelI11Bf16IOFp16WLi512ELi120ELi480EEv26Group_norm_nhwc_fwd_params)
        /*0254*/ 	.word	0x00000120


	//----- nvinfo : EIATTR_REGCOUNT
	.align		4
.L_139:
        /*0258*/ 	.byte	0x04, 0x2f
        /*025a*/ 	.short	(.L_141 - .L_140)
	.align		4
.L_140:
        /*025c*/ 	.word	index@(_Z35group_norm_nhwc_fwd_one_pass_kernelI11Bf16IOFp16WLi256ELi120ELi480EEv26Group_norm_nhwc_fwd_params)
        /*0260*/ 	.word	0x00000080


	//----- nvinfo : EIATTR_FRAME_SIZE
	.align		4
.L_141:
        /*0264*/ 	.byte	0x04, 0x11
        /*0266*/ 	.short	(.L_143 - .L_142)
	.align		4
.L_142:
        /*0268*/ 	.word	index@(_Z35group_norm_nhwc_fwd_one_pass_kernelI11Bf16IOFp16WLi256ELi120ELi480EEv26Group_norm_nhwc_fwd_params)
        /*026c*/ 	.word	0x00000000


	//----- nvinfo : EIATTR_REGCOUNT
	.align		4
.L_143:
        /*0270*/ 	.byte	0x04, 0x2f
        /*0272*/ 	.short	(.L_145 - .L_144)
	.align		4
.L_144:
        /*0274*/ 	.word	index@(_Z35group_norm_nhwc_fwd_one_pass_kernelI11Bf16IOFp16WLi128ELi120ELi480EEv26Group_norm_nhwc_fwd_params)
        /*0278*/ 	.word	0x00000057


	//----- nvinfo : EIATTR_FRAME_SIZE
	.align		4
.L_145:
        /*027c*/ 	.byte	0x04, 0x11
        /*027e*/ 	.short	(.L_147 - .L_146)
	.align		4
.L_146:
        /*0280*/ 	.word	index@(_Z35group_norm_nhwc_fwd_one_pass_kernelI11Bf16IOFp16WLi128ELi120ELi480EEv26Group_norm_nhwc_fwd_params)
        /*0284*/ 	.word	0x00000000


	//----- nvinfo : EIATTR_REGCOUNT
	.align		4
.L_147:
        /*0288*/ 	.byte	0x04, 0x2f
        /*028a*/ 	.short	(.L_149 - .L_148)
	.align		4
.L_148:
        /*028c*/ 	.word	index@(_Z35group_norm_nhwc_fwd_one_pass_kernelI11Bf16IOFp16WLi64ELi120ELi480EEv26Group_norm_nhwc_fwd_params)
        /*0290*/ 	.word	0x00000031


	//----- nvinfo : EIATTR_FRAME_SIZE
	.align		4
.L_149:
        /*0294*/ 	.byte	0x04, 0x11
        /*0296*/ 	.short	(.L_151 - .L_150)
	.align		4
.L_150:
        /*0298*/ 	.word	index@(_Z35group_norm_nhwc_fwd_one_pass_kernelI11Bf16IOFp16WLi64ELi120ELi480EEv26Group_norm_nhwc_fwd_params)
        /*029c*/ 	.word	0x00000000


	//----- nvinfo : EIATTR_REGCOUNT
	.align		4
.L_151:
        /*02a0*/ 	.byte	0x04, 0x2f
        /*02a2*/ 	.short	(.L_153 - .L_152)
	.align		4
.L_152:
        /*02a4*/ 	.word	index@(_Z35group_norm_nhwc_fwd_one_pass_kernelI11Bf16IOBf16WLi512ELi120ELi480EEv26Group_norm_nhwc_fwd_params)
        /*02a8*/ 	.word	0x00000080


	//----- nvinfo : EIATTR_FRAME_SIZE
	.align		4
.L_153:
        /*02ac*/ 	.byte	0x04, 0x11
        /*02ae*/ 	.short	(.L_155 - .L_154)
	.align		4
.L_154:
        /*02b0*/ 	.word	index@(_Z35group_norm_nhwc_fwd_one_pass_kernelI11Bf16IOBf16WLi512ELi120ELi480EEv26Group_norm_nhwc_fwd_params)
        /*02b4*/ 	.word	0x00000120


	//----- nvinfo : EIATTR_REGCOUNT
	.align		4
.L_155:
        /*02b8*/ 	.byte	0x04, 0x2f
        /*02ba*/ 	.short	(.L_157 - .L_156)
	.align		4
.L_156:
        /*02bc*/ 	.word	index@(_Z35group_norm_nhwc_fwd_one_pass_kernelI11Bf16IOBf16WLi256ELi120ELi480EEv26Group_norm_nhwc_fwd_params)
        /*02c0*/ 	.word	0x00000080


	//----- nvinfo : EIATTR_FRAME_SIZE
	.align		4
.L_157:
        /*02c4*/ 	.byte	0x04, 0x11
        /*02c6*/ 	.short	(.L_159 - .L_158)
	.align		4
.L_158:
        /*02c8*/ 	.word	index@(_Z35group_norm_nhwc_fwd_one_pass_kernelI11Bf16IOBf16WLi256ELi120ELi480EEv26Group_norm_nhwc_fwd_params)
        /*02cc*/ 	.word	0x00000000


	//----- nvinfo : EIATTR_REGCOUNT
	.align		4
.L_159:
        /*02d0*/ 	.byte	0x04, 0x2f
        /*02d2*/ 	.short	(.L_161 - .L_160)
	.align		4
.L_160:
        /*02d4*/ 	.word	index@(_Z35group_norm_nhwc_fwd_one_pass_kernelI11Bf16IOBf16WLi128ELi120ELi480EEv26Group_norm_nhwc_fwd_params)
        /*02d8*/ 	.word	0x00000057


	//----- nvinfo : EIATTR_FRAME_SIZE
	.align		4
.L_161:
        /*02dc*/ 	.byte	0x04, 0x11
        /*02de*/ 	.short	(.L_163 - .L_162)
	.align		4
.L_162:
        /*02e0*/ 	.word	index@(_Z35group_norm_nhwc_fwd_one_pass_kernelI11Bf16IOBf16WLi128ELi120ELi480EEv26Group_norm_nhwc_fwd_params)
        /*02e4*/ 	.word	0x00000000


	//----- nvinfo : EIATTR_REGCOUNT
	.align		4
.L_163:
        /*02e8*/ 	.byte	0x04, 0x2f
        /*02ea*/ 	.short	(.L_165 - .L_164)
	.align		4
.L_164:
        /*02ec*/ 	.word	index@(_Z35group_norm_nhwc_fwd_one_pass_kernelI11Bf16IOBf16WLi64ELi120ELi480EEv26Group_norm_nhwc_fwd_params)
        /*02f0*/ 	.word	0x00000031


	//----- nvinfo : EIATTR_FRAME_SIZE
	.align		4
.L_165:
        /*02f4*/ 	.byte	0x04, 0x11
        /*02f6*/ 	.short	(.L_167 - .L_166)
	.align		4
.L_166:
        /*02f8*/ 	.word	index@(_Z35group_norm_nhwc_fwd_one_pass_kernelI11Bf16IOBf16WLi64ELi120ELi480EEv26Group_norm_nhwc_fwd_params)
        /*02fc*/ 	.word	0x00000000


	//----- nvinfo : EIATTR_REGCOUNT
	.align		4
.L_167:
        /*0300*/ 	.byte	0x04, 0x2f
        /*0302*/ 	.short	(.L_169 - .L_168)
	.align		4
.L_168:
        /*0304*/ 	.word	index@(_Z35group_norm_nhwc_fwd_one_pass_kernelI11Bf16IOFp32WLi512ELi120ELi480EEv26Group_norm_nhwc_fwd_params)
        /*0308*/ 	.word	0x00000080


	//----- nvinfo : EIATTR_FRAME_SIZE
	.align		4
.L_169:
        /*030c*/ 	.byte	0x04, 0x11
        /*030e*/ 	.short	(.L_171 - .L_170)
	.align		4
.L_170:
        /*0310*/ 	.word	index@(_Z35group_norm_nhwc_fwd_one_pass_kernelI11Bf16IOFp32WLi512ELi120ELi480EEv26Group_norm_nhwc_fwd_params)
        /*0314*/ 	.word	0x00000120


	//----- nvinfo : EIATTR_REGCOUNT
	.align		4
.L_171:
        /*0318*/ 	.byte	0x04, 0x2f
        /*031a*/ 	.short	(.L_173 - .L_172)
	.align		4
.L_172:
        /*031c*/ 	.word	index@(_Z35group_norm_nhwc_fwd_one_pass_kernelI11Bf16IOFp32WLi256ELi120ELi480EEv26Group_norm_nhwc_fwd_params)
        /*0320*/ 	.word	0x00000080


	//----- nvinfo : EIATTR_FRAME_SIZE
	.align		4
.L_173:
        /*0324*/ 	.byte	0x04, 0x11
        /*0326*/ 	.short	(.L_175 - .L_174)
	.align		4
.L_174:
        /*0328*/ 	.word	index@(_Z35group_norm_nhwc_fwd_one_pass_kernelI11Bf16IOFp32WLi256ELi120ELi480EEv26Group_norm_nhwc_fwd_params)
        /*032c*/ 	.word	0x00000000


	//----- nvinfo : EIATTR_REGCOUNT
	.align		4
.L_175:
        /*0330*/ 	.byte	0x04, 0x2f
        /*0332*/ 	.short	(.L_177 - .L_176)
	.align		4
.L_176:
        /*0334*/ 	.word	index@(_Z35group_norm_nhwc_fwd_one_pass_kernelI11Bf16IOFp32WLi128ELi120ELi480EEv26Group_norm_nhwc_fwd_params)
        /*0338*/ 	.word	0x00000056


	//----- nvinfo : EIATTR_FRAME_SIZE
	.align		4
.L_177:
        /*033c*/ 	.byte	0x04, 0x11
        /*033e*/ 	.short	(.L_179 - .L_178)
	.align		4
.L_178:
        /*0340*/ 	.word	index@(_Z35group_norm_nhwc_fwd_one_pass_kernelI11Bf16IOFp32WLi128ELi120ELi480EEv26Group_norm_nhwc_fwd_params)
        /*0344*/ 	.word	0x00000000


	//----- nvinfo : EIATTR_REGCOUNT
	.align		4
.L_179:
        /*0348*/ 	.byte	0x04, 0x2f
        /*034a*/ 	.short	(.L_181 - .L_180)
	.align		4
.L_180:
        /*034c*/ 	.word	index@(_Z35group_norm_nhwc_fwd_one_pass_kernelI11Bf16IOFp32WLi64ELi120ELi480EEv26Group_norm_nhwc_fwd_params)
        /*0350*/ 	.word	0x00000031


	//----- nvinfo : EIATTR_FRAME_SIZE
	.align		4
.L_181:
        /*0354*/ 	.byte	0x04, 0x11
        /*0356*/ 	.short	(.L_183 - .L_182)
	.align		4
.L_182:
        /*0358*/ 	.word	index@(_Z35group_norm_nhwc_fwd_one_pass_kernelI11Bf16IOFp32WLi64ELi120ELi480EEv26Group_norm_nhwc_fwd_params)
        /*035c*/ 	.word	0x00000000


	//----- nvinfo : EIATTR_REGCOUNT
	.align		4
.L_183:
        /*0360*/ 	.byte	0x04, 0x2f
        /*0362*/ 	.short	(.L_185 - .L_184)
	.align		4
.L_184:
        /*0364*/ 	.word	index@(_Z35group_norm_nhwc_bwd_one_pass_kernelI11Fp32IOFp16WLi512ELi120ELi480EEv26Group_norm_nhwc_bwd_params)
        /*0368*/ 	.word	0x00000040


	//----- nvinfo : EIATTR_FRAME_SIZE
	.align		4
.L_185:
        /*036c*/ 	.byte	0x04, 0x11
        /*036e*/ 	.short	(.L_187 - .L_186)
	.align		4
.L_186:
        /*0370*/ 	.word	index@(_Z35group_norm_nhwc_bwd_one_pass_kernelI11Fp32IOFp16WLi512ELi120ELi480EEv26Group_norm_nhwc_bwd_params)
        /*0374*/ 	.word	0x00000ae0


	//----- nvinfo : EIATTR_REGCOUNT
	.align		4
.L_187:
        /*0378*/ 	.byte	0x04, 0x2f
        /*037a*/ 	.short	(.L_189 - .L_188)
	.align		4
.L_188:
        /*037c*/ 	.word	index@(_Z35group_norm_nhwc_bwd_one_pass_kernelI11Fp32IOFp16WLi256ELi120ELi480EEv26Group_norm_nhwc_bwd_params)
        /*0380*/ 	.word	0x00000080


	//----- nvinfo : EIATTR_FRAME_SIZE
	.align		4
.L_189:
        /*0384*/ 	.byte	0x04, 0x11
        /*0386*/ 	.short	(.L_191 - .L_190)
	.align		4
.L_190:
        /*0388*/ 	.word	index@(_Z35group_norm_nhwc_bwd_one_pass_kernelI11Fp32IOFp16WLi256ELi120ELi480EEv26Group_norm_nhwc_bwd_params)
        /*038c*/ 	.word	0x000000e8


	//----- nvinfo : EIATTR_REGCOUNT
	.align		4
.L_191:
        /*0390*/ 	.byte	0x04, 0x2f
        /*0392*/ 	.short	(.L_193 - .L_192)
	.align		4
.L_192:
        /*0394*/ 	.word	index@(_Z35group_norm_nhwc_bwd_one_pass_kernelI11Fp32IOFp16WLi128ELi120ELi480EEv26Group_norm_nhwc_bwd_params)
        /*0398*/ 	.word	0x00000080


	//----- nvinfo : EIATTR_FRAME_SIZE
	.align		4
.L_193:
        /*039c*/ 	.byte	0x04, 0x11
        /*039e*/ 	.short	(.L_195 - .L_194)
	.align		4
.L_194:
        /*03a0*/ 	.word	index@(_Z35group_norm_nhwc_bwd_one_pass_kernelI11Fp32IOFp16WLi128ELi120ELi480EEv26Group_norm_nhwc_bwd_params)
        /*03a4*/ 	.word	0x00000000


	//----- nvinfo : EIATTR_REGCOUNT
	.align		4
.L_195:
        /*03a8*/ 	.byte	0x04, 0x2f
        /*03aa*/ 	.short	(.L_197 - .L_196)
	.align		4
.L_196:
        /*03ac*/ 	.word	index@(_Z35group_norm_nhwc_bwd_one_pass_kernelI11Fp32IOFp16WLi64ELi120ELi480EEv26Group_norm_nhwc_bwd_params)
        /*03b0*/ 	.word	0x0000006b


	//----- nvinfo : EIATTR_FRAME_SIZE
	.align		4
.L_197:
        /*03b4*/ 	.byte	0x04, 0x11
        /*03b6*/ 	.short	(.L_199 - .L_198)
	.align		4
.L_198:
        /*03b8*/ 	.word	index@(_Z35group_norm_nhwc_bwd_one_pass_kernelI11Fp32IOFp16WLi64ELi120ELi480EEv26Group_norm_nhwc_bwd_params)
        /*03bc*/ 	.word	0x00000000


	//----- nvinfo : EIATTR_REGCOUNT
	.align		4
.L_199:
        /*03c0*/ 	.byte	0x04, 0x2f
        /*03c2*/ 	.short	(.L_201 - .L_200)
	.align		4
.L_200:
        /*03c4*/ 	.word	index@(_Z35group_norm_nhwc_bwd_one_pass_kernelI11Fp32IOBf16WLi512ELi120ELi480EEv26Group_norm_nhwc_bwd_params)
        /*03c8*/ 	.word	0x00000040


	//----- nvinfo : EIATTR_FRAME_SIZE
	.align		4
.L_201:
        /*03cc*/ 	.byte	0x04, 0x11
        /*03ce*/ 	.short	(.L_203 - .L_202)
	.align		4
.L_202:
        /*03d0*/ 	.word	index@(_Z35group_norm_nhwc_bwd_one_pass_kernelI11Fp32IOBf16WLi512ELi120ELi480EEv26Group_norm_nhwc_bwd_params)
        /*03d4*/ 	.word	0x00000ae0


	//----- nvinfo : EIATTR_REGCOUNT
	.align		4
.L_203:
        /*03d8*/ 	.byte	0x04, 0x2f
        /*03da*/ 	.short	(.L_205 - .L_204)
	.align		4
.L_204:
        /*03dc*/ 	.word	index@(_Z35group_norm_nhwc_bwd_one_pass_kernelI11Fp32IOBf16WLi256ELi120ELi480EEv26Group_norm_nhwc_bwd_params)
        /*03e0*/ 	.word	0x00000080


	//----- nvinfo : EIATTR_FRAME_SIZE
	.align		4
.L_205:
        /*03e4*/ 	.byte	0x04, 0x11
        /*03e6*/ 	.short	(.L_207 - .L_206)
	.align		4
.L_206:
        /*03e8*/ 	.word	index@(_Z35group_norm_nhwc_bwd_one_pass_kernelI11Fp32IOBf16WLi256ELi120ELi480EEv26Group_norm_nhwc_bwd_params)
        /*03ec*/ 	.word	0x000000e8


	//----- nvinfo : EIATTR_REGCOUNT
	.align		4
.L_207:
        /*03f0*/ 	.byte	0x04, 0x2f
        /*03f2*/ 	.short	(.L_209 - .L_208)
	.align		4
.L_208:
        /*03f4*/ 	.word	index@(_Z35group_norm_nhwc_bwd_one_pass_kernelI11Fp32IOBf16WLi128ELi120ELi480EEv26Group_norm_nhwc_bwd_params)
        /*03f8*/ 	.word	0x00000080


	//----- nvinfo : EIATTR_FRAME_SIZE
	.align		4
.L_209:
        /*03fc*/ 	.byte	0x04, 0x11
        /*03fe*/ 	.short	(.L_211 - .L_210)
	.align		4
.L_210:
        /*0400*/ 	.word	index@(_Z35group_norm_nhwc_bwd_one_pass_kernelI11Fp32IOBf16WLi128ELi120ELi480EEv26Group_norm_nhwc_bwd_params)
        /*0404*/ 	.word	0x00000000


	//----- nvinfo : EIATTR_REGCOUNT
	.align		4
.L_211:
        /*0408*/ 	.byte	0x04, 0x2f
        /*040a*/ 	.short	(.L_213 - .L_212)
	.align		4
.L_212:
        /*040c*/ 	.word	index@(_Z35group_norm_nhwc_bwd_one_pass_kernelI11Fp32IOBf16WLi64ELi120ELi480EEv26Group_norm_nhwc_bwd_params)
        /*0410*/ 	.word	0x0000006b


	//----- nvinfo : EIATTR_FRAME_SIZE
	.align		4
.L_213:
        /*0414*/ 	.byte	0x04, 0x11
        /*0416*/ 	.short	(.L_215 - .L_214)
	.align		4
.L_214:
        /*0418*/ 	.word	index@(_Z35group_norm_nhwc_bwd_one_pass_kernelI11Fp32IOBf16WLi64ELi120ELi480EEv26Group_norm_nhwc_bwd_params)
        /*041c*/ 	.word	0x00000000


	//----- nvinfo : EIATTR_REGCOUNT
	.align		4
.L_215:
        /*0420*/ 	.byte	0x04, 0x2f
        /*0422*/ 	.short	(.L_217 - .L_216)
	.align		4
.L_216:
        /*0424*/ 	.word	index@(_Z35group_norm_nhwc_bwd_one_pass_kernelI11Fp32IOFp32WLi512ELi120ELi480EEv26Group_norm_nhwc_bwd_params)
        /*0428*/ 	.word	0x00000040


	//----- nvinfo : EIATTR_FRAME_SIZE
	.align		4
.L_217:
        /*042c*/ 	.byte	0x04, 0x11
        /*042e*/ 	.short	(.L_219 - .L_218)
	.align		4
.L_218:
        /*0430*/ 	.word	index@(_Z35group_norm_nhwc_bwd_one_pass_kernelI11Fp32IOFp32WLi512ELi120ELi480EEv26Group_norm_nhwc_bwd_params)
        /*0434*/ 	.word	0x00000ae0


	//----- nvinfo : EIATTR_REGCOUNT
	.align		4
.L_219:
        /*0438*/ 	.byte	0x04, 0x2f
        /*043a*/ 	.short	(.L_221 - .L_220)
	.align		4
.L_220:
        /*043c*/ 	.word	index@(_Z35group_norm_nhwc_bwd_one_pass_kernelI11Fp32IOFp32WLi256ELi120ELi480EEv26Group_norm_nhwc_bwd_params)
        /*0440*/ 	.word	0x00000080


	//----- nvinfo : EIATTR_FRAME_SIZE
	.align		4
.L_221:
        /*0444*/ 	.byte	0x04, 0x11
        /*0446*/ 	.short	(.L_223 - .L_222)
	.align		4
.L_222:
        /*0448*/ 	.word	index@(_Z35group_norm_nhwc_bwd_one_pass_kernelI11Fp32IOFp32WLi256ELi120ELi480EEv26Group_norm_nhwc_bwd_params)
        /*044c*/ 	.word	0x000000f0


	//----- nvinfo : EIATTR_REGCOUNT
	.align		4
.L_223:
        /*0450*/ 	.byte	0x04, 0x2f
        /*0452*/ 	.short	(.L_225 - .L_224)
	.align		4
.L_224:
        /*0454*/ 	.word	index@(_Z35group_norm_nhwc_bwd_one_pass_kernelI11Fp32IOFp32WLi128ELi120ELi480EEv26Group_norm_nhwc_bwd_params)
        /*0458*/ 	.word	0x00000080


	//----- nvinfo : EIATTR_FRAME_SIZE
	.align		4
.L_225:
        /*045c*/ 	.byte	0x04, 0x11
        /*045e*/ 	.short	(.L_227 - .L_226)
	.align		4
.L_226:
        /*0460*/ 	.word	index@(_Z35group_norm_nhwc_bwd_one_pass_kernelI11Fp32IOFp32WLi128ELi120ELi480EEv26Group_norm_nhwc_bwd_params)
        /*0464*/ 	.word	0x00000000


	//----- nvinfo : EIATTR_REGCOUNT
	.align		4
.L_227:
        /*0468*/ 	.byte	0x04, 0x2f
        /*046a*/ 	.short	(.L_229 - .L_228)
	.align		4
.L_228:
        /*046c*/ 	.word	index@(_Z35group_norm_nhwc_bwd_one_pass_kernelI11Fp32IOFp32WLi64ELi120ELi480EEv26Group_norm_nhwc_bwd_params)
        /*0470*/ 	.word	0x00000060


	//----- nvinfo : EIATTR_FRAME_SIZE
	.align		4
.L_229:
        /*0474*/ 	.byte	0x04, 0x11
        /*0476*/ 	.short	(.L_231 - .L_230)
	.align		4
.L_230:
        /*0478*/ 	.word	index@(_Z35group_norm_nhwc_bwd_one_pass_kernelI11Fp32IOFp32WLi64ELi120ELi480EEv26Group_norm_nhwc_bwd_params)
        /*047c*/ 	.word	0x00000000


	//----- nvinfo : EIATTR_REGCOUNT
	.align		4
.L_231:
        /*0480*/ 	.byte	0x04, 0x2f
        /*0482*/ 	.short	(.L_233 - .L_232)
	.align		4
.L_232:
        /*0484*/ 	.word	index@(_Z35group_norm_nhwc_bwd_one_pass_kernelI11Fp16IOFp16WLi512ELi120ELi480EEv26Group_norm_nhwc_bwd_params)
        /*0488*/ 	.word	0x00000080


	//----- nvinfo : EIATTR_FRAME_SIZE
	.align		4
.L_233:
        /*048c*/ 	.byte	0x04, 0x11
        /*048e*/ 	.short	(.L_235 - .L_234)
	.align		4
.L_234:
        /*0490*/ 	.word	index@(_Z35group_norm_nhwc_bwd_one_pass_kernelI11Fp16IOFp16WLi512ELi120ELi480EEv26Group_norm_nhwc_bwd_params)
        /*0494*/ 	.word	0x00000590


	//----- nvinfo : EIATTR_REGCOUNT
	.align		4
.L_235:
        /*0498*/ 	.byte	0x04, 0x2f
        /*049a*/ 	.short	(.L_237 - .L_236)
	.align		4
.L_236:
        /*049c*/ 	.word	index@(_Z35group_norm_nhwc_bwd_one_pass_kernelI11Fp16IOFp16WLi256ELi120ELi480EEv26Group_norm_nhwc_bwd_params)
        /*04a0*/ 	.word	0x00000080


	//----- nvinfo : EIATTR_FRAME_SIZE
	.align		4
.L_237:
        /*04a4*/ 	.byte	0x04, 0x11
        /*04a6*/ 	.short	(.L_239 - .L_238)
	.align		4
.L_238:
        /*04a8*/ 	.word	index@(_Z35group_norm_nhwc_bwd_one_pass_kernelI11Fp16IOFp16WLi256ELi120ELi480EEv26Group_norm_nhwc_bwd_params)
        /*04ac*/ 	.word	0x00000000


	//----- nvinfo : EIATTR_REGCOUNT
	.align		4
.L_239:
        /*04b0*/ 	.byte	0x04, 0x2f
        /*04b2*/ 	.short	(.L_241 - .L_240)
	.align		4
.L_240:
        /*04b4*/ 	.word	index@(_Z35group_norm_nhwc_bwd_one_pass_kernelI11Fp16IOFp16WLi128ELi120ELi480EEv26Group_norm_nhwc_bwd_params)
        /*04b8*/ 	.word	0x00000080


	//----- nvinfo : EIATTR_FRAME_SIZE
	.align		4
.L_241:
        /*04bc*/ 	.byte	0x04, 0x11
        /*04be*/ 	.short	(.L_243 - .L_242)
	.align		4
.L_242:
        /*04c0*/ 	.word	index@(_Z35group_norm_nhwc_bwd_one_pass_kernelI11Fp16IOFp16WLi128ELi120ELi480EEv26Group_norm_nhwc_bwd_params)
        /*04c4*/ 	.word	0x00000000


	//----- nvinfo : EIATTR_REGCOUNT
	.align		4
.L_243:
        /*04c8*/ 	.byte	0x04, 0x2f
        /*04ca*/ 	.short	(.L_245 - .L_244)
	.align		4
.L_244:
        /*04cc*/ 	.word	index@(_Z35group_norm_nhwc_bwd_one_pass_kernelI11Fp16IOFp16WLi64ELi120ELi480EEv26Group_norm_nhwc_bwd_params)
        /*04d0*/ 	.word	0x00000040


	//----- nvinfo : EIATTR_FRAME_SIZE
	.align		4
.L_245:
        /*04d4*/ 	.byte	0x04, 0x11
        /*04d6*/ 	.short	(.L_247 - .L_246)
	.align		4
.L_246:
        /*04d8*/ 	.word	index@(_Z35group_norm_nhwc_bwd_one_pass_kernelI11Fp16IOFp16WLi64ELi120ELi480EEv26Group_norm_nhwc_bwd_params)
        /*04dc*/ 	.word	0x00000000


	//----- nvinfo : EIATTR_REGCOUNT
	.align		4
.L_247:
        /*04e0*/ 	.byte	0x04, 0x2f
        /*04e2*/ 	.short	(.L_249 - .L_248)
	.align		4
.L_248:
        /*04e4*/ 	.word	index@(_Z35group_norm_nhwc_bwd_one_pass_kernelI11Fp16IOBf16WLi512ELi120ELi480EEv26Group_norm_nhwc_bwd_params)
        /*04e8*/ 	.word	0x00000080


	//----- nvinfo : EIATTR_FRAME_SIZE
	.align		4
.L_249:
        /*04ec*/ 	.byte	0x04, 0x11
        /*04ee*/ 	.short	(.L_251 - .L_250)
	.align		4
.L_250:
        /*04f0*/ 	.word	index@(_Z35group_norm_nhwc_bwd_one_pass_kernelI11Fp16IOBf16WLi512ELi120ELi480EEv26Group_norm_nhwc_bwd_params)
        /*04f4*/ 	.word	0x00000590


	//----- nvinfo : EIATTR_REGCOUNT
	.align		4
.L_251:
        /*04f8*/ 	.byte	0x04, 0x2f
        /*04fa*/ 	.short	(.L_253 - .L_252)
	.align		4
.L_252:
        /*04fc*/ 	.word	index@(_Z35group_norm_nhwc_bwd_one_pass_kernelI11Fp16IOBf16WLi256ELi120ELi480EEv26Group_norm_nhwc_bwd_params)
        /*0500*/ 	.word	0x00000080


	//----- nvinfo : EIATTR_FRAME_SIZE
	.align		4
.L_253:
        /*0504*/ 	.byte	0x04, 0x11
        /*0506*/ 	.short	(.L_255 - .L_254)
	.align		4
.L_254:
        /*0508*/ 	.word	index@(_Z35group_norm_nhwc_bwd_one_pass_kernelI11Fp16IOBf16WLi256ELi120ELi480EEv26Group_norm_nhwc_bwd_params)
        /*050c*/ 	.word	0x00000000


	//----- nvinfo : EIATTR_REGCOUNT
	.align		4
.L_255:
        /*0510*/ 	.byte	0x04, 0x2f
        /*0512*/ 	.short	(.L_257 - .L_256)
	.align		4
.L_256:
        /*0514*/ 	.word	index@(_Z35group_norm_nhwc_bwd_one_pass_kernelI11Fp16IOBf16WLi128ELi120ELi480EEv26Group_norm_nhwc_bwd_params)
        /*0518*/ 	.word	0x00000080


	//----- nvinfo : EIATTR_FRAME_SIZE
	.align		4
.L_257:
        /*051c*/ 	.byte	0x04, 0x11
        /*051e*/ 	.short	(.L_259 - .L_258)
	.align		4
.L_258:
        /*0520*/ 	.word	index@(_Z35group_norm_nhwc_bwd_one_pass_kernelI11Fp16IOBf16WLi128ELi120ELi480EEv26Group_norm_nhwc_bwd_params)
        /*0524*/ 	.word	0x00000000


	//----- nvinfo : EIATTR_REGCOUNT
	.align		4
.L_259:
        /*0528*/ 	.byte	0x04, 0x2f
        /*052a*/ 	.short	(.L_261 - .L_260)
	.align		4
.L_260:
        /*052c*/ 	.word	index@(_Z35group_norm_nhwc_bwd_one_pass_kernelI11Fp16IOBf16WLi64ELi120ELi480EEv26Group_norm_nhwc_bwd_params)
        /*0530*/ 	.word	0x00000040


	//----- nvinfo : EIATTR_FRAME_SIZE
	.align		4
.L_261:
        /*0534*/ 	.byte	0x04, 0x11
        /*0536*/ 	.short	(.L_263 - .L_262)
	.align		4
.L_262:
        /*0538*/ 	.word	index@(_Z35group_norm_nhwc_bwd_one_pass_kernelI11Fp16IOBf16WLi64ELi120ELi480EEv26Group_norm_nhwc_bwd_params)
        /*053c*/ 	.word	0x00000000


	//----- nvinfo : EIATTR_REGCOUNT
	.align		4
.L_263:
        /*0540*/ 	.byte	0x04, 0x2f
        /*0542*/ 	.short	(.L_265 - .L_264)
	.align		4
.L_264:
        /*0544*/ 	.word	index@(_Z35group_norm_nhwc_bwd_one_pass_kernelI11Fp16IOFp32WLi512ELi120ELi480EEv26Group_norm_nhwc_bwd_params)
        /*0548*/ 	.word	0x00000080


	//----- nvinfo : EIATTR_FRAME_SIZE
	.align		4
.L_265:
        /*054c*/ 	.byte	0x04, 0x11
        /*054e*/ 	.short	(.L_267 - .L_266)
	.align		4
.L_266:
        /*0550*/ 	.word	index@(_Z35group_norm_nhwc_bwd_one_pass_kernelI11Fp16IOFp32WLi512ELi120ELi480EEv26Group_norm_nhwc_bwd_params)
        /*0554*/ 	.word	0x00000590


	//----- nvinfo : EIATTR_REGCOUNT
	.align		4
.L_267:
        /*0558*/ 	.byte	0x04, 0x2f
        /*055a*/ 	.short	(.L_269 - .L_268)
	.align		4
.L_268:
        /*055c*/ 	.word	index@(_Z35group_norm_nhwc_bwd_one_pass_kernelI11Fp16IOFp32WLi256ELi120ELi480EEv26Group_norm_nhwc_bwd_params)
        /*0560*/ 	.word	0x00000080


	//----- nvinfo : EIATTR_FRAME_SIZE
	.align		4
.L_269:
        /*0564*/ 	.byte	0x04, 0x11
        /*0566*/ 	.short	(.L_271 - .L_270)
	.align		4
.L_270:
        /*0568*/ 	.word	index@(_Z35group_norm_nhwc_bwd_one_pass_kernelI11Fp16IOFp32WLi256ELi120ELi480EEv26Group_norm_nhwc_bwd_params)
        /*056c*/ 	.word	0x00000000


	//----- nvinfo : EIATTR_REGCOUNT
	.align		4
.L_271:
        /*0570*/ 	.byte	0x04, 0x2f
        /*0572*/ 	.short	(.L_273 - .L_272)
	.align		4
.L_272:
        /*0574*/ 	.word	index@(_Z35group_norm_nhwc_bwd_one_pass_kernelI11Fp16IOFp32WLi128ELi120ELi480EEv26Group_norm_nhwc_bwd_params)
        /*0578*/ 	.word	0x00000080


	//----- nvinfo : EIATTR_FRAME_SIZE
	.align		4
.L_273:
        /*057c*/ 	.byte	0x04, 0x11
        /*057e*/ 	.short	(.L_275 - .L_274)
	.align		4
.L_274:
        /*0580*/ 	.word	index@(_Z35group_norm_nhwc_bwd_one_pass_kernelI11Fp16IOFp32WLi128ELi120ELi480EEv26Group_norm_nhwc_bwd_params)
        /*0584*/ 	.word	0x00000000


	//----- nvinfo : EIATTR_REGCOUNT
	.align		4
.L_275:
        /*0588*/ 	.byte	0x04, 0x2f
        /*058a*/ 	.short	(.L_277 - .L_276)
	.align		4
.L_276:
        /*058c*/ 	.word	index@(_Z35group_norm_nhwc_bwd_one_pass_kernelI11Fp16IOFp32WLi64ELi120ELi480EEv26Group_norm_nhwc_bwd_params)
        /*0590*/ 	.word	0x00000040


	//----- nvinfo : EIATTR_FRAME_SIZE
	.align		4
.L_277:
        /*0594*/ 	.byte	0x04, 0x11
        /*0596*/ 	.short	(.L_279 - .L_278)
	.align		4
.L_278:
        /*0598*/ 	.word	index@(_Z35group_norm_nhwc_bwd_one_pass_kernelI11Fp16IOFp32WLi64ELi120ELi480EEv26Group_norm_nhwc_bwd_params)
        /*059c*/ 	.word	0x00000000


	//----- nvinfo : EIATTR_REGCOUNT
	.align		4
.L_279:
        /*05a0*/ 	.byte	0x04, 0x2f
        /*05a2*/ 	.short	(.L_281 - .L_280)
	.align		4
.L_280:
        /*05a4*/ 	.word	index@(_Z35group_norm_nhwc_bwd_one_pass_kernelI11Bf16IOFp16WLi512ELi120ELi480EEv26Group_norm_nhwc_bwd_params)
        /*05a8*/ 	.word	0x00000080


	//----- nvinfo : EIATTR_FRAME_SIZE
	.align		4
.L_281:
        /*05ac*/ 	.byte	0x04, 0x11
        /*05ae*/ 	.short	(.L_283 - .L_282)
	.align		4
.L_282:
        /*05b0*/ 	.word	index@(_Z35group_norm_nhwc_bwd_one_pass_kernelI11Bf16IOFp16WLi512ELi120ELi480EEv26Group_norm_nhwc_bwd_params)
        /*05b4*/ 	.word	0x00000590


	//----- nvinfo : EIATTR_REGCOUNT
	.align		4
.L_283:
        /*05b8*/ 	.byte	0x04, 0x2f
        /*05ba*/ 	.short	(.L_285 - .L_284)
	.align		4
.L_284:
        /*05bc*/ 	.word	index@(_Z35group_norm_nhwc_bwd_one_pass_kernelI11Bf16IOFp16WLi256ELi120ELi480EEv26Group_norm_nhwc_bwd_params)
        /*05c0*/ 	.word	0x00000080


	//----- nvinfo : EIATTR_FRAME_SIZE
	.align		4
.L_285:
        /*05c4*/ 	.byte	0x04, 0x11
        /*05c6*/ 	.short	(.L_287 - .L_286)
	.align		4
.L_286:
        /*05c8*/ 	.word	index@(_Z35group_norm_nhwc_bwd_one_pass_kernelI11Bf16IOFp16WLi256ELi120ELi480EEv26Group_norm_nhwc_bwd_params)
        /*05cc*/ 	.word	0x00000000


	//----- nvinfo : EIATTR_REGCOUNT
	.align		4
.L_287:
        /*05d0*/ 	.byte	0x04, 0x2f
        /*05d2*/ 	.short	(.L_289 - .L_288)
	.align		4
.L_288:
        /*05d4*/ 	.word	index@(_Z35group_norm_nhwc_bwd_one_pass_kernelI11Bf16IOFp16WLi128ELi120ELi480EEv26Group_norm_nhwc_bwd_params)
        /*05d8*/ 	.word	0x00000080


	//----- nvinfo : EIATTR_FRAME_SIZE
	.align		4
.L_289:
        /*05dc*/ 	.byte	0x04, 0x11
        /*05de*/ 	.short	(.L_291 - .L_290)
	.align		4
.L_290:
        /*05e0*/ 	.word	index@(_Z35group_norm_nhwc_bwd_one_pass_kernelI11Bf16IOFp16WLi128ELi120ELi480EEv26Group_norm_nhwc_bwd_params)
        /*05e4*/ 	.word	0x00000000


	//----- nvinfo : EIATTR_REGCOUNT
	.align		4
.L_291:
        /*05e8*/ 	.byte	0x04, 0x2f
        /*05ea*/ 	.short	(.L_293 - .L_292)
	.align		4
.L_292:
        /*05ec*/ 	.word	index@(_Z35group_norm_nhwc_bwd_one_pass_kernelI11Bf16IOFp16WLi64ELi120ELi480EEv26Group_norm_nhwc_bwd_params)
        /*05f0*/ 	.word	0x00000040


	//----- nvinfo : EIATTR_FRAME_SIZE
	.align		4
.L_293:
        /*05f4*/ 	.byte	0x04, 0x11
        /*05f6*/ 	.short	(.L_295 - .L_294)
	.align		4
.L_294:
        /*05f8*/ 	.word	index@(_Z35group_norm_nhwc_bwd_one_pass_kernelI11Bf16IOFp16WLi64ELi120ELi480EEv26Group_norm_nhwc_bwd_params)
        /*05fc*/ 	.word	0x00000000


	//----- nvinfo : EIATTR_REGCOUNT
	.align		4
.L_295:
        /*0600*/ 	.byte	0x04, 0x2f
        /*0602*/ 	.short	(.L_297 - .L_296)
	.align		4
.L_296:
        /*0604*/ 	.word	index@(_Z35group_norm_nhwc_bwd_one_pass_kernelI11Bf16IOBf16WLi512ELi120ELi480EEv26Group_norm_nhwc_bwd_params)
        /*0608*/ 	.word	0x00000080


	//----- nvinfo : EIATTR_FRAME_SIZE
	.align		4
.L_297:
        /*060c*/ 	.byte	0x04, 0x11
        /*060e*/ 	.short	(.L_299 - .L_298)
	.align		4
.L_298:
        /*0610*/ 	.word	index@(_Z35group_norm_nhwc_bwd_one_pass_kernelI11Bf16IOBf16WLi512ELi120ELi480EEv26Group_norm_nhwc_bwd_params)
        /*0614*/ 	.word	0x00000590


	//----- nvinfo : EIATTR_REGCOUNT
	.align		4
.L_299:
        /*0618*/ 	.byte	0x04, 0x2f
        /*061a*/ 	.short	(.L_301 - .L_300)
	.align		4
.L_300:
        /*061c*/ 	.word	index@(_Z35group_norm_nhwc_bwd_one_pass_kernelI11Bf16IOBf16WLi256ELi120ELi480EEv26Group_norm_nhwc_bwd_params)
        /*0620*/ 	.word	0x00000080


	//----- nvinfo : EIATTR_FRAME_SIZE
	.align		4
.L_301:
        /*0624*/ 	.byte	0x04, 0x11
        /*0626*/ 	.short	(.L_303 - .L_302)
	.align		4
.L_302:
        /*0628*/ 	.word	index@(_Z35group_norm_nhwc_bwd_one_pass_kernelI11Bf16IOBf16WLi256ELi120ELi480EEv26Group_norm_nhwc_bwd_params)
        /*062c*/ 	.word	0x00000000


	//----- nvinfo : EIATTR_REGCOUNT
	.align		4
.L_303:
        /*0630*/ 	.byte	0x04, 0x2f
        /*0632*/ 	.short	(.L_305 - .L_304)
	.align		4
.L_304:
        /*0634*/ 	.word	index@(_Z35group_norm_nhwc_bwd_one_pass_kernelI11Bf16IOBf16WLi128ELi120ELi480EEv26Group_norm_nhwc_bwd_params)
        /*0638*/ 	.word	0x00000080


	//----- nvinfo : EIATTR_FRAME_SIZE
	.align		4
.L_305:
        /*063c*/ 	.byte	0x04, 0x11
        /*063e*/ 	.short	(.L_307 - .L_306)
	.align		4
.L_306:
        /*0640*/ 	.word	index@(_Z35group_norm_nhwc_bwd_one_pass_kernelI11Bf16IOBf16WLi128ELi120ELi480EEv26Group_norm_nhwc_bwd_params)
        /*0644*/ 	.word	0x00000000


	//----- nvinfo : EIATTR_REGCOUNT
	.align		4
.L_307:
        /*0648*/ 	.byte	0x04, 0x2f
        /*064a*/ 	.short	(.L_309 - .L_308)
	.align		4
.L_308:
        /*064c*/ 	.word	index@(_Z35group_norm_nhwc_bwd_one_pass_kernelI11Bf16IOBf16WLi64ELi120ELi480EEv26Group_norm_nhwc_bwd_params)
        /*0650*/ 	.word	0x00000040


	//----- nvinfo : EIATTR_FRAME_SIZE
	.align		4
.L_309:
        /*0654*/ 	.byte	0x04, 0x11
        /*0656*/ 	.short	(.L_311 - .L_310)
	.align		4
.L_310:
        /*0658*/ 	.word	index@(_Z35group_norm_nhwc_bwd_one_pass_kernelI11Bf16IOBf16WLi64ELi120ELi480EEv26Group_norm_nhwc_bwd_params)
        /*065c*/ 	.word	0x00000000


	//----- nvinfo : EIATTR_REGCOUNT
	.align		4
.L_311:
        /*0660*/ 	.byte	0x04, 0x2f
        /*0662*/ 	.short	(.L_313 - .L_312)
	.align		4
.L_312:
        /*0664*/ 	.word	index@(_Z35group_norm_nhwc_bwd_one_pass_kernelI11Bf16IOFp32WLi512ELi120ELi480EEv26Group_norm_nhwc_bwd_params)
        /*0668*/ 	.word	0x00000080


	//----- nvinfo : EIATTR_FRAME_SIZE
	.align		4
.L_313:
        /*066c*/ 	.byte	0x04, 0x11
        /*066e*/ 	.short	(.L_315 - .L_314)
	.align		4
.L_314:
        /*0670*/ 	.word	index@(_Z35group_norm_nhwc_bwd_one_pass_kernelI11Bf16IOFp32WLi512ELi120ELi480EEv26Group_norm_nhwc_bwd_params)
        /*0674*/ 	.word	0x00000590


	//----- nvinfo : EIATTR_REGCOUNT
	.align		4
.L_315:
        /*0678*/ 	.byte	0x04, 0x2f
        /*067a*/ 	.short	(.L_317 - .L_316)
	.align		4
.L_316:
        /*067c*/ 	.word	index@(_Z35group_norm_nhwc_bwd_one_pass_kernelI11Bf16IOFp32WLi256ELi120ELi480EEv26Group_norm_nhwc_bwd_params)
        /*0680*/ 	.word	0x00000080


	//----- nvinfo : EIATTR_FRAME_SIZE
	.align		4
.L_317:
        /*0684*/ 	.byte	0x04, 0x11
        /*0686*/ 	.short	(.L_319 - .L_318)
	.align		4
.L_318:
        /*0688*/ 	.word	index@(_Z35group_norm_nhwc_bwd_one_pass_kernelI11Bf16IOFp32WLi256ELi120ELi480EEv26Group_norm_nhwc_bwd_params)
        /*068c*/ 	.word	0x00000000


	//----- nvinfo : EIATTR_REGCOUNT
	.align		4
.L_319:
        /*0690*/ 	.byte	0x04, 0x2f
        /*0692*/ 	.short	(.L_321 - .L_320)
	.align		4
.L_320:
        /*0694*/ 	.word	index@(_Z35group_norm_nhwc_bwd_one_pass_kernelI11Bf16IOFp32WLi128ELi120ELi480EEv26Group_norm_nhwc_bwd_params)
        /*0698*/ 	.word	0x00000080


	//----- nvinfo : EIATTR_FRAME_SIZE
	.align		4
.L_321:
        /*069c*/ 	.byte	0x04, 0x11
        /*069e*/ 	.short	(.L_323 - .L_322)
	.align		4
.L_322:
        /*06a0*/ 	.word	index@(_Z35group_norm_nhwc_bwd_one_pass_kernelI11Bf16IOFp32WLi128ELi120ELi480EEv26Group_norm_nhwc_bwd_params)
        /*06a4*/ 	.word	0x00000000


	//----- nvinfo : EIATTR_REGCOUNT
	.align		4
.L_323:
        /*06a8*/ 	.byte	0x04, 0x2f
        /*06aa*/ 	.short	(.L_325 - .L_324)
	.align		4
.L_324:
        /*06ac*/ 	.word	index@(_Z35group_norm_nhwc_bwd_one_pass_kernelI11Bf16IOFp32WLi64ELi120ELi480EEv26Group_norm_nhwc_bwd_params)
        /*06b0*/ 	.word	0x00000040


	//----- nvinfo : EIATTR_FRAME_SIZE
	.align		4
.L_325:
        /*06b4*/ 	.byte	0x04, 0x11
        /*06b6*/ 	.short	(.L_327 - .L_326)
	.align		4
.L_326:
        /*06b8*/ 	.word	index@(_Z35group_norm_nhwc_bwd_one_pass_kernelI11Bf16IOFp32WLi64ELi120ELi480EEv26Group_norm_nhwc_bwd_params)
        /*06bc*/ 	.word	0x00000000


	//----- nvinfo : EIATTR_REGCOUNT
	.align		4
.L_327:
        /*06c0*/ 	.byte	0x04, 0x2f
        /*06c2*/ 	.short	(.L_329 - .L_328)
	.align		4
.L_328:
        /*06c4*/ 	.word	index@(_ZN3cub17CUB_300001_SM_8006detail11EmptyKernelIvEEvv)
        /*06c8*/ 	.word	0x00000004


	//----- nvinfo : EIATTR_FRAME_SIZE
	.align		4
.L_329:
        /*06cc*/ 	.byte	0x04, 0x11
        /*06ce*/ 	.short	(.L_331 - .L_330)
	.align		4
.L_330:
        /*06d0*/ 	.word	index@(_ZN3cub17CUB_300001_SM_8006detail11EmptyKernelIvEEvv)
        /*06d4*/ 	.word	0x00000000


	//----- nvinfo : EIATTR_MIN_STACK_SIZE
	.align		4
.L_331:
        /*06d8*/ 	.byte	0x04, 0x12
        /*06da*/ 	.short	(.L_333 - .L_332)
	.align		4
.L_332:
        /*06dc*/ 	.word	index@(_ZN3cub17CUB_300001_SM_8006detail11EmptyKernelIvEEvv)
        /*06e0*/ 	.word	0x00000000


	//----- nvinfo : EIATTR_MIN_STACK_SIZE
	.align		4
.L_333:
        /*06e4*/ 	.byte	0x04, 0x12
        /*06e6*/ 	.short	(.L_335 - .L_334)
	.align		4
.L_334:
        /*06e8*/ 	.word	index@(_Z35group_norm_nhwc_bwd_one_pass_kernelI11Bf16IOFp32WLi64ELi120ELi480EEv26Group_norm_nhwc_bwd_params)
        /*06ec*/ 	.word	0x00000000


	//----- nvinfo : EIATTR_MIN_STACK_SIZE
	.align		4
.L_335:
        /*06f0*/ 	.byte	0x04, 0x12
        /*06f2*/ 	.short	(.L_337 - .L_336)
	.align		4
.L_336:
        /*06f4*/ 	.word	index@(_Z35group_norm_nhwc_bwd_one_pass_kernelI11Bf16IOFp32WLi128ELi120ELi480EEv26Group_norm_nhwc_bwd_params)
        /*06f8*/ 	.word	0x00000000


	//----- nvinfo : EIATTR_MIN_STACK_SIZE
	.align		4
.L_337:
        /*06fc*/ 	.byte	0x04, 0x12
        /*06fe*/ 	.short	(.L_339 - .L_338)
	.align		4
.L_338:
        /*0700*/ 	.word	index@(_Z35group_norm_nhwc_bwd_one_pass_kernelI11Bf16IOFp32WLi256ELi120ELi480EEv26Group_norm_nhwc_bwd_params)
        /*0704*/ 	.word	0x00000000


	//----- nvinfo : EIATTR_MIN_STACK_SIZE
	.align		4
.L_339:
        /*0708*/ 	.byte	0x04, 0x12
        /*070a*/ 	.short	(.L_341 - .L_340)
	.align		4
.L_340:
        /*070c*/ 	.word	index@(_Z35group_norm_nhwc_bwd_one_pass_kernelI11Bf16IOFp32WLi512ELi120ELi480EEv26Group_norm_nhwc_bwd_params)
        /*0710*/ 	.word	0x00000590


	//----- nvinfo : EIATTR_MIN_STACK_SIZE
	.align		4
.L_341:
        /*0714*/ 	.byte	0x04, 0x12
        /*0716*/ 	.short	(.L_343 - .L_342)
	.align		4
.L_342:
        /*0718*/ 	.word	index@(_Z35group_norm_nhwc_bwd_one_pass_kernelI11Bf16IOBf16WLi64ELi120ELi480EEv26Group_norm_nhwc_bwd_params)
        /*071c*/ 	.word	0x00000000


	//----- nvinfo : EIATTR_MIN_STACK_SIZE
	.align		4
.L_343:
        /*0720*/ 	.byte	0x04, 0x12
        /*0722*/ 	.short	(.L_345 - .L_344)
	.align		4
.L_344:
        /*0724*/ 	.word	index@(_Z35group_norm_nhwc_bwd_one_pass_kernelI11Bf16IOBf16WLi128ELi120ELi480EEv26Group_norm_nhwc_bwd_params)
        /*0728*/ 	.word	0x00000000


	//----- nvinfo : EIATTR_MIN_STACK_SIZE
	.align		4
.L_345:
        /*072c*/ 	.byte	0x04, 0x12
        /*072e*/ 	.short	(.L_347 - .L_346)
	.align		4
.L_346:
        /*0730*/ 	.word	index@(_Z35group_norm_nhwc_bwd_one_pass_kernelI11Bf16IOBf16WLi256ELi120ELi480EEv26Group_norm_nhwc_bwd_params)
        /*0734*/ 	.word	0x00000000


	//----- nvinfo : EIATTR_MIN_STACK_SIZE
	.align		4
.L_347:
        /*0738*/ 	.byte	0x04, 0x12
        /*073a*/ 	.short	(.L_349 - .L_348)
	.align		4
.L_348:
        /*073c*/ 	.word	index@(_Z35group_norm_nhwc_bwd_one_pass_kernelI11Bf16IOBf16WLi512ELi120ELi480EEv26Group_norm_nhwc_bwd_params)
        /*0740*/ 	.word	0x00000590


	//----- nvinfo : EIATTR_MIN_STACK_SIZE
	.align		4
.L_349:
        /*0744*/ 	.byte	0x04, 0x12
        /*0746*/ 	.short	(.L_351 - .L_350)
	.align		4
.L_350:
        /*0748*/ 	.word	index@(_Z35group_norm_nhwc_bwd_one_pass_kernelI11Bf16IOFp16WLi64ELi120ELi480EEv26Group_norm_nhwc_bwd_params)
        /*074c*/ 	.word	0x00000000


	//----- nvinfo : EIATTR_MIN_STACK_SIZE
	.align		4
.L_351:
        /*0750*/ 	.byte	0x04, 0x12
        /*0752*/ 	.short	(.L_353 - .L_352)
	.align		4
.L_352:
        /*0754*/ 	.word	index@(_Z35group_norm_nhwc_bwd_one_pass_kernelI11Bf16IOFp16WLi128ELi120ELi480EEv26Group_norm_nhwc_bwd_params)
        /*0758*/ 	.word	0x00000000


	//----- nvinfo : EIATTR_MIN_STACK_SIZE
	.align		4
.L_353:
        /*075c*/ 	.byte	0x04, 0x12
        /*075e*/ 	.short	(.L_355 - .L_354)
	.align		4
.L_354:
        /*0760*/ 	.word	index@(_Z35group_norm_nhwc_bwd_one_pass_kernelI11Bf16IOFp16WLi256ELi120ELi480EEv26Group_norm_nhwc_bwd_params)
        /*0764*/ 	.word	0x00000000


	//----- nvinfo : EIATTR_MIN_STACK_SIZE
	.align		4
.L_355:
        /*0768*/ 	.byte	0x04, 0x12
        /*076a*/ 	.short	(.L_357 - .L_356)
	.align		4
.L_356:
        /*076c*/ 	.word	index@(_Z35group_norm_nhwc_bwd_one_pass_kernelI11Bf16IOFp16WLi512ELi120ELi480EEv26Group_norm_nhwc_bwd_params)
        /*0770*/ 	.word	0x00000590


	//----- nvinfo : EIATTR_MIN_STACK_SIZE
	.align		4
.L_357:
        /*0774*/ 	.byte	0x04, 0x12
        /*0776*/ 	.short	(.L_359 - .L_358)
	.align		4
.L_358:
        /*0778*/ 	.word	index@(_Z35group_norm_nhwc_bwd_one_pass_kernelI11Fp16IOFp32WLi64ELi120ELi480EEv26Group_norm_nhwc_bwd_params)
        /*077c*/ 	.word	0x00000000


	//----- nvinfo : EIATTR_MIN_STACK_SIZE
	.align		4
.L_359:
        /*0780*/ 	.byte	0x04, 0x12
        /*0782*/ 	.short	(.L_361 - .L_360)
	.align		4
.L_360:
        /*0784*/ 	.word	index@(_Z35group_norm_nhwc_bwd_one_pass_kernelI11Fp16IOFp32WLi128ELi120ELi480EEv26Group_norm_nhwc_bwd_params)
        /*0788*/ 	.word	0x00000000


	//----- nvinfo : EIATTR_MIN_STACK_SIZE
	.align		4
.L_361:
        /*078c*/ 	.byte	0x04, 0x12
        /*078e*/ 	.short	(.L_363 - .L_362)
	.align		4
.L_362:
        /*0790*/ 	.word	index@(_Z35group_norm_nhwc_bwd_one_pass_kernelI11Fp16IOFp32WLi256ELi120ELi480EEv26Group_norm_nhwc_bwd_params)
        /*0794*/ 	.word	0x00000000


	//----- nvinfo : EIATTR_MIN_STACK_SIZE
	.align		4
.L_363:
        /*0798*/ 	.byte	0x04, 0x12
        /*079a*/ 	.short	(.L_365 - .L_364)
	.align		4
.L_364:
        /*079c*/ 	.word	index@(_Z35group_norm_nhwc_bwd_one_pass_kernelI11Fp16IOFp32WLi512ELi120ELi480EEv26Group_norm_nhwc_bwd_params)
        /*07a0*/ 	.word	0x00000590


	//----- nvinfo : EIATTR_MIN_STACK_SIZE
	.align		4
.L_365:
        /*07a4*/ 	.byte	0x04, 0x12
        /*07a6*/ 	.short	(.L_367 - .L_366)
	.align		4
.L_366:
        /*07a8*/ 	.word	index@(_Z35group_norm_nhwc_bwd_one_pass_kernelI11Fp16IOBf16WLi64ELi120ELi480EEv26Group_norm_nhwc_bwd_params)
        /*07ac*/ 	.word	0x00000000


	//----- nvinfo : EIATTR_MIN_STACK_SIZE
	.align		4
.L_367:
        /*07b0*/ 	.byte	0x04, 0x12
        /*07b2*/ 	.short	(.L_369 - .L_368)
	.align		4
.L_368:
        /*07b4*/ 	.word	index@(_Z35group_norm_nhwc_bwd_one_pass_kernelI11Fp16IOBf16WLi128ELi120ELi480EEv26Group_norm_nhwc_bwd_params)
        /*07b8*/ 	.word	0x00000000


	//----- nvinfo : EIATTR_MIN_STACK_SIZE
	.align		4
.L_369:
        /*07bc*/ 	.byte	0x04, 0x12
        /*07be*/ 	.short	(.L_371 - .L_370)
	.align		4
.L_370:
        /*07c0*/ 	.word	index@(_Z35group_norm_nhwc_bwd_one_pass_kernelI11Fp16IOBf16WLi256ELi120ELi480EEv26Group_norm_nhwc_bwd_params)
        /*07c4*/ 	.word	0x00000000


	//----- nvinfo : EIATTR_MIN_STACK_SIZE
	.align		4
.L_371:
        /*07c8*/ 	.byte	0x04, 0x12
        /*07ca*/ 	.short	(.L_373 - .L_372)
	.align		4
.L_372:
        /*07cc*/ 	.word	index@(_Z35group_norm_nhwc_bwd_one_pass_kernelI11Fp16IOBf16WLi512ELi120ELi480EEv26Group_norm_nhwc_bwd_params)
        /*07d0*/ 	.word	0x00000590


	//----- nvinfo : EIATTR_MIN_STACK_SIZE
	.align		4
.L_373:
        /*07d4*/ 	.byte	0x04, 0x12
        /*07d6*/ 	.short	(.L_375 - .L_374)
	.align		4
.L_374:
        /*07d8*/ 	.word	index@(_Z35group_norm_nhwc_bwd_one_pass_kernelI11Fp16IOFp16WLi64ELi120ELi480EEv26Group_norm_nhwc_bwd_params)
        /*07dc*/ 	.word	0x00000000


	//----- nvinfo : EIATTR_MIN_STACK_SIZE
	.align		4
.L_375:
        /*07e0*/ 	.byte	0x04, 0x12
        /*07e2*/ 	.short	(.L_377 - .L_376)
	.align		4
.L_376:
        /*07e4*/ 	.word	index@(_Z35group_norm_nhwc_bwd_one_pass_kernelI11Fp16IOFp16WLi128ELi120ELi480EEv26Group_norm_nhwc_bwd_params)
        /*07e8*/ 	.word	0x00000000


	//----- nvinfo : EIATTR_MIN_STACK_SIZE
	.align		4
.L_377:
        /*07ec*/ 	.byte	0x04, 0x12
        /*07ee*/ 	.short	(.L_379 - .L_378)
	.align		4
.L_378:
        /*07f0*/ 	.word	index@(_Z35group_norm_nhwc_bwd_one_pass_kernelI11Fp16IOFp16WLi256ELi120ELi480EEv26Group_norm_nhwc_bwd_params)
        /*07f4*/ 	.word	0x00000000


	//----- nvinfo : EIATTR_MIN_STACK_SIZE
	.align		4
.L_379:
        /*07f8*/ 	.byte	0x04, 0x12
        /*07fa*/ 	.short	(.L_381 - .L_380)
	.align		4
.L_380:
        /*07fc*/ 	.word	index@(_Z35group_norm_nhwc_bwd_one_pass_kernelI11Fp16IOFp16WLi512ELi120ELi480EEv26Group_norm_nhwc_bwd_params)
        /*0800*/ 	.word	0x00000590


	//----- nvinfo : EIATTR_MIN_STACK_SIZE
	.align		4
.L_381:
        /*0804*/ 	.byte	0x04, 0x12
        /*0806*/ 	.short	(.L_383 - .L_382)
	.align		4
.L_382:
        /*0808*/ 	.word	index@(_Z35group_norm_nhwc_bwd_one_pass_kernelI11Fp32IOFp32WLi64ELi120ELi480EEv26Group_norm_nhwc_bwd_params)
        /*080c*/ 	.word	0x00000000


	//----- nvinfo : EIATTR_MIN_STACK_SIZE
	.align		4
.L_383:
        /*0810*/ 	.byte	0x04, 0x12
        /*0812*/ 	.short	(.L_385 - .L_384)
	.align		4
.L_384:
        /*0814*/ 	.word	index@(_Z35group_norm_nhwc_bwd_one_pass_kernelI11Fp32IOFp32WLi128ELi120ELi480EEv26Group_norm_nhwc_bwd_params)
        /*0818*/ 	.word	0x00000000


	//----- nvinfo : EIATTR_MIN_STACK_SIZE
	.align		4
.L_385:
        /*081c*/ 	.byte	0x04, 0x12
        /*081e*/ 	.short	(.L_387 - .L_386)
	.align		4
.L_386:
        /*0820*/ 	.word	index@(_Z35group_norm_nhwc_bwd_one_pass_kernelI11Fp32IOFp32WLi256ELi120ELi480EEv26Group_norm_nhwc_bwd_params)
        /*0824*/ 	.word	0x000000f0


	//----- nvinfo : EIATTR_MIN_STACK_SIZE
	.align		4
.L_387:
        /*0828*/ 	.byte	0x04, 0x12
        /*082a*/ 	.short	(.L_389 - .L_388)
	.align		4
.L_388:
        /*082c*/ 	.word	index@(_Z35group_norm_nhwc_bwd_one_pass_kernelI11Fp32IOFp32WLi512ELi120ELi480EEv26Group_norm_nhwc_bwd_params)
        /*0830*/ 	.word	0x00000ae0


	//----- nvinfo : EIATTR_MIN_STACK_SIZE
	.align		4
.L_389:
        /*0834*/ 	.byte	0x04, 0x12
        /*0836*/ 	.short	(.L_391 - .L_390)
	.align		4
.L_390:
        /*0838*/ 	.word	index@(_Z35group_norm_nhwc_bwd_one_pass_kernelI11Fp32IOBf16WLi64ELi120ELi480EEv26Group_norm_nhwc_bwd_params)
        /*083c*/ 	.word	0x00000000


	//----- nvinfo : EIATTR_MIN_STACK_SIZE
	.align		4
.L_391:
        /*0840*/ 	.byte	0x04, 0x12
        /*0842*/ 	.short	(.L_393 - .L_392)
	.align		4
.L_392:
        /*0844*/ 	.word	index@(_Z35group_norm_nhwc_bwd_one_pass_kernelI11Fp32IOBf16WLi128ELi120ELi480EEv26Group_norm_nhwc_bwd_params)
        /*0848*/ 	.word	0x00000000


	//----- nvinfo : EIATTR_MIN_STACK_SIZE
	.align		4
.L_393:
        /*084c*/ 	.byte	0x04, 0x12
        /*084e*/ 	.short	(.L_395 - .L_394)
	.align		4
.L_394:
        /*0850*/ 	.word	index@(_Z35group_norm_nhwc_bwd_one_pass_kernelI11Fp32IOBf16WLi256ELi120ELi480EEv26Group_norm_nhwc_bwd_params)
        /*0854*/ 	.word	0x000000e8


	//----- nvinfo : EIATTR_MIN_STACK_SIZE
	.align		4
.L_395:
        /*0858*/ 	.byte	0x04, 0x12
        /*085a*/ 	.short	(.L_397 - .L_396)
	.align		4
.L_396:
        /*085c*/ 	.word	index@(_Z35group_norm_nhwc_bwd_one_pass_kernelI11Fp32IOBf16WLi512ELi120ELi480EEv26Group_norm_nhwc_bwd_params)
        /*0860*/ 	.word	0x00000ae0


	//----- nvinfo : EIATTR_MIN_STACK_SIZE
	.align		4
.L_397:
        /*0864*/ 	.byte	0x04, 0x12
        /*0866*/ 	.short	(.L_399 - .L_398)
	.align		4
.L_398:
        /*0868*/ 	.word	index@(_Z35group_norm_nhwc_bwd_one_pass_kernelI11Fp32IOFp16WLi64ELi120ELi480EEv26Group_norm_nhwc_bwd_params)
        /*086c*/ 	.word	0x00000000


	//----- nvinfo : EIATTR_MIN_STACK_SIZE
	.align		4
.L_399:
        /*0870*/ 	.byte	0x04, 0x12
        /*0872*/ 	.short	(.L_401 - .L_400)
	.align		4
.L_400:
        /*0874*/ 	.word	index@(_Z35group_norm_nhwc_bwd_one_pass_kernelI11Fp32IOFp16WLi128ELi120ELi480EEv26Group_norm_nhwc_bwd_params)
        /*0878*/ 	.word	0x00000000


	//----- nvinfo : EIATTR_MIN_STACK_SIZE
	.align		4
.L_401:
        /*087c*/ 	.byte	0x04, 0x12
        /*087e*/ 	.short	(.L_403 - .L_402)
	.align		4
.L_402:
        /*0880*/ 	.word	index@(_Z35group_norm_nhwc_bwd_one_pass_kernelI11Fp32IOFp16WLi256ELi120ELi480EEv26Group_norm_nhwc_bwd_params)
        /*0884*/ 	.word	0x000000e8


	//----- nvinfo : EIATTR_MIN_STACK_SIZE
	.align		4
.L_403:
        /*0888*/ 	.byte	0x04, 0x12
        /*088a*/ 	.short	(.L_405 - .L_404)
	.align		4
.L_404:
        /*088c*/ 	.word	index@(_Z35group_norm_nhwc_bwd_one_pass_kernelI11Fp32IOFp16WLi512ELi120ELi480EEv26Group_norm_nhwc_bwd_params)
        /*0890*/ 	.word	0x00000ae0


	//----- nvinfo : EIATTR_MIN_STACK_SIZE
	.align		4
.L_405:
        /*0894*/ 	.byte	0x04, 0x12
        /*0896*/ 	.short	(.L_407 - .L_406)
	.align		4
.L_406:
        /*0898*/ 	.word	index@(_Z35group_norm_nhwc_fwd_one_pass_kernelI11Bf16IOFp32WLi64ELi120ELi480EEv26Group_norm_nhwc_fwd_params)
        /*089c*/ 	.word	0x00000000


	//----- nvinfo : EIATTR_MIN_STACK_SIZE
	.align		4
.L_407:
        /*08a0*/ 	.byte	0x04, 0x12
        /*08a2*/ 	.short	(.L_409 - .L_408)
	.align		4
.L_408:
        /*08a4*/ 	.word	index@(_Z35group_norm_nhwc_fwd_one_pass_kernelI11Bf16IOFp32WLi128ELi120ELi480EEv26Group_norm_nhwc_fwd_params)
        /*08a8*/ 	.word	0x00000000


	//----- nvinfo : EIATTR_MIN_STACK_SIZE
	.align		4
.L_409:
        /*08ac*/ 	.byte	0x04, 0x12
        /*08ae*/ 	.short	(.L_411 - .L_410)
	.align		4
.L_410:
        /*08b0*/ 	.word	index@(_Z35group_norm_nhwc_fwd_one_pass_kernelI11Bf16IOFp32WLi256ELi120ELi480EEv26Group_norm_nhwc_fwd_params)
        /*08b4*/ 	.word	0x00000000


	//----- nvinfo : EIATTR_MIN_STACK_SIZE
	.align		4
.L_411:
        /*08b8*/ 	.byte	0x04, 0x12
        /*08ba*/ 	.short	(.L_413 - .L_412)
	.align		4
.L_412:
        /*08bc*/ 	.word	index@(_Z35group_norm_nhwc_fwd_one_pass_kernelI11Bf16IOFp32WLi512ELi120ELi480EEv26Group_norm_nhwc_fwd_params)
        /*08c0*/ 	.word	0x00000120


	//----- nvinfo : EIATTR_MIN_STACK_SIZE
	.align		4
.L_413:
        /*08c4*/ 	.byte	0x04, 0x12
        /*08c6*/ 	.short	(.L_415 - .L_414)
	.align		4
.L_414:
        /*08c8*/ 	.word	index@(_Z35group_norm_nhwc_fwd_one_pass_kernelI11Bf16IOBf16WLi64ELi120ELi480EEv26Group_norm_nhwc_fwd_params)
        /*08cc*/ 	.word	0x00000000


	//----- nvinfo : EIATTR_MIN_STACK_SIZE
	.align		4
.L_415:
        /*08d0*/ 	.byte	0x04, 0x12
        /*08d2*/ 	.short	(.L_417 - .L_416)
	.align		4
.L_416:
        /*08d4*/ 	.word	index@(_Z35group_norm_nhwc_fwd_one_pass_kernelI11Bf16IOBf16WLi128ELi120ELi480EEv26Group_norm_nhwc_fwd_params)
        /*08d8*/ 	.word	0x00000000


	//----- nvinfo : EIATTR_MIN_STACK_SIZE
	.align		4
.L_417:
        /*08dc*/ 	.byte	0x04, 0x12
        /*08de*/ 	.short	(.L_419 - .L_418)
	.align		4
.L_418:
        /*08e0*/ 	.word	index@(_Z35group_norm_nhwc_fwd_one_pass_kernelI11Bf16IOBf16WLi256ELi120ELi480EEv26Group_norm_nhwc_fwd_params)
        /*08e4*/ 	.word	0x00000000


	//----- nvinfo : EIATTR_MIN_STACK_SIZE
	.align		4
.L_419:
        /*08e8*/ 	.byte	0x04, 0x12
        /*08ea*/ 	.short	(.L_421 - .L_420)
	.align		4
.L_420:
        /*08ec*/ 	.word	index@(_Z35group_norm_nhwc_fwd_one_pass_kernelI11Bf16IOBf16WLi512ELi120ELi480EEv26Group_norm_nhwc_fwd_params)
        /*08f0*/ 	.word	0x00000120


	//----- nvinfo : EIATTR_MIN_STACK_SIZE
	.align		4
.L_421:
        /*08f4*/ 	.byte	0x04, 0x12
        /*08f6*/ 	.short	(.L_423 - .L_422)
	.align		4
.L_422:
        /*08f8*/ 	.word	index@(_Z35group_norm_nhwc_fwd_one_pass_kernelI11Bf16IOFp16WLi64ELi120ELi480EEv26Group_norm_nhwc_fwd_params)
        /*08fc*/ 	.word	0x00000000


	//----- nvinfo : EIATTR_MIN_STACK_SIZE
	.align		4
.L_423:
        /*0900*/ 	.byte	0x04, 0x12
        /*0902*/ 	.short	(.L_425 - .L_424)
	.align		4
.L_424:
        /*0904*/ 	.word	index@(_Z35group_norm_nhwc_fwd_one_pass_kernelI11Bf16IOFp16WLi128ELi120ELi480EEv26Group_norm_nhwc_fwd_params)
        /*0908*/ 	.word	0x00000000


	//----- nvinfo : EIATTR_MIN_STACK_SIZE
	.align		4
.L_425:
        /*090c*/ 	.byte	0x04, 0x12
        /*090e*/ 	.short	(.L_427 - .L_426)
	.align		4
.L_426:
        /*0910*/ 	.word	index@(_Z35group_norm_nhwc_fwd_one_pass_kernelI11Bf16IOFp16WLi256ELi120ELi480EEv26Group_norm_nhwc_fwd_params)
        /*0914*/ 	.word	0x00000000


	//----- nvinfo : EIATTR_MIN_STACK_SIZE
	.align		4
.L_427:
        /*0918*/ 	.byte	0x04, 0x12
        /*091a*/ 	.short	(.L_429 - .L_428)
	.align		4
.L_428:
        /*091c*/ 	.word	index@(_Z35group_norm_nhwc_fwd_one_pass_kernelI11Bf16IOFp16WLi512ELi120ELi480EEv26Group_norm_nhwc_fwd_params)
        /*0920*/ 	.word	0x00000120


	//----- nvinfo : EIATTR_MIN_STACK_SIZE
	.align		4
.L_429:
        /*0924*/ 	.byte	0x04, 0x12
        /*0926*/ 	.short	(.L_431 - .L_430)
	.align		4
.L_430:
        /*0928*/ 	.word	index@(_Z35group_norm_nhwc_fwd_one_pass_kernelI11Fp16IOFp32WLi64ELi120ELi480EEv26Group_norm_nhwc_fwd_params)
        /*092c*/ 	.word	0x00000000


	//----- nvinfo : EIATTR_MIN_STACK_SIZE
	.align		4
.L_431:
        /*0930*/ 	.byte	0x04, 0x12
        /*0932*/ 	.short	(.L_433 - .L_432)
	.align		4
.L_432:
        /*0934*/ 	.word	index@(_Z35group_norm_nhwc_fwd_one_pass_kernelI11Fp16IOFp32WLi128ELi120ELi480EEv26Group_norm_nhwc_fwd_params)
        /*0938*/ 	.word	0x00000000


	//----- nvinfo : EIATTR_MIN_STACK_SIZE
	.align		4
.L_433:
        /*093c*/ 	.byte	0x04, 0x12
        /*093e*/ 	.short	(.L_435 - .L_434)
	.align		4
.L_434:
        /*0940*/ 	.word	index@(_Z35group_norm_nhwc_fwd_one_pass_kernelI11Fp16IOFp32WLi256ELi120ELi480EEv26Group_norm_nhwc_fwd_params)
        /*0944*/ 	.word	0x00000000


	//----- nvinfo : EIATTR_MIN_STACK_SIZE
	.align		4
.L_435:
        /*0948*/ 	.byte	0x04, 0x12
        /*094a*/ 	.short	(.L_437 - .L_436)
	.align		4
.L_436:
        /*094c*/ 	.word	index@(_Z35group_norm_nhwc_fwd_one_pass_kernelI11Fp16IOFp32WLi512ELi120ELi480EEv26Group_norm_nhwc_fwd_params)
        /*0950*/ 	.word	0x00000120


	//----- nvinfo : EIATTR_MIN_STACK_SIZE
	.align		4
.L_437:
        /*0954*/ 	.byte	0x04, 0x12
        /*0956*/ 	.short	(.L_439 - .L_438)
	.align		4
.L_438:
        /*0958*/ 	.word	index@(_Z35group_norm_nhwc_fwd_one_pass_kernelI11Fp16IOBf16WLi64ELi120ELi480EEv26Group_norm_nhwc_fwd_params)
        /*095c*/ 	.word	0x00000000


	//----- nvinfo : EIATTR_MIN_STACK_SIZE
	.align		4
.L_439:
        /*0960*/ 	.byte	0x04, 0x12
        /*0962*/ 	.short	(.L_441 - .L_440)
	.align		4
.L_440:
        /*0964*/ 	.word	index@(_Z35group_norm_nhwc_fwd_one_pass_kernelI11Fp16IOBf16WLi128ELi120ELi480EEv26Group_norm_nhwc_fwd_params)
        /*0968*/ 	.word	0x00000000


	//----- nvinfo : EIATTR_MIN_STACK_SIZE
	.align		4
.L_441:
        /*096c*/ 	.byte	0x04, 0x12
        /*096e*/ 	.short	(.L_443 - .L_442)
	.align		4
.L_442:
        /*0970*/ 	.word	index@(_Z35group_norm_nhwc_fwd_one_pass_kernelI11Fp16IOBf16WLi256ELi120ELi480EEv26Group_norm_nhwc_fwd_params)
        /*0974*/ 	.word	0x00000000


	//----- nvinfo : EIATTR_MIN_STACK_SIZE
	.align		4
.L_443:
        /*0978*/ 	.byte	0x04, 0x12
        /*097a*/ 	.short	(.L_445 - .L_444)
	.align		4
.L_444:
        /*097c*/ 	.word	index@(_Z35group_norm_nhwc_fwd_one_pass_kernelI11Fp16IOBf16WLi512ELi120ELi480EEv26Group_norm_nhwc_fwd_params)
        /*0980*/ 	.word	0x00000120


	//----- nvinfo : EIATTR_MIN_STACK_SIZE
	.align		4
.L_445:
        /*0984*/ 	.byte	0x04, 0x12
        /*0986*/ 	.short	(.L_447 - .L_446)
	.align		4
.L_446:
        /*0988*/ 	.word	index@(_Z35group_norm_nhwc_fwd_one_pass_kernelI11Fp16IOFp16WLi64ELi120ELi480EEv26Group_norm_nhwc_fwd_params)
        /*098c*/ 	.word	0x00000000


	//----- nvinfo : EIATTR_MIN_STACK_SIZE
	.align		4
.L_447:
        /*0990*/ 	.byte	0x04, 0x12
        /*0992*/ 	.short	(.L_449 - .L_448)
	.align		4
.L_448:
        /*0994*/ 	.word	index@(_Z35group_norm_nhwc_fwd_one_pass_kernelI11Fp16IOFp16WLi128ELi120ELi480EEv26Group_norm_nhwc_fwd_params)
        /*0998*/ 	.word	0x00000000


	//----- nvinfo : EIATTR_MIN_STACK_SIZE
	.align		4
.L_449:
        /*099c*/ 	.byte	0x04, 0x12
        /*099e*/ 	.short	(.L_451 - .L_450)
	.align		4
.L_450:
        /*09a0*/ 	.word	index@(_Z35group_norm_nhwc_fwd_one_pass_kernelI11Fp16IOFp16WLi256ELi120ELi480EEv26Group_norm_nhwc_fwd_params)
        /*09a4*/ 	.word	0x00000000


	//----- nvinfo : EIATTR_MIN_STACK_SIZE
	.align		4
.L_451:
        /*09a8*/ 	.byte	0x04, 0x12
        /*09aa*/ 	.short	(.L_453 - .L_452)
	.align		4
.L_452:
        /*09ac*/ 	.word	index@(_Z35group_norm_nhwc_fwd_one_pass_kernelI11Fp16IOFp16WLi512ELi120ELi480EEv26Group_norm_nhwc_fwd_params)
        /*09b0*/ 	.word	0x00000120


	//----- nvinfo : EIATTR_MIN_STACK_SIZE
	.align		4
.L_453:
        /*09b4*/ 	.byte	0x04, 0x12
        /*09b6*/ 	.short	(.L_455 - .L_454)
	.align		4
.L_454:
        /*09b8*/ 	.word	index@(_Z35group_norm_nhwc_fwd_one_pass_kernelI11Fp32IOFp32WLi64ELi120ELi480EEv26Group_norm_nhwc_fwd_params)
        /*09bc*/ 	.word	0x00000000


	//----- nvinfo : EIATTR_MIN_STACK_SIZE
	.align		4
.L_455:
        /*09c0*/ 	.byte	0x04, 0x12
        /*09c2*/ 	.short	(.L_457 - .L_456)
	.align		4
.L_456:
        /*09c4*/ 	.word	index@(_Z35group_norm_nhwc_fwd_one_pass_kernelI11Fp32IOFp32WLi128ELi120ELi480EEv26Group_norm_nhwc_fwd_params)
        /*09c8*/ 	.word	0x00000000


	//----- nvinfo : EIATTR_MIN_STACK_SIZE
	.align		4
.L_457:
        /*09cc*/ 	.byte	0x04, 0x12
        /*09ce*/ 	.short	(.L_459 - .L_458)
	.align		4
.L_458:
        /*09d0*/ 	.word	index@(_Z35group_norm_nhwc_fwd_one_pass_kernelI11Fp32IOFp32WLi256ELi120ELi480EEv26Group_norm_nhwc_fwd_params)
        /*09d4*/ 	.word	0x00000000


	//----- nvinfo : EIATTR_MIN_STACK_SIZE
	.align		4
.L_459:
        /*09d8*/ 	.byte	0x04, 0x12
        /*09da*/ 	.short	(.L_461 - .L_460)
	.align		4
.L_460:
        /*09dc*/ 	.word	index@(_Z35group_norm_nhwc_fwd_one_pass_kernelI11Fp32IOFp32WLi512ELi120ELi480EEv26Group_norm_nhwc_fwd_params)
        /*09e0*/ 	.word	0x00000750


	//----- nvinfo : EIATTR_MIN_STACK_SIZE
	.align		4
.L_461:
        /*09e4*/ 	.byte	0x04, 0x12
        /*09e6*/ 	.short	(.L_463 - .L_462)
	.align		4
.L_462:
        /*09e8*/ 	.word	index@(_Z35group_norm_nhwc_fwd_one_pass_kernelI11Fp32IOBf16WLi64ELi120ELi480EEv26Group_norm_nhwc_fwd_params)
        /*09ec*/ 	.word	0x00000000


	//----- nvinfo : EIATTR_MIN_STACK_SIZE
	.align		4
.L_463:
        /*09f0*/ 	.byte	0x04, 0x12
        /*09f2*/ 	.short	(.L_465 - .L_464)
	.align		4
.L_464:
        /*09f4*/ 	.word	index@(_Z35group_norm_nhwc_fwd_one_pass_kernelI11Fp32IOBf16WLi128ELi120ELi480EEv26Group_norm_nhwc_fwd_params)
        /*09f8*/ 	.word	0x00000000


	//----- nvinfo : EIATTR_MIN_STACK_SIZE
	.align		4
.L_465:
        /*09fc*/ 	.byte	0x04, 0x12
        /*09fe*/ 	.short	(.L_467 - .L_466)
	.align		4
.L_466:
        /*0a00*/ 	.word	index@(_Z35group_norm_nhwc_fwd_one_pass_kernelI11Fp32IOBf16WLi256ELi120ELi480EEv26Group_norm_nhwc_fwd_params)
        /*0a04*/ 	.word	0x00000000


	//----- nvinfo : EIATTR_MIN_STACK_SIZE
	.align		4
.L_467:
        /*0a08*/ 	.byte	0x04, 0x12
        /*0a0a*/ 	.short	(.L_469 - .L_468)
	.align		4
.L_468:
        /*0a0c*/ 	.word	index@(_Z35group_norm_nhwc_fwd_one_pass_kernelI11Fp32IOBf16WLi512ELi120ELi480EEv26Group_norm_nhwc_fwd_params)
        /*0a10*/ 	.word	0x00000750


	//----- nvinfo : EIATTR_MIN_STACK_SIZE
	.align		4
.L_469:
        /*0a14*/ 	.byte	0x04, 0x12
        /*0a16*/ 	.short	(.L_471 - .L_470)
	.align		4
.L_470:
        /*0a18*/ 	.word	index@(_Z35group_norm_nhwc_fwd_one_pass_kernelI11Fp32IOFp16WLi64ELi120ELi480EEv26Group_norm_nhwc_fwd_params)
        /*0a1c*/ 	.word	0x00000000


	//----- nvinfo : EIATTR_MIN_STACK_SIZE
	.align		4
.L_471:
        /*0a20*/ 	.byte	0x04, 0x12
        /*0a22*/ 	.short	(.L_473 - .L_472)
	.align		4
.L_472:
        /*0a24*/ 	.word	index@(_Z35group_norm_nhwc_fwd_one_pass_kernelI11Fp32IOFp16WLi128ELi120ELi480EEv26Group_norm_nhwc_fwd_params)
        /*0a28*/ 	.word	0x00000000


	//----- nvinfo : EIATTR_MIN_STACK_SIZE
	.align		4
.L_473:
        /*0a2c*/ 	.byte	0x04, 0x12
        /*0a2e*/ 	.short	(.L_475 - .L_474)
	.align		4
.L_474:
        /*0a30*/ 	.word	index@(_Z35group_norm_nhwc_fwd_one_pass_kernelI11Fp32IOFp16WLi256ELi120ELi480EEv26Group_norm_nhwc_fwd_params)
        /*0a34*/ 	.word	0x00000000


	//----- nvinfo : EIATTR_MIN_STACK_SIZE
	.align		4
.L_475:
        /*0a38*/ 	.byte	0x04, 0x12
        /*0a3a*/ 	.short	(.L_477 - .L_476)
	.align		4
.L_476:
        /*0a3c*/ 	.word	index@(_Z35group_norm_nhwc_fwd_one_pass_kernelI11Fp32IOFp16WLi512ELi120ELi480EEv26Group_norm_nhwc_fwd_params)
        /*0a40*/ 	.word	0x00000750
.L_477:


//--------------------- .nv.info._ZN3cub17CUB_300001_SM_8006detail11EmptyKernelIvEEvv --------------------------
	.section	.nv.info._ZN3cub17CUB_300001_SM_8006detail11EmptyKernelIvEEvv,"",@"SHT_CUDA_INFO"
	.sectionflags	@""
	.align	4


	//----- nvinfo : EIATTR_CUDA_API_VERSION
	.align		4
        /*0000*/ 	.byte	0x04, 0x37
        /*0002*/ 	.short	(.L_479 - .L_478)
.L_478:
        /*0004*/ 	.word	0x00000082


	//----- nvinfo : EIATTR_SW2861232_WAR
	.align		4
.L_479:
        /*0008*/ 	.byte	0x01, 0x35
	.zero		2


	//----- nvinfo : EIATTR_MAXREG_COUNT
	.align		4
        /*000c*/ 	.byte	0x03, 0x1b
        /*000e*/ 	.short	0x00ff


	//----- nvinfo : EIATTR_MERCURY_ISA_VERSION
	.align		4
        /*0010*/ 	.byte	0x03, 0x5f
        /*0012*/ 	.short	0x0000


	//----- nvinfo : EIATTR_EXIT_INSTR_OFFSETS
	.align		4
        /*0014*/ 	.byte	0x04, 0x1c
        /*0016*/ 	.short	(.L_481 - .L_480)


	//   ....[0]....
.L_480:
        /*0018*/ 	.word	0x00000010
.L_481:


//--------------------- .nv.info._Z35group_norm_nhwc_bwd_one_pass_kernelI11Bf16IOFp32WLi64ELi120ELi480EEv26Group_norm_nhwc_bwd_params --------------------------
	.section	.nv.info._Z35group_norm_nhwc_bwd_one_pass_kernelI11Bf16IOFp32WLi64ELi120ELi480EEv26Group_norm_nhwc_bwd_params,"",@"SHT_CUDA_INFO"
	.sectionflags	@""
	.align	4


	//----- nvinfo : EIATTR_CUDA_API_VERSION
	.align		4
        /*0000*/ 	.byte	0x04, 0x37
        /*0002*/ 	.short	(.L_483 - .L_482)
.L_482:
        /*0004*/ 	.word	0x00000082


	//----- nvinfo : EIATTR_SW2861232_WAR
	.align		4
.L_483:
        /*0008*/ 	.byte	0x01, 0x35
	.zero		2


	//----- nvinfo : EIATTR_PARAM_CBANK
	.align		4
        /*000c*/ 	.byte	0x04, 0x0a
        /*000e*/ 	.short	(.L_485 - .L_484)
	.align		4
.L_484:
        /*0010*/ 	.word	index@(.nv.constant0._Z35group_norm_nhwc_bwd_one_pass_kernelI11Bf16IOFp32WLi64ELi120ELi480EEv26Group_norm_nhwc_bwd_params)
        /*0014*/ 	.short	0x0160
        /*0016*/ 	.short	0x00b8


	//----- nvinfo : EIATTR_CBANK_PARAM_SIZE
	.align		4
.L_485:
        /*0018*/ 	.byte	0x03, 0x19
        /*001a*/ 	.short	0x00b8


	//----- nvinfo : EIATTR_KPARAM_INFO
	.align		4
        /*001c*/ 	.byte	0x04, 0x17
        /*001e*/ 	.short	(.L_487 - .L_486)
.L_486:
        /*0020*/ 	.word	0x00000000
        /*0024*/ 	.short	0x0000
        /*0026*/ 	.short	0x0000
        /*0028*/ 	.byte	0x00, 0xf0, 0xe1, 0x02


	//----- nvinfo : EIATTR_MAXREG_COUNT
	.align		4
.L_487:
        /*002c*/ 	.byte	0x03, 0x1b
        /*002e*/ 	.short	0x0080


	//----- nvinfo : EIATTR_NUM_BARRIERS
	.align		4
        /*0030*/ 	.byte	0x02, 0x4c
        /*0032*/ 	.byte	0x01
	.zero		1


	//----- nvinfo : EIATTR_MERCURY_ISA_VERSION
	.align		4
        /*0034*/ 	.byte	0x03, 0x5f
        /*0036*/ 	.short	0x0000


	//----- nvinfo : EIATTR_INT_WARP_WIDE_INSTR_OFFSETS
	.align		4
        /*0038*/ 	.byte	0x04, 0x31
        /*003a*/ 	.short	(.L_489 - .L_488)


	//   ....[0]....
.L_488:
        /*003c*/ 	.word	0x00002d40


	//   ....[1]....
        /*0040*/ 	.word	0x000058c0


	//----- nvinfo : EIATTR_COOP_GROUP_MASK_REGIDS
	.align		4
.L_489:
        /*0044*/ 	.byte	0x04, 0x29
        /*0046*/ 	.short	(.L_491 - .L_490)


	//   ....[0]....
.L_490:
        /*0048*/ 	.word	0xffffffff


	//   ....[1]....
        /*004c*/ 	.word	0xffffffff


	//   ....[2]....
        /*0050*/ 	.word	0xffffffff


	//   ....[3]....
        /*0054*/ 	.word	0xffffffff


	//   ....[4]....
        /*0058*/ 	.word	0xffffffff


	//   ....[5]....
        /*005c*/ 	.word	0xffffffff


	//   ....[6]....
        /*0060*/ 	.word	0xffffffff


	//   ....[7]....
        /*0064*/ 	.word	0xffffffff


	//   ....[8]....
        /*0068*/ 	.word	0xffffffff


	//   ....[9]....
        /*006c*/ 	.word	0xffffffff


	//----- nvinfo : EIATTR_COOP_GROUP_INSTR_OFFSETS
	.align		4
.L_491:
        /*0070*/ 	.byte	0x04, 0x28
        /*0072*/ 	.short	(.L_493 - .L_492)


	//   ....[0]....
.L_492:
        /*0074*/ 	.word	0x000023d0


	//   ....[1]....
        /*0078*/ 	.word	0x000023e0


	//   ....[2]....
        /*007c*/ 	.word	0x00002430


	//   ....[3]....
        /*0080*/ 	.word	0x00002440


	//   ....[4]....
        /*0084*/ 	.word	0x00002470


	//   ....[5]....
        /*0088*/ 	.word	0x00002490


	//   ....[6]....
        /*008c*/ 	.word	0x000024c0


	//   ....[7]....
        /*0090*/ 	.word	0x000024e0


	//   ....[8]....
        /*0094*/ 	.word	0x00002510


	//   ....[9]....
        /*0098*/ 	.word	0x00002530


	//----- nvinfo : EIATTR_EXIT_INSTR_OFFSETS
	.align		4
.L_493:
        /*009c*/ 	.byte	0x04, 0x1c
        /*009e*/ 	.short	(.L_495 - .L_494)


	//   ....[0]....
.L_494:
        /*00a0*/ 	.word	0x00005990


	//   ....[1]....
        /*00a4*/ 	.word	0x00005ad0


	//   ....[2]....
        /*00a8*/ 	.word	0x00005d20


	//----- nvinfo : EIATTR_MAX_THREADS
	.align		4
.L_495:
        /*00ac*/ 	.byte	0x04, 0x05
        /*00ae*/ 	.short	(.L_497 - .L_496)
.L_496:
        /*00b0*/ 	.word	0x000001e0
        /*00b4*/ 	.word	0x00000001
        /*00b8*/ 	.word	0x00000001


	//----- nvinfo : EIATTR_CRS_STACK_SIZE
	.align		4
.L_497:
        /*00bc*/ 	.byte	0x04, 0x1e
        /*00be*/ 	.short	(.L_499 - .L_498)
.L_498:
        /*00c0*/ 	.word	0x00000000
.L_499:


//--------------------- .nv.info._Z35group_norm_nhwc_bwd_one_pass_kernelI11Bf16IOFp32WLi128ELi120ELi480EEv26Group_norm_nhwc_bwd_params --------------------------
	.section	.nv.info._Z35group_norm_nhwc_bwd_one_pass_kernelI11Bf16IOFp32WLi128ELi120ELi480EEv26Group_norm_nhwc_bwd_params,"",@"SHT_CUDA_INFO"
	.sectionflags	@""
	.align	4


	//----- nvinfo : EIATTR_CUDA_API_VERSION
	.align		4
        /*0000*/ 	.byte	0x04, 0x37
        /*0002*/ 	.short	(.L_501 - .L_500)
.L_500:
        /*0004*/ 	.word	0x00000082


	//----- nvinfo : EIATTR_SW2861232_WAR
	.align		4
.L_501:
        /*0008*/ 	.byte	0x01, 0x35
	.zero		2


	//----- nvinfo : EIATTR_PARAM_CBANK
	.align		4
        /*000c*/ 	.byte	0x04, 0x0a
        /*000e*/ 	.short	(.L_503 - .L_502)
	.align		4
.L_502:
        /*0010*/ 	.word	index@(.nv.constant0._Z35group_norm_nhwc_bwd_one_pass_kernelI11Bf16IOFp32WLi128ELi120ELi480EEv26Group_norm_nhwc_bwd_params)
        /*0014*/ 	.short	0x0160
        /*0016*/ 	.short	0x00b8


	//----- nvinfo : EIATTR_CBANK_PARAM_SIZE
	.align		4
.L_503:
        /*0018*/ 	.byte	0x03, 0x19
        /*001a*/ 	.short	0x00b8


	//----- nvinfo : EIATTR_KPARAM_INFO
	.align		4
        /*001c*/ 	.byte	0x04, 0x17
        /*001e*/ 	.short	(.L_505 - .L_504)
.L_504:
        /*0020*/ 	.word	0x00000000
        /*0024*/ 	.short	0x0000
        /*0026*/ 	.short	0x0000
        /*0028*/ 	.byte	0x00, 0xf0, 0xe1, 0x02


	//----- nvinfo : EIATTR_MAXREG_COUNT
	.align		4
.L_505:
        /*002c*/ 	.byte	0x03, 0x1b
        /*002e*/ 	.short	0x0080


	//----- nvinfo : EIATTR_NUM_BARRIERS
	.align		4
        /*0030*/ 	.byte	0x02, 0x4c
        /*0032*/ 	.byte	0x01
	.zero		1


	//----- nvinfo : EIATTR_MERCURY_ISA_VERSION
	.align		4
        /*0034*/ 	.byte	0x03, 0x5f
        /*0036*/ 	.short	0x0000


	//----- nvinfo : EIATTR_INT_WARP_WIDE_INSTR_OFFSETS
	.align		4
        /*0038*/ 	.byte	0x04, 0x31
        /*003a*/ 	.short	(.L_507 - .L_506)


	//   ....[0]....
.L_506:
        /*003c*/ 	.word	0x00004b60


	//   ....[1]....
        /*0040*/ 	.word	0x00008ee0


	//----- nvinfo : EIATTR_COOP_GROUP_MASK_REGIDS
	.align		4
.L_507:
        /*0044*/ 	.byte	0x04, 0x29
        /*0046*/ 	.short	(.L_509 - .L_508)


	//   ....[0]....
.L_508:
        /*0048*/ 	.word	0xffffffff


	//   ....[1]....
        /*004c*/ 	.word	0xffffffff


	//   ....[2]....
        /*0050*/ 	.word	0xffffffff


	//   ....[3]....
        /*0054*/ 	.word	0xffffffff


	//   ....[4]....
        /*0058*/ 	.word	0xffffffff


	//   ....[5]....
        /*005c*/ 	.word	0xffffffff


	//   ....[6]....
        /*0060*/ 	.word	0xffffffff


	//   ....[7]....
        /*0064*/ 	.word	0xffffffff


	//   ....[8]....
        /*0068*/ 	.word	0xffffffff


	//   ....[9]....
        /*006c*/ 	.word	0xffffffff


	//----- nvinfo : EIATTR_COOP_GROUP_INSTR_OFFSETS
	.align		4
.L_509:
        /*0070*/ 	.byte	0x04, 0x28
        /*0072*/ 	.short	(.L_511 - .L_510)


	//   ....[0]....
.L_510:
        /*0074*/ 	.word	0x000040e0


	//   ....[1]....
        /*0078*/ 	.word	0x00004110


	//   ....[2]....
        /*007c*/ 	.word	0x000041f0


	//   ....[3]....
        /*0080*/ 	.word	0x00004220


	//   ....[4]....
        /*0084*/ 	.word	0x00004310


	//   ....[5]....
        /*0088*/ 	.word	0x00004320


	//   ....[6]....
        /*008c*/ 	.word	0x00004360


	//   ....[7]....
        /*0090*/ 	.word	0x00004380


	//   ....[8]....
        /*0094*/ 	.word	0x000043b0


	//   ....[9]....
        /*0098*/ 	.word	0x000043d0


	//----- nvinfo : EIATTR_EXIT_INSTR_OFFSETS
	.align		4
.L_511:
        /*009c*/ 	.byte	0x04, 0x1c
        /*009e*/ 	.short	(.L_513 - .L_512)


	//   ....[0]....
.L_512:
        /*00a0*/ 	.word	0x00008f50


	//   ....[1]....
        /*00a4*/ 	.word	0x00009090


	//   ....[2]....
        /*00a8*/ 	.word	0x000092e0


	//----- nvinfo : EIATTR_MAX_THREADS
	.align		4
.L_513:
        /*00ac*/ 	.byte	0x04, 0x05
        /*00ae*/ 	.short	(.L_515 - .L_514)
.L_514:
        /*00b0*/ 	.word	0x000001e0
        /*00b4*/ 	.word	0x00000001
        /*00b8*/ 	.word	0x00000001


	//----- nvinfo : EIATTR_CRS_STACK_SIZE
	.align		4
.L_515:
        /*00bc*/ 	.byte	0x04, 0x1e
        /*00be*/ 	.short	(.L_517 - .L_516)
.L_516:
        /*00c0*/ 	.word	0x00000000
.L_517:


//--------------------- .nv.info._Z35group_norm_nhwc_bwd_one_pass_kernelI11Bf16IOFp32WLi256ELi120ELi480EEv26Group_norm_nhwc_bwd_params --------------------------
	.section	.nv.info._Z35group_norm_nhwc_bwd_one_pass_kernelI11Bf16IOFp32WLi256ELi120ELi480EEv26Group_norm_nhwc_bwd_params,"",@"SHT_CUDA_INFO"
	.sectionflags	@""
	.align	4


	//----- nvinfo : EIATTR_CUDA_API_VERSION
	.align		4
        /*0000*/ 	.byte	0x04, 0x37
        /*0002*/ 	.short	(.L_519 - .L_518)
.L_518:
        /*0004*/ 	.word	0x00000082


	//----- nvinfo : EIATTR_SW2861232_WAR
	.align		4
.L_519:
        /*0008*/ 	.byte	0x01, 0x35
	.zero		2


	//----- nvinfo : EIATTR_PARAM_CBANK
	.align		4
        /*000c*/ 	.byte	0x04, 0x0a
        /*000e*/ 	.short	(.L_521 - .L_520)
	.align		4
.L_520:
        /*0010*/ 	.word	index@(.nv.constant0._Z35group_norm_nhwc_bwd_one_pass_kernelI11Bf16IOFp32WLi256ELi120ELi480EEv26Group_norm_nhwc_bwd_params)
        /*0014*/ 	.short	0x0160
        /*0016*/ 	.short	0x00b8


	//----- nvinfo : EIATTR_CBANK_PARAM_SIZE
	.align		4
.L_521:
        /*0018*/ 	.byte	0x03, 0x19
        /*001a*/ 	.short	0x00b8


	//----- nvinfo : EIATTR_KPARAM_INFO
	.align		4
        /*001c*/ 	.byte	0x04, 0x17
        /*001e*/ 	.short	(.L_523 - .L_522)
.L_522:
        /*0020*/ 	.word	0x00000000
        /*0024*/ 	.short	0x0000
        /*0026*/ 	.short	0x0000
        /*0028*/ 	.byte	0x00, 0xf0, 0xe1, 0x02


	//----- nvinfo : EIATTR_MAXREG_COUNT
	.align		4
.L_523:
        /*002c*/ 	.byte	0x03, 0x1b
        /*002e*/ 	.short	0x0080


	//----- nvinfo : EIATTR_NUM_BARRIERS
	.align		4
        /*0030*/ 	.byte	0x02, 0x4c
        /*0032*/ 	.byte	0x01
	.zero		1


	//----- nvinfo : EIATTR_MERCURY_ISA_VERSION
	.align		4
        /*0034*/ 	.byte	0x03, 0x5f
        /*0036*/ 	.short	0x0000


	//----- nvinfo : EIATTR_INT_WARP_WIDE_INSTR_OFFSETS
	.align		4
        /*0038*/ 	.byte	0x04, 0x31
        /*003a*/ 	.short	(.L_525 - .L_524)


	//   ....[0]....
.L_524:
        /*003c*/ 	.word	0x00008de0


	//   ....[1]....
        /*0040*/ 	.word	0x0000a4f0


	//   ....[2]....
        /*0044*/ 	.word	0x00010f00


	//----- nvinfo : EIATTR_COOP_GROUP_MASK_REGIDS
	.align		4
.L_525:
        /*0048*/ 	.byte	0x04, 0x29
        /*004a*/ 	.short	(.L_527 - .L_526)


	//   ....[0]....
.L_526:
        /*004c*/ 	.word	0xffffffff


	//   ....[1]....
        /*0050*/ 	.word	0xffffffff


	//   ....[2]....
        /*0054*/ 	.word	0xffffffff


	//   ....[3]....
        /*0058*/ 	.word	0xffffffff


	//   ....[4]....
        /*005c*/ 	.word	0xffffffff


	//   ....[5]....
        /*0060*/ 	.word	0xffffffff


	//   ....[6]....
        /*0064*/ 	.word	0xffffffff


	//   ....[7]....
        /*0068*/ 	.word	0xffffffff


	//   ....[8]....
        /*006c*/ 	.word	0xffffffff


	//   ....[9]....
        /*0070*/ 	.word	0xffffffff


	//----- nvinfo : EIATTR_COOP_GROUP_INSTR_OFFSETS
	.align		4
.L_527:
        /*0074*/ 	.byte	0x04, 0x28
        /*0076*/ 	.short	(.L_529 - .L_528)


	//   ....[0]....
.L_528:
        /*0078*/ 	.word	0x000083a0


	//   ....[1]....
        /*007c*/ 	.word	0x000083d0


	//   ....[2]....
        /*0080*/ 	.word	0x00008480


	//   ....[3]....
        /*0084*/ 	.word	0x000084a0


	//   ....[4]....
        /*0088*/ 	.word	0x000084d0


	//   ....[5]....
        /*008c*/ 	.word	0x000084f0


	//   ....[6]....
        /*0090*/ 	.word	0x00008520


	//   ....[7]....
        /*0094*/ 	.word	0x00008540


	//   ....[8]....
        /*0098*/ 	.word	0x00008570


	//   ....[9]....
        /*009c*/ 	.word	0x00008590


	//----- nvinfo : EIATTR_EXIT_INSTR_OFFSETS
	.align		4
.L_529:
        /*00a0*/ 	.byte	0x04, 0x1c
        /*00a2*/ 	.short	(.L_531 - .L_530)


	//   ....[0]....
.L_530:
        /*00a4*/ 	.word	0x00010fd0


	//   ....[1]....
        /*00a8*/ 	.word	0x00011110


	//   ....[2]....
        /*00ac*/ 	.word	0x00011360


	//----- nvinfo : EIATTR_MAX_THREADS
	.align		4
.L_531:
        /*00b0*/ 	.byte	0x04, 0x05
        /*00b2*/ 	.short	(.L_533 - .L_532)
.L_532:
        /*00b4*/ 	.word	0x000001e0
        /*00b8*/ 	.word	0x00000001
        /*00bc*/ 	.word	0x00000001


	//----- nvinfo : EIATTR_CRS_STACK_SIZE
	.align		4
.L_533:
        /*00c0*/ 	.byte	0x04, 0x1e
        /*00c2*/ 	.short	(.L_535 - .L_534)
.L_534:
        /*00c4*/ 	.word	0x00000000
.L_535:


//--------------------- .nv.info._Z35group_norm_nhwc_bwd_one_pass_kernelI11Bf16IOFp32WLi512ELi120ELi480EEv26Group_norm_nhwc_bwd_params --------------------------
	.section	.nv.info._Z35group_norm_nhwc_bwd_one_pass_kernelI11Bf16IOFp32WLi512ELi120ELi480EEv26Group_norm_nhwc_bwd_params,"",@"SHT_CUDA_INFO"
	.sectionflags	@""
	.align	4


	//----- nvinfo : EIATTR_CUDA_API_VERSION
	.align		4
        /*0000*/ 	.byte	0x04, 0x37
        /*0002*/ 	.short	(.L_537 - .L_536)
.L_536:
        /*0004*/ 	.word	0x00000082


	//----- nvinfo : EIATTR_SW2861232_WAR
	.align		4
.L_537:
        /*0008*/ 	.byte	0x01, 0x35
	.zero		2


	//----- nvinfo : EIATTR_PARAM_CBANK
	.align		4
        /*000c*/ 	.byte	0x04, 0x0a
        /*000e*/ 	.short	(.L_539 - .L_538)
	.align		4
.L_538:
        /*0010*/ 	.word	index@(.nv.constant0._Z35group_norm_nhwc_bwd_one_pass_kernelI11Bf16IOFp32WLi512ELi120ELi480EEv26Group_norm_nhwc_bwd_params)
        /*0014*/ 	.short	0x0160
        /*0016*/ 	.short	0x00b8


	//----- nvinfo : EIATTR_CBANK_PARAM_SIZE
	.align		4
.L_539:
        /*0018*/ 	.byte	0x03, 0x19
        /*001a*/ 	.short	0x00b8


	//----- nvinfo : EIATTR_KPARAM_INFO
	.align		4
        /*001c*/ 	.byte	0x04, 0x17
        /*001e*/ 	.short	(.L_541 - .L_540)
.L_540:
        /*0020*/ 	.word	0x00000000
        /*0024*/ 	.short	0x0000
        /*0026*/ 	.short	0x0000
        /*0028*/ 	.byte	0x00, 0xf0, 0xe1, 0x02


	//----- nvinfo : EIATTR_MAXREG_COUNT
	.align		4
.L_541:
        /*002c*/ 	.byte	0x03, 0x1b
        /*002e*/ 	.short	0x0080


	//----- nvinfo : EIATTR_NUM_BARRIERS
	.align		4
        /*0030*/ 	.byte	0x02, 0x4c
        /*0032*/ 	.byte	0x01
	.zero		1


	//----- nvinfo : EIATTR_ANNOTATIONS
	.align		4
        /*0034*/ 	.byte	0x04, 0x55
        /*0036*/ 	.short	(.L_543 - .L_542)


	//   ....[0]....
.L_542:
        /*0038*/ 	.word	0x00000001
        /*003c*/ 	.byte	0xb0, 0x00, 0x00, 0x00, 0x01, 0x00, 0x00, 0x00, 0x60, 0x01, 0x00, 0x00, 0x01, 0x00, 0x00, 0x00
        /* <DEDUP_REMOVED lines=408> */
        /*19cc*/ 	.byte	0x90, 0x8a, 0x01, 0x00, 0x01, 0x00, 0x00, 0x00, 0x90, 0x8b, 0x01, 0x00


	//----- nvinfo : EIATTR_MERCURY_ISA_VERSION
	.align		4
.L_543:
        /*19d8*/ 	.byte	0x03, 0x5f
        /*19da*/ 	.short	0x0000


	//----- nvinfo : EIATTR_INT_WARP_WIDE_INSTR_OFFSETS
	.align		4
        /*19dc*/ 	.byte	0x04, 0x31
        /*19de*/ 	.short	(.L_545 - .L_544)


	//   ....[0]....
.L_544:
        /*19e0*/ 	.word	0x00016da0


	//   ....[1]....
        /*19e4*/ 	.word	0x00018760


	//----- nvinfo : EIATTR_COOP_GROUP_MASK_REGIDS
	.align		4
.L_545:
        /*19e8*/ 	.byte	0x04, 0x29
        /*19ea*/ 	.short	(.L_547 - .L_546)


	//   ....[0]....
.L_546:
        /*19ec*/ 	.word	0xffffffff


	//   ....[1]....
        /*19f0*/ 	.word	0xffffffff


	//   ....[2]....
        /*19f4*/ 	.word	0xffffffff


	//   ....[3]....
        /*19f8*/ 	.word	0xffffffff


	//   ....[4]....
        /*19fc*/ 	.word	0xffffffff


	//   ....[5]....
        /*1a00*/ 	.word	0xffffffff


	//   ....[6]....
        /*1a04*/ 	.word	0xffffffff


	//   ....[7]....
        /*1a08*/ 	.word	0xffffffff


	//   ....[8]....
        /*1a0c*/ 	.word	0xffffffff


	//   ....[9]....
        /*1a10*/ 	.word	0xffffffff


	//----- nvinfo : EIATTR_COOP_GROUP_INSTR_OFFSETS
	.align		4
.L_547:
        /*1a14*/ 	.byte	0x04, 0x28
        /*1a16*/ 	.short	(.L_549 - .L_548)


	//   ....[0]....
.L_548:
        /*1a18*/ 	.word	0x00015d30


	//   ....[1]....
        /*1a1c*/ 	.word	0x00015d50


	//   ....[2]....
        /*1a20*/ 	.word	0x00015e30


	//   ....[3]....
        /*1a24*/ 	.word	0x00015f40


	//   ....[4]....
        /*1a28*/ 	.word	0x00015f80


	//   ....[5]....
        /*1a2c*/ 	.word	0x00015ff0


	//   ....[6]....
        /*1a30*/ 	.word	0x000161b0


	//   ....[7]....
        /*1a34*/ 	.word	0x000161e0


	//   ....[8]....
        /*1a38*/ 	.word	0x000163d0


	//   ....[9]....
        /*1a3c*/ 	.word	0x00016400


	//----- nvinfo : EIATTR_EXIT_INSTR_OFFSETS
	.align		4
.L_549:
        /*1a40*/ 	.byte	0x04, 0x1c
        /*1a42*/ 	.short	(.L_551 - .L_550)


	//   ....[0]....
.L_550:
        /*1a44*/ 	.word	0x00018830


	//   ....[1]....
        /*1a48*/ 	.word	0x00018980


	//   ....[2]....
        /*1a4c*/ 	.word	0x00018c00


	//----- nvinfo : EIATTR_MAX_THREADS
	.align		4
.L_551:
        /*1a50*/ 	.byte	0x04, 0x05
        /*1a52*/ 	.short	(.L_553 - .L_552)
.L_552:
        /*1a54*/ 	.word	0x000001e0
        /*1a58*/ 	.word	0x00000001
        /*1a5c*/ 	.word	0x00000001


	//----- nvinfo : EIATTR_CRS_STACK_SIZE
	.align		4
.L_553:
        /*1a60*/ 	.byte	0x04, 0x1e
        /*1a62*/ 	.short	(.L_555 - .L_554)
.L_554:
        /*1a64*/ 	.word	0x00000000
.L_555:


//--------------------- .nv.info._Z35group_norm_nhwc_bwd_one_pass_kernelI11Bf16IOBf16WLi64ELi120ELi480EEv26Group_norm_nhwc_bwd_params --------------------------
	.section	.nv.info._Z35group_norm_nhwc_bwd_one_pass_kernelI11Bf16IOBf16WLi64ELi120ELi480EEv26Group_norm_nhwc_bwd_params,"",@"SHT_CUDA_INFO"
	.sectionflags	@""
	.align	4


	//----- nvinfo : EIATTR_CUDA_API_VERSION
	.align		4
        /*0000*/ 	.byte	0x04, 0x37
        /*0002*/ 	.short	(.L_557 - .L_556)
.L_556:
        /*0004*/ 	.word	0x00000082


	//----- nvinfo : EIATTR_SW2861232_WAR
	.align		4
.L_557:
        /*0008*/ 	.byte	0x01, 0x35
	.zero		2


	//----- nvinfo : EIATTR_PARAM_CBANK
	.align		4
        /*000c*/ 	.byte	0x04, 0x0a
        /*000e*/ 	.short	(.L_559 - .L_558)
	.align		4
.L_558:
        /*0010*/ 	.word	index@(.nv.constant0._Z35group_norm_nhwc_bwd_one_pass_kernelI11Bf16IOBf16WLi64ELi120ELi480EEv26Group_norm_nhwc_bwd_params)
        /*0014*/ 	.short	0x0160
        /*0016*/ 	.short	0x00b8


	//----- nvinfo : EIATTR_CBANK_PARAM_SIZE
	.align		4
.L_559:
        /*0018*/ 	.byte	0x03, 0x19
        /*001a*/ 	.short	0x00b8


	//----- nvinfo : EIATTR_KPARAM_INFO
	.align		4
        /*001c*/ 	.byte	0x04, 0x17
        /*001e*/ 	.short	(.L_561 - .L_560)
.L_560:
        /*0020*/ 	.word	0x00000000
        /*0024*/ 	.short	0x0000
        /*0026*/ 	.short	0x0000
        /*0028*/ 	.byte	0x00, 0xf0, 0xe1, 0x02


	//----- nvinfo : EIATTR_MAXREG_COUNT
	.align		4
.L_561:
        /*002c*/ 	.byte	0x03, 0x1b
        /*002e*/ 	.short	0x0080


	//----- nvinfo : EIATTR_NUM_BARRIERS
	.align		4
        /*0030*/ 	.byte	0x02, 0x4c
        /*0032*/ 	.byte	0x01
	.zero		1


	//----- nvinfo : EIATTR_MERCURY_ISA_VERSION
	.align		4
        /*0034*/ 	.byte	0x03, 0x5f
        /*0036*/ 	.short	0x0000


	//----- nvinfo : EIATTR_INT_WARP_WIDE_INSTR_OFFSETS
	.align		4
        /*0038*/ 	.byte	0x04, 0x31
        /*003a*/ 	.short	(.L_563 - .L_562)


	//   ....[0]....
.L_562:
        /*003c*/ 	.word	0x00002dc0


	//   ....[1]....
        /*0040*/ 	.word	0x00005950


	//----- nvinfo : EIATTR_COOP_GROUP_MASK_REGIDS
	.align		4
.L_563:
        /*0044*/ 	.byte	0x04, 0x29
        /*0046*/ 	.short	(.L_565 - .L_564)


	//   ....[0]....
.L_564:
        /*0048*/ 	.word	0xffffffff


	//   ....[1]....
        /*004c*/ 	.word	0xffffffff


	//   ....[2]....
        /*0050*/ 	.word	0xffffffff


	//   ....[3]....
        /*0054*/ 	.word	0xffffffff


	//   ....[4]....
        /*0058*/ 	.word	0xffffffff


	//   ....[5]....
        /*005c*/ 	.word	0xffffffff


	//   ....[6]....
        /*0060*/ 	.word	0xffffffff


	//   ....[7]....
        /*0064*/ 	.word	0xffffffff


	//   ....[8]....
        /*0068*/ 	.word	0xffffffff


	//   ....[9]....
        /*006c*/ 	.word	0xffffffff


	//----- nvinfo : EIATTR_COOP_GROUP_INSTR_OFFSETS
	.align		4
.L_565:
        /*0070*/ 	.byte	0x04, 0x28
        /*0072*/ 	.short	(.L_567 - .L_566)


	//   ....[0]....
.L_566:
        /*0074*/ 	.word	0x00002450


	//   ....[1]....
        /*0078*/ 	.word	0x00002490


	//   ....[2]....
        /*007c*/ 	.word	0x000024e0


	//   ....[3]....
        /*0080*/ 	.word	0x000024f0


	//   ....[4]....
        /*0084*/ 	.word	0x00002520


	//   ....[5]....
        /*0088*/ 	.word	0x00002540


	//   ....[6]....
        /*008c*/ 	.word	0x00002570


	//   ....[7]....
        /*0090*/ 	.word	0x00002590


	//   ....[8]....
        /*0094*/ 	.word	0x000025c0


	//   ....[9]....
        /*0098*/ 	.word	0x000025e0


	//----- nvinfo : EIATTR_EXIT_INSTR_OFFSETS
	.align		4
.L_567:
        /*009c*/ 	.byte	0x04, 0x1c
        /*009e*/ 	.short	(.L_569 - .L_568)


	//   ....[0]....
.L_568:
        /*00a0*/ 	.word	0x00005a20


	//   ....[1]....
        /*00a4*/ 	.word	0x00005b60


	//   ....[2]....
        /*00a8*/ 	.word	0x00005de0


	//----- nvinfo : EIATTR_MAX_THREADS
	.align		4
.L_569:
        /*00ac*/ 	.byte	0x04, 0x05
        /*00ae*/ 	.short	(.L_571 - .L_570)
.L_570:
        /*00b0*/ 	.word	0x000001e0
        /*00b4*/ 	.word	0x00000001
        /*00b8*/ 	.word	0x00000001


	//----- nvinfo : EIATTR_CRS_STACK_SIZE
	.align		4
.L_571:
        /*00bc*/ 	.byte	0x04, 0x1e
        /*00be*/ 	.short	(.L_573 - .L_572)
.L_572:
        /*00c0*/ 	.word	0x00000000
.L_573:


//--------------------- .nv.info._Z35group_norm_nhwc_bwd_one_pass_kernelI11Bf16IOBf16WLi128ELi120ELi480EEv26Group_norm_nhwc_bwd_params --------------------------
	.section	.nv.info._Z35group_norm_nhwc_bwd_one_pass_kernelI11Bf16IOBf16WLi128ELi120ELi480EEv26Group_norm_nhwc_bwd_params,"",@"SHT_CUDA_INFO"
	.sectionflags	@""
	.align	4


	//----- nvinfo : EIATTR_CUDA_API_VERSION
	.align		4
        /*0000*/ 	.byte	0x04, 0x37
        /*0002*/ 	.short	(.L_575 - .L_574)
.L_574:
        /*0004*/ 	.word	0x00000082


	//----- nvinfo : EIATTR_SW2861232_WAR
	.align		4
.L_575:
        /*0008*/ 	.byte	0x01, 0x35
	.zero		2


	//----- nvinfo : EIATTR_PARAM_CBANK
	.align		4
        /*000c*/ 	.byte	0x04, 0x0a
        /*000e*/ 	.short	(.L_577 - .L_576)
	.align		4
.L_576:
        /*0010*/ 	.word	index@(.nv.constant0._Z35group_norm_nhwc_bwd_one_pass_kernelI11Bf16IOBf16WLi128ELi120ELi480EEv26Group_norm_nhwc_bwd_params)
        /*0014*/ 	.short	0x0160
        /*0016*/ 	.short	0x00b8


	//----- nvinfo : EIATTR_CBANK_PARAM_SIZE
	.align		4
.L_577:
        /*0018*/ 	.byte	0x03, 0x19
        /*001a*/ 	.short	0x00b8


	//----- nvinfo : EIATTR_KPARAM_INFO
	.align		4
        /*001c*/ 	.byte	0x04, 0x17
        /*001e*/ 	.short	(.L_579 - .L_578)
.L_578:
        /*0020*/ 	.word	0x00000000
        /*0024*/ 	.short	0x0000
        /*0026*/ 	.short	0x0000
        /*0028*/ 	.byte	0x00, 0xf0, 0xe1, 0x02


	//----- nvinfo : EIATTR_MAXREG_COUNT
	.align		4
.L_579:
        /*002c*/ 	.byte	0x03, 0x1b
        /*002e*/ 	.short	0x0080


	//----- nvinfo : EIATTR_NUM_BARRIERS
	.align		4
        /*0030*/ 	.byte	0x02, 0x4c
        /*0032*/ 	.byte	0x01
	.zero		1


	//----- nvinfo : EIATTR_MERCURY_ISA_VERSION
	.align		4
        /*0034*/ 	.byte	0x03, 0x5f
        /*0036*/ 	.short	0x0000


	//----- nvinfo : EIATTR_INT_WARP_WIDE_INSTR_OFFSETS
	.align		4
        /*0038*/ 	.byte	0x04, 0x31
        /*003a*/ 	.short	(.L_581 - .L_580)


	//   ....[0]....
.L_580:
        /*003c*/ 	.word	0x00004ba0


	//   ....[1]....
        /*0040*/ 	.word	0x00008f00


	//----- nvinfo : EIATTR_COOP_GROUP_MASK_REGIDS
	.align		4
.L_581:
        /*0044*/ 	.byte	0x04, 0x29
        /*0046*/ 	.short	(.L_583 - .L_582)


	//   ....[0]....
.L_582:
        /*0048*/ 	.word	0xffffffff


	//   ....[1]....
        /*004c*/ 	.word	0xffffffff


	//   ....[2]....
        /*0050*/ 	.word	0xffffffff


	//   ....[3]....
        /*0054*/ 	.word	0xffffffff


	//   ....[4]....
        /*0058*/ 	.word	0xffffffff


	//   ....[5]....
        /*005c*/ 	.word	0xffffffff


	//   ....[6]....
        /*0060*/ 	.word	0xffffffff


	//   ....[7]....
        /*0064*/ 	.word	0xffffffff


	//   ....[8]....
        /*0068*/ 	.word	0xffffffff


	//   ....[9]....
        /*006c*/ 	.word	0xffffffff


	//----- nvinfo : EIATTR_COOP_GROUP_INSTR_OFFSETS
	.align		4
.L_583:
        /*0070*/ 	.byte	0x04, 0x28
        /*0072*/ 	.short	(.L_585 - .L_584)


	//   ....[0]....
.L_584:
        /*0074*/ 	.word	0x00004140


	//   ....[1]....
        /*0078*/ 	.word	0x00004170


	//   ....[2]....
        /*007c*/ 	.word	0x00004250


	//   ....[3]....
        /*0080*/ 	.word	0x00004280


	//   ....[4]....
        /*0084*/ 	.word	0x00004370


	//   ....[5]....
        /*0088*/ 	.word	0x00004380


	//   ....[6]....
        /*008c*/ 	.word	0x000043b0


	//   ....[7]....
        /*0090*/ 	.word	0x000043d0


	//   ....[8]....
        /*0094*/ 	.word	0x00004400


	//   ....[9]....
        /*0098*/ 	.word	0x00004420


	//----- nvinfo : EIATTR_EXIT_INSTR_OFFSETS
	.align		4
.L_585:
        /*009c*/ 	.byte	0x04, 0x1c
        /*009e*/ 	.short	(.L_587 - .L_586)


	//   ....[0]....
.L_586:
        /*00a0*/ 	.word	0x00008fd0


	//   ....[1]....
        /*00a4*/ 	.word	0x00009110


	//   ....[2]....
        /*00a8*/ 	.word	0x00009390


	//----- nvinfo : EIATTR_MAX_THREADS
	.align		4
.L_587:
        /*00ac*/ 	.byte	0x04, 0x05
        /*00ae*/ 	.short	(.L_589 - .L_588)
.L_588:
        /*00b0*/ 	.word	0x000001e0
        /*00b4*/ 	.word	0x00000001
        /*00b8*/ 	.word	0x00000001


	//----- nvinfo : EIATTR_CRS_STACK_SIZE
	.align		4
.L_589:
        /*00bc*/ 	.byte	0x04, 0x1e
        /*00be*/ 	.short	(.L_591 - .L_590)
.L_590:
        /*00c0*/ 	.word	0x00000000
.L_591:


//--------------------- .nv.info._Z35group_norm_nhwc_bwd_one_pass_kernelI11Bf16IOBf16WLi256ELi120ELi480EEv26Group_norm_nhwc_bwd_params --------------------------
	.section	.nv.info._Z35group_norm_nhwc_bwd_one_pass_kernelI11Bf16IOBf16WLi256ELi120ELi480EEv26Group_norm_nhwc_bwd_params,"",@"SHT_CUDA_INFO"
	.sectionflags	@""
	.align	4


	//----- nvinfo : EIATTR_CUDA_API_VERSION
	.align		4
        /*0000*/ 	.byte	0x04, 0x37
        /*0002*/ 	.short	(.L_593 - .L_592)
.L_592:
        /*0004*/ 	.word	0x00000082


	//----- nvinfo : EIATTR_SW2861232_WAR
	.align		4
.L_593:
        /*0008*/ 	.byte	0x01, 0x35
	.zero		2


	//----- nvinfo : EIATTR_PARAM_CBANK
	.align		4
        /*000c*/ 	.byte	0x04, 0x0a
        /*000e*/ 	.short	(.L_595 - .L_594)
	.align		4
.L_594:
        /*0010*/ 	.word	index@(.nv.constant0._Z35group_norm_nhwc_bwd_one_pass_kernelI11Bf16IOBf16WLi256ELi120ELi480EEv26Group_norm_nhwc_bwd_params)
        /*0014*/ 	.short	0x0160
        /*0016*/ 	.short	0x00b8


	//----- nvinfo : EIATTR_CBANK_PARAM_SIZE
	.align		4
.L_595:
        /*0018*/ 	.byte	0x03, 0x19
        /*001a*/ 	.short	0x00b8


	//----- nvinfo : EIATTR_KPARAM_INFO
	.align		4
        /*001c*/ 	.byte	0x04, 0x17
        /*001e*/ 	.short	(.L_597 - .L_596)
.L_596:
        /*0020*/ 	.word	0x00000000
        /*0024*/ 	.short	0x0000
        /*0026*/ 	.short	0x0000
        /*0028*/ 	.byte	0x00, 0xf0, 0xe1, 0x02


	//----- nvinfo : EIATTR_MAXREG_COUNT
	.align		4
.L_597:
        /*002c*/ 	.byte	0x03, 0x1b
        /*002e*/ 	.short	0x0080


	//----- nvinfo : EIATTR_NUM_BARRIERS
	.align		4
        /*0030*/ 	.byte	0x02, 0x4c
        /*0032*/ 	.byte	0x01
	.zero		1


	//----- nvinfo : EIATTR_MERCURY_ISA_VERSION
	.align		4
        /*0034*/ 	.byte	0x03, 0x5f
        /*0036*/ 	.short	0x0000


	//----- nvinfo : EIATTR_INT_WARP_WIDE_INSTR_OFFSETS
	.align		4
        /*0038*/ 	.byte	0x04, 0x31
        /*003a*/ 	.short	(.L_599 - .L_598)


	//   ....[0]....
.L_598:
        /*003c*/ 	.word	0x00008e20


	//   ....[1]....
        /*0040*/ 	.word	0x0000a530


	//   ....[2]....
        /*0044*/ 	.word	0x00010f40


	//----- nvinfo : EIATTR_COOP_GROUP_MASK_REGIDS
	.align		4
.L_599:
        /*0048*/ 	.byte	0x04, 0x29
        /*004a*/ 	.short	(.L_601 - .L_600)


	//   ....[0]....
.L_600:
        /*004c*/ 	.word	0xffffffff


	//   ....[1]....
        /*0050*/ 	.word	0xffffffff


	//   ....[2]....
        /*0054*/ 	.word	0xffffffff


	//   ....[3]....
        /*0058*/ 	.word	0xffffffff


	//   ....[4]....
        /*005c*/ 	.word	0xffffffff


	//   ....[5]....
        /*0060*/ 	.word	0xffffffff


	//   ....[6]....
        /*0064*/ 	.word	0xffffffff


	//   ....[7]....
        /*0068*/ 	.word	0xffffffff


	//   ....[8]....
        /*006c*/ 	.word	0xffffffff


	//   ....[9]....
        /*0070*/ 	.word	0xffffffff


	//----- nvinfo : EIATTR_COOP_GROUP_INSTR_OFFSETS
	.align		4
.L_601:
        /*0074*/ 	.byte	0x04, 0x28
        /*0076*/ 	.short	(.L_603 - .L_602)


	//   ....[0]....
.L_602:
        /*0078*/ 	.word	0x000083d0


	//   ....[1]....
        /*007c*/ 	.word	0x00008400


	//   ....[2]....
        /*0080*/ 	.word	0x000084b0


	//   ....[3]....
        /*0084*/ 	.word	0x000084d0


	//   ....[4]....
        /*0088*/ 	.word	0x00008500


	//   ....[5]....
        /*008c*/ 	.word	0x00008520


	//   ....[6]....
        /*0090*/ 	.word	0x00008550


	//   ....[7]....
        /*0094*/ 	.word	0x00008570


	//   ....[8]....
        /*0098*/ 	.word	0x000085a0


	//   ....[9]....
        /*009c*/ 	.word	0x000085c0


	//----- nvinfo : EIATTR_EXIT_INSTR_OFFSETS
	.align		4
.L_603:
        /*00a0*/ 	.byte	0x04, 0x1c
        /*00a2*/ 	.short	(.L_605 - .L_604)


	//   ....[0]....
.L_604:
        /*00a4*/ 	.word	0x00011010


	//   ....[1]....
        /*00a8*/ 	.word	0x00011150


	//   ....[2]....
        /*00ac*/ 	.word	0x000113d0


	//----- nvinfo : EIATTR_MAX_THREADS
	.align		4
.L_605:
        /*00b0*/ 	.byte	0x04, 0x05
        /*00b2*/ 	.short	(.L_607 - .L_606)
.L_606:
        /*00b4*/ 	.word	0x000001e0
        /*00b8*/ 	.word	0x00000001
        /*00bc*/ 	.word	0x00000001


	//----- nvinfo : EIATTR_CRS_STACK_SIZE
	.align		4
.L_607:
        /*00c0*/ 	.byte	0x04, 0x1e
        /*00c2*/ 	.short	(.L_609 - .L_608)
.L_608:
        /*00c4*/ 	.word	0x00000000
.L_609:


//--------------------- .nv.info._Z35group_norm_nhwc_bwd_one_pass_kernelI11Bf16IOBf16WLi512ELi120ELi480EEv26Group_norm_nhwc_bwd_params --------------------------
	.section	.nv.info._Z35group_norm_nhwc_bwd_one_pass_kernelI11Bf16IOBf16WLi512ELi120ELi480EEv26Group_norm_nhwc_bwd_params,"",@"SHT_CUDA_INFO"
	.sectionflags	@""
	.align	4


	//----- nvinfo : EIATTR_CUDA_API_VERSION
	.align		4
        /*0000*/ 	.byte	0x04, 0x37
        /*0002*/ 	.short	(.L_611 - .L_610)
.L_610:
        /*0004*/ 	.word	0x00000082


	//----- nvinfo : EIATTR_SW2861232_WAR
	.align		4
.L_611:
        /*0008*/ 	.byte	0x01, 0x35
	.zero		2


	//----- nvinfo : EIATTR_PARAM_CBANK
	.align		4
        /*000c*/ 	.byte	0x04, 0x0a
        /*000e*/ 	.short	(.L_613 - .L_612)
	.align		4
.L_612:
        /*0010*/ 	.word	index@(.nv.constant0._Z35group_norm_nhwc_bwd_one_pass_kernelI11Bf16IOBf16WLi512ELi120ELi480EEv26Group_norm_nhwc_bwd_params)
        /*0014*/ 	.short	0x0160
        /*0016*/ 	.short	0x00b8


	//----- nvinfo : EIATTR_CBANK_PARAM_SIZE
	.align		4
.L_613:
        /*0018*/ 	.byte	0x03, 0x19
        /*001a*/ 	.short	0x00b8


	//----- nvinfo : EIATTR_KPARAM_INFO
	.align		4
        /*001c*/ 	.byte	0x04, 0x17
        /*001e*/ 	.short	(.L_615 - .L_614)
.L_614:
        /*0020*/ 	.word	0x00000000
        /*0024*/ 	.short	0x0000
        /*0026*/ 	.short	0x0000
        /*0028*/ 	.byte	0x00, 0xf0, 0xe1, 0x02


	//----- nvinfo : EIATTR_MAXREG_COUNT
	.align		4
.L_615:
        /*002c*/ 	.byte	0x03, 0x1b
        /*002e*/ 	.short	0x0080


	//----- nvinfo : EIATTR_NUM_BARRIERS
	.align		4
        /*0030*/ 	.byte	0x02, 0x4c
        /*0032*/ 	.byte	0x01
	.zero		1


	//----- nvinfo : EIATTR_ANNOTATIONS
	.align		4
        /*0034*/ 	.byte	0x04, 0x55
        /*0036*/ 	.short	(.L_617 - .L_616)


	//   ....[0]....
.L_616:
        /* <DEDUP_REMOVED lines=411> */


	//----- nvinfo : EIATTR_MERCURY_ISA_VERSION
	.align		4
.L_617:
        /*19d8*/ 	.byte	0x03, 0x5f
        /*19da*/ 	.short	0x0000


	//----- nvinfo : EIATTR_INT_WARP_WIDE_INSTR_OFFSETS
	.align		4
        /*19dc*/ 	.byte	0x04, 0x31
        /*19de*/ 	.short	(.L_619 - .L_618)


	//   ....[0]....
.L_618:
        /*19e0*/ 	.word	0x00016df0


	//   ....[1]....
        /*19e4*/ 	.word	0x000187c0


	//----- nvinfo : EIATTR_COOP_GROUP_MASK_REGIDS
	.align		4
.L_619:
        /*19e8*/ 	.byte	0x04, 0x29
        /*19ea*/ 	.short	(.L_621 - .L_620)


	//   ....[0]....
.L_620:
        /*19ec*/ 	.word	0xffffffff


	//   ....[1]....
        /*19f0*/ 	.word	0xffffffff


	//   ....[2]....
        /*19f4*/ 	.word	0xffffffff


	//   ....[3]....
        /*19f8*/ 	.word	0xffffffff


	//   ....[4]....
        /*19fc*/ 	.word	0xffffffff


	//   ....[5]....
        /*1a00*/ 	.word	0xffffffff


	//   ....[6]....
        /*1a04*/ 	.word	0xffffffff


	//   ....[7]....
        /*1a08*/ 	.word	0xffffffff


	//   ....[8]....
        /*1a0c*/ 	.word	0xffffffff


	//   ....[9]....
        /*1a10*/ 	.word	0xffffffff


	//----- nvinfo : EIATTR_COOP_GROUP_INSTR_OFFSETS
	.align		4
.L_621:
        /*1a14*/ 	.byte	0x04, 0x28
        /*1a16*/ 	.short	(.L_623 - .L_622)


	//   ....[0]....
.L_622:
        /*1a18*/ 	.word	0x00015d90


	//   ....[1]....
        /*1a1c*/ 	.word	0x00015db0


	//   ....[2]....
        /*1a20*/ 	.word	0x00015e90


	//   ....[3]....
        /*1a24*/ 	.word	0x00015fa0


	//   ....[4]....
        /*1a28*/ 	.word	0x00015fe0


	//   ....[5]....
        /*1a2c*/ 	.word	0x00016050


	//   ....[6]....
        /*1a30*/ 	.word	0x00016210


	//   ....[7]....
        /*1a34*/ 	.word	0x00016240


	//   ....[8]....
        /*1a38*/ 	.word	0x00016430


	//   ....[9]....
        /*1a3c*/ 	.word	0x00016460


	//----- nvinfo : EIATTR_EXIT_INSTR_OFFSETS
	.align		4
.L_623:
        /*1a40*/ 	.byte	0x04, 0x1c
        /*1a42*/ 	.short	(.L_625 - .L_624)


	//   ....[0]....
.L_624:
        /*1a44*/ 	.word	0x00018890


	//   ....[1]....
        /*1a48*/ 	.word	0x000189e0


	//   ....[2]....
        /*1a4c*/ 	.word	0x00018c90


	//----- nvinfo : EIATTR_MAX_THREADS
	.align		4
.L_625:
        /*1a50*/ 	.byte	0x04, 0x05
        /*1a52*/ 	.short	(.L_627 - .L_626)
.L_626:
        /*1a54*/ 	.word	0x000001e0
        /*1a58*/ 	.word	0x00000001
        /*1a5c*/ 	.word	0x00000001


	//----- nvinfo : EIATTR_CRS_STACK_SIZE
	.align		4
.L_627:
        /*1a60*/ 	.byte	0x04, 0x1e
        /*1a62*/ 	.short	(.L_629 - .L_628)
.L_628:
        /*1a64*/ 	.word	0x00000000
.L_629:


//--------------------- .nv.info._Z35group_norm_nhwc_bwd_one_pass_kernelI11Bf16IOFp16WLi64ELi120ELi480EEv26Group_norm_nhwc_bwd_params --------------------------
	.section	.nv.info._Z35group_norm_nhwc_bwd_one_pass_kernelI11Bf16IOFp16WLi64ELi120ELi480EEv26Group_norm_nhwc_bwd_params,"",@"SHT_CUDA_INFO"
	.sectionflags	@""
	.align	4


	//----- nvinfo : EIATTR_CUDA_API_VERSION
	.align		4
        /*0000*/ 	.byte	0x04, 0x37
        /*0002*/ 	.short	(.L_631 - .L_630)
.L_630:
        /*0004*/ 	.word	0x00000082


	//----- nvinfo : EIATTR_SW2861232_WAR
	.align		4
.L_631:
        /*0008*/ 	.byte	0x01, 0x35
	.zero		2


	//----- nvinfo : EIATTR_PARAM_CBANK
	.align		4
        /*000c*/ 	.byte	0x04, 0x0a
        /*000e*/ 	.short	(.L_633 - .L_632)
	.align		4
.L_632:
        /*0010*/ 	.word	index@(.nv.constant0._Z35group_norm_nhwc_bwd_one_pass_kernelI11Bf16IOFp16WLi64ELi120ELi480EEv26Group_norm_nhwc_bwd_params)
        /*0014*/ 	.short	0x0160
        /*0016*/ 	.short	0x00b8


	//----- nvinfo : EIATTR_CBANK_PARAM_SIZE
	.align		4
.L_633:
        /*0018*/ 	.byte	0x03, 0x19
        /*001a*/ 	.short	0x00b8


	//----- nvinfo : EIATTR_KPARAM_INFO
	.align		4
        /*001c*/ 	.byte	0x04, 0x17
        /*001e*/ 	.short	(.L_635 - .L_634)
.L_634:
        /*0020*/ 	.word	0x00000000
        /*0024*/ 	.short	0x0000
        /*0026*/ 	.short	0x0000
        /*0028*/ 	.byte	0x00, 0xf0, 0xe1, 0x02


	//----- nvinfo : EIATTR_MAXREG_COUNT
	.align		4
.L_635:
        /*002c*/ 	.byte	0x03, 0x1b
        /*002e*/ 	.short	0x0080


	//----- nvinfo : EIATTR_NUM_BARRIERS
	.align		4
        /*0030*/ 	.byte	0x02, 0x4c
        /*0032*/ 	.byte	0x01
	.zero		1


	//----- nvinfo : EIATTR_MERCURY_ISA_VERSION
	.align		4
        /*0034*/ 	.byte	0x03, 0x5f
        /*0036*/ 	.short	0x0000


	//----- nvinfo : EIATTR_INT_WARP_WIDE_INSTR_OFFSETS
	.align		4
        /*0038*/ 	.byte	0x04, 0x31
        /*003a*/ 	.short	(.L_637 - .L_636)


	//   ....[0]....
.L_636:
        /*003c*/ 	.word	0x00002dc0


	//   ....[1]....
        /*0040*/ 	.word	0x00005950


	//----- nvinfo : EIATTR_COOP_GROUP_MASK_REGIDS
	.align		4
.L_637:
        /*0044*/ 	.byte	0x04, 0x29
        /*0046*/ 	.short	(.L_639 - .L_638)


	//   ....[0]....
.L_638:
        /*0048*/ 	.word	0xffffffff


	//   ....[1]....
        /*004c*/ 	.word	0xffffffff


	//   ....[2]....
        /*0050*/ 	.word	0xffffffff


	//   ....[3]....
        /*0054*/ 	.word	0xffffffff


	//   ....[4]....
        /*0058*/ 	.word	0xffffffff


	//   ....[5]....
        /*005c*/ 	.word	0xffffffff


	//   ....[6]....
        /*0060*/ 	.word	0xffffffff


	//   ....[7]....
        /*0064*/ 	.word	0xffffffff


	//   ....[8]....
        /*0068*/ 	.word	0xffffffff


	//   ....[9]....
        /*006c*/ 	.word	0xffffffff


	//----- nvinfo : EIATTR_COOP_GROUP_INSTR_OFFSETS
	.align		4
.L_639:
        /*0070*/ 	.byte	0x04, 0x28
        /*0072*/ 	.short	(.L_641 - .L_640)


	//   ....[0]....
.L_640:
        /*0074*/ 	.word	0x00002450


	//   ....[1]....
        /*0078*/ 	.word	0x00002490


	//   ....[2]....
        /*007c*/ 	.word	0x000024e0


	//   ....[3]....
        /*0080*/ 	.word	0x000024f0


	//   ....[4]....
        /*0084*/ 	.word	0x00002520


	//   ....[5]....
        /*0088*/ 	.word	0x00002540


	//   ....[6]....
        /*008c*/ 	.word	0x00002570


	//   ....[7]....
        /*0090*/ 	.word	0x00002590


	//   ....[8]....
        /*0094*/ 	.word	0x000025c0


	//   ....[9]....
        /*0098*/ 	.word	0x000025e0


	//----- nvinfo : EIATTR_EXIT_INSTR_OFFSETS
	.align		4
.L_641:
        /*009c*/ 	.byte	0x04, 0x1c
        /*009e*/ 	.short	(.L_643 - .L_642)


	//   ....[0]....
.L_642:
        /*00a0*/ 	.word	0x00005a20


	//   ....[1]....
        /*00a4*/ 	.word	0x00005b60


	//   ....[2]....
        /*00a8*/ 	.word	0x00005de0


	//----- nvinfo : EIATTR_MAX_THREADS
	.align		4
.L_643:
        /*00ac*/ 	.byte	0x04, 0x05
        /*00ae*/ 	.short	(.L_645 - .L_644)
.L_644:
        /*00b0*/ 	.word	0x000001e0
        /*00b4*/ 	.word	0x00000001
        /*00b8*/ 	.word	0x00000001


	//----- nvinfo : EIATTR_CRS_STACK_SIZE
	.align		4
.L_645:
        /*00bc*/ 	.byte	0x04, 0x1e
        /*00be*/ 	.short	(.L_647 - .L_646)
.L_646:
        /*00c0*/ 	.word	0x00000000
.L_647:


//--------------------- .nv.info._Z35group_norm_nhwc_bwd_one_pass_kernelI11Bf16IOFp16WLi128ELi120ELi480EEv26Group_norm_nhwc_bwd_params --------------------------
	.section	.nv.info._Z35group_norm_nhwc_bwd_one_pass_kernelI11Bf16IOFp16WLi128ELi120ELi480EEv26Group_norm_nhwc_bwd_params,"",@"SHT_CUDA_INFO"
	.sectionflags	@""
	.align	4


	//----- nvinfo : EIATTR_CUDA_API_VERSION
	.align		4
        /*0000*/ 	.byte	0x04, 0x37
        /*0002*/ 	.short	(.L_649 - .L_648)
.L_648:
        /*0004*/ 	.word	0x00000082


	//----- nvinfo : EIATTR_SW2861232_WAR
	.align		4
.L_649:
        /*0008*/ 	.byte	0x01, 0x35
	.zero		2


	//----- nvinfo : EIATTR_PARAM_CBANK
	.align		4
        /*000c*/ 	.byte	0x04, 0x0a
        /*000e*/ 	.short	(.L_651 - .L_650)
	.align		4
.L_650:
        /*0010*/ 	.word	index@(.nv.constant0._Z35group_norm_nhwc_bwd_one_pass_kernelI11Bf16IOFp16WLi128ELi120ELi480EEv26Group_norm_nhwc_bwd_params)
        /*0014*/ 	.short	0x0160
        /*0016*/ 	.short	0x00b8


	//----- nvinfo : EIATTR_CBANK_PARAM_SIZE
	.align		4
.L_651:
        /*0018*/ 	.byte	0x03, 0x19
        /*001a*/ 	.short	0x00b8


	//----- nvinfo : EIATTR_KPARAM_INFO
	.align		4
        /*001c*/ 	.byte	0x04, 0x17
        /*001e*/ 	.short	(.L_653 - .L_652)
.L_652:
        /*0020*/ 	.word	0x00000000
        /*0024*/ 	.short	0x0000
        /*0026*/ 	.short	0x0000
        /*0028*/ 	.byte	0x00, 0xf0, 0xe1, 0x02


	//----- nvinfo : EIATTR_MAXREG_COUNT
	.align		4
.L_653:
        /*002c*/ 	.byte	0x03, 0x1b
        /*002e*/ 	.short	0x0080


	//----- nvinfo : EIATTR_NUM_BARRIERS
	.align		4
        /*0030*/ 	.byte	0x02, 0x4c
        /*0032*/ 	.byte	0x01
	.zero		1


	//----- nvinfo : EIATTR_MERCURY_ISA_VERSION
	.align		4
        /*0034*/ 	.byte	0x03, 0x5f
        /*0036*/ 	.short	0x0000


	//----- nvinfo : EIATTR_INT_WARP_WIDE_INSTR_OFFSETS
	.align		4
        /*0038*/ 	.byte	0x04, 0x31
        /*003a*/ 	.short	(.L_655 - .L_654)


	//   ....[0]....
.L_654:
        /*003c*/ 	.word	0x00004ba0


	//   ....[1]....
        /*0040*/ 	.word	0x00008f00


	//----- nvinfo : EIATTR_COOP_GROUP_MASK_REGIDS
	.align		4
.L_655:
        /*0044*/ 	.byte	0x04, 0x29
        /*0046*/ 	.short	(.L_657 - .L_656)


	//   ....[0]....
.L_656:
        /*0048*/ 	.word	0xffffffff


	//   ....[1]....
        /*004c*/ 	.word	0xffffffff


	//   ....[2]....
        /*0050*/ 	.word	0xffffffff


	//   ....[3]....
        /*0054*/ 	.word	0xffffffff


	//   ....[4]....
        /*0058*/ 	.word	0xffffffff


	//   ....[5]....
        /*005c*/ 	.word	0xffffffff


	//   ....[6]....
        /*0060*/ 	.word	0xffffffff


	//   ....[7]....
        /*0064*/ 	.word	0xffffffff


	//   ....[8]....
        /*0068*/ 	.word	0xffffffff


	//   ....[9]....
        /*006c*/ 	.word	0xffffffff


	//----- nvinfo : EIATTR_COOP_GROUP_INSTR_OFFSETS
	.align		4
.L_657:
        /*0070*/ 	.byte	0x04, 0x28
        /*0072*/ 	.short	(.L_659 - .L_658)


	//   ....[0]....
.L_658:
        /*0074*/ 	.word	0x00004140


	//   ....[1]....
        /*0078*/ 	.word	0x00004170


	//   ....[2]....
        /*007c*/ 	.word	0x00004250


	//   ....[3]....
        /*0080*/ 	.word	0x00004280


	//   ....[4]....
        /*0084*/ 	.word	0x00004370


	//   ....[5]....
        /*0088*/ 	.word	0x00004380


	//   ....[6]....
        /*008c*/ 	.word	0x000043b0


	//   ....[7]....
        /*0090*/ 	.word	0x000043d0


	//   ....[8]....
        /*0094*/ 	.word	0x00004400


	//   ....[9]....
        /*0098*/ 	.word	0x00004420


	//----- nvinfo : EIATTR_EXIT_INSTR_OFFSETS
	.align		4
.L_659:
        /*009c*/ 	.byte	0x04, 0x1c
        /*009e*/ 	.short	(.L_661 - .L_660)


	//   ....[0]....
.L_660:
        /*00a0*/ 	.word	0x00008fd0


	//   ....[1]....
        /*00a4*/ 	.word	0x00009110


	//   ....[2]....
        /*00a8*/ 	.word	0x00009390


	//----- nvinfo : EIATTR_MAX_THREADS
	.align		4
.L_661:
        /*00ac*/ 	.byte	0x04, 0x05
        /*00ae*/ 	.short	(.L_663 - .L_662)
.L_662:
        /*00b0*/ 	.word	0x000001e0
        /*00b4*/ 	.word	0x00000001
        /*00b8*/ 	.word	0x00000001


	//----- nvinfo : EIATTR_CRS_STACK_SIZE
	.align		4
.L_663:
        /*00bc*/ 	.byte	0x04, 0x1e
        /*00be*/ 	.short	(.L_665 - .L_664)
.L_664:
        /*00c0*/ 	.word	0x00000000
.L_665:


//--------------------- .nv.info._Z35group_norm_nhwc_bwd_one_pass_kernelI11Bf16IOFp16WLi256ELi120ELi480EEv26Group_norm_nhwc_bwd_params --------------------------
	.section	.nv.info._Z35group_norm_nhwc_bwd_one_pass_kernelI11Bf16IOFp16WLi256ELi120ELi480EEv26Group_norm_nhwc_bwd_params,"",@"SHT_CUDA_INFO"
	.sectionflags	@""
	.align	4


	//----- nvinfo : EIATTR_CUDA_API_VERSION
	.align		4
        /*0000*/ 	.byte	0x04, 0x37
        /*0002*/ 	.short	(.L_667 - .L_666)
.L_666:
        /*0004*/ 	.word	0x00000082


	//----- nvinfo : EIATTR_SW2861232_WAR
	.align		4
.L_667:
        /*0008*/ 	.byte	0x01, 0x35
	.zero		2


	//----- nvinfo : EIATTR_PARAM_CBANK
	.align		4
        /*000c*/ 	.byte	0x04, 0x0a
        /*000e*/ 	.short	(.L_669 - .L_668)
	.align		4
.L_668:
        /*0010*/ 	.word	index@(.nv.constant0._Z35group_norm_nhwc_bwd_one_pass_kernelI11Bf16IOFp16WLi256ELi120ELi480EEv26Group_norm_nhwc_bwd_params)
        /*0014*/ 	.short	0x0160
        /*0016*/ 	.short	0x00b8


	//----- nvinfo : EIATTR_CBANK_PARAM_SIZE
	.align		4
.L_669:
        /*0018*/ 	.byte	0x03, 0x19
        /*001a*/ 	.short	0x00b8


	//----- nvinfo : EIATTR_KPARAM_INFO
	.align		4
        /*001c*/ 	.byte	0x04, 0x17
        /*001e*/ 	.short	(.L_671 - .L_670)
.L_670:
        /*0020*/ 	.word	0x00000000
        /*0024*/ 	.short	0x0000
        /*0026*/ 	.short	0x0000
        /*0028*/ 	.byte	0x00, 0xf0, 0xe1, 0x02


	//----- nvinfo : EIATTR_MAXREG_COUNT
	.align		4
.L_671:
        /*002c*/ 	.byte	0x03, 0x1b
        /*002e*/ 	.short	0x0080


	//----- nvinfo : EIATTR_NUM_BARRIERS
	.align		4
        /*0030*/ 	.byte	0x02, 0x4c
        /*0032*/ 	.byte	0x01
	.zero		1


	//----- nvinfo : EIATTR_MERCURY_ISA_VERSION
	.align		4
        /*0034*/ 	.byte	0x03, 0x5f
        /*0036*/ 	.short	0x0000


	//----- nvinfo : EIATTR_INT_WARP_WIDE_INSTR_OFFSETS
	.align		4
        /*0038*/ 	.byte	0x04, 0x31
        /*003a*/ 	.short	(.L_673 - .L_672)


	//   ....[0]....
.L_672:
        /*003c*/ 	.word	0x00008e20


	//   ....[1]....
        /*0040*/ 	.word	0x0000a530


	//   ....[2]....
        /*0044*/ 	.word	0x00010f40


	//----- nvinfo : EIATTR_COOP_GROUP_MASK_REGIDS
	.align		4
.L_673:
        /*0048*/ 	.byte	0x04, 0x29
        /*004a*/ 	.short	(.L_675 - .L_674)


	//   ....[0]....
.L_674:
        /*004c*/ 	.word	0xffffffff


	//   ....[1]....
        /*0050*/ 	.word	0xffffffff


	//   ....[2]....
        /*0054*/ 	.word	0xffffffff


	//   ....[3]....
        /*0058*/ 	.word	0xffffffff


	//   ....[4]....
        /*005c*/ 	.word	0xffffffff


	//   ....[5]....
        /*0060*/ 	.word	0xffffffff


	//   ....[6]....
        /*0064*/ 	.word	0xffffffff


	//   ....[7]....
        /*0068*/ 	.word	0xffffffff


	//   ....[8]....
        /*006c*/ 	.word	0xffffffff


	//   ....[9]....
        /*0070*/ 	.word	0xffffffff


	//----- nvinfo : EIATTR_COOP_GROUP_INSTR_OFFSETS
	.align		4
.L_675:
        /*0074*/ 	.byte	0x04, 0x28
        /*0076*/ 	.short	(.L_677 - .L_676)


	//   ....[0]....
.L_676:
        /*0078*/ 	.word	0x000083d0


	//   ....[1]....
        /*007c*/ 	.word	0x00008400


	//   ....[2]....
        /*0080*/ 	.word	0x000084b0


	//   ....[3]....
        /*0084*/ 	.word	0x000084d0


	//   ....[4]....
        /*0088*/ 	.word	0x00008500


	//   ....[5]....
        /*008c*/ 	.word	0x00008520


	//   ....[6]....
        /*0090*/ 	.word	0x00008550


	//   ....[7]....
        /*0094*/ 	.word	0x00008570


	//   ....[8]....
        /*0098*/ 	.word	0x000085a0


	//   ....[9]....
        /*009c*/ 	.word	0x000085c0


	//----- nvinfo : EIATTR_EXIT_INSTR_OFFSETS
	.align		4
.L_677:
        /*00a0*/ 	.byte	0x04, 0x1c
        /*00a2*/ 	.short	(.L_679 - .L_678)


	//   ....[0]....
.L_678:
        /*00a4*/ 	.word	0x00011010


	//   ....[1]....
        /*00a8*/ 	.word	0x00011150


	//   ....[2]....
        /*00ac*/ 	.word	0x000113d0


	//----- nvinfo : EIATTR_MAX_THREADS
	.align		4
.L_679:
        /*00b0*/ 	.byte	0x04, 0x05
        /*00b2*/ 	.short	(.L_681 - .L_680)
.L_680:
        /*00b4*/ 	.word	0x000001e0
        /*00b8*/ 	.word	0x00000001
        /*00bc*/ 	.word	0x00000001


	//----- nvinfo : EIATTR_CRS_STACK_SIZE
	.align		4
.L_681:
        /*00c0*/ 	.byte	0x04, 0x1e
        /*00c2*/ 	.short	(.L_683 - .L_682)
.L_682:
        /*00c4*/ 	.word	0x00000000
.L_683:


//--------------------- .nv.info._Z35group_norm_nhwc_bwd_one_pass_kernelI11Bf16IOFp16WLi512ELi120ELi480EEv26Group_norm_nhwc_bwd_params --------------------------
	.section	.nv.info._Z35group_norm_nhwc_bwd_one_pass_kernelI11Bf16IOFp16WLi512ELi120ELi480EEv26Group_norm_nhwc_bwd_params,"",@"SHT_CUDA_INFO"
	.sectionflags	@""
	.align	4


	//----- nvinfo : EIATTR_CUDA_API_VERSION
	.align		4
        /*0000*/ 	.byte	0x04, 0x37
        /*0002*/ 	.short	(.L_685 - .L_684)
.L_684:
        /*0004*/ 	.word	0x00000082


	//----- nvinfo : EIATTR_SW2861232_WAR
	.align		4
.L_685:
        /*0008*/ 	.byte	0x01, 0x35
	.zero		2


	//----- nvinfo : EIATTR_PARAM_CBANK
	.align		4
        /*000c*/ 	.byte	0x04, 0x0a
        /*000e*/ 	.short	(.L_687 - .L_686)
	.align		4
.L_686:
        /*0010*/ 	.word	index@(.nv.constant0._Z35group_norm_nhwc_bwd_one_pass_kernelI11Bf16IOFp16WLi512ELi120ELi480EEv26Group_norm_nhwc_bwd_params)
        /*0014*/ 	.short	0x0160
        /*0016*/ 	.short	0x00b8


	//----- nvinfo : EIATTR_CBANK_PARAM_SIZE
	.align		4
.L_687:
        /*0018*/ 	.byte	0x03, 0x19
        /*001a*/ 	.short	0x00b8


	//----- nvinfo : EIATTR_KPARAM_INFO
	.align		4
        /*001c*/ 	.byte	0x04, 0x17
        /*001e*/ 	.short	(.L_689 - .L_688)
.L_688:
        /*0020*/ 	.word	0x00000000
        /*0024*/ 	.short	0x0000
        /*0026*/ 	.short	0x0000
        /*0028*/ 	.byte	0x00, 0xf0, 0xe1, 0x02


	//----- nvinfo : EIATTR_MAXREG_COUNT
	.align		4
.L_689:
        /*002c*/ 	.byte	0x03, 0x1b
        /*002e*/ 	.short	0x0080


	//----- nvinfo : EIATTR_NUM_BARRIERS
	.align		4
        /*0030*/ 	.byte	0x02, 0x4c
        /*0032*/ 	.byte	0x01
	.zero		1


	//----- nvinfo : EIATTR_ANNOTATIONS
	.align		4
        /*0034*/ 	.byte	0x04, 0x55
        /*0036*/ 	.short	(.L_691 - .L_690)


	//   ....[0]....
.L_690:
        /* <DEDUP_REMOVED lines=411> */


	//----- nvinfo : EIATTR_MERCURY_ISA_VERSION
	.align		4
.L_691:
        /*19d8*/ 	.byte	0x03, 0x5f
        /*19da*/ 	.short	0x0000


	//----- nvinfo : EIATTR_INT_WARP_WIDE_INSTR_OFFSETS
	.align		4
        /*19dc*/ 	.byte	0x04, 0x31
        /*19de*/ 	.short	(.L_693 - .L_692)


	//   ....[0]....
.L_692:
        /*19e0*/ 	.word	0x00016df0


	//   ....[1]....
        /*19e4*/ 	.word	0x000187c0


	//----- nvinfo : EIATTR_COOP_GROUP_MASK_REGIDS
	.align		4
.L_693:
        /*19e8*/ 	.byte	0x04, 0x29
        /*19ea*/ 	.short	(.L_695 - .L_694)


	//   ....[0]....
.L_694:
        /*19ec*/ 	.word	0xffffffff


	//   ....[1]....
        /*19f0*/ 	.word	0xffffffff


	//   ....[2]....
        /*19f4*/ 	.word	0xffffffff


	//   ....[3]....
        /*19f8*/ 	.word	0xffffffff


	//   ....[4]....
        /*19fc*/ 	.word	0xffffffff


	//   ....[5]....
        /*1a00*/ 	.word	0xffffffff


	//   ....[6]....
        /*1a04*/ 	.word	0xffffffff


	//   ....[7]....
        /*1a08*/ 	.word	0xffffffff


	//   ....[8]....
        /*1a0c*/ 	.word	0xffffffff


	//   ....[9]....
        /*1a10*/ 	.word	0xffffffff


	//----- nvinfo : EIATTR_COOP_GROUP_INSTR_OFFSETS
	.align		4
.L_695:
        /*1a14*/ 	.byte	0x04, 0x28
        /*1a16*/ 	.short	(.L_697 - .L_696)


	//   ....[0]....
.L_696:
        /*1a18*/ 	.word	0x00015d90


	//   ....[1]....
        /*1a1c*/ 	.word	0x00015db0


	//   ....[2]....
        /*1a20*/ 	.word	0x00015e90


	//   ....[3]....
        /*1a24*/ 	.word	0x00015fa0


	//   ....[4]....
        /*1a28*/ 	.word	0x00015fe0


	//   ....[5]....
        /*1a2c*/ 	.word	0x00016050


	//   ....[6]....
        /*1a30*/ 	.word	0x00016210


	//   ....[7]....
        /*1a34*/ 	.word	0x00016240


	//   ....[8]....
        /*1a38*/ 	.word	0x00016430


	//   ....[9]....
        /*1a3c*/ 	.word	0x00016460


	//----- nvinfo : EIATTR_EXIT_INSTR_OFFSETS
	.align		4
.L_697:
        /*1a40*/ 	.byte	0x04, 0x1c
        /*1a42*/ 	.short	(.L_699 - .L_698)


	//   ....[0]....
.L_698:
        /*1a44*/ 	.word	0x00018890


	//   ....[1]....
        /*1a48*/ 	.word	0x000189e0


	//   ....[2]....
        /*1a4c*/ 	.word	0x00018c90


	//----- nvinfo : EIATTR_MAX_THREADS
	.align		4
.L_699:
        /*1a50*/ 	.byte	0x04, 0x05
        /*1a52*/ 	.short	(.L_701 - .L_700)
.L_700:
        /*1a54*/ 	.word	0x000001e0
        /*1a58*/ 	.word	0x00000001
        /*1a5c*/ 	.word	0x00000001


	//----- nvinfo : EIATTR_CRS_STACK_SIZE
	.align		4
.L_701:
        /*1a60*/ 	.byte	0x04, 0x1e
        /*1a62*/ 	.short	(.L_703 - .L_702)
.L_702:
        /*1a64*/ 	.word	0x00000000
.L_703:


//--------------------- .nv.info._Z35group_norm_nhwc_bwd_one_pass_kernelI11Fp16IOFp32WLi64ELi120ELi480EEv26Group_norm_nhwc_bwd_params --------------------------
	.section	.nv.info._Z35group_norm_nhwc_bwd_one_pass_kernelI11Fp16IOFp32WLi64ELi120ELi480EEv26Group_norm_nhwc_bwd_params,"",@"SHT_CUDA_INFO"
	.sectionflags	@""
	.align	4


	//----- nvinfo : EIATTR_CUDA_API_VERSION
	.align		4
        /*0000*/ 	.byte	0x04, 0x37
        /*0002*/ 	.short	(.L_705 - .L_704)
.L_704:
        /*0004*/ 	.word	0x00000082


	//----- nvinfo : EIATTR_SW2861232_WAR
	.align		4
.L_705:
        /*0008*/ 	.byte	0x01, 0x35
	.zero		2


	//----- nvinfo : EIATTR_PARAM_CBANK
	.align		4
        /*000c*/ 	.byte	0x04, 0x0a
        /*000e*/ 	.short	(.L_707 - .L_706)
	.align		4
.L_706:
        /*0010*/ 	.word	index@(.nv.constant0._Z35group_norm_nhwc_bwd_one_pass_kernelI11Fp16IOFp32WLi64ELi120ELi480EEv26Group_norm_nhwc_bwd_params)
        /*0014*/ 	.short	0x0160
        /*0016*/ 	.short	0x00b8


	//----- nvinfo : EIATTR_CBANK_PARAM_SIZE
	.align		4
.L_707:
        /*0018*/ 	.byte	0x03, 0x19
        /*001a*/ 	.short	0x00b8


	//----- nvinfo : EIATTR_KPARAM_INFO
	.align		4
        /*001c*/ 	.byte	0x04, 0x17
        /*001e*/ 	.short	(.L_709 - .L_708)
.L_708:
        /*0020*/ 	.word	0x00000000
        /*0024*/ 	.short	0x0000
        /*0026*/ 	.short	0x0000
        /*0028*/ 	.byte	0x00, 0xf0, 0xe1, 0x02


	//----- nvinfo : EIATTR_MAXREG_COUNT
	.align		4
.L_709:
        /*002c*/ 	.byte	0x03, 0x1b
        /*002e*/ 	.short	0x0080


	//----- nvinfo : EIATTR_NUM_BARRIERS
	.align		4
        /*0030*/ 	.byte	0x02, 0x4c
        /*0032*/ 	.byte	0x01
	.zero		1


	//----- nvinfo : EIATTR_MERCURY_ISA_VERSION
	.align		4
        /*0034*/ 	.byte	0x03, 0x5f
        /*0036*/ 	.short	0x0000


	//----- nvinfo : EIATTR_INT_WARP_WIDE_INSTR_OFFSETS
	.align		4
        /*0038*/ 	.byte	0x04, 0x31
        /*003a*/ 	.short	(.L_711 - .L_710)


	//   ....[0]....
.L_710:
        /*003c*/ 	.word	0x00002d40


	//   ....[1]....
        /*0040*/ 	.word	0x000058c0


	//----- nvinfo : EIATTR_COOP_GROUP_MASK_REGIDS
	.align		4
.L_711:
        /*0044*/ 	.byte	0x04, 0x29
        /*0046*/ 	.short	(.L_713 - .L_712)


	//   ....[0]....
.L_712:
        /*0048*/ 	.word	0xffffffff


	//   ....[1]....
        /*004c*/ 	.word	0xffffffff


	//   ....[2]....
        /*0050*/ 	.word	0xffffffff


	//   ....[3]....
        /*0054*/ 	.word	0xffffffff


	//   ....[4]....
        /*0058*/ 	.word	0xffffffff


	//   ....[5]....
        /*005c*/ 	.word	0xffffffff


	//   ....[6]....
        /*0060*/ 	.word	0xffffffff


	//   ....[7]....
        /*0064*/ 	.word	0xffffffff


	//   ....[8]....
        /*0068*/ 	.word	0xffffffff


	//   ....[9]....
        /*006c*/ 	.word	0xffffffff


	//----- nvinfo : EIATTR_COOP_GROUP_INSTR_OFFSETS
	.align		4
.L_713:
        /*0070*/ 	.byte	0x04, 0x28
        /*0072*/ 	.short	(.L_715 - .L_714)


	//   ....[0]....
.L_714:
        /*0074*/ 	.word	0x000023d0


	//   ....[1]....
        /*0078*/ 	.word	0x000023e0


	//   ....[2]....
        /*007c*/ 	.word	0x00002430


	//   ....[3]....
        /*0080*/ 	.word	0x00002440


	//   ....[4]....
        /*0084*/ 	.word	0x00002470


	//   ....[5]....
        /*0088*/ 	.word	0x00002490


	//   ....[6]....
        /*008c*/ 	.word	0x000024c0


	//   ....[7]....
        /*0090*/ 	.word	0x000024e0


	//   ....[8]....
        /*0094*/ 	.word	0x00002510


	//   ....[9]....
        /*0098*/ 	.word	0x00002530


	//----- nvinfo : EIATTR_EXIT_INSTR_OFFSETS
	.align		4
.L_715:
        /*009c*/ 	.byte	0x04, 0x1c
        /*009e*/ 	.short	(.L_717 - .L_716)


	//   ....[0]....
.L_716:
        /*00a0*/ 	.word	0x00005990


	//   ....[1]....
        /*00a4*/ 	.word	0x00005ad0


	//   ....[2]....
        /*00a8*/ 	.word	0x00005d20


	//----- nvinfo : EIATTR_MAX_THREADS
	.align		4
.L_717:
        /*00ac*/ 	.byte	0x04, 0x05
        /*00ae*/ 	.short	(.L_719 - .L_718)
.L_718:
        /*00b0*/ 	.word	0x000001e0
        /*00b4*/ 	.word	0x00000001
        /*00b8*/ 	.word	0x00000001


	//----- nvinfo : EIATTR_CRS_STACK_SIZE
	.align		4
.L_719:
        /*00bc*/ 	.byte	0x04, 0x1e
        /*00be*/ 	.short	(.L_721 - .L_720)
.L_720:
        /*00c0*/ 	.word	0x00000000
.L_721:


//--------------------- .nv.info._Z35group_norm_nhwc_bwd_one_pass_kernelI11Fp16IOFp32WLi128ELi120ELi480EEv26Group_norm_nhwc_bwd_params --------------------------
	.section	.nv.info._Z35group_norm_nhwc_bwd_one_pass_kernelI11Fp16IOFp32WLi128ELi120ELi480EEv26Group_norm_nhwc_bwd_params,"",@"SHT_CUDA_INFO"
	.sectionflags	@""
	.align	4


	//----- nvinfo : EIATTR_CUDA_API_VERSION
	.align		4
        /*0000*/ 	.byte	0x04, 0x37
        /*0002*/ 	.short	(.L_723 - .L_722)
.L_722:
        /*0004*/ 	.word	0x00000082


	//----- nvinfo : EIATTR_SW2861232_WAR
	.align		4
.L_723:
        /*0008*/ 	.byte	0x01, 0x35
	.zero		2


	//----- nvinfo : EIATTR_PARAM_CBANK
	.align		4
        /*000c*/ 	.byte	0x04, 0x0a
        /*000e*/ 	.short	(.L_725 - .L_724)
	.align		4
.L_724:
        /*0010*/ 	.word	index@(.nv.constant0._Z35group_norm_nhwc_bwd_one_pass_kernelI11Fp16IOFp32WLi128ELi120ELi480EEv26Group_norm_nhwc_bwd_params)
        /*0014*/ 	.short	0x0160
        /*0016*/ 	.short	0x00b8


	//----- nvinfo : EIATTR_CBANK_PARAM_SIZE
	.align		4
.L_725:
        /*0018*/ 	.byte	0x03, 0x19
        /*001a*/ 	.short	0x00b8


	//----- nvinfo : EIATTR_KPARAM_INFO
	.align		4
        /*001c*/ 	.byte	0x04, 0x17
        /*001e*/ 	.short	(.L_727 - .L_726)
.L_726:
        /*0020*/ 	.word	0x00000000
        /*0024*/ 	.short	0x0000
        /*0026*/ 	.short	0x0000
        /*0028*/ 	.byte	0x00, 0xf0, 0xe1, 0x02


	//----- nvinfo : EIATTR_MAXREG_COUNT
	.align		4
.L_727:
        /*002c*/ 	.byte	0x03, 0x1b
        /*002e*/ 	.short	0x0080


	//----- nvinfo : EIATTR_NUM_BARRIERS
	.align		4
        /*0030*/ 	.byte	0x02, 0x4c
        /*0032*/ 	.byte	0x01
	.zero		1


	//----- nvinfo : EIATTR_MERCURY_ISA_VERSION
	.align		4
        /*0034*/ 	.byte	0x03, 0x5f
        /*0036*/ 	.short	0x0000


	//----- nvinfo : EIATTR_INT_WARP_WIDE_INSTR_OFFSETS
	.align		4
        /*0038*/ 	.byte	0x04, 0x31
        /*003a*/ 	.short	(.L_729 - .L_728)


	//   ....[0]....
.L_728:
        /*003c*/ 	.word	0x00004b60


	//   ....[1]....
        /*0040*/ 	.word	0x00008ee0


	//----- nvinfo : EIATTR_COOP_GROUP_MASK_REGIDS
	.align		4
.L_729:
        /*0044*/ 	.byte	0x04, 0x29
        /*0046*/ 	.short	(.L_731 - .L_730)


	//   ....[0]....
.L_730:
        /*0048*/ 	.word	0xffffffff


	//   ....[1]....
        /*004c*/ 	.word	0xffffffff


	//   ....[2]....
        /*0050*/ 	.word	0xffffffff


	//   ....[3]....
        /*0054*/ 	.word	0xffffffff


	//   ....[4]....
        /*0058*/ 	.word	0xffffffff


	//   ....[5]....
        /*005c*/ 	.word	0xffffffff


	//   ....[6]....
        /*0060*/ 	.word	0xffffffff


	//   ....[7]....
        /*0064*/ 	.word	0xffffffff


	//   ....[8]....
        /*0068*/ 	.word	0xffffffff


	//   ....[9]....
        /*006c*/ 	.word	0xffffffff


	//----- nvinfo : EIATTR_COOP_GROUP_INSTR_OFFSETS
	.align		4
.L_731:
        /*0070*/ 	.byte	0x04, 0x28
        /*0072*/ 	.short	(.L_733 - .L_732)


	//   ....[0]....
.L_732:
        /*0074*/ 	.word	0x000040e0


	//   ....[1]....
        /*0078*/ 	.word	0x00004110


	//   ....[2]....
        /*007c*/ 	.word	0x000041f0


	//   ....[3]....
        /*0080*/ 	.word	0x00004220


	//   ....[4]....
        /*0084*/ 	.word	0x00004310


	//   ....[5]....
        /*0088*/ 	.word	0x00004320


	//   ....[6]....
        /*008c*/ 	.word	0x00004360


	//   ....[7]....
        /*0090*/ 	.word	0x00004380


	//   ....[8]....
        /*0094*/ 	.word	0x000043b0


	//   ....[9]....
        /*0098*/ 	.word	0x000043d0


	//----- nvinfo : EIATTR_EXIT_INSTR_OFFSETS
	.align		4
.L_733:
        /*009c*/ 	.byte	0x04, 0x1c
        /*009e*/ 	.short	(.L_735 - .L_734)


	//   ....[0]....
.L_734:
        /*00a0*/ 	.word	0x00008f50


	//   ....[1]....
        /*00a4*/ 	.word	0x00009090


	//   ....[2]....
        /*00a8*/ 	.word	0x000092e0


	//----- nvinfo : EIATTR_MAX_THREADS
	.align		4
.L_735:
        /*00ac*/ 	.byte	0x04, 0x05
        /*00ae*/ 	.short	(.L_737 - .L_736)
.L_736:
        /*00b0*/ 	.word	0x000001e0
        /*00b4*/ 	.word	0x00000001
        /*00b8*/ 	.word	0x00000001


	//----- nvinfo : EIATTR_CRS_STACK_SIZE
	.align		4
.L_737:
        /*00bc*/ 	.byte	0x04, 0x1e
        /*00be*/ 	.short	(.L_739 - .L_738)
.L_738:
        /*00c0*/ 	.word	0x00000000
.L_739:


//--------------------- .nv.info._Z35group_norm_nhwc_bwd_one_pass_kernelI11Fp16IOFp32WLi256ELi120ELi480EEv26Group_norm_nhwc_bwd_params --------------------------
	.section	.nv.info._Z35group_norm_nhwc_bwd_one_pass_kernelI11Fp16IOFp32WLi256ELi120ELi480EEv26Group_norm_nhwc_bwd_params,"",@"SHT_CUDA_INFO"
	.sectionflags	@""
	.align	4


	//----- nvinfo : EIATTR_CUDA_API_VERSION
	.align		4
        /*0000*/ 	.byte	0x04, 0x37
        /*0002*/ 	.short	(.L_741 - .L_740)
.L_740:
        /*0004*/ 	.word	0x00000082


	//----- nvinfo : EIATTR_SW2861232_WAR
	.align		4
.L_741:
        /*0008*/ 	.byte	0x01, 0x35
	.zero		2


	//----- nvinfo : EIATTR_PARAM_CBANK
	.align		4
        /*000c*/ 	.byte	0x04, 0x0a
        /*000e*/ 	.short	(.L_743 - .L_742)
	.align		4
.L_742:
        /*0010*/ 	.word	index@(.nv.constant0._Z35group_norm_nhwc_bwd_one_pass_kernelI11Fp16IOFp32WLi256ELi120ELi480EEv26Group_norm_nhwc_bwd_params)
        /*0014*/ 	.short	0x0160
        /*0016*/ 	.short	0x00b8


	//----- nvinfo : EIATTR_CBANK_PARAM_SIZE
	.align		4
.L_743:
        /*0018*/ 	.byte	0x03, 0x19
        /*001a*/ 	.short	0x00b8


	//----- nvinfo : EIATTR_KPARAM_INFO
	.align		4
        /*001c*/ 	.byte	0x04, 0x17
        /*001e*/ 	.short	(.L_745 - .L_744)
.L_744:
        /*0020*/ 	.word	0x00000000
        /*0024*/ 	.short	0x0000
        /*0026*/ 	.short	0x0000
        /*0028*/ 	.byte	0x00, 0xf0, 0xe1, 0x02


	//----- nvinfo : EIATTR_MAXREG_COUNT
	.align		4
.L_745:
        /*002c*/ 	.byte	0x03, 0x1b
        /*002e*/ 	.short	0x0080


	//----- nvinfo : EIATTR_NUM_BARRIERS
	.align		4
        /*0030*/ 	.byte	0x02, 0x4c
        /*0032*/ 	.byte	0x01
	.zero		1


	//----- nvinfo : EIATTR_MERCURY_ISA_VERSION
	.align		4
        /*0034*/ 	.byte	0x03, 0x5f
        /*0036*/ 	.short	0x0000


	//----- nvinfo : EIATTR_INT_WARP_WIDE_INSTR_OFFSETS
	.align		4
        /*0038*/ 	.byte	0x04, 0x31
        /*003a*/ 	.short	(.L_747 - .L_746)


	//   ....[0]....
.L_746:
        /*003c*/ 	.word	0x00008d90


	//   ....[1]....
        /*0040*/ 	.word	0x0000a4a0


	//   ....[2]....
        /*0044*/ 	.word	0x00010eb0


	//----- nvinfo : EIATTR_COOP_GROUP_MASK_REGIDS
	.align		4
.L_747:
        /*0048*/ 	.byte	0x04, 0x29
        /*004a*/ 	.short	(.L_749 - .L_748)


	//   ....[0]....
.L_748:
        /*004c*/ 	.word	0xffffffff


	//   ....[1]....
        /*0050*/ 	.word	0xffffffff


	//   ....[2]....
        /*0054*/ 	.word	0xffffffff


	//   ....[3]....
        /*0058*/ 	.word	0xffffffff


	//   ....[4]....
        /*005c*/ 	.word	0xffffffff


	//   ....[5]....
        /*0060*/ 	.word	0xffffffff


	//   ....[6]....
        /*0064*/ 	.word	0xffffffff


	//   ....[7]....
        /*0068*/ 	.word	0xffffffff


	//   ....[8]....
        /*006c*/ 	.word	0xffffffff


	//   ....[9]....
        /*0070*/ 	.word	0xffffffff


	//----- nvinfo : EIATTR_COOP_GROUP_INSTR_OFFSETS
	.align		4
.L_749:
        /*0074*/ 	.byte	0x04, 0x28
        /*0076*/ 	.short	(.L_751 - .L_750)


	//   ....[0]....
.L_750:
        /*0078*/ 	.word	0x00008350


	//   ....[1]....
        /*007c*/ 	.word	0x00008380


	//   ....[2]....
        /*0080*/ 	.word	0x00008430


	//   ....[3]....
        /*0084*/ 	.word	0x00008450


	//   ....[4]....
        /*0088*/ 	.word	0x00008480


	//   ....[5]....
        /*008c*/ 	.word	0x000084a0


	//   ....[6]....
        /*0090*/ 	.word	0x000084d0


	//   ....[7]....
        /*0094*/ 	.word	0x000084f0


	//   ....[8]....
        /*0098*/ 	.word	0x00008520


	//   ....[9]....
        /*009c*/ 	.word	0x00008540


	//----- nvinfo : EIATTR_EXIT_INSTR_OFFSETS
	.align		4
.L_751:
        /*00a0*/ 	.byte	0x04, 0x1c
        /*00a2*/ 	.short	(.L_753 - .L_752)


	//   ....[0]....
.L_752:
        /*00a4*/ 	.word	0x00010f80


	//   ....[1]....
        /*00a8*/ 	.word	0x000110c0


	//   ....[2]....
        /*00ac*/ 	.word	0x00011310


	//----- nvinfo : EIATTR_MAX_THREADS
	.align		4
.L_753:
        /*00b0*/ 	.byte	0x04, 0x05
        /*00b2*/ 	.short	(.L_755 - .L_754)
.L_754:
        /*00b4*/ 	.word	0x000001e0
        /*00b8*/ 	.word	0x00000001
        /*00bc*/ 	.word	0x00000001


	//----- nvinfo : EIATTR_CRS_STACK_SIZE
	.align		4
.L_755:
        /*00c0*/ 	.byte	0x04, 0x1e
        /*00c2*/ 	.short	(.L_757 - .L_756)
.L_756:
        /*00c4*/ 	.word	0x00000000
.L_757:


//--------------------- .nv.info._Z35group_norm_nhwc_bwd_one_pass_kernelI11Fp16IOFp32WLi512ELi120ELi480EEv26Group_norm_nhwc_bwd_params --------------------------
	.section	.nv.info._Z35group_norm_nhwc_bwd_one_pass_kernelI11Fp16IOFp32WLi512ELi120ELi480EEv26Group_norm_nhwc_bwd_params,"",@"SHT_CUDA_INFO"
	.sectionflags	@""
	.align	4


	//----- nvinfo : EIATTR_CUDA_API_VERSION
	.align		4
        /*0000*/ 	.byte	0x04, 0x37
        /*0002*/ 	.short	(.L_759 - .L_758)
.L_758:
        /*0004*/ 	.word	0x00000082


	//----- nvinfo : EIATTR_SW2861232_WAR
	.align		4
.L_759:
        /*0008*/ 	.byte	0x01, 0x35
	.zero		2


	//----- nvinfo : EIATTR_PARAM_CBANK
	.align		4
        /*000c*/ 	.byte	0x04, 0x0a
        /*000e*/ 	.short	(.L_761 - .L_760)
	.align		4
.L_760:
        /*0010*/ 	.word	index@(.nv.constant0._Z35group_norm_nhwc_bwd_one_pass_kernelI11Fp16IOFp32WLi512ELi120ELi480EEv26Group_norm_nhwc_bwd_params)
        /*0014*/ 	.short	0x0160
        /*0016*/ 	.short	0x00b8


	//----- nvinfo : EIATTR_CBANK_PARAM_SIZE
	.align		4
.L_761:
        /*0018*/ 	.byte	0x03, 0x19
        /*001a*/ 	.short	0x00b8


	//----- nvinfo : EIATTR_KPARAM_INFO
	.align		4
        /*001c*/ 	.byte	0x04, 0x17
        /*001e*/ 	.short	(.L_763 - .L_762)
.L_762:
        /*0020*/ 	.word	0x00000000
        /*0024*/ 	.short	0x0000
        /*0026*/ 	.short	0x0000
        /*0028*/ 	.byte	0x00, 0xf0, 0xe1, 0x02


	//----- nvinfo : EIATTR_MAXREG_COUNT
	.align		4
.L_763:
        /*002c*/ 	.byte	0x03, 0x1b
        /*002e*/ 	.short	0x0080


	//----- nvinfo : EIATTR_NUM_BARRIERS
	.align		4
        /*0030*/ 	.byte	0x02, 0x4c
        /*0032*/ 	.byte	0x01
	.zero		1


	//----- nvinfo : EIATTR_ANNOTATIONS
	.align		4
        /*0034*/ 	.byte	0x04, 0x55
        /*0036*/ 	.short	(.L_765 - .L_764)


	//   ....[0]....
.L_764:
        /* <DEDUP_REMOVED lines=411> */
        /*19dc*/ 	.byte	0x90, 0x8c, 0x01, 0x00


	//----- nvinfo : EIATTR_MERCURY_ISA_VERSION
	.align		4
.L_765:
        /*19e0*/ 	.byte	0x03, 0x5f
        /*19e2*/ 	.short	0x0000


	//----- nvinfo : EIATTR_INT_WARP_WIDE_INSTR_OFFSETS
	.align		4
        /*19e4*/ 	.byte	0x04, 0x31
        /*19e6*/ 	.short	(.L_767 - .L_766)


	//   ....[0]....
.L_766:
        /*19e8*/ 	.word	0x00016e90


	//   ....[1]....
        /*19ec*/ 	.word	0x00018860


	//----- nvinfo : EIATTR_COOP_GROUP_MASK_REGIDS
	.align		4
.L_767:
        /*19f0*/ 	.byte	0x04, 0x29
        /*19f2*/ 	.short	(.L_769 - .L_768)


	//   ....[0]....
.L_768:
        /*19f4*/ 	.word	0xffffffff


	//   ....[1]....
        /*19f8*/ 	.word	0xffffffff


	//   ....[2]....
        /*19fc*/ 	.word	0xffffffff


	//   ....[3]....
        /*1a00*/ 	.word	0xffffffff


	//   ....[4]....
        /*1a04*/ 	.word	0xffffffff


	//   ....[5]....
        /*1a08*/ 	.word	0xffffffff


	//   ....[6]....
        /*1a0c*/ 	.word	0xffffffff


	//   ....[7]....
        /*1a10*/ 	.word	0xffffffff


	//   ....[8]....
        /*1a14*/ 	.word	0xffffffff


	//   ....[9]....
        /*1a18*/ 	.word	0xffffffff


	//----- nvinfo : EIATTR_COOP_GROUP_INSTR_OFFSETS
	.align		4
.L_769:
        /*1a1c*/ 	.byte	0x04, 0x28
        /*1a1e*/ 	.short	(.L_771 - .L_770)


	//   ....[0]....
.L_770:
        /*1a20*/ 	.word	0x00015e30


	//   ....[1]....
        /*1a24*/ 	.word	0x00015e50


	//   ....[2]....
        /*1a28*/ 	.word	0x00015f30


	//   ....[3]....
        /*1a2c*/ 	.word	0x00016040


	//   ....[4]....
        /*1a30*/ 	.word	0x00016080


	//   ....[5]....
        /*1a34*/ 	.word	0x000160f0


	//   ....[6]....
        /*1a38*/ 	.word	0x000162b0


	//   ....[7]....
        /*1a3c*/ 	.word	0x000162e0


	//   ....[8]....
        /*1a40*/ 	.word	0x000164d0


	//   ....[9]....
        /*1a44*/ 	.word	0x00016500


	//----- nvinfo : EIATTR_EXIT_INSTR_OFFSETS
	.align		4
.L_771:
        /*1a48*/ 	.byte	0x04, 0x1c
        /*1a4a*/ 	.short	(.L_773 - .L_772)


	//   ....[0]....
.L_772:
        /*1a4c*/ 	.word	0x00018930


	//   ....[1]....
        /*1a50*/ 	.word	0x00018a80


	//   ....[2]....
        /*1a54*/ 	.word	0x00018d00


	//----- nvinfo : EIATTR_MAX_THREADS
	.align		4
.L_773:
        /*1a58*/ 	.byte	0x04, 0x05
        /*1a5a*/ 	.short	(.L_775 - .L_774)
.L_774:
        /*1a5c*/ 	.word	0x000001e0
        /*1a60*/ 	.word	0x00000001
        /*1a64*/ 	.word	0x00000001


	//----- nvinfo : EIATTR_CRS_STACK_SIZE
	.align		4
.L_775:
        /*1a68*/ 	.byte	0x04, 0x1e
        /*1a6a*/ 	.short	(.L_777 - .L_776)
.L_776:
        /*1a6c*/ 	.word	0x00000000
.L_777:


//--------------------- .nv.info._Z35group_norm_nhwc_bwd_one_pass_kernelI11Fp16IOBf16WLi64ELi120ELi480EEv26Group_norm_nhwc_bwd_params --------------------------
	.section	.nv.info._Z35group_norm_nhwc_bwd_one_pass_kernelI11Fp16IOBf16WLi64ELi120ELi480EEv26Group_norm_nhwc_bwd_params,"",@"SHT_CUDA_INFO"
	.sectionflags	@""
	.align	4


	//----- nvinfo : EIATTR_CUDA_API_VERSION
	.align		4
        /*0000*/ 	.byte	0x04, 0x37
        /*0002*/ 	.short	(.L_779 - .L_778)
.L_778:
        /*0004*/ 	.word	0x00000082


	//----- nvinfo : EIATTR_SW2861232_WAR
	.align		4
.L_779:
        /*0008*/ 	.byte	0x01, 0x35
	.zero		2


	//----- nvinfo : EIATTR_PARAM_CBANK
	.align		4
        /*000c*/ 	.byte	0x04, 0x0a
        /*000e*/ 	.short	(.L_781 - .L_780)
	.align		4
.L_780:
        /*0010*/ 	.word	index@(.nv.constant0._Z35group_norm_nhwc_bwd_one_pass_kernelI11Fp16IOBf16WLi64ELi120ELi480EEv26Group_norm_nhwc_bwd_params)
        /*0014*/ 	.short	0x0160
        /*0016*/ 	.short	0x00b8


	//----- nvinfo : EIATTR_CBANK_PARAM_SIZE
	.align		4
.L_781:
        /*0018*/ 	.byte	0x03, 0x19
        /*001a*/ 	.short	0x00b8


	//----- nvinfo : EIATTR_KPARAM_INFO
	.align		4
        /*001c*/ 	.byte	0x04, 0x17
        /*001e*/ 	.short	(.L_783 - .L_782)
.L_782:
        /*0020*/ 	.word	0x00000000
        /*0024*/ 	.short	0x0000
        /*0026*/ 	.short	0x0000
        /*0028*/ 	.byte	0x00, 0xf0, 0xe1, 0x02


	//----- nvinfo : EIATTR_MAXREG_COUNT
	.align		4
.L_783:
        /*002c*/ 	.byte	0x03, 0x1b
        /*002e*/ 	.short	0x0080


	//----- nvinfo : EIATTR_NUM_BARRIERS
	.align		4
        /*0030*/ 	.byte	0x02, 0x4c
        /*0032*/ 	.byte	0x01
	.zero		1


	//----- nvinfo : EIATTR_MERCURY_ISA_VERSION
	.align		4
        /*0034*/ 	.byte	0x03, 0x5f
        /*0036*/ 	.short	0x0000


	//----- nvinfo : EIATTR_INT_WARP_WIDE_INSTR_OFFSETS
	.align		4
        /*0038*/ 	.byte	0x04, 0x31
        /*003a*/ 	.short	(.L_785 - .L_784)


	//   ....[0]....
.L_784:
        /*003c*/ 	.word	0x00002dc0


	//   ....[1]....
        /*0040*/ 	.word	0x00005950


	//----- nvinfo : EIATTR_COOP_GROUP_MASK_REGIDS
	.align		4
.L_785:
        /*0044*/ 	.byte	0x04, 0x29
        /*0046*/ 	.short	(.L_787 - .L_786)


	//   ....[0]....
.L_786:
        /*0048*/ 	.word	0xffffffff


	//   ....[1]....
        /*004c*/ 	.word	0xffffffff


	//   ....[2]....
        /*0050*/ 	.word	0xffffffff


	//   ....[3]....
        /*0054*/ 	.word	0xffffffff


	//   ....[4]....
        /*0058*/ 	.word	0xffffffff


	//   ....[5]....
        /*005c*/ 	.word	0xffffffff


	//   ....[6]....
        /*0060*/ 	.word	0xffffffff


	//   ....[7]....
        /*0064*/ 	.word	0xffffffff


	//   ....[8]....
        /*0068*/ 	.word	0xffffffff


	//   ....[9]....
        /*006c*/ 	.word	0xffffffff


	//----- nvinfo : EIATTR_COOP_GROUP_INSTR_OFFSETS
	.align		4
.L_787:
        /*0070*/ 	.byte	0x04, 0x28
        /*0072*/ 	.short	(.L_789 - .L_788)


	//   ....[0]....
.L_788:
        /*0074*/ 	.word	0x00002450


	//   ....[1]....
        /*0078*/ 	.word	0x00002490


	//   ....[2]....
        /*007c*/ 	.word	0x000024e0


	//   ....[3]....
        /*0080*/ 	.word	0x000024f0


	//   ....[4]....
        /*0084*/ 	.word	0x00002520


	//   ....[5]....
        /*0088*/ 	.word	0x00002540


	//   ....[6]....
        /*008c*/ 	.word	0x00002570


	//   ....[7]....
        /*0090*/ 	.word	0x00002590


	//   ....[8]....
        /*0094*/ 	.word	0x000025c0


	//   ....[9]....
        /*0098*/ 	.word	0x000025e0


	//----- nvinfo : EIATTR_EXIT_INSTR_OFFSETS
	.align		4
.L_789:
        /*009c*/ 	.byte	0x04, 0x1c
        /*009e*/ 	.short	(.L_791 - .L_790)


	//   ....[0]....
.L_790:
        /*00a0*/ 	.word	0x00005a20


	//   ....[1]....
        /*00a4*/ 	.word	0x00005b60


	//   ....[2]....
        /*00a8*/ 	.word	0x00005de0


	//----- nvinfo : EIATTR_MAX_THREADS
	.align		4
.L_791:
        /*00ac*/ 	.byte	0x04, 0x05
        /*00ae*/ 	.short	(.L_793 - .L_792)
.L_792:
        /*00b0*/ 	.word	0x000001e0
        /*00b4*/ 	.word	0x00000001
        /*00b8*/ 	.word	0x00000001


	//----- nvinfo : EIATTR_CRS_STACK_SIZE
	.align		4
.L_793:
        /*00bc*/ 	.byte	0x04, 0x1e
        /*00be*/ 	.short	(.L_795 - .L_794)
.L_794:
        /*00c0*/ 	.word	0x00000000
.L_795:


//--------------------- .nv.info._Z35group_norm_nhwc_bwd_one_pass_kernelI11Fp16IOBf16WLi128ELi120ELi480EEv26Group_norm_nhwc_bwd_params --------------------------
	.section	.nv.info._Z35group_norm_nhwc_bwd_one_pass_kernelI11Fp16IOBf16WLi128ELi120ELi480EEv26Group_norm_nhwc_bwd_params,"",@"SHT_CUDA_INFO"
	.sectionflags	@""
	.align	4


	//----- nvinfo : EIATTR_CUDA_API_VERSION
	.align		4
        /*0000*/ 	.byte	0x04, 0x37
        /*0002*/ 	.short	(.L_797 - .L_796)
.L_796:
        /*0004*/ 	.word	0x00000082


	//----- nvinfo : EIATTR_SW2861232_WAR
	.align		4
.L_797:
        /*0008*/ 	.byte	0x01, 0x35
	.zero		2


	//----- nvinfo : EIATTR_PARAM_CBANK
	.align		4
        /*000c*/ 	.byte	0x04, 0x0a
        /*000e*/ 	.short	(.L_799 - .L_798)
	.align		4
.L_798:
        /*0010*/ 	.word	index@(.nv.constant0._Z35group_norm_nhwc_bwd_one_pass_kernelI11Fp16IOBf16WLi128ELi120ELi480EEv26Group_norm_nhwc_bwd_params)
        /*0014*/ 	.short	0x0160
        /*0016*/ 	.short	0x00b8


	//----- nvinfo : EIATTR_CBANK_PARAM_SIZE
	.align		4
.L_799:
        /*0018*/ 	.byte	0x03, 0x19
        /*001a*/ 	.short	0x00b8


	//----- nvinfo : EIATTR_KPARAM_INFO
	.align		4
        /*001c*/ 	.byte	0x04, 0x17
        /*001e*/ 	.short	(.L_801 - .L_800)
.L_800:
        /*0020*/ 	.word	0x00000000
        /*0024*/ 	.short	0x0000
        /*0026*/ 	.short	0x0000
        /*0028*/ 	.byte	0x00, 0xf0, 0xe1, 0x02


	//----- nvinfo : EIATTR_MAXREG_COUNT
	.align		4
.L_801:
        /*002c*/ 	.byte	0x03, 0x1b
        /*002e*/ 	.short	0x0080


	//----- nvinfo : EIATTR_NUM_BARRIERS
	.align		4
        /*0030*/ 	.byte	0x02, 0x4c
        /*0032*/ 	.byte	0x01
	.zero		1


	//----- nvinfo : EIATTR_MERCURY_ISA_VERSION
	.align		4
        /*0034*/ 	.byte	0x03, 0x5f
        /*0036*/ 	.short	0x0000


	//----- nvinfo : EIATTR_INT_WARP_WIDE_INSTR_OFFSETS
	.align		4
        /*0038*/ 	.byte	0x04, 0x31
        /*003a*/ 	.short	(.L_803 - .L_802)


	//   ....[0]....
.L_802:
        /*003c*/ 	.word	0x00004ba0


	//   ....[1]....
        /*0040*/ 	.word	0x00008f00


	//----- nvinfo : EIATTR_COOP_GROUP_MASK_REGIDS
	.align		4
.L_803:
        /*0044*/ 	.byte	0x04, 0x29
        /*0046*/ 	.short	(.L_805 - .L_804)


	//   ....[0]....
.L_804:
        /*0048*/ 	.word	0xffffffff


	//   ....[1]....
        /*004c*/ 	.word	0xffffffff


	//   ....[2]....
        /*0050*/ 	.word	0xffffffff


	//   ....[3]....
        /*0054*/ 	.word	0xffffffff


	//   ....[4]....
        /*0058*/ 	.word	0xffffffff


	//   ....[5]....
        /*005c*/ 	.word	0xffffffff


	//   ....[6]....
        /*0060*/ 	.word	0xffffffff


	//   ....[7]....
        /*0064*/ 	.word	0xffffffff


	//   ....[8]....
        /*0068*/ 	.word	0xffffffff


	//   ....[9]....
        /*006c*/ 	.word	0xffffffff


	//----- nvinfo : EIATTR_COOP_GROUP_INSTR_OFFSETS
	.align		4
.L_805:
        /*0070*/ 	.byte	0x04, 0x28
        /*0072*/ 	.short	(.L_807 - .L_806)


	//   ....[0]....
.L_806:
        /*0074*/ 	.word	0x00004140


	//   ....[1]....
        /*0078*/ 	.word	0x00004170


	//   ....[2]....
        /*007c*/ 	.word	0x00004250


	//   ....[3]....
        /*0080*/ 	.word	0x00004280


	//   ....[4]....
        /*0084*/ 	.word	0x00004370


	//   ....[5]....
        /*0088*/ 	.word	0x00004380


	//   ....[6]....
        /*008c*/ 	.word	0x000043b0


	//   ....[7]....
        /*0090*/ 	.word	0x000043d0


	//   ....[8]....
        /*0094*/ 	.word	0x00004400


	//   ....[9]....
        /*0098*/ 	.word	0x00004420


	//----- nvinfo : EIATTR_EXIT_INSTR_OFFSETS
	.align		4
.L_807:
        /*009c*/ 	.byte	0x04, 0x1c
        /*009e*/ 	.short	(.L_809 - .L_808)


	//   ....[0]....
.L_808:
        /*00a0*/ 	.word	0x00008fd0


	//   ....[1]....
        /*00a4*/ 	.word	0x00009110


	//   ....[2]....
        /*00a8*/ 	.word	0x00009390


	//----- nvinfo : EIATTR_MAX_THREADS
	.align		4
.L_809:
        /*00ac*/ 	.byte	0x04, 0x05
        /*00ae*/ 	.short	(.L_811 - .L_810)
.L_810:
        /*00b0*/ 	.word	0x000001e0
        /*00b4*/ 	.word	0x00000001
        /*00b8*/ 	.word	0x00000001


	//----- nvinfo : EIATTR_CRS_STACK_SIZE
	.align		4
.L_811:
        /*00bc*/ 	.byte	0x04, 0x1e
        /*00be*/ 	.short	(.L_813 - .L_812)
.L_812:
        /*00c0*/ 	.word	0x00000000
.L_813:


//--------------------- .nv.info._Z35group_norm_nhwc_bwd_one_pass_kernelI11Fp16IOBf16WLi256ELi120ELi480EEv26Group_norm_nhwc_bwd_params --------------------------
	.section	.nv.info._Z35group_norm_nhwc_bwd_one_pass_kernelI11Fp16IOBf16WLi256ELi120ELi480EEv26Group_norm_nhwc_bwd_params,"",@"SHT_CUDA_INFO"
	.sectionflags	@""
	.align	4


	//----- nvinfo : EIATTR_CUDA_API_VERSION
	.align		4
        /*0000*/ 	.byte	0x04, 0x37
        /*0002*/ 	.short	(.L_815 - .L_814)
.L_814:
        /*0004*/ 	.word	0x00000082


	//----- nvinfo : EIATTR_SW2861232_WAR
	.align		4
.L_815:
        /*0008*/ 	.byte	0x01, 0x35
	.zero		2


	//----- nvinfo : EIATTR_PARAM_CBANK
	.align		4
        /*000c*/ 	.byte	0x04, 0x0a
        /*000e*/ 	.short	(.L_817 - .L_816)
	.align		4
.L_816:
        /*0010*/ 	.word	index@(.nv.constant0._Z35group_norm_nhwc_bwd_one_pass_kernelI11Fp16IOBf16WLi256ELi120ELi480EEv26Group_norm_nhwc_bwd_params)
        /*0014*/ 	.short	0x0160
        /*0016*/ 	.short	0x00b8


	//----- nvinfo : EIATTR_CBANK_PARAM_SIZE
	.align		4
.L_817:
        /*0018*/ 	.byte	0x03, 0x19
        /*001a*/ 	.short	0x00b8


	//----- nvinfo : EIATTR_KPARAM_INFO
	.align		4
        /*001c*/ 	.byte	0x04, 0x17
        /*001e*/ 	.short	(.L_819 - .L_818)
.L_818:
        /*0020*/ 	.word	0x00000000
        /*0024*/ 	.short	0x0000
        /*0026*/ 	.short	0x0000
        /*0028*/ 	.byte	0x00, 0xf0, 0xe1, 0x02


	//----- nvinfo : EIATTR_MAXREG_COUNT
	.align		4
.L_819:
        /*002c*/ 	.byte	0x03, 0x1b
        /*002e*/ 	.short	0x0080


	//----- nvinfo : EIATTR_NUM_BARRIERS
	.align		4
        /*0030*/ 	.byte	0x02, 0x4c
        /*0032*/ 	.byte	0x01
	.zero		1


	//----- nvinfo : EIATTR_MERCURY_ISA_VERSION
	.align		4
        /*0034*/ 	.byte	0x03, 0x5f
        /*0036*/ 	.short	0x0000


	//----- nvinfo : EIATTR_INT_WARP_WIDE_INSTR_OFFSETS
	.align		4
        /*0038*/ 	.byte	0x04, 0x31
        /*003a*/ 	.short	(.L_821 - .L_820)


	//   ....[0]....
.L_820:
        /*003c*/ 	.word	0x00008dc0


	//   ....[1]....
        /*0040*/ 	.word	0x0000a4d0


	//   ....[2]....
        /*0044*/ 	.word	0x00010ee0


	//----- nvinfo : EIATTR_COOP_GROUP_MASK_REGIDS
	.align		4
.L_821:
        /*0048*/ 	.byte	0x04, 0x29
        /*004a*/ 	.short	(.L_823 - .L_822)


	//   ....[0]....
.L_822:
        /*004c*/ 	.word	0xffffffff


	//   ....[1]....
        /*0050*/ 	.word	0xffffffff


	//   ....[2]....
        /*0054*/ 	.word	0xffffffff


	//   ....[3]....
        /*0058*/ 	.word	0xffffffff


	//   ....[4]....
        /*005c*/ 	.word	0xffffffff


	//   ....[5]....
        /*0060*/ 	.word	0xffffffff


	//   ....[6]....
        /*0064*/ 	.word	0xffffffff


	//   ....[7]....
        /*0068*/ 	.word	0xffffffff


	//   ....[8]....
        /*006c*/ 	.word	0xffffffff


	//   ....[9]....
        /*0070*/ 	.word	0xffffffff


	//----- nvinfo : EIATTR_COOP_GROUP_INSTR_OFFSETS
	.align		4
.L_823:
        /*0074*/ 	.byte	0x04, 0x28
        /*0076*/ 	.short	(.L_825 - .L_824)


	//   ....[0]....
.L_824:
        /*0078*/ 	.word	0x00008370


	//   ....[1]....
        /*007c*/ 	.word	0x000083a0


	//   ....[2]....
        /*0080*/ 	.word	0x00008450


	//   ....[3]....
        /*0084*/ 	.word	0x00008470


	//   ....[4]....
        /*0088*/ 	.word	0x000084a0


	//   ....[5]....
        /*008c*/ 	.word	0x000084c0


	//   ....[6]....
        /*0090*/ 	.word	0x000084f0


	//   ....[7]....
        /*0094*/ 	.word	0x00008510


	//   ....[8]....
        /*0098*/ 	.word	0x00008540


	//   ....[9]....
        /*009c*/ 	.word	0x00008560


	//----- nvinfo : EIATTR_EXIT_INSTR_OFFSETS
	.align		4
.L_825:
        /*00a0*/ 	.byte	0x04, 0x1c
        /*00a2*/ 	.short	(.L_827 - .L_826)


	//   ....[0]....
.L_826:
        /*00a4*/ 	.word	0x00010fb0


	//   ....[1]....
        /*00a8*/ 	.word	0x000110f0


	//   ....[2]....
        /*00ac*/ 	.word	0x00011370


	//----- nvinfo : EIATTR_MAX_THREADS
	.align		4
.L_827:
        /*00b0*/ 	.byte	0x04, 0x05
        /*00b2*/ 	.short	(.L_829 - .L_828)
.L_828:
        /*00b4*/ 	.word	0x000001e0
        /*00b8*/ 	.word	0x00000001
        /*00bc*/ 	.word	0x00000001


	//----- nvinfo : EIATTR_CRS_STACK_SIZE
	.align		4
.L_829:
        /*00c0*/ 	.byte	0x04, 0x1e
        /*00c2*/ 	.short	(.L_831 - .L_830)
.L_830:
        /*00c4*/ 	.word	0x00000000
.L_831:


//--------------------- .nv.info._Z35group_norm_nhwc_bwd_one_pass_kernelI11Fp16IOBf16WLi512ELi120ELi480EEv26Group_norm_nhwc_bwd_params --------------------------
	.section	.nv.info._Z35group_norm_nhwc_bwd_one_pass_kernelI11Fp16IOBf16WLi512ELi120ELi480EEv26Group_norm_nhwc_bwd_params,"",@"SHT_CUDA_INFO"
	.sectionflags	@""
	.align	4


	//----- nvinfo : EIATTR_CUDA_API_VERSION
	.align		4
        /*0000*/ 	.byte	0x04, 0x37
        /*0002*/ 	.short	(.L_833 - .L_832)
.L_832:
        /*0004*/ 	.word	0x00000082


	//----- nvinfo : EIATTR_SW2861232_WAR
	.align		4
.L_833:
        /*0008*/ 	.byte	0x01, 0x35
	.zero		2


	//----- nvinfo : EIATTR_PARAM_CBANK
	.align		4
        /*000c*/ 	.byte	0x04, 0x0a
        /*000e*/ 	.short	(.L_835 - .L_834)
	.align		4
.L_834:
        /*0010*/ 	.word	index@(.nv.constant0._Z35group_norm_nhwc_bwd_one_pass_kernelI11Fp16IOBf16WLi512ELi120ELi480EEv26Group_norm_nhwc_bwd_params)
        /*0014*/ 	.short	0x0160
        /*0016*/ 	.short	0x00b8


	//----- nvinfo : EIATTR_CBANK_PARAM_SIZE
	.align		4
.L_835:
        /*0018*/ 	.byte	0x03, 0x19
        /*001a*/ 	.short	0x00b8


	//----- nvinfo : EIATTR_KPARAM_INFO
	.align		4
        /*001c*/ 	.byte	0x04, 0x17
        /*001e*/ 	.short	(.L_837 - .L_836)
.L_836:
        /*0020*/ 	.word	0x00000000
        /*0024*/ 	.short	0x0000
        /*0026*/ 	.short	0x0000
        /*0028*/ 	.byte	0x00, 0xf0, 0xe1, 0x02


	//----- nvinfo : EIATTR_MAXREG_COUNT
	.align		4
.L_837:
        /*002c*/ 	.byte	0x03, 0x1b
        /*002e*/ 	.short	0x0080


	//----- nvinfo : EIATTR_NUM_BARRIERS
	.align		4
        /*0030*/ 	.byte	0x02, 0x4c
        /*0032*/ 	.byte	0x01
	.zero		1


	//----- nvinfo : EIATTR_ANNOTATIONS
	.align		4
        /*0034*/ 	.byte	0x04, 0x55
        /*0036*/ 	.short	(.L_839 - .L_838)


	//   ....[0]....
.L_838:
        /* <DEDUP_REMOVED lines=410> */


	//----- nvinfo : EIATTR_MERCURY_ISA_VERSION
	.align		4
.L_839:
        /*19c8*/ 	.byte	0x03, 0x5f
        /*19ca*/ 	.short	0x0000


	//----- nvinfo : EIATTR_INT_WARP_WIDE_INSTR_OFFSETS
	.align		4
        /*19cc*/ 	.byte	0x04, 0x31
        /*19ce*/ 	.short	(.L_841 - .L_840)


	//   ....[0]....
.L_840:
        /*19d0*/ 	.word	0x00016df0


	//   ....[1]....
        /*19d4*/ 	.word	0x000187c0


	//----- nvinfo : EIATTR_COOP_GROUP_MASK_REGIDS
	.align		4
.L_841:
        /*19d8*/ 	.byte	0x04, 0x29
        /*19da*/ 	.short	(.L_843 - .L_842)


	//   ....[0]....
.L_842:
        /*19dc*/ 	.word	0xffffffff


	//   ....[1]....
        /*19e0*/ 	.word	0xffffffff


	//   ....[2]....
        /*19e4*/ 	.word	0xffffffff


	//   ....[3]....
        /*19e8*/ 	.word	0xffffffff


	//   ....[4]....
        /*19ec*/ 	.word	0xffffffff


	//   ....[5]....
        /*19f0*/ 	.word	0xffffffff


	//   ....[6]....
        /*19f4*/ 	.word	0xffffffff


	//   ....[7]....
        /*19f8*/ 	.word	0xffffffff


	//   ....[8]....
        /*19fc*/ 	.word	0xffffffff


	//   ....[9]....
        /*1a00*/ 	.word	0xffffffff


	//----- nvinfo : EIATTR_COOP_GROUP_INSTR_OFFSETS
	.align		4
.L_843:
        /*1a04*/ 	.byte	0x04, 0x28
        /*1a06*/ 	.short	(.L_845 - .L_844)


	//   ....[0]....
.L_844:
        /*1a08*/ 	.word	0x00015d90


	//   ....[1]....
        /*1a0c*/ 	.word	0x00015db0


	//   ....[2]....
        /*1a10*/ 	.word	0x00015e90


	//   ....[3]....
        /*1a14*/ 	.word	0x00015fa0


	//   ....[4]....
        /*1a18*/ 	.word	0x00015fe0


	//   ....[5]....
        /*1a1c*/ 	.word	0x00016050


	//   ....[6]....
        /*1a20*/ 	.word	0x00016210


	//   ....[7]....
        /*1a24*/ 	.word	0x00016240


	//   ....[8]....
        /*1a28*/ 	.word	0x00016430


	//   ....[9]....
        /*1a2c*/ 	.word	0x00016460


	//----- nvinfo : EIATTR_EXIT_INSTR_OFFSETS
	.align		4
.L_845:
        /*1a30*/ 	.byte	0x04, 0x1c
        /*1a32*/ 	.short	(.L_847 - .L_846)


	//   ....[0]....
.L_846:
        /*1a34*/ 	.word	0x00018890


	//   ....[1]....
        /*1a38*/ 	.word	0x000189e0


	//   ....[2]....
        /*1a3c*/ 	.word	0x00018c90


	//----- nvinfo : EIATTR_MAX_THREADS
	.align		4
.L_847:
        /*1a40*/ 	.byte	0x04, 0x05
        /*1a42*/ 	.short	(.L_849 - .L_848)
.L_848:
        /*1a44*/ 	.word	0x000001e0
        /*1a48*/ 	.word	0x00000001
        /*1a4c*/ 	.word	0x00000001


	//----- nvinfo : EIATTR_CRS_STACK_SIZE
	.align		4
.L_849:
        /*1a50*/ 	.byte	0x04, 0x1e
        /*1a52*/ 	.short	(.L_851 - .L_850)
.L_850:
        /*1a54*/ 	.word	0x00000000
.L_851:


//--------------------- .nv.info._Z35group_norm_nhwc_bwd_one_pass_kernelI11Fp16IOFp16WLi64ELi120ELi480EEv26Group_norm_nhwc_bwd_params --------------------------
	.section	.nv.info._Z35group_norm_nhwc_bwd_one_pass_kernelI11Fp16IOFp16WLi64ELi120ELi480EEv26Group_norm_nhwc_bwd_params,"",@"SHT_CUDA_INFO"
	.sectionflags	@""
	.align	4


	//----- nvinfo : EIATTR_CUDA_API_VERSION
	.align		4
        /*0000*/ 	.byte	0x04, 0x37
        /*0002*/ 	.short	(.L_853 - .L_852)
.L_852:
        /*0004*/ 	.word	0x00000082


	//----- nvinfo : EIATTR_SW2861232_WAR
	.align		4
.L_853:
        /*0008*/ 	.byte	0x01, 0x35
	.zero		2


	//----- nvinfo : EIATTR_PARAM_CBANK
	.align		4
        /*000c*/ 	.byte	0x04, 0x0a
        /*000e*/ 	.short	(.L_855 - .L_854)
	.align		4
.L_854:
        /*0010*/ 	.word	index@(.nv.constant0._Z35group_norm_nhwc_bwd_one_pass_kernelI11Fp16IOFp16WLi64ELi120ELi480EEv26Group_norm_nhwc_bwd_params)
        /*0014*/ 	.short	0x0160
        /*0016*/ 	.short	0x00b8


	//----- nvinfo : EIATTR_CBANK_PARAM_SIZE
	.align		4
.L_855:
        /*0018*/ 	.byte	0x03, 0x19
        /*001a*/ 	.short	0x00b8


	//----- nvinfo : EIATTR_KPARAM_INFO
	.align		4
        /*001c*/ 	.byte	0x04, 0x17
        /*001e*/ 	.short	(.L_857 - .L_856)
.L_856:
        /*0020*/ 	.word	0x00000000
        /*0024*/ 	.short	0x0000
        /*0026*/ 	.short	0x0000
        /*0028*/ 	.byte	0x00, 0xf0, 0xe1, 0x02


	//----- nvinfo : EIATTR_MAXREG_COUNT
	.align		4
.L_857:
        /*002c*/ 	.byte	0x03, 0x1b
        /*002e*/ 	.short	0x0080


	//----- nvinfo : EIATTR_NUM_BARRIERS
	.align		4
        /*0030*/ 	.byte	0x02, 0x4c
        /*0032*/ 	.byte	0x01
	.zero		1


	//----- nvinfo : EIATTR_MERCURY_ISA_VERSION
	.align		4
        /*0034*/ 	.byte	0x03, 0x5f
        /*0036*/ 	.short	0x0000


	//----- nvinfo : EIATTR_INT_WARP_WIDE_INSTR_OFFSETS
	.align		4
        /*0038*/ 	.byte	0x04, 0x31
        /*003a*/ 	.short	(.L_859 - .L_858)


	//   ....[0]....
.L_858:
        /*003c*/ 	.word	0x00002dc0


	//   ....[1]....
        /*0040*/ 	.word	0x00005950


	//----- nvinfo : EIATTR_COOP_GROUP_MASK_REGIDS
	.align		4
.L_859:
        /*0044*/ 	.byte	0x04, 0x29
        /*0046*/ 	.short	(.L_861 - .L_860)


	//   ....[0]....
.L_860:
        /*0048*/ 	.word	0xffffffff


	//   ....[1]....
        /*004c*/ 	.word	0xffffffff


	//   ....[2]....
        /*0050*/ 	.word	0xffffffff


	//   ....[3]....
        /*0054*/ 	.word	0xffffffff


	//   ....[4]....
        /*0058*/ 	.word	0xffffffff


	//   ....[5]....
        /*005c*/ 	.word	0xffffffff


	//   ....[6]....
        /*0060*/ 	.word	0xffffffff


	//   ....[7]....
        /*0064*/ 	.word	0xffffffff


	//   ....[8]....
        /*0068*/ 	.word	0xffffffff


	//   ....[9]....
        /*006c*/ 	.word	0xffffffff


	//----- nvinfo : EIATTR_COOP_GROUP_INSTR_OFFSETS
	.align		4
.L_861:
        /*0070*/ 	.byte	0x04, 0x28
        /*0072*/ 	.short	(.L_863 - .L_862)


	//   ....[0]....
.L_862:
        /*0074*/ 	.word	0x00002450


	//   ....[1]....
        /*0078*/ 	.word	0x00002490


	//   ....[2]....
        /*007c*/ 	.word	0x000024e0


	//   ....[3]....
        /*0080*/ 	.word	0x000024f0


	//   ....[4]....
        /*0084*/ 	.word	0x00002520


	//   ....[5]....
        /*0088*/ 	.word	0x00002540


	//   ....[6]....
        /*008c*/ 	.word	0x00002570


	//   ....[7]....
        /*0090*/ 	.word	0x00002590


	//   ....[8]....
        /*0094*/ 	.word	0x000025c0


	//   ....[9]....
        /*0098*/ 	.word	0x000025e0


	//----- nvinfo : EIATTR_EXIT_INSTR_OFFSETS
	.align		4
.L_863:
        /*009c*/ 	.byte	0x04, 0x1c
        /*009e*/ 	.short	(.L_865 - .L_864)


	//   ....[0]....
.L_864:
        /*00a0*/ 	.word	0x00005a20


	//   ....[1]....
        /*00a4*/ 	.word	0x00005b60


	//   ....[2]....
        /*00a8*/ 	.word	0x00005de0


	//----- nvinfo : EIATTR_MAX_THREADS
	.align		4
.L_865:
        /*00ac*/ 	.byte	0x04, 0x05
        /*00ae*/ 	.short	(.L_867 - .L_866)
.L_866:
        /*00b0*/ 	.word	0x000001e0
        /*00b4*/ 	.word	0x00000001
        /*00b8*/ 	.word	0x00000001


	//----- nvinfo : EIATTR_CRS_STACK_SIZE
	.align		4
.L_867:
        /*00bc*/ 	.byte	0x04, 0x1e
        /*00be*/ 	.short	(.L_869 - .L_868)
.L_868:
        /*00c0*/ 	.word	0x00000000
.L_869:


//--------------------- .nv.info._Z35group_norm_nhwc_bwd_one_pass_kernelI11Fp16IOFp16WLi128ELi120ELi480EEv26Group_norm_nhwc_bwd_params --------------------------
	.section	.nv.info._Z35group_norm_nhwc_bwd_one_pass_kernelI11Fp16IOFp16WLi128ELi120ELi480EEv26Group_norm_nhwc_bwd_params,"",@"SHT_CUDA_INFO"
	.sectionflags	@""
	.align	4


	//----- nvinfo : EIATTR_CUDA_API_VERSION
	.align		4
        /*0000*/ 	.byte	0x04, 0x37
        /*0002*/ 	.short	(.L_871 - .L_870)
.L_870:
        /*0004*/ 	.word	0x00000082


	//----- nvinfo : EIATTR_SW2861232_WAR
	.align		4
.L_871:
        /*0008*/ 	.byte	0x01, 0x35
	.zero		2


	//----- nvinfo : EIATTR_PARAM_CBANK
	.align		4
        /*000c*/ 	.byte	0x04, 0x0a
        /*000e*/ 	.short	(.L_873 - .L_872)
	.align		4
.L_872:
        /*0010*/ 	.word	index@(.nv.constant0._Z35group_norm_nhwc_bwd_one_pass_kernelI11Fp16IOFp16WLi128ELi120ELi480EEv26Group_norm_nhwc_bwd_params)
        /*0014*/ 	.short	0x0160
        /*0016*/ 	.short	0x00b8


	//----- nvinfo : EIATTR_CBANK_PARAM_SIZE
	.align		4
.L_873:
        /*0018*/ 	.byte	0x03, 0x19
        /*001a*/ 	.short	0x00b8


	//----- nvinfo : EIATTR_KPARAM_INFO
	.align		4
        /*001c*/ 	.byte	0x04, 0x17
        /*001e*/ 	.short	(.L_875 - .L_874)
.L_874:
        /*0020*/ 	.word	0x00000000
        /*0024*/ 	.short	0x0000
        /*0026*/ 	.short	0x0000
        /*0028*/ 	.byte	0x00, 0xf0, 0xe1, 0x02


	//----- nvinfo : EIATTR_MAXREG_COUNT
	.align		4
.L_875:
        /*002c*/ 	.byte	0x03, 0x1b
        /*002e*/ 	.short	0x0080


	//----- nvinfo : EIATTR_NUM_BARRIERS
	.align		4
        /*0030*/ 	.byte	0x02, 0x4c
        /*0032*/ 	.byte	0x01
	.zero		1


	//----- nvinfo : EIATTR_MERCURY_ISA_VERSION
	.align		4
        /*0034*/ 	.byte	0x03, 0x5f
        /*0036*/ 	.short	0x0000


	//----- nvinfo : EIATTR_INT_WARP_WIDE_INSTR_OFFSETS
	.align		4
        /*0038*/ 	.byte	0x04, 0x31
        /*003a*/ 	.short	(.L_877 - .L_876)


	//   ....[0]....
.L_876:
        /*003c*/ 	.word	0x00004ba0


	//   ....[1]....
        /*0040*/ 	.word	0x00008f00


	//----- nvinfo : EIATTR_COOP_GROUP_MASK_REGIDS
	.align		4
.L_877:
        /*0044*/ 	.byte	0x04, 0x29
        /*0046*/ 	.short	(.L_879 - .L_878)


	//   ....[0]....
.L_878:
        /*0048*/ 	.word	0xffffffff


	//   ....[1]....
        /*004c*/ 	.word	0xffffffff


	//   ....[2]....
        /*0050*/ 	.word	0xffffffff


	//   ....[3]....
        /*0054*/ 	.word	0xffffffff


	//   ....[4]....
        /*0058*/ 	.word	0xffffffff


	//   ....[5]....
        /*005c*/ 	.word	0xffffffff


	//   ....[6]....
        /*0060*/ 	.word	0xffffffff


	//   ....[7]....
        /*0064*/ 	.word	0xffffffff


	//   ....[8]....
        /*0068*/ 	.word	0xffffffff


	//   ....[9]....
        /*006c*/ 	.word	0xffffffff


	//----- nvinfo : EIATTR_COOP_GROUP_INSTR_OFFSETS
	.align		4
.L_879:
        /*0070*/ 	.byte	0x04, 0x28
        /*0072*/ 	.short	(.L_881 - .L_880)


	//   ....[0]....
.L_880:
        /*0074*/ 	.word	0x00004140


	//   ....[1]....
        /*0078*/ 	.word	0x00004170


	//   ....[2]....
        /*007c*/ 	.word	0x00004250


	//   ....[3]....
        /*0080*/ 	.word	0x00004280


	//   ....[4]....
        /*0084*/ 	.word	0x00004370


	//   ....[5]....
        /*0088*/ 	.word	0x00004380


	//   ....[6]....
        /*008c*/ 	.word	0x000043b0


	//   ....[7]....
        /*0090*/ 	.word	0x000043d0


	//   ....[8]....
        /*0094*/ 	.word	0x00004400


	//   ....[9]....
        /*0098*/ 	.word	0x00004420


	//----- nvinfo : EIATTR_EXIT_INSTR_OFFSETS
	.align		4
.L_881:
        /*009c*/ 	.byte	0x04, 0x1c
        /*009e*/ 	.short	(.L_883 - .L_882)


	//   ....[0]....
.L_882:
        /*00a0*/ 	.word	0x00008fd0


	//   ....[1]....
        /*00a4*/ 	.word	0x00009110


	//   ....[2]....
        /*00a8*/ 	.word	0x00009390


	//----- nvinfo : EIATTR_MAX_THREADS
	.align		4
.L_883:
        /*00ac*/ 	.byte	0x04, 0x05
        /*00ae*/ 	.short	(.L_885 - .L_884)
.L_884:
        /*00b0*/ 	.word	0x000001e0
        /*00b4*/ 	.word	0x00000001
        /*00b8*/ 	.word	0x00000001


	//----- nvinfo : EIATTR_CRS_STACK_SIZE
	.align		4
.L_885:
        /*00bc*/ 	.byte	0x04, 0x1e
        /*00be*/ 	.short	(.L_887 - .L_886)
.L_886:
        /*00c0*/ 	.word	0x00000000
.L_887:


//--------------------- .nv.info._Z35group_norm_nhwc_bwd_one_pass_kernelI11Fp16IOFp16WLi256ELi120ELi480EEv26Group_norm_nhwc_bwd_params --------------------------
	.section	.nv.info._Z35group_norm_nhwc_bwd_one_pass_kernelI11Fp16IOFp16WLi256ELi120ELi480EEv26Group_norm_nhwc_bwd_params,"",@"SHT_CUDA_INFO"
	.sectionflags	@""
	.align	4


	//----- nvinfo : EIATTR_CUDA_API_VERSION
	.align		4
        /*0000*/ 	.byte	0x04, 0x37
        /*0002*/ 	.short	(.L_889 - .L_888)
.L_888:
        /*0004*/ 	.word	0x00000082


	//----- nvinfo : EIATTR_SW2861232_WAR
	.align		4
.L_889:
        /*0008*/ 	.byte	0x01, 0x35
	.zero		2


	//----- nvinfo : EIATTR_PARAM_CBANK
	.align		4
        /*000c*/ 	.byte	0x04, 0x0a
        /*000e*/ 	.short	(.L_891 - .L_890)
	.align		4
.L_890:
        /*0010*/ 	.word	index@(.nv.constant0._Z35group_norm_nhwc_bwd_one_pass_kernelI11Fp16IOFp16WLi256ELi120ELi480EEv26Group_norm_nhwc_bwd_params)
        /*0014*/ 	.short	0x0160
        /*0016*/ 	.short	0x00b8


	//----- nvinfo : EIATTR_CBANK_PARAM_SIZE
	.align		4
.L_891:
        /*0018*/ 	.byte	0x03, 0x19
        /*001a*/ 	.short	0x00b8


	//----- nvinfo : EIATTR_KPARAM_INFO
	.align		4
        /*001c*/ 	.byte	0x04, 0x17
        /*001e*/ 	.short	(.L_893 - .L_892)
.L_892:
        /*0020*/ 	.word	0x00000000
        /*0024*/ 	.short	0x0000
        /*0026*/ 	.short	0x0000
        /*0028*/ 	.byte	0x00, 0xf0, 0xe1, 0x02


	//----- nvinfo : EIATTR_MAXREG_COUNT
	.align		4
.L_893:
        /*002c*/ 	.byte	0x03, 0x1b
        /*002e*/ 	.short	0x0080


	//----- nvinfo : EIATTR_NUM_BARRIERS
	.align		4
        /*0030*/ 	.byte	0x02, 0x4c
        /*0032*/ 	.byte	0x01
	.zero		1


	//----- nvinfo : EIATTR_MERCURY_ISA_VERSION
	.align		4
        /*0034*/ 	.byte	0x03, 0x5f
        /*0036*/ 	.short	0x0000


	//----- nvinfo : EIATTR_INT_WARP_WIDE_INSTR_OFFSETS
	.align		4
        /*0038*/ 	.byte	0x04, 0x31
        /*003a*/ 	.short	(.L_895 - .L_894)


	//   ....[0]....
.L_894:
        /*003c*/ 	.word	0x00008dc0


	//   ....[1]....
        /*0040*/ 	.word	0x0000a4d0


	//   ....[2]....
        /*0044*/ 	.word	0x00010ee0


	//----- nvinfo : EIATTR_COOP_GROUP_MASK_REGIDS
	.align		4
.L_895:
        /*0048*/ 	.byte	0x04, 0x29
        /*004a*/ 	.short	(.L_897 - .L_896)


	//   ....[0]....
.L_896:
        /*004c*/ 	.word	0xffffffff


	//   ....[1]....
        /*0050*/ 	.word	0xffffffff


	//   ....[2]....
        /*0054*/ 	.word	0xffffffff


	//   ....[3]....
        /*0058*/ 	.word	0xffffffff


	//   ....[4]....
        /*005c*/ 	.word	0xffffffff


	//   ....[5]....
        /*0060*/ 	.word	0xffffffff


	//   ....[6]....
        /*0064*/ 	.word	0xffffffff


	//   ....[7]....
        /*0068*/ 	.word	0xffffffff


	//   ....[8]....
        /*006c*/ 	.word	0xffffffff


	//   ....[9]....
        /*0070*/ 	.word	0xffffffff


	//----- nvinfo : EIATTR_COOP_GROUP_INSTR_OFFSETS
	.align		4
.L_897:
        /*0074*/ 	.byte	0x04, 0x28
        /*0076*/ 	.short	(.L_899 - .L_898)


	//   ....[0]....
.L_898:
        /*0078*/ 	.word	0x00008370


	//   ....[1]....
        /*007c*/ 	.word	0x000083a0


	//   ....[2]....
        /*0080*/ 	.word	0x00008450


	//   ....[3]....
        /*0084*/ 	.word	0x00008470


	//   ....[4]....
        /*0088*/ 	.word	0x000084a0


	//   ....[5]....
        /*008c*/ 	.word	0x000084c0


	//   ....[6]....
        /*0090*/ 	.word	0x000084f0


	//   ....[7]....
        /*0094*/ 	.word	0x00008510


	//   ....[8]....
        /*0098*/ 	.word	0x00008540


	//   ....[9]....
        /*009c*/ 	.word	0x00008560


	//----- nvinfo : EIATTR_EXIT_INSTR_OFFSETS
	.align		4
.L_899:
        /*00a0*/ 	.byte	0x04, 0x1c
        /*00a2*/ 	.short	(.L_901 - .L_900)


	//   ....[0]....
.L_900:
        /*00a4*/ 	.word	0x00010fb0


	//   ....[1]....
        /*00a8*/ 	.word	0x000110f0


	//   ....[2]....
        /*00ac*/ 	.word	0x00011370


	//----- nvinfo : EIATTR_MAX_THREADS
	.align		4
.L_901:
        /*00b0*/ 	.byte	0x04, 0x05
        /*00b2*/ 	.short	(.L_903 - .L_902)
.L_902:
        /*00b4*/ 	.word	0x000001e0
        /*00b8*/ 	.word	0x00000001
        /*00bc*/ 	.word	0x00000001


	//----- nvinfo : EIATTR_CRS_STACK_SIZE
	.align		4
.L_903:
        /*00c0*/ 	.byte	0x04, 0x1e
        /*00c2*/ 	.short	(.L_905 - .L_904)
.L_904:
        /*00c4*/ 	.word	0x00000000
.L_905:


//--------------------- .nv.info._Z35group_norm_nhwc_bwd_one_pass_kernelI11Fp16IOFp16WLi512ELi120ELi480EEv26Group_norm_nhwc_bwd_params --------------------------
	.section	.nv.info._Z35group_norm_nhwc_bwd_one_pass_kernelI11Fp16IOFp16WLi512ELi120ELi480EEv26Group_norm_nhwc_bwd_params,"",@"SHT_CUDA_INFO"
	.sectionflags	@""
	.align	4


	//----- nvinfo : EIATTR_CUDA_API_VERSION
	.align		4
        /*0000*/ 	.byte	0x04, 0x37
        /*0002*/ 	.short	(.L_907 - .L_906)
.L_906:
        /*0004*/ 	.word	0x00000082


	//----- nvinfo : EIATTR_SW2861232_WAR
	.align		4
.L_907:
        /*0008*/ 	.byte	0x01, 0x35
	.zero		2


	//----- nvinfo : EIATTR_PARAM_CBANK
	.align		4
        /*000c*/ 	.byte	0x04, 0x0a
        /*000e*/ 	.short	(.L_909 - .L_908)
	.align		4
.L_908:
        /*0010*/ 	.word	index@(.nv.constant0._Z35group_norm_nhwc_bwd_one_pass_kernelI11Fp16IOFp16WLi512ELi120ELi480EEv26Group_norm_nhwc_bwd_params)
        /*0014*/ 	.short	0x0160
        /*0016*/ 	.short	0x00b8


	//----- nvinfo : EIATTR_CBANK_PARAM_SIZE
	.align		4
.L_909:
        /*0018*/ 	.byte	0x03, 0x19
        /*001a*/ 	.short	0x00b8


	//----- nvinfo : EIATTR_KPARAM_INFO
	.align		4
        /*001c*/ 	.byte	0x04, 0x17
        /*001e*/ 	.short	(.L_911 - .L_910)
.L_910:
        /*0020*/ 	.word	0x00000000
        /*0024*/ 	.short	0x0000
        /*0026*/ 	.short	0x0000
        /*0028*/ 	.byte	0x00, 0xf0, 0xe1, 0x02


	//----- nvinfo : EIATTR_MAXREG_COUNT
	.align		4
.L_911:
        /*002c*/ 	.byte	0x03, 0x1b
        /*002e*/ 	.short	0x0080


	//----- nvinfo : EIATTR_NUM_BARRIERS
	.align		4
        /*0030*/ 	.byte	0x02, 0x4c
        /*0032*/ 	.byte	0x01
	.zero		1


	//----- nvinfo : EIATTR_ANNOTATIONS
	.align		4
        /*0034*/ 	.byte	0x04, 0x55
        /*0036*/ 	.short	(.L_913 - .L_912)


	//   ....[0]....
.L_912:
        /* <DEDUP_REMOVED lines=410> */


	//----- nvinfo : EIATTR_MERCURY_ISA_VERSION
	.align		4
.L_913:
        /*19c8*/ 	.byte	0x03, 0x5f
        /*19ca*/ 	.short	0x0000


	//----- nvinfo : EIATTR_INT_WARP_WIDE_INSTR_OFFSETS
	.align		4
        /*19cc*/ 	.byte	0x04, 0x31
        /*19ce*/ 	.short	(.L_915 - .L_914)


	//   ....[0]....
.L_914:
        /*19d0*/ 	.word	0x00016df0


	//   ....[1]....
        /*19d4*/ 	.word	0x000187c0


	//----- nvinfo : EIATTR_COOP_GROUP_MASK_REGIDS
	.align		4
.L_915:
        /*19d8*/ 	.byte	0x04, 0x29
        /*19da*/ 	.short	(.L_917 - .L_916)


	//   ....[0]....
.L_916:
        /*19dc*/ 	.word	0xffffffff


	//   ....[1]....
        /*19e0*/ 	.word	0xffffffff


	//   ....[2]....
        /*19e4*/ 	.word	0xffffffff


	//   ....[3]....
        /*19e8*/ 	.word	0xffffffff


	//   ....[4]....
        /*19ec*/ 	.word	0xffffffff


	//   ....[5]....
        /*19f0*/ 	.word	0xffffffff


	//   ....[6]....
        /*19f4*/ 	.word	0xffffffff


	//   ....[7]....
        /*19f8*/ 	.word	0xffffffff


	//   ....[8]....
        /*19fc*/ 	.word	0xffffffff


	//   ....[9]....
        /*1a00*/ 	.word	0xffffffff


	//----- nvinfo : EIATTR_COOP_GROUP_INSTR_OFFSETS
	.align		4
.L_917:
        /*1a04*/ 	.byte	0x04, 0x28
        /*1a06*/ 	.short	(.L_919 - .L_918)


	//   ....[0]....
.L_918:
        /*1a08*/ 	.word	0x00015d90


	//   ....[1]....
        /*1a0c*/ 	.word	0x00015db0


	//   ....[2]....
        /*1a10*/ 	.word	0x00015e90


	//   ....[3]....
        /*1a14*/ 	.word	0x00015fa0


	//   ....[4]....
        /*1a18*/ 	.word	0x00015fe0


	//   ....[5]....
        /*1a1c*/ 	.word	0x00016050


	//   ....[6]....
        /*1a20*/ 	.word	0x00016210


	//   ....[7]....
        /*1a24*/ 	.word	0x00016240


	//   ....[8]....
        /*1a28*/ 	.word	0x00016430


	//   ....[9]....
        /*1a2c*/ 	.word	0x00016460


	//----- nvinfo : EIATTR_EXIT_INSTR_OFFSETS
	.align		4
.L_919:
        /*1a30*/ 	.byte	0x04, 0x1c
        /*1a32*/ 	.short	(.L_921 - .L_920)


	//   ....[0]....
.L_920:
        /*1a34*/ 	.word	0x00018890


	//   ....[1]....
        /*1a38*/ 	.word	0x000189e0


	//   ....[2]....
        /*1a3c*/ 	.word	0x00018c90


	//----- nvinfo : EIATTR_MAX_THREADS
	.align		4
.L_921:
        /*1a40*/ 	.byte	0x04, 0x05
        /*1a42*/ 	.short	(.L_923 - .L_922)
.L_922:
        /*1a44*/ 	.word	0x000001e0
        /*1a48*/ 	.word	0x00000001
        /*1a4c*/ 	.word	0x00000001


	//----- nvinfo : EIATTR_CRS_STACK_SIZE
	.align		4
.L_923:
        /*1a50*/ 	.byte	0x04, 0x1e
        /*1a52*/ 	.short	(.L_925 - .L_924)
.L_924:
        /*1a54*/ 	.word	0x00000000
.L_925:


//--------------------- .nv.info._Z35group_norm_nhwc_bwd_one_pass_kernelI11Fp32IOFp32WLi64ELi120ELi480EEv26Group_norm_nhwc_bwd_params --------------------------
	.section	.nv.info._Z35group_norm_nhwc_bwd_one_pass_kernelI11Fp32IOFp32WLi64ELi120ELi480EEv26Group_norm_nhwc_bwd_params,"",@"SHT_CUDA_INFO"
	.sectionflags	@""
	.align	4


	//----- nvinfo : EIATTR_CUDA_API_VERSION
	.align		4
        /*0000*/ 	.byte	0x04, 0x37
        /*0002*/ 	.short	(.L_927 - .L_926)
.L_926:
        /*0004*/ 	.word	0x00000082


	//----- nvinfo : EIATTR_SW2861232_WAR
	.align		4
.L_927:
        /*0008*/ 	.byte	0x01, 0x35
	.zero		2


	//----- nvinfo : EIATTR_PARAM_CBANK
	.align		4
        /*000c*/ 	.byte	0x04, 0x0a
        /*000e*/ 	.short	(.L_929 - .L_928)
	.align		4
.L_928:
        /*0010*/ 	.word	index@(.nv.constant0._Z35group_norm_nhwc_bwd_one_pass_kernelI11Fp32IOFp32WLi64ELi120ELi480EEv26Group_norm_nhwc_bwd_params)
        /*0014*/ 	.short	0x0160
        /*0016*/ 	.short	0x00b8


	//----- nvinfo : EIATTR_CBANK_PARAM_SIZE
	.align		4
.L_929:
        /*0018*/ 	.byte	0x03, 0x19
        /*001a*/ 	.short	0x00b8


	//----- nvinfo : EIATTR_KPARAM_INFO
	.align		4
        /*001c*/ 	.byte	0x04, 0x17
        /*001e*/ 	.short	(.L_931 - .L_930)
.L_930:
        /*0020*/ 	.word	0x00000000
        /*0024*/ 	.short	0x0000
        /*0026*/ 	.short	0x0000
        /*0028*/ 	.byte	0x00, 0xf0, 0xe1, 0x02


	//----- nvinfo : EIATTR_MAXREG_COUNT
	.align		4
.L_931:
        /*002c*/ 	.byte	0x03, 0x1b
        /*002e*/ 	.short	0x0080


	//----- nvinfo : EIATTR_NUM_BARRIERS
	.align		4
        /*0030*/ 	.byte	0x02, 0x4c
        /*0032*/ 	.byte	0x01
	.zero		1


	//----- nvinfo : EIATTR_MERCURY_ISA_VERSION
	.align		4
        /*0034*/ 	.byte	0x03, 0x5f
        /*0036*/ 	.short	0x0000


	//----- nvinfo : EIATTR_INT_WARP_WIDE_INSTR_OFFSETS
	.align		4
        /*0038*/ 	.byte	0x04, 0x31
        /*003a*/ 	.short	(.L_933 - .L_932)


	//   ....[0]....
.L_932:
        /*003c*/ 	.word	0x00002b40


	//   ....[1]....
        /*0040*/ 	.word	0x00005170


	//----- nvinfo : EIATTR_COOP_GROUP_MASK_REGIDS
	.align		4
.L_933:
        /*0044*/ 	.byte	0x04, 0x29
        /*0046*/ 	.short	(.L_935 - .L_934)


	//   ....[0]....
.L_934:
        /*0048*/ 	.word	0xffffffff


	//   ....[1]....
        /*004c*/ 	.word	0xffffffff


	//   ....[2]....
        /*0050*/ 	.word	0xffffffff


	//   ....[3]....
        /*0054*/ 	.word	0xffffffff


	//   ....[4]....
        /*0058*/ 	.word	0xffffffff


	//   ....[5]....
        /*005c*/ 	.word	0xffffffff


	//   ....[6]....
        /*0060*/ 	.word	0xffffffff


	//   ....[7]....
        /*0064*/ 	.word	0xffffffff


	//   ....[8]....
        /*0068*/ 	.word	0xffffffff


	//   ....[9]....
        /*006c*/ 	.word	0xffffffff


	//----- nvinfo : EIATTR_COOP_GROUP_INSTR_OFFSETS
	.align		4
.L_935:
        /*0070*/ 	.byte	0x04, 0x28
        /*0072*/ 	.short	(.L_937 - .L_936)


	//   ....[0]....
.L_936:
        /*0074*/ 	.word	0x00002080


	//   ....[1]....
        /*0078*/ 	.word	0x000020b0


	//   ....[2]....
        /*007c*/ 	.word	0x00002190


	//   ....[3]....
        /*0080*/ 	.word	0x000021b0


	//   ....[4]....
        /*0084*/ 	.word	0x000021e0


	//   ....[5]....
        /*0088*/ 	.word	0x00002200


	//   ....[6]....
        /*008c*/ 	.word	0x00002240


	//   ....[7]....
        /*0090*/ 	.word	0x00002270


	//   ....[8]....
        /*0094*/ 	.word	0x00002350


	//   ....[9]....
        /*0098*/ 	.word	0x00002380


	//----- nvinfo : EIATTR_EXIT_INSTR_OFFSETS
	.align		4
.L_937:
        /*009c*/ 	.byte	0x04, 0x1c
        /*009e*/ 	.short	(.L_939 - .L_938)


	//   ....[0]....
.L_938:
        /*00a0*/ 	.word	0x00005240


	//   ....[1]....
        /*00a4*/ 	.word	0x00005380


	//   ....[2]....
        /*00a8*/ 	.word	0x000055d0


	//----- nvinfo : EIATTR_MAX_THREADS
	.align		4
.L_939:
        /*00ac*/ 	.byte	0x04, 0x05
        /*00ae*/ 	.short	(.L_941 - .L_940)
.L_940:
        /*00b0*/ 	.word	0x000001e0
        /*00b4*/ 	.word	0x00000001
        /*00b8*/ 	.word	0x00000001


	//----- nvinfo : EIATTR_CRS_STACK_SIZE
	.align		4
.L_941:
        /*00bc*/ 	.byte	0x04, 0x1e
        /*00be*/ 	.short	(.L_943 - .L_942)
.L_942:
        /*00c0*/ 	.word	0x00000000
.L_943:


//--------------------- .nv.info._Z35group_norm_nhwc_bwd_one_pass_kernelI11Fp32IOFp32WLi128ELi120ELi480EEv26Group_norm_nhwc_bwd_params --------------------------
	.section	.nv.info._Z35group_norm_nhwc_bwd_one_pass_kernelI11Fp32IOFp32WLi128ELi120ELi480EEv26Group_norm_nhwc_bwd_params,"",@"SHT_CUDA_INFO"
	.sectionflags	@""
	.align	4


	//----- nvinfo : EIATTR_CUDA_API_VERSION
	.align		4
        /*0000*/ 	.byte	0x04, 0x37
        /*0002*/ 	.short	(.L_945 - .L_944)
.L_944:
        /*0004*/ 	.word	0x00000082


	//----- nvinfo : EIATTR_SW2861232_WAR
	.align		4
.L_945:
        /*0008*/ 	.byte	0x01, 0x35
	.zero		2


	//----- nvinfo : EIATTR_PARAM_CBANK
	.align		4
        /*000c*/ 	.byte	0x04, 0x0a
        /*000e*/ 	.short	(.L_947 - .L_946)
	.align		4
.L_946:
        /*0010*/ 	.word	index@(.nv.constant0._Z35group_norm_nhwc_bwd_one_pass_kernelI11Fp32IOFp32WLi128ELi120ELi480EEv26Group_norm_nhwc_bwd_params)
        /*0014*/ 	.short	0x0160
        /*0016*/ 	.short	0x00b8


	//----- nvinfo : EIATTR_CBANK_PARAM_SIZE
	.align		4
.L_947:
        /*0018*/ 	.byte	0x03, 0x19
        /*001a*/ 	.short	0x00b8


	//----- nvinfo : EIATTR_KPARAM_INFO
	.align		4
        /*001c*/ 	.byte	0x04, 0x17
        /*001e*/ 	.short	(.L_949 - .L_948)
.L_948:
        /*0020*/ 	.word	0x00000000
        /*0024*/ 	.short	0x0000
        /*0026*/ 	.short	0x0000
        /*0028*/ 	.byte	0x00, 0xf0, 0xe1, 0x02


	//----- nvinfo : EIATTR_MAXREG_COUNT
	.align		4
.L_949:
        /*002c*/ 	.byte	0x03, 0x1b
        /*002e*/ 	.short	0x0080


	//----- nvinfo : EIATTR_NUM_BARRIERS
	.align		4
        /*0030*/ 	.byte	0x02, 0x4c
        /*0032*/ 	.byte	0x01
	.zero		1


	//----- nvinfo : EIATTR_MERCURY_ISA_VERSION
	.align		4
        /*0034*/ 	.byte	0x03, 0x5f
        /*0036*/ 	.short	0x0000


	//----- nvinfo : EIATTR_INT_WARP_WIDE_INSTR_OFFSETS
	.align		4
        /*0038*/ 	.byte	0x04, 0x31
        /*003a*/ 	.short	(.L_951 - .L_950)


	//   ....[0]....
.L_950:
        /*003c*/ 	.word	0x00004b10


	//   ....[1]....
        /*0040*/ 	.word	0x00008580


	//----- nvinfo : EIATTR_COOP_GROUP_MASK_REGIDS
	.align		4
.L_951:
        /*0044*/ 	.byte	0x04, 0x29
        /*0046*/ 	.short	(.L_953 - .L_952)


	//   ....[0]....
.L_952:
        /*0048*/ 	.word	0xffffffff


	//   ....[1]....
        /*004c*/ 	.word	0xffffffff


	//   ....[2]....
        /*0050*/ 	.word	0xffffffff


	//   ....[3]....
        /*0054*/ 	.word	0xffffffff


	//   ....[4]....
        /*0058*/ 	.word	0xffffffff


	//   ....[5]....
        /*005c*/ 	.word	0xffffffff


	//   ....[6]....
        /*0060*/ 	.word	0xffffffff


	//   ....[7]....
        /*0064*/ 	.word	0xffffffff


	//   ....[8]....
        /*0068*/ 	.word	0xffffffff


	//   ....[9]....
        /*006c*/ 	.word	0xffffffff


	//----- nvinfo : EIATTR_COOP_GROUP_INSTR_OFFSETS
	.align		4
.L_953:
        /*0070*/ 	.byte	0x04, 0x28
        /*0072*/ 	.short	(.L_955 - .L_954)


	//   ....[0]....
.L_954:
        /*0074*/ 	.word	0x000041a0


	//   ....[1]....
        /*0078*/ 	.word	0x000041b0


	//   ....[2]....
        /*007c*/ 	.word	0x000041e0


	//   ....[3]....
        /*0080*/ 	.word	0x00004200


	//   ....[4]....
        /*0084*/ 	.word	0x00004230


	//   ....[5]....
        /*0088*/ 	.word	0x00004250


	//   ....[6]....
        /*008c*/ 	.word	0x00004280


	//   ....[7]....
        /*0090*/ 	.word	0x000042a0


	//   ....[8]....
        /*0094*/ 	.word	0x000042d0


	//   ....[9]....
        /*0098*/ 	.word	0x000042f0


	//----- nvinfo : EIATTR_EXIT_INSTR_OFFSETS
	.align		4
.L_955:
        /*009c*/ 	.byte	0x04, 0x1c
        /*009e*/ 	.short	(.L_957 - .L_956)


	//   ....[0]....
.L_956:
        /*00a0*/ 	.word	0x000085f0


	//   ....[1]....
        /*00a4*/ 	.word	0x00008730


	//   ....[2]....
        /*00a8*/ 	.word	0x00008980


	//----- nvinfo : EIATTR_MAX_THREADS
	.align		4
.L_957:
        /*00ac*/ 	.byte	0x04, 0x05
        /*00ae*/ 	.short	(.L_959 - .L_958)
.L_958:
        /*00b0*/ 	.word	0x000001e0
        /*00b4*/ 	.word	0x00000001
        /*00b8*/ 	.word	0x00000001


	//----- nvinfo : EIATTR_CRS_STACK_SIZE
	.align		4
.L_959:
        /*00bc*/ 	.byte	0x04, 0x1e
        /*00be*/ 	.short	(.L_961 - .L_960)
.L_960:
        /*00c0*/ 	.word	0x00000000
.L_961:


//--------------------- .nv.info._Z35group_norm_nhwc_bwd_one_pass_kernelI11Fp32IOFp32WLi256ELi120ELi480EEv26Group_norm_nhwc_bwd_params --------------------------
	.section	.nv.info._Z35group_norm_nhwc_bwd_one_pass_kernelI11Fp32IOFp32WLi256ELi120ELi480EEv26Group_norm_nhwc_bwd_params,"",@"SHT_CUDA_INFO"
	.sectionflags	@""
	.align	4


	//----- nvinfo : EIATTR_CUDA_API_VERSION
	.align		4
        /*0000*/ 	.byte	0x04, 0x37
        /*0002*/ 	.short	(.L_963 - .L_962)
.L_962:
        /*0004*/ 	.word	0x00000082


	//----- nvinfo : EIATTR_SW2861232_WAR
	.align		4
.L_963:
        /*0008*/ 	.byte	0x01, 0x35
	.zero		2


	//----- nvinfo : EIATTR_PARAM_CBANK
	.align		4
        /*000c*/ 	.byte	0x04, 0x0a
        /*000e*/ 	.short	(.L_965 - .L_964)
	.align		4
.L_964:
        /*0010*/ 	.word	index@(.nv.constant0._Z35group_norm_nhwc_bwd_one_pass_kernelI11Fp32IOFp32WLi256ELi120ELi480EEv26Group_norm_nhwc_bwd_params)
        /*0014*/ 	.short	0x0160
        /*0016*/ 	.short	0x00b8


	//----- nvinfo : EIATTR_CBANK_PARAM_SIZE
	.align		4
.L_965:
        /*0018*/ 	.byte	0x03, 0x19
        /*001a*/ 	.short	0x00b8


	//----- nvinfo : EIATTR_KPARAM_INFO
	.align		4
        /*001c*/ 	.byte	0x04, 0x17
        /*001e*/ 	.short	(.L_967 - .L_966)
.L_966:
        /*0020*/ 	.word	0x00000000
        /*0024*/ 	.short	0x0000
        /*0026*/ 	.short	0x0000
        /*0028*/ 	.byte	0x00, 0xf0, 0xe1, 0x02


	//----- nvinfo : EIATTR_MAXREG_COUNT
	.align		4
.L_967:
        /*002c*/ 	.byte	0x03, 0x1b
        /*002e*/ 	.short	0x0080


	//----- nvinfo : EIATTR_NUM_BARRIERS
	.align		4
        /*0030*/ 	.byte	0x02, 0x4c
        /*0032*/ 	.byte	0x01
	.zero		1


	//----- nvinfo : EIATTR_ANNOTATIONS
	.align		4
        /*0034*/ 	.byte	0x04, 0x55
        /*0036*/ 	.short	(.L_969 - .L_968)


	//   ....[0]....
.L_968:
        /* <DEDUP_REMOVED lines=193> */


	//----- nvinfo : EIATTR_MERCURY_ISA_VERSION
	.align		4
.L_969:
        /*0c30*/ 	.byte	0x03, 0x5f
        /*0c32*/ 	.short	0x0000


	//----- nvinfo : EIATTR_INT_WARP_WIDE_INSTR_OFFSETS
	.align		4
        /*0c34*/ 	.byte	0x04, 0x31
        /*0c36*/ 	.short	(.L_971 - .L_970)


	//   ....[0]....
.L_970:
        /*0c38*/ 	.word	0x00009750


	//   ....[1]....
        /*0c3c*/ 	.word	0x0000adb0


	//   ....[2]....
        /*0c40*/ 	.word	0x00010d20


	//----- nvinfo : EIATTR_COOP_GROUP_MASK_REGIDS
	.align		4
.L_971:
        /*0c44*/ 	.byte	0x04, 0x29
        /*0c46*/ 	.short	(.L_973 - .L_972)


	//   ....[0]....
.L_972:
        /*0c48*/ 	.word	0xffffffff


	//   ....[1]....
        /*0c4c*/ 	.word	0xffffffff


	//   ....[2]....
        /*0c50*/ 	.word	0xffffffff


	//   ....[3]....
        /*0c54*/ 	.word	0xffffffff


	//   ....[4]....
        /*0c58*/ 	.word	0xffffffff


	//   ....[5]....
        /*0c5c*/ 	.word	0xffffffff


	//   ....[6]....
        /*0c60*/ 	.word	0xffffffff


	//   ....[7]....
        /*0c64*/ 	.word	0xffffffff


	//   ....[8]....
        /*0c68*/ 	.word	0xffffffff


	//   ....[9]....
        /*0c6c*/ 	.word	0xffffffff


	//----- nvinfo : EIATTR_COOP_GROUP_INSTR_OFFSETS
	.align		4
.L_973:
        /*0c70*/ 	.byte	0x04, 0x28
        /*0c72*/ 	.short	(.L_975 - .L_974)


	//   ....[0]....
.L_974:
        /*0c74*/ 	.word	0x00008cb0


	//   ....[1]....
        /*0c78*/ 	.word	0x00008ce0


	//   ....[2]....
        /*0c7c*/ 	.word	0x00008e00


	//   ....[3]....
        /*0c80*/ 	.word	0x00008e20


	//   ....[4]....
        /*0c84*/ 	.word	0x00008e60


	//   ....[5]....
        /*0c88*/ 	.word	0x00008e80


	//   ....[6]....
        /*0c8c*/ 	.word	0x00008eb0


	//   ....[7]....
        /*0c90*/ 	.word	0x00008ed0


	//   ....[8]....
        /*0c94*/ 	.word	0x00008f00


	//   ....[9]....
        /*0c98*/ 	.word	0x00008f20


	//----- nvinfo : EIATTR_EXIT_INSTR_OFFSETS
	.align		4
.L_975:
        /*0c9c*/ 	.byte	0x04, 0x1c
        /*0c9e*/ 	.short	(.L_977 - .L_976)


	//   ....[0]....
.L_976:
        /*0ca0*/ 	.word	0x00010df0


	//   ....[1]....
        /*0ca4*/ 	.word	0x00010f30


	//   ....[2]....
        /*0ca8*/ 	.word	0x00011180


	//----- nvinfo : EIATTR_MAX_THREADS
	.align		4
.L_977:
        /*0cac*/ 	.byte	0x04, 0x05
        /*0cae*/ 	.short	(.L_979 - .L_978)
.L_978:
        /*0cb0*/ 	.word	0x000001e0
        /*0cb4*/ 	.word	0x00000001
        /*0cb8*/ 	.word	0x00000001


	//----- nvinfo : EIATTR_CRS_STACK_SIZE
	.align		4
.L_979:
        /*0cbc*/ 	.byte	0x04, 0x1e
        /*0cbe*/ 	.short	(.L_981 - .L_980)
.L_980:
        /*0cc0*/ 	.word	0x00000000
.L_981:


//--------------------- .nv.info._Z35group_norm_nhwc_bwd_one_pass_kernelI11Fp32IOFp32WLi512ELi120ELi480EEv26Group_norm_nhwc_bwd_params --------------------------
	.section	.nv.info._Z35group_norm_nhwc_bwd_one_pass_kernelI11Fp32IOFp32WLi512ELi120ELi480EEv26Group_norm_nhwc_bwd_params,"",@"SHT_CUDA_INFO"
	.sectionflags	@""
	.align	4


	//----- nvinfo : EIATTR_CUDA_API_VERSION
	.align		4
        /*0000*/ 	.byte	0x04, 0x37
        /*0002*/ 	.short	(.L_983 - .L_982)
.L_982:
        /*0004*/ 	.word	0x00000082


	//----- nvinfo : EIATTR_SW2861232_WAR
	.align		4
.L_983:
        /*0008*/ 	.byte	0x01, 0x35
	.zero		2


	//----- nvinfo : EIATTR_PARAM_CBANK
	.align		4
        /*000c*/ 	.byte	0x04, 0x0a
        /*000e*/ 	.short	(.L_985 - .L_984)
	.align		4
.L_984:
        /*0010*/ 	.word	index@(.nv.constant0._Z35group_norm_nhwc_bwd_one_pass_kernelI11Fp32IOFp32WLi512ELi120ELi480EEv26Group_norm_nhwc_bwd_params)
        /*0014*/ 	.short	0x0160
        /*0016*/ 	.short	0x00b8


	//----- nvinfo : EIATTR_CBANK_PARAM_SIZE
	.align		4
.L_985:
        /*0018*/ 	.byte	0x03, 0x19
        /*001a*/ 	.short	0x00b8


	//----- nvinfo : EIATTR_KPARAM_INFO
	.align		4
        /*001c*/ 	.byte	0x04, 0x17
        /*001e*/ 	.short	(.L_987 - .L_986)
.L_986:
        /*0020*/ 	.word	0x00000000
        /*0024*/ 	.short	0x0000
        /*0026*/ 	.short	0x0000
        /*0028*/ 	.byte	0x00, 0xf0, 0xe1, 0x02


	//----- nvinfo : EIATTR_MAXREG_COUNT
	.align		4
.L_987:
        /*002c*/ 	.byte	0x03, 0x1b
        /*002e*/ 	.short	0x0080


	//----- nvinfo : EIATTR_NUM_BARRIERS
	.align		4
        /*0030*/ 	.byte	0x02, 0x4c
        /*0032*/ 	.byte	0x01
	.zero		1


	//----- nvinfo : EIATTR_ANNOTATIONS
	.align		4
        /*0034*/ 	.byte	0x04, 0x55
        /*0036*/ 	.short	(.L_989 - .L_988)


	//   ....[0]....
.L_988:
        /* <DEDUP_REMOVED lines=724> */


	//----- nvinfo : EIATTR_MERCURY_ISA_VERSION
	.align		4
.L_989:
        /*2d68*/ 	.byte	0x03, 0x5f
        /*2d6a*/ 	.short	0x0000


	//----- nvinfo : EIATTR_INT_WARP_WIDE_INSTR_OFFSETS
	.align		4
        /*2d6c*/ 	.byte	0x04, 0x31
        /*2d6e*/ 	.short	(.L_991 - .L_990)


	//   ....[0]....
.L_990:
        /*2d70*/ 	.word	0x00018920


	//   ....[1]....
        /*2d74*/ 	.word	0x0001a270


	//----- nvinfo : EIATTR_COOP_GROUP_MASK_REGIDS
	.align		4
.L_991:
        /*2d78*/ 	.byte	0x04, 0x29
        /*2d7a*/ 	.short	(.L_993 - .L_992)


	//   ....[0]....
.L_992:
        /*2d7c*/ 	.word	0xffffffff


	//   ....[1]....
        /*2d80*/ 	.word	0xffffffff


	//   ....[2]....
        /*2d84*/ 	.word	0xffffffff


	//   ....[3]....
        /*2d88*/ 	.word	0xffffffff


	//   ....[4]....
        /*2d8c*/ 	.word	0xffffffff


	//   ....[5]....
        /*2d90*/ 	.word	0xffffffff


	//   ....[6]....
        /*2d94*/ 	.word	0xffffffff


	//   ....[7]....
        /*2d98*/ 	.word	0xffffffff


	//   ....[8]....
        /*2d9c*/ 	.word	0xffffffff


	//   ....[9]....
        /*2da0*/ 	.word	0xffffffff


	//----- nvinfo : EIATTR_COOP_GROUP_INSTR_OFFSETS
	.align		4
.L_993:
        /*2da4*/ 	.byte	0x04, 0x28
        /*2da6*/ 	.short	(.L_995 - .L_994)


	//   ....[0]....
.L_994:
        /*2da8*/ 	.word	0x000175b0


	//   ....[1]....
        /*2dac*/ 	.word	0x000175d0


	//   ....[2]....
        /*2db0*/ 	.word	0x00017a80


	//   ....[3]....
        /*2db4*/ 	.word	0x00017a90


	//   ....[4]....
        /*2db8*/ 	.word	0x00017e30


	//   ....[5]....
        /*2dbc*/ 	.word	0x00017e50


	//   ....[6]....
        /*2dc0*/ 	.word	0x00017ef0


	//   ....[7]....
        /*2dc4*/ 	.word	0x000180e0


	//   ....[8]....
        /*2dc8*/ 	.word	0x000180f0


	//   ....[9]....
        /*2dcc*/ 	.word	0x00018110


	//----- nvinfo : EIATTR_EXIT_INSTR_OFFSETS
	.align		4
.L_995:
        /*2dd0*/ 	.byte	0x04, 0x1c
        /*2dd2*/ 	.short	(.L_997 - .L_996)


	//   ....[0]....
.L_996:
        /*2dd4*/ 	.word	0x0001a340


	//   ....[1]....
        /*2dd8*/ 	.word	0x0001a490


	//   ....[2]....
        /*2ddc*/ 	.word	0x0001a710


	//----- nvinfo : EIATTR_MAX_THREADS
	.align		4
.L_997:
        /*2de0*/ 	.byte	0x04, 0x05
        /*2de2*/ 	.short	(.L_999 - .L_998)
.L_998:
        /*2de4*/ 	.word	0x000001e0
        /*2de8*/ 	.word	0x00000001
        /*2dec*/ 	.word	0x00000001


	//----- nvinfo : EIATTR_CRS_STACK_SIZE
	.align		4
.L_999:
        /*2df0*/ 	.byte	0x04, 0x1e
        /*2df2*/ 	.short	(.L_1001 - .L_1000)
.L_1000:
        /*2df4*/ 	.word	0x00000000
.L_1001:


//--------------------- .nv.info._Z35group_norm_nhwc_bwd_one_pass_kernelI11Fp32IOBf16WLi64ELi120ELi480EEv26Group_norm_nhwc_bwd_params --------------------------
	.section	.nv.info._Z35group_norm_nhwc_bwd_one_pass_kernelI11Fp32IOBf16WLi64ELi120ELi480EEv26Group_norm_nhwc_bwd_params,"",@"SHT_CUDA_INFO"
	.sectionflags	@""
	.align	4


	//----- nvinfo : EIATTR_CUDA_API_VERSION
	.align		4
        /*0000*/ 	.byte	0x04, 0x37
        /*0002*/ 	.short	(.L_1003 - .L_1002)
.L_1002:
        /*0004*/ 	.word	0x00000082


	//----- nvinfo : EIATTR_SW2861232_WAR
	.align		4
.L_1003:
        /*0008*/ 	.byte	0x01, 0x35
	.zero		2


	//----- nvinfo : EIATTR_PARAM_CBANK
	.align		4
        /*000c*/ 	.byte	0x04, 0x0a
        /*000e*/ 	.short	(.L_1005 - .L_1004)
	.align		4
.L_1004:
        /*0010*/ 	.word	index@(.nv.constant0._Z35group_norm_nhwc_bwd_one_pass_kernelI11Fp32IOBf16WLi64ELi120ELi480EEv26Group_norm_nhwc_bwd_params)
        /*0014*/ 	.short	0x0160
        /*0016*/ 	.short	0x00b8


	//----- nvinfo : EIATTR_CBANK_PARAM_SIZE
	.align		4
.L_1005:
        /*0018*/ 	.byte	0x03, 0x19
        /*001a*/ 	.short	0x00b8


	//----- nvinfo : EIATTR_KPARAM_INFO
	.align		4
        /*001c*/ 	.byte	0x04, 0x17
        /*001e*/ 	.short	(.L_1007 - .L_1006)
.L_1006:
        /*0020*/ 	.word	0x00000000
        /*0024*/ 	.short	0x0000
        /*0026*/ 	.short	0x0000
        /*0028*/ 	.byte	0x00, 0xf0, 0xe1, 0x02


	//----- nvinfo : EIATTR_MAXREG_COUNT
	.align		4
.L_1007:
        /*002c*/ 	.byte	0x03, 0x1b
        /*002e*/ 	.short	0x0080


	//----- nvinfo : EIATTR_NUM_BARRIERS
	.align		4
        /*0030*/ 	.byte	0x02, 0x4c
        /*0032*/ 	.byte	0x01
	.zero		1


	//----- nvinfo : EIATTR_MERCURY_ISA_VERSION
	.align		4
        /*0034*/ 	.byte	0x03, 0x5f
        /*0036*/ 	.short	0x0000


	//----- nvinfo : EIATTR_INT_WARP_WIDE_INSTR_OFFSETS
	.align		4
        /*0038*/ 	.byte	0x04, 0x31
        /*003a*/ 	.short	(.L_1009 - .L_1008)


	//   ....[0]....
.L_1008:
        /*003c*/ 	.word	0x00002bb0


	//   ....[1]....
        /*0040*/ 	.word	0x00005210


	//----- nvinfo : EIATTR_COOP_GROUP_MASK_REGIDS
	.align		4
.L_1009:
        /*0044*/ 	.byte	0x04, 0x29
        /*0046*/ 	.short	(.L_1011 - .L_1010)


	//   ....[0]....
.L_1010:
        /*0048*/ 	.word	0xffffffff


	//   ....[1]....
        /*004c*/ 	.word	0xffffffff


	//   ....[2]....
        /*0050*/ 	.word	0xffffffff


	//   ....[3]....
        /*0054*/ 	.word	0xffffffff


	//   ....[4]....
        /*0058*/ 	.word	0xffffffff


	//   ....[5]....
        /*005c*/ 	.word	0xffffffff


	//   ....[6]....
        /*0060*/ 	.word	0xffffffff


	//   ....[7]....
        /*0064*/ 	.word	0xffffffff


	//   ....[8]....
        /*0068*/ 	.word	0xffffffff


	//   ....[9]....
        /*006c*/ 	.word	0xffffffff


	//----- nvinfo : EIATTR_COOP_GROUP_INSTR_OFFSETS
	.align		4
.L_1011:
        /*0070*/ 	.byte	0x04, 0x28
        /*0072*/ 	.short	(.L_1013 - .L_1012)


	//   ....[0]....
.L_1012:
        /*0074*/ 	.word	0x00002110


	//   ....[1]....
        /*0078*/ 	.word	0x00002140


	//   ....[2]....
        /*007c*/ 	.word	0x00002220


	//   ....[3]....
        /*0080*/ 	.word	0x00002250


	//   ....[4]....
        /*0084*/ 	.word	0x00002340


	//   ....[5]....
        /*0088*/ 	.word	0x00002370


	//   ....[6]....
        /*008c*/ 	.word	0x000023e0


	//   ....[7]....
        /*0090*/ 	.word	0x00002400


	//   ....[8]....
        /*0094*/ 	.word	0x00002430


	//   ....[9]....
        /*0098*/ 	.word	0x00002450


	//----- nvinfo : EIATTR_EXIT_INSTR_OFFSETS
	.align		4
.L_1013:
        /*009c*/ 	.byte	0x04, 0x1c
        /*009e*/ 	.short	(.L_1015 - .L_1014)


	//   ....[0]....
.L_1014:
        /*00a0*/ 	.word	0x000052e0


	//   ....[1]....
        /*00a4*/ 	.word	0x00005420


	//   ....[2]....
        /*00a8*/ 	.word	0x000056a0


	//----- nvinfo : EIATTR_MAX_THREADS
	.align		4
.L_1015:
        /*00ac*/ 	.byte	0x04, 0x05
        /*00ae*/ 	.short	(.L_1017 - .L_1016)
.L_1016:
        /*00b0*/ 	.word	0x000001e0
        /*00b4*/ 	.word	0x00000001
        /*00b8*/ 	.word	0x00000001


	//----- nvinfo : EIATTR_CRS_STACK_SIZE
	.align		4
.L_1017:
        /*00bc*/ 	.byte	0x04, 0x1e
        /*00be*/ 	.short	(.L_1019 - .L_1018)
.L_1018:
        /*00c0*/ 	.word	0x00000000
.L_1019:


//--------------------- .nv.info._Z35group_norm_nhwc_bwd_one_pass_kernelI11Fp32IOBf16WLi128ELi120ELi480EEv26Group_norm_nhwc_bwd_params --------------------------
	.section	.nv.info._Z35group_norm_nhwc_bwd_one_pass_kernelI11Fp32IOBf16WLi128ELi120ELi480EEv26Group_norm_nhwc_bwd_params,"",@"SHT_CUDA_INFO"
	.sectionflags	@""
	.align	4


	//----- nvinfo : EIATTR_CUDA_API_VERSION
	.align		4
        /*0000*/ 	.byte	0x04, 0x37
        /*0002*/ 	.short	(.L_1021 - .L_1020)
.L_1020:
        /*0004*/ 	.word	0x00000082


	//----- nvinfo : EIATTR_SW2861232_WAR
	.align		4
.L_1021:
        /*0008*/ 	.byte	0x01, 0x35
	.zero		2


	//----- nvinfo : EIATTR_PARAM_CBANK
	.align		4
        /*000c*/ 	.byte	0x04, 0x0a
        /*000e*/ 	.short	(.L_1023 - .L_1022)
	.align		4
.L_1022:
        /*0010*/ 	.word	index@(.nv.constant0._Z35group_norm_nhwc_bwd_one_pass_kernelI11Fp32IOBf16WLi128ELi120ELi480EEv26Group_norm_nhwc_bwd_params)
        /*0014*/ 	.short	0x0160
        /*0016*/ 	.short	0x00b8


	//----- nvinfo : EIATTR_CBANK_PARAM_SIZE
	.align		4
.L_1023:
        /*0018*/ 	.byte	0x03, 0x19
        /*001a*/ 	.short	0x00b8


	//----- nvinfo : EIATTR_KPARAM_INFO
	.align		4
        /*001c*/ 	.byte	0x04, 0x17
        /*001e*/ 	.short	(.L_1025 - .L_1024)
.L_1024:
        /*0020*/ 	.word	0x00000000
        /*0024*/ 	.short	0x0000
        /*0026*/ 	.short	0x0000
        /*0028*/ 	.byte	0x00, 0xf0, 0xe1, 0x02


	//----- nvinfo : EIATTR_MAXREG_COUNT
	.align		4
.L_1025:
        /*002c*/ 	.byte	0x03, 0x1b
        /*002e*/ 	.short	0x0080


	//----- nvinfo : EIATTR_NUM_BARRIERS
	.align		4
        /*0030*/ 	.byte	0x02, 0x4c
        /*0032*/ 	.byte	0x01
	.zero		1


	//----- nvinfo : EIATTR_MERCURY_ISA_VERSION
	.align		4
        /*0034*/ 	.byte	0x03, 0x5f
        /*0036*/ 	.short	0x0000


	//----- nvinfo : EIATTR_INT_WARP_WIDE_INSTR_OFFSETS
	.align		4
        /*0038*/ 	.byte	0x04, 0x31
        /*003a*/ 	.short	(.L_1027 - .L_1026)


	//   ....[0]....
.L_1026:
        /*003c*/ 	.word	0x00004bb0


	//   ....[1]....
        /*0040*/ 	.word	0x000085e0


	//----- nvinfo : EIATTR_COOP_GROUP_MASK_REGIDS
	.align		4
.L_1027:
        /*0044*/ 	.byte	0x04, 0x29
        /*0046*/ 	.short	(.L_1029 - .L_1028)


	//   ....[0]....
.L_1028:
        /*0048*/ 	.word	0xffffffff


	//   ....[1]....
        /*004c*/ 	.word	0xffffffff


	//   ....[2]....
        /*0050*/ 	.word	0xffffffff


	//   ....[3]....
        /*0054*/ 	.word	0xffffffff


	//   ....[4]....
        /*0058*/ 	.word	0xffffffff


	//   ....[5]....
        /*005c*/ 	.word	0xffffffff


	//   ....[6]....
        /*0060*/ 	.word	0xffffffff


	//   ....[7]....
        /*0064*/ 	.word	0xffffffff


	//   ....[8]....
        /*0068*/ 	.word	0xffffffff


	//   ....[9]....
        /*006c*/ 	.word	0xffffffff


	//----- nvinfo : EIATTR_COOP_GROUP_INSTR_OFFSETS
	.align		4
.L_1029:
        /*0070*/ 	.byte	0x04, 0x28
        /*0072*/ 	.short	(.L_1031 - .L_1030)


	//   ....[0]....
.L_1030:
        /*0074*/ 	.word	0x00004210


	//   ....[1]....
        /*0078*/ 	.word	0x00004220


	//   ....[2]....
        /*007c*/ 	.word	0x00004250


	//   ....[3]....
        /*0080*/ 	.word	0x00004270


	//   ....[4]....
        /*0084*/ 	.word	0x000042a0


	//   ....[5]....
        /*0088*/ 	.word	0x000042c0


	//   ....[6]....
        /*008c*/ 	.word	0x000042f0


	//   ....[7]....
        /*0090*/ 	.word	0x00004310


	//   ....[8]....
        /*0094*/ 	.word	0x00004340


	//   ....[9]....
        /*0098*/ 	.word	0x00004360


	//----- nvinfo : EIATTR_EXIT_INSTR_OFFSETS
	.align		4
.L_1031:
        /*009c*/ 	.byte	0x04, 0x1c
        /*009e*/ 	.short	(.L_1033 - .L_1032)


	//   ....[0]....
.L_1032:
        /*00a0*/ 	.word	0x000086b0


	//   ....[1]....
        /*00a4*/ 	.word	0x000087f0


	//   ....[2]....
        /*00a8*/ 	.word	0x00008a70


	//----- nvinfo : EIATTR_MAX_THREADS
	.align		4
.L_1033:
        /*00ac*/ 	.byte	0x04, 0x05
        /*00ae*/ 	.short	(.L_1035 - .L_1034)
.L_1034:
        /*00b0*/ 	.word	0x000001e0
        /*00b4*/ 	.word	0x00000001
        /*00b8*/ 	.word	0x00000001


	//----- nvinfo : EIATTR_CRS_STACK_SIZE
	.align		4
.L_1035:
        /*00bc*/ 	.byte	0x04, 0x1e
        /*00be*/ 	.short	(.L_1037 - .L_1036)
.L_1036:
        /*00c0*/ 	.word	0x00000000
.L_1037:


//--------------------- .nv.info._Z35group_norm_nhwc_bwd_one_pass_kernelI11Fp32IOBf16WLi256ELi120ELi480EEv26Group_norm_nhwc_bwd_params --------------------------
	.section	.nv.info._Z35group_norm_nhwc_bwd_one_pass_kernelI11Fp32IOBf16WLi256ELi120ELi480EEv26Group_norm_nhwc_bwd_params,"",@"SHT_CUDA_INFO"
	.sectionflags	@""
	.align	4


	//----- nvinfo : EIATTR_CUDA_API_VERSION
	.align		4
        /*0000*/ 	.byte	0x04, 0x37
        /*0002*/ 	.short	(.L_1039 - .L_1038)
.L_1038:
        /*0004*/ 	.word	0x00000082


	//----- nvinfo : EIATTR_SW2861232_WAR
	.align		4
.L_1039:
        /*0008*/ 	.byte	0x01, 0x35
	.zero		2


	//----- nvinfo : EIATTR_PARAM_CBANK
	.align		4
        /*000c*/ 	.byte	0x04, 0x0a
        /*000e*/ 	.short	(.L_1041 - .L_1040)
	.align		4
.L_1040:
        /*0010*/ 	.word	index@(.nv.constant0._Z35group_norm_nhwc_bwd_one_pass_kernelI11Fp32IOBf16WLi256ELi120ELi480EEv26Group_norm_nhwc_bwd_params)
        /*0014*/ 	.short	0x0160
        /*0016*/ 	.short	0x00b8


	//----- nvinfo : EIATTR_CBANK_PARAM_SIZE
	.align		4
.L_1041:
        /*0018*/ 	.byte	0x03, 0x19
        /*001a*/ 	.short	0x00b8


	//----- nvinfo : EIATTR_KPARAM_INFO
	.align		4
        /*001c*/ 	.byte	0x04, 0x17
        /*001e*/ 	.short	(.L_1043 - .L_1042)
.L_1042:
        /*0020*/ 	.word	0x00000000
        /*0024*/ 	.short	0x0000
        /*0026*/ 	.short	0x0000
        /*0028*/ 	.byte	0x00, 0xf0, 0xe1, 0x02


	//----- nvinfo : EIATTR_MAXREG_COUNT
	.align		4
.L_1043:
        /*002c*/ 	.byte	0x03, 0x1b
        /*002e*/ 	.short	0x0080


	//----- nvinfo : EIATTR_NUM_BARRIERS
	.align		4
        /*0030*/ 	.byte	0x02, 0x4c
        /*0032*/ 	.byte	0x01
	.zero		1


	//----- nvinfo : EIATTR_ANNOTATIONS
	.align		4
        /*0034*/ 	.byte	0x04, 0x55
        /*0036*/ 	.short	(.L_1045 - .L_1044)


	//   ....[0]....
.L_1044:
        /* <DEDUP_REMOVED lines=193> */


	//----- nvinfo : EIATTR_MERCURY_ISA_VERSION
	.align		4
.L_1045:
        /*0c30*/ 	.byte	0x03, 0x5f
        /*0c32*/ 	.short	0x0000


	//----- nvinfo : EIATTR_INT_WARP_WIDE_INSTR_OFFSETS
	.align		4
        /*0c34*/ 	.byte	0x04, 0x31
        /*0c36*/ 	.short	(.L_1047 - .L_1046)


	//   ....[0]....
.L_1046:
        /*0c38*/ 	.word	0x000097e0


	//   ....[1]....
        /*0c3c*/ 	.word	0x0000ae40


	//   ....[2]....
        /*0c40*/ 	.word	0x00010d90


	//----- nvinfo : EIATTR_COOP_GROUP_MASK_REGIDS
	.align		4
.L_1047:
        /*0c44*/ 	.byte	0x04, 0x29
        /*0c46*/ 	.short	(.L_1049 - .L_1048)


	//   ....[0]....
.L_1048:
        /*0c48*/ 	.word	0xffffffff


	//   ....[1]....
        /*0c4c*/ 	.word	0xffffffff


	//   ....[2]....
        /*0c50*/ 	.word	0xffffffff


	//   ....[3]....
        /*0c54*/ 	.word	0xffffffff


	//   ....[4]....
        /*0c58*/ 	.word	0xffffffff


	//   ....[5]....
        /*0c5c*/ 	.word	0xffffffff


	//   ....[6]....
        /*0c60*/ 	.word	0xffffffff


	//   ....[7]....
        /*0c64*/ 	.word	0xffffffff


	//   ....[8]....
        /*0c68*/ 	.word	0xffffffff


	//   ....[9]....
        /*0c6c*/ 	.word	0xffffffff


	//----- nvinfo : EIATTR_COOP_GROUP_INSTR_OFFSETS
	.align		4
.L_1049:
        /*0c70*/ 	.byte	0x04, 0x28
        /*0c72*/ 	.short	(.L_1051 - .L_1050)


	//   ....[0]....
.L_1050:
        /*0c74*/ 	.word	0x00008d50


	//   ....[1]....
        /*0c78*/ 	.word	0x00008d80


	//   ....[2]....
        /*0c7c*/ 	.word	0x00008ea0


	//   ....[3]....
        /*0c80*/ 	.word	0x00008ec0


	//   ....[4]....
        /*0c84*/ 	.word	0x00008f00


	//   ....[5]....
        /*0c88*/ 	.word	0x00008f20


	//   ....[6]....
        /*0c8c*/ 	.word	0x00008f50


	//   ....[7]....
        /*0c90*/ 	.word	0x00008f70


	//   ....[8]....
        /*0c94*/ 	.word	0x00008fa0


	//   ....[9]....
        /*0c98*/ 	.word	0x00008fc0


	//----- nvinfo : EIATTR_EXIT_INSTR_OFFSETS
	.align		4
.L_1051:
        /*0c9c*/ 	.byte	0x04, 0x1c
        /*0c9e*/ 	.short	(.L_1053 - .L_1052)


	//   ....[0]....
.L_1052:
        /*0ca0*/ 	.word	0x00010e60


	//   ....[1]....
        /*0ca4*/ 	.word	0x00010fa0


	//   ....[2]....
        /*0ca8*/ 	.word	0x00011220


	//----- nvinfo : EIATTR_MAX_THREADS
	.align		4
.L_1053:
        /*0cac*/ 	.byte	0x04, 0x05
        /*0cae*/ 	.short	(.L_1055 - .L_1054)
.L_1054:
        /*0cb0*/ 	.word	0x000001e0
        /*0cb4*/ 	.word	0x00000001
        /*0cb8*/ 	.word	0x00000001


	//----- nvinfo : EIATTR_CRS_STACK_SIZE
	.align		4
.L_1055:
        /*0cbc*/ 	.byte	0x04, 0x1e
        /*0cbe*/ 	.short	(.L_1057 - .L_1056)
.L_1056:
        /*0cc0*/ 	.word	0x00000000
.L_1057:


//--------------------- .nv.info._Z35group_norm_nhwc_bwd_one_pass_kernelI11Fp32IOBf16WLi512ELi120ELi480EEv26Group_norm_nhwc_bwd_params --------------------------
	.section	.nv.info._Z35group_norm_nhwc_bwd_one_pass_kernelI11Fp32IOBf16WLi512ELi120ELi480EEv26Group_norm_nhwc_bwd_params,"",@"SHT_CUDA_INFO"
	.sectionflags	@""
	.align	4


	//----- nvinfo : EIATTR_CUDA_API_VERSION
	.align		4
        /*0000*/ 	.byte	0x04, 0x37
        /*0002*/ 	.short	(.L_1059 - .L_1058)
.L_1058:
        /*0004*/ 	.word	0x00000082


	//----- nvinfo : EIATTR_SW2861232_WAR
	.align		4
.L_1059:
        /*0008*/ 	.byte	0x01, 0x35
	.zero		2


	//----- nvinfo : EIATTR_PARAM_CBANK
	.align		4
        /*000c*/ 	.byte	0x04, 0x0a
        /*000e*/ 	.short	(.L_1061 - .L_1060)
	.align		4
.L_1060:
        /*0010*/ 	.word	index@(.nv.constant0._Z35group_norm_nhwc_bwd_one_pass_kernelI11Fp32IOBf16WLi512ELi120ELi480EEv26Group_norm_nhwc_bwd_params)
        /*0014*/ 	.short	0x0160
        /*0016*/ 	.short	0x00b8


	//----- nvinfo : EIATTR_CBANK_PARAM_SIZE
	.align		4
.L_1061:
        /*0018*/ 	.byte	0x03, 0x19
        /*001a*/ 	.short	0x00b8


	//----- nvinfo : EIATTR_KPARAM_INFO
	.align		4
        /*001c*/ 	.byte	0x04, 0x17
        /*001e*/ 	.short	(.L_1063 - .L_1062)
.L_1062:
        /*0020*/ 	.word	0x00000000
        /*0024*/ 	.short	0x0000
        /*0026*/ 	.short	0x0000
        /*0028*/ 	.byte	0x00, 0xf0, 0xe1, 0x02


	//----- nvinfo : EIATTR_MAXREG_COUNT
	.align		4
.L_1063:
        /*002c*/ 	.byte	0x03, 0x1b
        /*002e*/ 	.short	0x0080


	//----- nvinfo : EIATTR_NUM_BARRIERS
	.align		4
        /*0030*/ 	.byte	0x02, 0x4c
        /*0032*/ 	.byte	0x01
	.zero		1


	//----- nvinfo : EIATTR_ANNOTATIONS
	.align		4
        /*0034*/ 	.byte	0x04, 0x55
        /*0036*/ 	.short	(.L_1065 - .L_1064)


	//   ....[0]....
.L_1064:
        /* <DEDUP_REMOVED lines=735> */


	//----- nvinfo : EIATTR_MERCURY_ISA_VERSION
	.align		4
.L_1065:
        /*2e18*/ 	.byte	0x03, 0x5f
        /*2e1a*/ 	.short	0x0000


	//----- nvinfo : EIATTR_INT_WARP_WIDE_INSTR_OFFSETS
	.align		4
        /*2e1c*/ 	.byte	0x04, 0x31
        /*2e1e*/ 	.short	(.L_1067 - .L_1066)


	//   ....[0]....
.L_1066:
        /*2e20*/ 	.word	0x00018bf0


	//   ....[1]....
        /*2e24*/ 	.word	0x0001a540


	//----- nvinfo : EIATTR_COOP_GROUP_MASK_REGIDS
	.align		4
.L_1067:
        /*2e28*/ 	.byte	0x04, 0x29
        /*2e2a*/ 	.short	(.L_1069 - .L_1068)


	//   ....[0]....
.L_1068:
        /*2e2c*/ 	.word	0xffffffff


	//   ....[1]....
        /*2e30*/ 	.word	0xffffffff


	//   ....[2]....
        /*2e34*/ 	.word	0xffffffff


	//   ....[3]....
        /*2e38*/ 	.word	0xffffffff


	//   ....[4]....
        /*2e3c*/ 	.word	0xffffffff


	//   ....[5]....
        /*2e40*/ 	.word	0xffffffff


	//   ....[6]....
        /*2e44*/ 	.word	0xffffffff


	//   ....[7]....
        /*2e48*/ 	.word	0xffffffff


	//   ....[8]....
        /*2e4c*/ 	.word	0xffffffff


	//   ....[9]....
        /*2e50*/ 	.word	0xffffffff


	//----- nvinfo : EIATTR_COOP_GROUP_INSTR_OFFSETS
	.align		4
.L_1069:
        /*2e54*/ 	.byte	0x04, 0x28
        /*2e56*/ 	.short	(.L_1071 - .L_1070)


	//   ....[0]....
.L_1070:
        /*2e58*/ 	.word	0x000177e0


	//   ....[1]....
        /*2e5c*/ 	.word	0x000177f0


	//   ....[2]....
        /*2e60*/ 	.word	0x00017980


	//   ....[3]....
        /*2e64*/ 	.word	0x00017a00


	//   ....[4]....
        /*2e68*/ 	.word	0x000181a0


	//   ....[5]....
        /*2e6c*/ 	.word	0x000181b0


	//   ....[6]....
        /*2e70*/ 	.word	0x00018360


	//   ....[7]....
        /*2e74*/ 	.word	0x00018370


	//   ....[8]....
        /*2e78*/ 	.word	0x000183b0


	//   ....[9]....
        /*2e7c*/ 	.word	0x000183c0


	//----- nvinfo : EIATTR_EXIT_INSTR_OFFSETS
	.align		4
.L_1071:
        /*2e80*/ 	.byte	0x04, 0x1c
        /*2e82*/ 	.short	(.L_1073 - .L_1072)


	//   ....[0]....
.L_1072:
        /*2e84*/ 	.word	0x0001a610


	//   ....[1]....
        /*2e88*/ 	.word	0x0001a760


	//   ....[2]....
        /*2e8c*/ 	.word	0x0001aa10


	//----- nvinfo : EIATTR_MAX_THREADS
	.align		4
.L_1073:
        /*2e90*/ 	.byte	0x04, 0x05
        /*2e92*/ 	.short	(.L_1075 - .L_1074)
.L_1074:
        /*2e94*/ 	.word	0x000001e0
        /*2e98*/ 	.word	0x00000001
        /*2e9c*/ 	.word	0x00000001


	//----- nvinfo : EIATTR_CRS_STACK_SIZE
	.align		4
.L_1075:
        /*2ea0*/ 	.byte	0x04, 0x1e
        /*2ea2*/ 	.short	(.L_1077 - .L_1076)
.L_1076:
        /*2ea4*/ 	.word	0x00000000
.L_1077:


//--------------------- .nv.info._Z35group_norm_nhwc_bwd_one_pass_kernelI11Fp32IOFp16WLi64ELi120ELi480EEv26Group_norm_nhwc_bwd_params --------------------------
	.section	.nv.info._Z35group_norm_nhwc_bwd_one_pass_kernelI11Fp32IOFp16WLi64ELi120ELi480EEv26Group_norm_nhwc_bwd_params,"",@"SHT_CUDA_INFO"
	.sectionflags	@""
	.align	4


	//----- nvinfo : EIATTR_CUDA_API_VERSION
	.align		4
        /*0000*/ 	.byte	0x04, 0x37
        /*0002*/ 	.short	(.L_1079 - .L_1078)
.L_1078:
        /*0004*/ 	.word	0x00000082


	//----- nvinfo : EIATTR_SW2861232_WAR
	.align		4
.L_1079:
        /*0008*/ 	.byte	0x01, 0x35
	.zero		2


	//----- nvinfo : EIATTR_PARAM_CBANK
	.align		4
        /*000c*/ 	.byte	0x04, 0x0a
        /*000e*/ 	.short	(.L_1081 - .L_1080)
	.align		4
.L_1080:
        /*0010*/ 	.word	index@(.nv.constant0._Z35group_norm_nhwc_bwd_one_pass_kernelI11Fp32IOFp16WLi64ELi120ELi480EEv26Group_norm_nhwc_bwd_params)
        /*0014*/ 	.short	0x0160
        /*0016*/ 	.short	0x00b8


	//----- nvinfo : EIATTR_CBANK_PARAM_SIZE
	.align		4
.L_1081:
        /*0018*/ 	.byte	0x03, 0x19
        /*001a*/ 	.short	0x00b8


	//----- nvinfo : EIATTR_KPARAM_INFO
	.align		4
        /*001c*/ 	.byte	0x04, 0x17
        /*001e*/ 	.short	(.L_1083 - .L_1082)
.L_1082:
        /*0020*/ 	.word	0x00000000
        /*0024*/ 	.short	0x0000
        /*0026*/ 	.short	0x0000
        /*0028*/ 	.byte	0x00, 0xf0, 0xe1, 0x02


	//----- nvinfo : EIATTR_MAXREG_COUNT
	.align		4
.L_1083:
        /*002c*/ 	.byte	0x03, 0x1b
        /*002e*/ 	.short	0x0080


	//----- nvinfo : EIATTR_NUM_BARRIERS
	.align		4
        /*0030*/ 	.byte	0x02, 0x4c
        /*0032*/ 	.byte	0x01
	.zero		1


	//----- nvinfo : EIATTR_MERCURY_ISA_VERSION
	.align		4
        /*0034*/ 	.byte	0x03, 0x5f
        /*0036*/ 	.short	0x0000


	//----- nvinfo : EIATTR_INT_WARP_WIDE_INSTR_OFFSETS
	.align		4
        /*0038*/ 	.byte	0x04, 0x31
        /*003a*/ 	.short	(.L_1085 - .L_1084)


	//   ....[0]....
.L_1084:
        /*003c*/ 	.word	0x00002bb0


	//   ....[1]....
        /*0040*/ 	.word	0x00005210


	//----- nvinfo : EIATTR_COOP_GROUP_MASK_REGIDS
	.align		4
.L_1085:
        /*0044*/ 	.byte	0x04, 0x29
        /*0046*/ 	.short	(.L_1087 - .L_1086)


	//   ....[0]....
.L_1086:
        /*0048*/ 	.word	0xffffffff


	//   ....[1]....
        /*004c*/ 	.word	0xffffffff


	//   ....[2]....
        /*0050*/ 	.word	0xffffffff


	//   ....[3]....
        /*0054*/ 	.word	0xffffffff


	//   ....[4]....
        /*0058*/ 	.word	0xffffffff


	//   ....[5]....
        /*005c*/ 	.word	0xffffffff


	//   ....[6]....
        /*0060*/ 	.word	0xffffffff


	//   ....[7]....
        /*0064*/ 	.word	0xffffffff


	//   ....[8]....
        /*0068*/ 	.word	0xffffffff


	//   ....[9]....
        /*006c*/ 	.word	0xffffffff


	//----- nvinfo : EIATTR_COOP_GROUP_INSTR_OFFSETS
	.align		4
.L_1087:
        /*0070*/ 	.byte	0x04, 0x28
        /*0072*/ 	.short	(.L_1089 - .L_1088)


	//   ....[0]....
.L_1088:
        /*0074*/ 	.word	0x00002110


	//   ....[1]....
        /*0078*/ 	.word	0x00002140


	//   ....[2]....
        /*007c*/ 	.word	0x00002220


	//   ....[3]....
        /*0080*/ 	.word	0x00002250


	//   ....[4]....
        /*0084*/ 	.word	0x00002340


	//   ....[5]....
        /*0088*/ 	.word	0x00002370


	//   ....[6]....
        /*008c*/ 	.word	0x000023e0


	//   ....[7]....
        /*0090*/ 	.word	0x00002400


	//   ....[8]....
        /*0094*/ 	.word	0x00002430


	//   ....[9]....
        /*0098*/ 	.word	0x00002450


	//----- nvinfo : EIATTR_EXIT_INSTR_OFFSETS
	.align		4
.L_1089:
        /*009c*/ 	.byte	0x04, 0x1c
        /*009e*/ 	.short	(.L_1091 - .L_1090)


	//   ....[0]....
.L_1090:
        /*00a0*/ 	.word	0x000052e0


	//   ....[1]....
        /*00a4*/ 	.word	0x00005420


	//   ....[2]....
        /*00a8*/ 	.word	0x000056a0


	//----- nvinfo : EIATTR_MAX_THREADS
	.align		4
.L_1091:
        /*00ac*/ 	.byte	0x04, 0x05
        /*00ae*/ 	.short	(.L_1093 - .L_1092)
.L_1092:
        /*00b0*/ 	.word	0x000001e0
        /*00b4*/ 	.word	0x00000001
        /*00b8*/ 	.word	0x00000001


	//----- nvinfo : EIATTR_CRS_STACK_SIZE
	.align		4
.L_1093:
        /*00bc*/ 	.byte	0x04, 0x1e
        /*00be*/ 	.short	(.L_1095 - .L_1094)
.L_1094:
        /*00c0*/ 	.word	0x00000000
.L_1095:


//--------------------- .nv.info._Z35group_norm_nhwc_bwd_one_pass_kernelI11Fp32IOFp16WLi128ELi120ELi480EEv26Group_norm_nhwc_bwd_params --------------------------
	.section	.nv.info._Z35group_norm_nhwc_bwd_one_pass_kernelI11Fp32IOFp16WLi128ELi120ELi480EEv26Group_norm_nhwc_bwd_params,"",@"SHT_CUDA_INFO"
	.sectionflags	@""
	.align	4


	//----- nvinfo : EIATTR_CUDA_API_VERSION
	.align		4
        /*0000*/ 	.byte	0x04, 0x37
        /*0002*/ 	.short	(.L_1097 - .L_1096)
.L_1096:
        /*0004*/ 	.word	0x00000082


	//----- nvinfo : EIATTR_SW2861232_WAR
	.align		4
.L_1097:
        /*0008*/ 	.byte	0x01, 0x35
	.zero		2


	//----- nvinfo : EIATTR_PARAM_CBANK
	.align		4
        /*000c*/ 	.byte	0x04, 0x0a
        /*000e*/ 	.short	(.L_1099 - .L_1098)
	.align		4
.L_1098:
        /*0010*/ 	.word	index@(.nv.constant0._Z35group_norm_nhwc_bwd_one_pass_kernelI11Fp32IOFp16WLi128ELi120ELi480EEv26Group_norm_nhwc_bwd_params)
        /*0014*/ 	.short	0x0160
        /*0016*/ 	.short	0x00b8


	//----- nvinfo : EIATTR_CBANK_PARAM_SIZE
	.align		4
.L_1099:
        /*0018*/ 	.byte	0x03, 0x19
        /*001a*/ 	.short	0x00b8


	//----- nvinfo : EIATTR_KPARAM_INFO
	.align		4
        /*001c*/ 	.byte	0x04, 0x17
        /*001e*/ 	.short	(.L_1101 - .L_1100)
.L_1100:
        /*0020*/ 	.word	0x00000000
        /*0024*/ 	.short	0x0000
        /*0026*/ 	.short	0x0000
        /*0028*/ 	.byte	0x00, 0xf0, 0xe1, 0x02


	//----- nvinfo : EIATTR_MAXREG_COUNT
	.align		4
.L_1101:
        /*002c*/ 	.byte	0x03, 0x1b
        /*002e*/ 	.short	0x0080


	//----- nvinfo : EIATTR_NUM_BARRIERS
	.align		4
        /*0030*/ 	.byte	0x02, 0x4c
        /*0032*/ 	.byte	0x01
	.zero		1


	//----- nvinfo : EIATTR_MERCURY_ISA_VERSION
	.align		4
        /*0034*/ 	.byte	0x03, 0x5f
        /*0036*/ 	.short	0x0000


	//----- nvinfo : EIATTR_INT_WARP_WIDE_INSTR_OFFSETS
	.align		4
        /*0038*/ 	.byte	0x04, 0x31
        /*003a*/ 	.short	(.L_1103 - .L_1102)


	//   ....[0]....
.L_1102:
        /*003c*/ 	.word	0x00004bb0


	//   ....[1]....
        /*0040*/ 	.word	0x000085e0


	//----- nvinfo : EIATTR_COOP_GROUP_MASK_REGIDS
	.align		4
.L_1103:
        /*0044*/ 	.byte	0x04, 0x29
        /*0046*/ 	.short	(.L_1105 - .L_1104)


	//   ....[0]....
.L_1104:
        /*0048*/ 	.word	0xffffffff


	//   ....[1]....
        /*004c*/ 	.word	0xffffffff


	//   ....[2]....
        /*0050*/ 	.word	0xffffffff


	//   ....[3]....
        /*0054*/ 	.word	0xffffffff


	//   ....[4]....
        /*0058*/ 	.word	0xffffffff


	//   ....[5]....
        /*005c*/ 	.word	0xffffffff


	//   ....[6]....
        /*0060*/ 	.word	0xffffffff


	//   ....[7]....
        /*0064*/ 	.word	0xffffffff


	//   ....[8]....
        /*0068*/ 	.word	0xffffffff


	//   ....[9]....
        /*006c*/ 	.word	0xffffffff


	//----- nvinfo : EIATTR_COOP_GROUP_INSTR_OFFSETS
	.align		4
.L_1105:
        /*0070*/ 	.byte	0x04, 0x28
        /*0072*/ 	.short	(.L_1107 - .L_1106)


	//   ....[0]....
.L_1106:
        /*0074*/ 	.word	0x00004210


	//   ....[1]....
        /*0078*/ 	.word	0x00004220


	//   ....[2]....
        /*007c*/ 	.word	0x00004250


	//   ....[3]....
        /*0080*/ 	.word	0x00004270


	//   ....[4]....
        /*0084*/ 	.word	0x000042a0


	//   ....[5]....
        /*0088*/ 	.word	0x000042c0


	//   ....[6]....
        /*008c*/ 	.word	0x000042f0


	//   ....[7]....
        /*0090*/ 	.word	0x00004310


	//   ....[8]....
        /*0094*/ 	.word	0x00004340


	//   ....[9]....
        /*0098*/ 	.word	0x00004360


	//----- nvinfo : EIATTR_EXIT_INSTR_OFFSETS
	.align		4
.L_1107:
        /*009c*/ 	.byte	0x04, 0x1c
        /*009e*/ 	.short	(.L_1109 - .L_1108)


	//   ....[0]....
.L_1108:
        /*00a0*/ 	.word	0x000086b0


	//   ....[1]....
        /*00a4*/ 	.word	0x000087f0


	//   ....[2]....
        /*00a8*/ 	.word	0x00008a70


	//----- nvinfo : EIATTR_MAX_THREADS
	.align		4
.L_1109:
        /*00ac*/ 	.byte	0x04, 0x05
        /*00ae*/ 	.short	(.L_1111 - .L_1110)
.L_1110:
        /*00b0*/ 	.word	0x000001e0
        /*00b4*/ 	.word	0x00000001
        /*00b8*/ 	.word	0x00000001


	//----- nvinfo : EIATTR_CRS_STACK_SIZE
	.align		4
.L_1111:
        /*00bc*/ 	.byte	0x04, 0x1e
        /*00be*/ 	.short	(.L_1113 - .L_1112)
.L_1112:
        /*00c0*/ 	.word	0x00000000
.L_1113:


//--------------------- .nv.info._Z35group_norm_nhwc_bwd_one_pass_kernelI11Fp32IOFp16WLi256ELi120ELi480EEv26Group_norm_nhwc_bwd_params --------------------------
	.section	.nv.info._Z35group_norm_nhwc_bwd_one_pass_kernelI11Fp32IOFp16WLi256ELi120ELi480EEv26Group_norm_nhwc_bwd_params,"",@"SHT_CUDA_INFO"
	.sectionflags	@""
	.align	4


	//----- nvinfo : EIATTR_CUDA_API_VERSION
	.align		4
        /*0000*/ 	.byte	0x04, 0x37
        /*0002*/ 	.short	(.L_1115 - .L_1114)
.L_1114:
        /*0004*/ 	.word	0x00000082


	//----- nvinfo : EIATTR_SW2861232_WAR
	.align		4
.L_1115:
        /*0008*/ 	.byte	0x01, 0x35
	.zero		2


	//----- nvinfo : EIATTR_PARAM_CBANK
	.align		4
        /*000c*/ 	.byte	0x04, 0x0a
        /*000e*/ 	.short	(.L_1117 - .L_1116)
	.align		4
.L_1116:
        /*0010*/ 	.word	index@(.nv.constant0._Z35group_norm_nhwc_bwd_one_pass_kernelI11Fp32IOFp16WLi256ELi120ELi480EEv26Group_norm_nhwc_bwd_params)
        /*0014*/ 	.short	0x0160
        /*0016*/ 	.short	0x00b8


	//----- nvinfo : EIATTR_CBANK_PARAM_SIZE
	.align		4
.L_1117:
        /*0018*/ 	.byte	0x03, 0x19
        /*001a*/ 	.short	0x00b8


	//----- nvinfo : EIATTR_KPARAM_INFO
	.align		4
        /*001c*/ 	.byte	0x04, 0x17
        /*001e*/ 	.short	(.L_1119 - .L_1118)
.L_1118:
        /*0020*/ 	.word	0x00000000
        /*0024*/ 	.short	0x0000
        /*0026*/ 	.short	0x0000
        /*0028*/ 	.byte	0x00, 0xf0, 0xe1, 0x02


	//----- nvinfo : EIATTR_MAXREG_COUNT
	.align		4
.L_1119:
        /*002c*/ 	.byte	0x03, 0x1b
        /*002e*/ 	.short	0x0080


	//----- nvinfo : EIATTR_NUM_BARRIERS
	.align		4
        /*0030*/ 	.byte	0x02, 0x4c
        /*0032*/ 	.byte	0x01
	.zero		1


	//----- nvinfo : EIATTR_ANNOTATIONS
	.align		4
        /*0034*/ 	.byte	0x04, 0x55
        /*0036*/ 	.short	(.L_1121 - .L_1120)


	//   ....[0]....
.L_1120:
        /* <DEDUP_REMOVED lines=193> */


	//----- nvinfo : EIATTR_MERCURY_ISA_VERSION
	.align		4
.L_1121:
        /*0c30*/ 	.byte	0x03, 0x5f
        /*0c32*/ 	.short	0x0000


	//----- nvinfo : EIATTR_INT_WARP_WIDE_INSTR_OFFSETS
	.align		4
        /*0c34*/ 	.byte	0x04, 0x31
        /*0c36*/ 	.short	(.L_1123 - .L_1122)


	//   ....[0]....
.L_1122:
        /*0c38*/ 	.word	0x000097e0


	//   ....[1]....
        /*0c3c*/ 	.word	0x0000ae40


	//   ....[2]....
        /*0c40*/ 	.word	0x00010d90


	//----- nvinfo : EIATTR_COOP_GROUP_MASK_REGIDS
	.align		4
.L_1123:
        /*0c44*/ 	.byte	0x04, 0x29
        /*0c46*/ 	.short	(.L_1125 - .L_1124)


	//   ....[0]....
.L_1124:
        /*0c48*/ 	.word	0xffffffff


	//   ....[1]....
        /*0c4c*/ 	.word	0xffffffff


	//   ....[2]....
        /*0c50*/ 	.word	0xffffffff


	//   ....[3]....
        /*0c54*/ 	.word	0xffffffff


	//   ....[4]....
        /*0c58*/ 	.word	0xffffffff


	//   ....[5]....
        /*0c5c*/ 	.word	0xffffffff


	//   ....[6]....
        /*0c60*/ 	.word	0xffffffff


	//   ....[7]....
        /*0c64*/ 	.word	0xffffffff


	//   ....[8]....
        /*0c68*/ 	.word	0xffffffff


	//   ....[9]....
        /*0c6c*/ 	.word	0xffffffff


	//----- nvinfo : EIATTR_COOP_GROUP_INSTR_OFFSETS
	.align		4
.L_1125:
        /*0c70*/ 	.byte	0x04, 0x28
        /*0c72*/ 	.short	(.L_1127 - .L_1126)


	//   ....[0]....
.L_1126:
        /*0c74*/ 	.word	0x00008d50


	//   ....[1]....
        /*0c78*/ 	.word	0x00008d80


	//   ....[2]....
        /*0c7c*/ 	.word	0x00008ea0


	//   ....[3]....
        /*0c80*/ 	.word	0x00008ec0


	//   ....[4]....
        /*0c84*/ 	.word	0x00008f00


	//   ....[5]....
        /*0c88*/ 	.word	0x00008f20


	//   ....[6]....
        /*0c8c*/ 	.word	0x00008f50


	//   ....[7]....
        /*0c90*/ 	.word	0x00008f70


	//   ....[8]....
        /*0c94*/ 	.word	0x00008fa0


	//   ....[9]....
        /*0c98*/ 	.word	0x00008fc0


	//----- nvinfo : EIATTR_EXIT_INSTR_OFFSETS
	.align		4
.L_1127:
        /*0c9c*/ 	.byte	0x04, 0x1c
        /*0c9e*/ 	.short	(.L_1129 - .L_1128)


	//   ....[0]....
.L_1128:
        /*0ca0*/ 	.word	0x00010e60


	//   ....[1]....
        /*0ca4*/ 	.word	0x00010fa0


	//   ....[2]....
        /*0ca8*/ 	.word	0x00011220


	//----- nvinfo : EIATTR_MAX_THREADS
	.align		4
.L_1129:
        /*0cac*/ 	.byte	0x04, 0x05
        /*0cae*/ 	.short	(.L_1131 - .L_1130)
.L_1130:
        /*0cb0*/ 	.word	0x000001e0
        /*0cb4*/ 	.word	0x00000001
        /*0cb8*/ 	.word	0x00000001


	//----- nvinfo : EIATTR_CRS_STACK_SIZE
	.align		4
.L_1131:
        /*0cbc*/ 	.byte	0x04, 0x1e
        /*0cbe*/ 	.short	(.L_1133 - .L_1132)
.L_1132:
        /*0cc0*/ 	.word	0x00000000
.L_1133:


//--------------------- .nv.info._Z35group_norm_nhwc_bwd_one_pass_kernelI11Fp32IOFp16WLi512ELi120ELi480EEv26Group_norm_nhwc_bwd_params --------------------------
	.section	.nv.info._Z35group_norm_nhwc_bwd_one_pass_kernelI11Fp32IOFp16WLi512ELi120ELi480EEv26Group_norm_nhwc_bwd_params,"",@"SHT_CUDA_INFO"
	.sectionflags	@""
	.align	4


	//----- nvinfo : EIATTR_CUDA_API_VERSION
	.align		4
        /*0000*/ 	.byte	0x04, 0x37
        /*0002*/ 	.short	(.L_1135 - .L_1134)
.L_1134:
        /*0004*/ 	.word	0x00000082


	//----- nvinfo : EIATTR_SW2861232_WAR
	.align		4
.L_1135:
        /*0008*/ 	.byte	0x01, 0x35
	.zero		2


	//----- nvinfo : EIATTR_PARAM_CBANK
	.align		4
        /*000c*/ 	.byte	0x04, 0x0a
        /*000e*/ 	.short	(.L_1137 - .L_1136)
	.align		4
.L_1136:
        /*0010*/ 	.word	index@(.nv.constant0._Z35group_norm_nhwc_bwd_one_pass_kernelI11Fp32IOFp16WLi512ELi120ELi480EEv26Group_norm_nhwc_bwd_params)
        /*0014*/ 	.short	0x0160
        /*0016*/ 	.short	0x00b8


	//----- nvinfo : EIATTR_CBANK_PARAM_SIZE
	.align		4
.L_1137:
        /*0018*/ 	.byte	0x03, 0x19
        /*001a*/ 	.short	0x00b8


	//----- nvinfo : EIATTR_KPARAM_INFO
	.align		4
        /*001c*/ 	.byte	0x04, 0x17
        /*001e*/ 	.short	(.L_1139 - .L_1138)
.L_1138:
        /*0020*/ 	.word	0x00000000
        /*0024*/ 	.short	0x0000
        /*0026*/ 	.short	0x0000
        /*0028*/ 	.byte	0x00, 0xf0, 0xe1, 0x02


	//----- nvinfo : EIATTR_MAXREG_COUNT
	.align		4
.L_1139:
        /*002c*/ 	.byte	0x03, 0x1b
        /*002e*/ 	.short	0x0080


	//----- nvinfo : EIATTR_NUM_BARRIERS
	.align		4
        /*0030*/ 	.byte	0x02, 0x4c
        /*0032*/ 	.byte	0x01
	.zero		1


	//----- nvinfo : EIATTR_ANNOTATIONS
	.align		4
        /*0034*/ 	.byte	0x04, 0x55
        /*0036*/ 	.short	(.L_1141 - .L_1140)


	//   ....[0]....
.L_1140:
        /* <DEDUP_REMOVED lines=735> */


	//----- nvinfo : EIATTR_MERCURY_ISA_VERSION
	.align		4
.L_1141:
        /*2e18*/ 	.byte	0x03, 0x5f
        /*2e1a*/ 	.short	0x0000


	//----- nvinfo : EIATTR_INT_WARP_WIDE_INSTR_OFFSETS
	.align		4
        /*2e1c*/ 	.byte	0x04, 0x31
        /*2e1e*/ 	.short	(.L_1143 - .L_1142)


	//   ....[0]....
.L_1142:
        /*2e20*/ 	.word	0x00018bf0


	//   ....[1]....
        /*2e24*/ 	.word	0x0001a540


	//----- nvinfo : EIATTR_COOP_GROUP_MASK_REGIDS
	.align		4
.L_1143:
        /*2e28*/ 	.byte	0x04, 0x29
        /*2e2a*/ 	.short	(.L_1145 - .L_1144)


	//   ....[0]....
.L_1144:
        /*2e2c*/ 	.word	0xffffffff


	//   ....[1]....
        /*2e30*/ 	.word	0xffffffff


	//   ....[2]....
        /*2e34*/ 	.word	0xffffffff


	//   ....[3]....
        /*2e38*/ 	.word	0xffffffff


	//   ....[4]....
        /*2e3c*/ 	.word	0xffffffff


	//   ....[5]....
        /*2e40*/ 	.word	0xffffffff


	//   ....[6]....
        /*2e44*/ 	.word	0xffffffff


	//   ....[7]....
        /*2e48*/ 	.word	0xffffffff


	//   ....[8]....
        /*2e4c*/ 	.word	0xffffffff


	//   ....[9]....
        /*2e50*/ 	.word	0xffffffff


	//----- nvinfo : EIATTR_COOP_GROUP_INSTR_OFFSETS
	.align		4
.L_1145:
        /*2e54*/ 	.byte	0x04, 0x28
        /*2e56*/ 	.short	(.L_1147 - .L_1146)


	//   ....[0]....
.L_1146:
        /*2e58*/ 	.word	0x000177e0


	//   ....[1]....
        /*2e5c*/ 	.word	0x000177f0


	//   ....[2]....
        /*2e60*/ 	.word	0x00017980


	//   ....[3]....
        /*2e64*/ 	.word	0x00017a00


	//   ....[4]....
        /*2e68*/ 	.word	0x000181a0


	//   ....[5]....
        /*2e6c*/ 	.word	0x000181b0


	//   ....[6]....
        /*2e70*/ 	.word	0x00018360


	//   ....[7]....
        /*2e74*/ 	.word	0x00018370


	//   ....[8]....
        /*2e78*/ 	.word	0x000183b0


	//   ....[9]....
        /*2e7c*/ 	.word	0x000183c0


	//----- nvinfo : EIATTR_EXIT_INSTR_OFFSETS
	.align		4
.L_1147:
        /*2e80*/ 	.byte	0x04, 0x1c
        /*2e82*/ 	.short	(.L_1149 - .L_1148)


	//   ....[0]....
.L_1148:
        /*2e84*/ 	.word	0x0001a610


	//   ....[1]....
        /*2e88*/ 	.word	0x0001a760


	//   ....[2]....
        /*2e8c*/ 	.word	0x0001aa10


	//----- nvinfo : EIATTR_MAX_THREADS
	.align		4
.L_1149:
        /*2e90*/ 	.byte	0x04, 0x05
        /*2e92*/ 	.short	(.L_1151 - .L_1150)
.L_1150:
        /*2e94*/ 	.word	0x000001e0
        /*2e98*/ 	.word	0x00000001
        /*2e9c*/ 	.word	0x00000001


	//----- nvinfo : EIATTR_CRS_STACK_SIZE
	.align		4
.L_1151:
        /*2ea0*/ 	.byte	0x04, 0x1e
        /*2ea2*/ 	.short	(.L_1153 - .L_1152)
.L_1152:
        /*2ea4*/ 	.word	0x00000000
.L_1153:


//--------------------- .nv.info._Z35group_norm_nhwc_fwd_one_pass_kernelI11Bf16IOFp32WLi64ELi120ELi480EEv26Group_norm_nhwc_fwd_params --------------------------
	.section	.nv.info._Z35group_norm_nhwc_fwd_one_pass_kernelI11Bf16IOFp32WLi64ELi120ELi480EEv26Group_norm_nhwc_fwd_params,"",@"SHT_CUDA_INFO"
	.sectionflags	@""
	.align	4


	//----- nvinfo : EIATTR_CUDA_API_VERSION
	.align		4
        /*0000*/ 	.byte	0x04, 0x37
        /*0002*/ 	.short	(.L_1155 - .L_1154)
.L_1154:
        /*0004*/ 	.word	0x00000082


	//----- nvinfo : EIATTR_SW2861232_WAR
	.align		4
.L_1155:
        /*0008*/ 	.byte	0x01, 0x35
	.zero		2


	//----- nvinfo : EIATTR_PARAM_CBANK
	.align		4
        /*000c*/ 	.byte	0x04, 0x0a
        /*000e*/ 	.short	(.L_1157 - .L_1156)
	.align		4
.L_1156:
        /*0010*/ 	.word	index@(.nv.constant0._Z35group_norm_nhwc_fwd_one_pass_kernelI11Bf16IOFp32WLi64ELi120ELi480EEv26Group_norm_nhwc_fwd_params)
        /*0014*/ 	.short	0x0160
        /*0016*/ 	.short	0x00a0


	//----- nvinfo : EIATTR_CBANK_PARAM_SIZE
	.align		4
.L_1157:
        /*0018*/ 	.byte	0x03, 0x19
        /*001a*/ 	.short	0x00a0


	//----- nvinfo : EIATTR_KPARAM_INFO
	.align		4
        /*001c*/ 	.byte	0x04, 0x17
        /*001e*/ 	.short	(.L_1159 - .L_1158)
.L_1158:
        /*0020*/ 	.word	0x00000000
        /*0024*/ 	.short	0x0000
        /*0026*/ 	.short	0x0000
        /*0028*/ 	.byte	0x00, 0xf0, 0x81, 0x02


	//----- nvinfo : EIATTR_MAXREG_COUNT
	.align		4
.L_1159:
        /*002c*/ 	.byte	0x03, 0x1b
        /*002e*/ 	.short	0x0080


	//----- nvinfo : EIATTR_NUM_BARRIERS
	.align		4
        /*0030*/ 	.byte	0x02, 0x4c
        /*0032*/ 	.byte	0x01
	.zero		1


	//----- nvinfo : EIATTR_MERCURY_ISA_VERSION
	.align		4
        /*0034*/ 	.byte	0x03, 0x5f
        /*0036*/ 	.short	0x0000


	//----- nvinfo : EIATTR_COOP_GROUP_MASK_REGIDS
	.align		4
        /*0038*/ 	.byte	0x04, 0x29
        /*003a*/ 	.short	(.L_1161 - .L_1160)


	//   ....[0]....
.L_1160:
        /*003c*/ 	.word	0xffffffff


	//   ....[1]....
        /*0040*/ 	.word	0xffffffff


	//   ....[2]....
        /*0044*/ 	.word	0xffffffff


	//   ....[3]....
        /*0048*/ 	.word	0xffffffff


	//   ....[4]....
        /*004c*/ 	.word	0xffffffff


	//   ....[5]....
        /*0050*/ 	.word	0xffffffff


	//   ....[6]....
        /*0054*/ 	.word	0xffffffff


	//   ....[7]....
        /*0058*/ 	.word	0xffffffff


	//   ....[8]....
        /*005c*/ 	.word	0xffffffff


	//   ....[9]....
        /*0060*/ 	.word	0xffffffff


	//----- nvinfo : EIATTR_COOP_GROUP_INSTR_OFFSETS
	.align		4
.L_1161:
        /*0064*/ 	.byte	0x04, 0x28
        /*0066*/ 	.short	(.L_1163 - .L_1162)


	//   ....[0]....
.L_1162:
        /*0068*/ 	.word	0x00000e90


	//   ....[1]....
        /*006c*/ 	.word	0x00000ea0


	//   ....[2]....
        /*0070*/ 	.word	0x00000ed0


	//   ....[3]....
        /*0074*/ 	.word	0x00000ee0


	//   ....[4]....
        /*0078*/ 	.word	0x00000f20


	//   ....[5]....
        /*007c*/ 	.word	0x00000f30


	//   ....[6]....
        /*0080*/ 	.word	0x00000f70


	//   ....[7]....
        /*0084*/ 	.word	0x00000f80


	//   ....[8]....
        /*0088*/ 	.word	0x00000fc0


	//   ....[9]....
        /*008c*/ 	.word	0x00000fd0


	//----- nvinfo : EIATTR_EXIT_INSTR_OFFSETS
	.align		4
.L_1163:
        /*0090*/ 	.byte	0x04, 0x1c
        /*0092*/ 	.short	(.L_1165 - .L_1164)


	//   ....[0]....
.L_1164:
        /*0094*/ 	.word	0x00000060


	//   ....[1]....
        /*0098*/ 	.word	0x000037d0


	//----- nvinfo : EIATTR_MAX_THREADS
	.align		4
.L_1165:
        /*009c*/ 	.byte	0x04, 0x05
        /*009e*/ 	.short	(.L_1167 - .L_1166)
.L_1166:
        /*00a0*/ 	.word	0x000001e0
        /*00a4*/ 	.word	0x00000001
        /*00a8*/ 	.word	0x00000001


	//----- nvinfo : EIATTR_CRS_STACK_SIZE
	.align		4
.L_1167:
        /*00ac*/ 	.byte	0x04, 0x1e
        /*00ae*/ 	.short	(.L_1169 - .L_1168)
.L_1168:
        /*00b0*/ 	.word	0x00000000
.L_1169:


//--------------------- .nv.info._Z35group_norm_nhwc_fwd_one_pass_kernelI11Bf16IOFp32WLi128ELi120ELi480EEv26Group_norm_nhwc_fwd_params --------------------------
	.section	.nv.info._Z35group_norm_nhwc_fwd_one_pass_kernelI11Bf16IOFp32WLi128ELi120ELi480EEv26Group_norm_nhwc_fwd_params,"",@"SHT_CUDA_INFO"
	.sectionflags	@""
	.align	4


	//----- nvinfo : EIATTR_CUDA_API_VERSION
	.align		4
        /*0000*/ 	.byte	0x04, 0x37
        /*0002*/ 	.short	(.L_1171 - .L_1170)
.L_1170:
        /*0004*/ 	.word	0x00000082


	//----- nvinfo : EIATTR_SW2861232_WAR
	.align		4
.L_1171:
        /*0008*/ 	.byte	0x01, 0x35
	.zero		2


	//----- nvinfo : EIATTR_PARAM_CBANK
	.align		4
        /*000c*/ 	.byte	0x04, 0x0a
        /*000e*/ 	.short	(.L_1173 - .L_1172)
	.align		4
.L_1172:
        /*0010*/ 	.word	index@(.nv.constant0._Z35group_norm_nhwc_fwd_one_pass_kernelI11Bf16IOFp32WLi128ELi120ELi480EEv26Group_norm_nhwc_fwd_params)
        /*0014*/ 	.short	0x0160
        /*0016*/ 	.short	0x00a0


	//----- nvinfo : EIATTR_CBANK_PARAM_SIZE
	.align		4
.L_1173:
        /*0018*/ 	.byte	0x03, 0x19
        /*001a*/ 	.short	0x00a0


	//----- nvinfo : EIATTR_KPARAM_INFO
	.align		4
        /*001c*/ 	.byte	0x04, 0x17
        /*001e*/ 	.short	(.L_1175 - .L_1174)
.L_1174:
        /*0020*/ 	.word	0x00000000
        /*0024*/ 	.short	0x0000
        /*0026*/ 	.short	0x0000
        /*0028*/ 	.byte	0x00, 0xf0, 0x81, 0x02


	//----- nvinfo : EIATTR_MAXREG_COUNT
	.align		4
.L_1175:
        /*002c*/ 	.byte	0x03, 0x1b
        /*002e*/ 	.short	0x0080


	//----- nvinfo : EIATTR_NUM_BARRIERS
	.align		4
        /*0030*/ 	.byte	0x02, 0x4c
        /*0032*/ 	.byte	0x01
	.zero		1


	//----- nvinfo : EIATTR_MERCURY_ISA_VERSION
	.align		4
        /*0034*/ 	.byte	0x03, 0x5f
        /*0036*/ 	.short	0x0000


	//----- nvinfo : EIATTR_COOP_GROUP_MASK_REGIDS
	.align		4
        /*0038*/ 	.byte	0x04, 0x29
        /*003a*/ 	.short	(.L_1177 - .L_1176)


	//   ....[0]....
.L_1176:
        /*003c*/ 	.word	0xffffffff


	//   ....[1]....
        /*0040*/ 	.word	0xffffffff


	//   ....[2]....
        /*0044*/ 	.word	0xffffffff


	//   ....[3]....
        /*0048*/ 	.word	0xffffffff


	//   ....[4]....
        /*004c*/ 	.word	0xffffffff


	//   ....[5]....
        /*0050*/ 	.word	0xffffffff


	//   ....[6]....
        /*0054*/ 	.word	0xffffffff


	//   ....[7]....
        /*0058*/ 	.word	0xffffffff


	//   ....[8]....
        /*005c*/ 	.word	0xffffffff


	//   ....[9]....
        /*0060*/ 	.word	0xffffffff


	//----- nvinfo : EIATTR_COOP_GROUP_INSTR_OFFSETS
	.align		4
.L_1177:
        /*0064*/ 	.byte	0x04, 0x28
        /*0066*/ 	.short	(.L_1179 - .L_1178)


	//   ....[0]....
.L_1178:
        /*0068*/ 	.word	0x00001950


	//   ....[1]....
        /*006c*/ 	.word	0x00001960


	//   ....[2]....
        /*0070*/ 	.word	0x00001990


	//   ....[3]....
        /*0074*/ 	.word	0x000019a0


	//   ....[4]....
        /*0078*/ 	.word	0x000019e0


	//   ....[5]....
        /*007c*/ 	.word	0x000019f0


	//   ....[6]....
        /*0080*/ 	.word	0x00001a30


	//   ....[7]....
        /*0084*/ 	.word	0x00001a40


	//   ....[8]....
        /*0088*/ 	.word	0x00001a80


	//   ....[9]....
        /*008c*/ 	.word	0x00001a90


	//----- nvinfo : EIATTR_EXIT_INSTR_OFFSETS
	.align		4
.L_1179:
        /*0090*/ 	.byte	0x04, 0x1c
        /*0092*/ 	.short	(.L_1181 - .L_1180)


	//   ....[0]....
.L_1180:
        /*0094*/ 	.word	0x00000060


	//   ....[1]....
        /*0098*/ 	.word	0x00004b50


	//----- nvinfo : EIATTR_MAX_THREADS
	.align		4
.L_1181:
        /*009c*/ 	.byte	0x04, 0x05
        /*009e*/ 	.short	(.L_1183 - .L_1182)
.L_1182:
        /*00a0*/ 	.word	0x000001e0
        /*00a4*/ 	.word	0x00000001
        /*00a8*/ 	.word	0x00000001


	//----- nvinfo : EIATTR_CRS_STACK_SIZE
	.align		4
.L_1183:
        /*00ac*/ 	.byte	0x04, 0x1e
        /*00ae*/ 	.short	(.L_1185 - .L_1184)
.L_1184:
        /*00b0*/ 	.word	0x00000000
.L_1185:


//--------------------- .nv.info._Z35group_norm_nhwc_fwd_one_pass_kernelI11Bf16IOFp32WLi256ELi120ELi480EEv26Group_norm_nhwc_fwd_params --------------------------
	.section	.nv.info._Z35group_norm_nhwc_fwd_one_pass_kernelI11Bf16IOFp32WLi256ELi120ELi480EEv26Group_norm_nhwc_fwd_params,"",@"SHT_CUDA_INFO"
	.sectionflags	@""
	.align	4


	//----- nvinfo : EIATTR_CUDA_API_VERSION
	.align		4
        /*0000*/ 	.byte	0x04, 0x37
        /*0002*/ 	.short	(.L_1187 - .L_1186)
.L_1186:
        /*0004*/ 	.word	0x00000082


	//----- nvinfo : EIATTR_SW2861232_WAR
	.align		4
.L_1187:
        /*0008*/ 	.byte	0x01, 0x35
	.zero		2


	//----- nvinfo : EIATTR_PARAM_CBANK
	.align		4
        /*000c*/ 	.byte	0x04, 0x0a
        /*000e*/ 	.short	(.L_1189 - .L_1188)
	.align		4
.L_1188:
        /*0010*/ 	.word	index@(.nv.constant0._Z35group_norm_nhwc_fwd_one_pass_kernelI11Bf16IOFp32WLi256ELi120ELi480EEv26Group_norm_nhwc_fwd_params)
        /*0014*/ 	.short	0x0160
        /*0016*/ 	.short	0x00a0


	//----- nvinfo : EIATTR_CBANK_PARAM_SIZE
	.align		4
.L_1189:
        /*0018*/ 	.byte	0x03, 0x19
        /*001a*/ 	.short	0x00a0


	//----- nvinfo : EIATTR_KPARAM_INFO
	.align		4
        /*001c*/ 	.byte	0x04, 0x17
        /*001e*/ 	.short	(.L_1191 - .L_1190)
.L_1190:
        /*0020*/ 	.word	0x00000000
        /*0024*/ 	.short	0x0000
        /*0026*/ 	.short	0x0000
        /*0028*/ 	.byte	0x00, 0xf0, 0x81, 0x02


	//----- nvinfo : EIATTR_MAXREG_COUNT
	.align		4
.L_1191:
        /*002c*/ 	.byte	0x03, 0x1b
        /*002e*/ 	.short	0x0080


	//----- nvinfo : EIATTR_NUM_BARRIERS
	.align		4
        /*0030*/ 	.byte	0x02, 0x4c
        /*0032*/ 	.byte	0x01
	.zero		1


	//----- nvinfo : EIATTR_MERCURY_ISA_VERSION
	.align		4
        /*0034*/ 	.byte	0x03, 0x5f
        /*0036*/ 	.short	0x0000


	//----- nvinfo : EIATTR_COOP_GROUP_MASK_REGIDS
	.align		4
        /*0038*/ 	.byte	0x04, 0x29
        /*003a*/ 	.short	(.L_1193 - .L_1192)


	//   ....[0]....
.L_1192:
        /*003c*/ 	.word	0xffffffff


	//   ....[1]....
        /*0040*/ 	.word	0xffffffff


	//   ....[2]....
        /*0044*/ 	.word	0xffffffff


	//   ....[3]....
        /*0048*/ 	.word	0xffffffff


	//   ....[4]....
        /*004c*/ 	.word	0xffffffff


	//   ....[5]....
        /*0050*/ 	.word	0xffffffff


	//   ....[6]....
        /*0054*/ 	.word	0xffffffff


	//   ....[7]....
        /*0058*/ 	.word	0xffffffff


	//   ....[8]....
        /*005c*/ 	.word	0xffffffff


	//   ....[9]....
        /*0060*/ 	.word	0xffffffff


	//----- nvinfo : EIATTR_COOP_GROUP_INSTR_OFFSETS
	.align		4
.L_1193:
        /*0064*/ 	.byte	0x04, 0x28
        /*0066*/ 	.short	(.L_1195 - .L_1194)


	//   ....[0]....
.L_1194:
        /*0068*/ 	.word	0x00003660


	//   ....[1]....
        /*006c*/ 	.word	0x00003670


	//   ....[2]....
        /*0070*/ 	.word	0x000036b0


	//   ....[3]....
        /*0074*/ 	.word	0x000036c0


	//   ....[4]....
        /*0078*/ 	.word	0x00003700


	//   ....[5]....
        /*007c*/ 	.word	0x00003710


	//   ....[6]....
        /*0080*/ 	.word	0x00003750


	//   ....[7]....
        /*0084*/ 	.word	0x00003760


	//   ....[8]....
        /*0088*/ 	.word	0x000037a0


	//   ....[9]....
        /*008c*/ 	.word	0x000037b0


	//----- nvinfo : EIATTR_EXIT_INSTR_OFFSETS
	.align		4
.L_1195:
        /*0090*/ 	.byte	0x04, 0x1c
        /*0092*/ 	.short	(.L_1197 - .L_1196)


	//   ....[0]....
.L_1196:
        /*0094*/ 	.word	0x00000060


	//   ....[1]....
        /*0098*/ 	.word	0x00008850


	//----- nvinfo : EIATTR_MAX_THREADS
	.align		4
.L_1197:
        /*009c*/ 	.byte	0x04, 0x05
        /*009e*/ 	.short	(.L_1199 - .L_1198)
.L_1198:
        /*00a0*/ 	.word	0x000001e0
        /*00a4*/ 	.word	0x00000001
        /*00a8*/ 	.word	0x00000001


	//----- nvinfo : EIATTR_CRS_STACK_SIZE
	.align		4
.L_1199:
        /*00ac*/ 	.byte	0x04, 0x1e
        /*00ae*/ 	.short	(.L_1201 - .L_1200)
.L_1200:
        /*00b0*/ 	.word	0x00000000
.L_1201:


//--------------------- .nv.info._Z35group_norm_nhwc_fwd_one_pass_kernelI11Bf16IOFp32WLi512ELi120ELi480EEv26Group_norm_nhwc_fwd_params --------------------------
	.section	.nv.info._Z35group_norm_nhwc_fwd_one_pass_kernelI11Bf16IOFp32WLi512ELi120ELi480EEv26Group_norm_nhwc_fwd_params,"",@"SHT_CUDA_INFO"
	.sectionflags	@""
	.align	4


	//----- nvinfo : EIATTR_CUDA_API_VERSION
	.align		4
        /*0000*/ 	.byte	0x04, 0x37
        /*0002*/ 	.short	(.L_1203 - .L_1202)
.L_1202:
        /*0004*/ 	.word	0x00000082


	//----- nvinfo : EIATTR_SW2861232_WAR
	.align		4
.L_1203:
        /*0008*/ 	.byte	0x01, 0x35
	.zero		2


	//----- nvinfo : EIATTR_PARAM_CBANK
	.align		4
        /*000c*/ 	.byte	0x04, 0x0a
        /*000e*/ 	.short	(.L_1205 - .L_1204)
	.align		4
.L_1204:
        /*0010*/ 	.word	index@(.nv.constant0._Z35group_norm_nhwc_fwd_one_pass_kernelI11Bf16IOFp32WLi512ELi120ELi480EEv26Group_norm_nhwc_fwd_params)
        /*0014*/ 	.short	0x0160
        /*0016*/ 	.short	0x00a0


	//----- nvinfo : EIATTR_CBANK_PARAM_SIZE
	.align		4
.L_1205:
        /*0018*/ 	.byte	0x03, 0x19
        /*001a*/ 	.short	0x00a0


	//----- nvinfo : EIATTR_KPARAM_INFO
	.align		4
        /*001c*/ 	.byte	0x04, 0x17
        /*001e*/ 	.short	(.L_1207 - .L_1206)
.L_1206:
        /*0020*/ 	.word	0x00000000
        /*0024*/ 	.short	0x0000
        /*0026*/ 	.short	0x0000
        /*0028*/ 	.byte	0x00, 0xf0, 0x81, 0x02


	//----- nvinfo : EIATTR_MAXREG_COUNT
	.align		4
.L_1207:
        /*002c*/ 	.byte	0x03, 0x1b
        /*002e*/ 	.short	0x0080


	//----- nvinfo : EIATTR_NUM_BARRIERS
	.align		4
        /*0030*/ 	.byte	0x02, 0x4c
        /*0032*/ 	.byte	0x01
	.zero		1


	//----- nvinfo : EIATTR_ANNOTATIONS
	.align		4
        /*0034*/ 	.byte	0x04, 0x55
        /*0036*/ 	.short	(.L_1209 - .L_1208)


	//   ....[0]....
.L_1208:
        /*0038*/ 	.word	0x00000001
        /*003c*/ 	.byte	0xc0, 0x00, 0x00, 0x00, 0x01, 0x00, 0x00, 0x00, 0x50, 0x01, 0x00, 0x00, 0x01, 0x00, 0x00, 0x00
        /*004c*/ 	.byte	0x60, 0x01, 0x00, 0x00, 0x01, 0x00, 0x00, 0x00, 0x90, 0x84, 0x00, 0x00, 0x01, 0x00, 0x00, 0x00
        /*005c*/ 	.byte	0x80, 0x96, 0x00, 0x00, 0x01, 0x00, 0x00, 0x00, 0x30, 0xa1, 0x00, 0x00, 0x01, 0x00, 0x00, 0x00
        /*006c*/ 	.byte	0x70, 0xa1, 0x00, 0x00


	//----- nvinfo : EIATTR_MERCURY_ISA_VERSION
	.align		4
.L_1209:
        /*0070*/ 	.byte	0x03, 0x5f
        /*0072*/ 	.short	0x0000


	//----- nvinfo : EIATTR_COOP_GROUP_MASK_REGIDS
	.align		4
        /*0074*/ 	.byte	0x04, 0x29
        /*0076*/ 	.short	(.L_1211 - .L_1210)


	//   ....[0]....
.L_1210:
        /*0078*/ 	.word	0xffffffff


	//   ....[1]....
        /*007c*/ 	.word	0xffffffff


	//   ....[2]....
        /*0080*/ 	.word	0xffffffff


	//   ....[3]....
        /*0084*/ 	.word	0xffffffff


	//   ....[4]....
        /*0088*/ 	.word	0xffffffff


	//   ....[5]....
        /*008c*/ 	.word	0xffffffff


	//   ....[6]....
        /*0090*/ 	.word	0xffffffff


	//   ....[7]....
        /*0094*/ 	.word	0xffffffff


	//   ....[8]....
        /*0098*/ 	.word	0xffffffff


	//   ....[9]....
        /*009c*/ 	.word	0xffffffff


	//----- nvinfo : EIATTR_COOP_GROUP_INSTR_OFFSETS
	.align		4
.L_1211:
        /*00a0*/ 	.byte	0x04, 0x28
        /*00a2*/ 	.short	(.L_1213 - .L_1212)


	//   ....[0]....
.L_1212:
        /*00a4*/ 	.word	0x00007e00


	//   ....[1]....
        /*00a8*/ 	.word	0x00007e10


	//   ....[2]....
        /*00ac*/ 	.word	0x00007e50


	//   ....[3]....
        /*00b0*/ 	.word	0x00007e60


	//   ....[4]....
        /*00b4*/ 	.word	0x00007ea0


	//   ....[5]....
        /*00b8*/ 	.word	0x00007eb0


	//   ....[6]....
        /*00bc*/ 	.word	0x00007ef0


	//   ....[7]....
        /*00c0*/ 	.word	0x00007f00


	//   ....[8]....
        /*00c4*/ 	.word	0x00007f70


	//   ....[9]....
        /*00c8*/ 	.word	0x00007f80


	//----- nvinfo : EIATTR_EXIT_INSTR_OFFSETS
	.align		4
.L_1213:
        /*00cc*/ 	.byte	0x04, 0x1c
        /*00ce*/ 	.short	(.L_1215 - .L_1214)


	//   ....[0]....
.L_1214:
        /*00d0*/ 	.word	0x00000070


	//   ....[1]....
        /*00d4*/ 	.word	0x0000a1a0


	//----- nvinfo : EIATTR_MAX_THREADS
	.align		4
.L_1215:
        /*00d8*/ 	.byte	0x04, 0x05
        /*00da*/ 	.short	(.L_1217 - .L_1216)
.L_1216:
        /*00dc*/ 	.word	0x000001e0
        /*00e0*/ 	.word	0x00000001
        /*00e4*/ 	.word	0x00000001


	//----- nvinfo : EIATTR_CRS_STACK_SIZE
	.align		4
.L_1217:
        /*00e8*/ 	.byte	0x04, 0x1e
        /*00ea*/ 	.short	(.L_1219 - .L_1218)
.L_1218:
        /*00ec*/ 	.word	0x00000000
.L_1219:


//--------------------- .nv.info._Z35group_norm_nhwc_fwd_one_pass_kernelI11Bf16IOBf16WLi64ELi120ELi480EEv26Group_norm_nhwc_fwd_params --------------------------
	.section	.nv.info._Z35group_norm_nhwc_fwd_one_pass_kernelI11Bf16IOBf16WLi64ELi120ELi480EEv26Group_norm_nhwc_fwd_params,"",@"SHT_CUDA_INFO"
	.sectionflags	@""
	.align	4


	//----- nvinfo : EIATTR_CUDA_API_VERSION
	.align		4
        /*0000*/ 	.byte	0x04, 0x37
        /*0002*/ 	.short	(.L_1221 - .L_1220)
.L_1220:
        /*0004*/ 	.word	0x00000082


	//----- nvinfo : EIATTR_SW2861232_WAR
	.align		4
.L_1221:
        /*0008*/ 	.byte	0x01, 0x35
	.zero		2


	//----- nvinfo : EIATTR_PARAM_CBANK
	.align		4
        /*000c*/ 	.byte	0x04, 0x0a
        /*000e*/ 	.short	(.L_1223 - .L_1222)
	.align		4
.L_1222:
        /*0010*/ 	.word	index@(.nv.constant0._Z35group_norm_nhwc_fwd_one_pass_kernelI11Bf16IOBf16WLi64ELi120ELi480EEv26Group_norm_nhwc_fwd_params)
        /*0014*/ 	.short	0x0160
        /*0016*/ 	.short	0x00a0


	//----- nvinfo : EIATTR_CBANK_PARAM_SIZE
	.align		4
.L_1223:
        /*0018*/ 	.byte	0x03, 0x19
        /*001a*/ 	.short	0x00a0


	//----- nvinfo : EIATTR_KPARAM_INFO
	.align		4
        /*001c*/ 	.byte	0x04, 0x17
        /*001e*/ 	.short	(.L_1225 - .L_1224)
.L_1224:
        /*0020*/ 	.word	0x00000000
        /*0024*/ 	.short	0x0000
        /*0026*/ 	.short	0x0000
        /*0028*/ 	.byte	0x00, 0xf0, 0x81, 0x02


	//----- nvinfo : EIATTR_MAXREG_COUNT
	.align		4
.L_1225:
        /*002c*/ 	.byte	0x03, 0x1b
        /*002e*/ 	.short	0x0080


	//----- nvinfo : EIATTR_NUM_BARRIERS
	.align		4
        /*0030*/ 	.byte	0x02, 0x4c
        /*0032*/ 	.byte	0x01
	.zero		1


	//----- nvinfo : EIATTR_MERCURY_ISA_VERSION
	.align		4
        /*0034*/ 	.byte	0x03, 0x5f
        /*0036*/ 	.short	0x0000


	//----- nvinfo : EIATTR_COOP_GROUP_MASK_REGIDS
	.align		4
        /*0038*/ 	.byte	0x04, 0x29
        /*003a*/ 	.short	(.L_1227 - .L_1226)


	//   ....[0]....
.L_1226:
        /*003c*/ 	.word	0xffffffff


	//   ....[1]....
        /*0040*/ 	.word	0xffffffff


	//   ....[2]....
        /*0044*/ 	.word	0xffffffff


	//   ....[3]....
        /*0048*/ 	.word	0xffffffff


	//   ....[4]....
        /*004c*/ 	.word	0xffffffff


	//   ....[5]....
        /*0050*/ 	.word	0xffffffff


	//   ....[6]....
        /*0054*/ 	.word	0xffffffff


	//   ....[7]....
        /*0058*/ 	.word	0xffffffff


	//   ....[8]....
        /*005c*/ 	.word	0xffffffff


	//   ....[9]....
        /*0060*/ 	.word	0xffffffff


	//----- nvinfo : EIATTR_COOP_GROUP_INSTR_OFFSETS
	.align		4
.L_1227:
        /*0064*/ 	.byte	0x04, 0x28
        /*0066*/ 	.short	(.L_1229 - .L_1228)


	//   ....[0]....
.L_1228:
        /*0068*/ 	.word	0x00000e90


	//   ....[1]....
        /*006c*/ 	.word	0x00000ea0


	//   ....[2]....
        /*0070*/ 	.word	0x00000ed0


	//   ....[3]....
        /*0074*/ 	.word	0x00000ee0


	//   ....[4]....
        /*0078*/ 	.word	0x00000f20


	//   ....[5]....
        /*007c*/ 	.word	0x00000f30


	//   ....[6]....
        /*0080*/ 	.word	0x00000f70


	//   ....[7]....
        /*0084*/ 	.word	0x00000f80


	//   ....[8]....
        /*0088*/ 	.word	0x00000fc0


	//   ....[9]....
        /*008c*/ 	.word	0x00000fd0


	//----- nvinfo : EIATTR_EXIT_INSTR_OFFSETS
	.align		4
.L_1229:
        /*0090*/ 	.byte	0x04, 0x1c
        /*0092*/ 	.short	(.L_1231 - .L_1230)


	//   ....[0]....
.L_1230:
        /*0094*/ 	.word	0x00000060


	//   ....[1]....
        /*0098*/ 	.word	0x00003830


	//----- nvinfo : EIATTR_MAX_THREADS
	.align		4
.L_1231:
        /*009c*/ 	.byte	0x04, 0x05
        /*009e*/ 	.short	(.L_1233 - .L_1232)
.L_1232:
        /*00a0*/ 	.word	0x000001e0
        /*00a4*/ 	.word	0x00000001
        /*00a8*/ 	.word	0x00000001


	//----- nvinfo : EIATTR_CRS_STACK_SIZE
	.align		4
.L_1233:
        /*00ac*/ 	.byte	0x04, 0x1e
        /*00ae*/ 	.short	(.L_1235 - .L_1234)
.L_1234:
        /*00b0*/ 	.word	0x00000000
.L_1235:


//--------------------- .nv.info._Z35group_norm_nhwc_fwd_one_pass_kernelI11Bf16IOBf16WLi128ELi120ELi480EEv26Group_norm_nhwc_fwd_params --------------------------
	.section	.nv.info._Z35group_norm_nhwc_fwd_one_pass_kernelI11Bf16IOBf16WLi128ELi120ELi480EEv26Group_norm_nhwc_fwd_params,"",@"SHT_CUDA_INFO"
	.sectionflags	@""
	.align	4


	//----- nvinfo : EIATTR_CUDA_API_VERSION
	.align		4
        /*0000*/ 	.byte	0x04, 0x37
        /*0002*/ 	.short	(.L_1237 - .L_1236)
.L_1236:
        /*0004*/ 	.word	0x00000082


	//----- nvinfo : EIATTR_SW2861232_WAR
	.align		4
.L_1237:
        /*0008*/ 	.byte	0x01, 0x35
	.zero		2


	//----- nvinfo : EIATTR_PARAM_CBANK
	.align		4
        /*000c*/ 	.byte	0x04, 0x0a
        /*000e*/ 	.short	(.L_1239 - .L_1238)
	.align		4
.L_1238:
        /*0010*/ 	.word	index@(.nv.constant0._Z35group_norm_nhwc_fwd_one_pass_kernelI11Bf16IOBf16WLi128ELi120ELi480EEv26Group_norm_nhwc_fwd_params)
        /*0014*/ 	.short	0x0160
        /*0016*/ 	.short	0x00a0


	//----- nvinfo : EIATTR_CBANK_PARAM_SIZE
	.align		4
.L_1239:
        /*0018*/ 	.byte	0x03, 0x19
        /*001a*/ 	.short	0x00a0


	//----- nvinfo : EIATTR_KPARAM_INFO
	.align		4
        /*001c*/ 	.byte	0x04, 0x17
        /*001e*/ 	.short	(.L_1241 - .L_1240)
.L_1240:
        /*0020*/ 	.word	0x00000000
        /*0024*/ 	.short	0x0000
        /*0026*/ 	.short	0x0000
        /*0028*/ 	.byte	0x00, 0xf0, 0x81, 0x02


	//----- nvinfo : EIATTR_MAXREG_COUNT
	.align		4
.L_1241:
        /*002c*/ 	.byte	0x03, 0x1b
        /*002e*/ 	.short	0x0080


	//----- nvinfo : EIATTR_NUM_BARRIERS
	.align		4
        /*0030*/ 	.byte	0x02, 0x4c
        /*0032*/ 	.byte	0x01
	.zero		1


	//----- nvinfo : EIATTR_MERCURY_ISA_VERSION
	.align		4
        /*0034*/ 	.byte	0x03, 0x5f
        /*0036*/ 	.short	0x0000


	//----- nvinfo : EIATTR_COOP_GROUP_MASK_REGIDS
	.align		4
        /*0038*/ 	.byte	0x04, 0x29
        /*003a*/ 	.short	(.L_1243 - .L_1242)


	//   ....[0]....
.L_1242:
        /*003c*/ 	.word	0xffffffff


	//   ....[1]....
        /*0040*/ 	.word	0xffffffff


	//   ....[2]....
        /*0044*/ 	.word	0xffffffff


	//   ....[3]....
        /*0048*/ 	.word	0xffffffff


	//   ....[4]....
        /*004c*/ 	.word	0xffffffff


	//   ....[5]....
        /*0050*/ 	.word	0xffffffff


	//   ....[6]....
        /*0054*/ 	.word	0xffffffff


	//   ....[7]....
        /*0058*/ 	.word	0xffffffff


	//   ....[8]....
        /*005c*/ 	.word	0xffffffff


	//   ....[9]....
        /*0060*/ 	.word	0xffffffff


	//----- nvinfo : EIATTR_COOP_GROUP_INSTR_OFFSETS
	.align		4
.L_1243:
        /*0064*/ 	.byte	0x04, 0x28
        /*0066*/ 	.short	(.L_1245 - .L_1244)


	//   ....[0]....
.L_1244:
        /*0068*/ 	.word	0x00001950


	//   ....[1]....
        /*006c*/ 	.word	0x00001960


	//   ....[2]....
        /*0070*/ 	.word	0x00001990


	//   ....[3]....
        /*0074*/ 	.word	0x000019a0


	//   ....[4]....
        /*0078*/ 	.word	0x000019e0


	//   ....[5]....
        /*007c*/ 	.word	0x000019f0


	//   ....[6]....
        /*0080*/ 	.word	0x00001a30


	//   ....[7]....
        /*0084*/ 	.word	0x00001a40


	//   ....[8]....
        /*0088*/ 	.word	0x00001a80


	//   ....[9]....
        /*008c*/ 	.word	0x00001a90


	//----- nvinfo : EIATTR_EXIT_INSTR_OFFSETS
	.align		4
.L_1245:
        /*0090*/ 	.byte	0x04, 0x1c
        /*0092*/ 	.short	(.L_1247 - .L_1246)


	//   ....[0]....
.L_1246:
        /*0094*/ 	.word	0x00000060


	//   ....[1]....
        /*0098*/ 	.word	0x00004bb0


	//----- nvinfo : EIATTR_MAX_THREADS
	.align		4
.L_1247:
        /*009c*/ 	.byte	0x04, 0x05
        /*009e*/ 	.short	(.L_1249 - .L_1248)
.L_1248:
        /*00a0*/ 	.word	0x000001e0
        /*00a4*/ 	.word	0x00000001
        /*00a8*/ 	.word	0x00000001


	//----- nvinfo : EIATTR_CRS_STACK_SIZE
	.align		4
.L_1249:
        /*00ac*/ 	.byte	0x04, 0x1e
        /*00ae*/ 	.short	(.L_1251 - .L_1250)
.L_1250:
        /*00b0*/ 	.word	0x00000000
.L_1251:


//--------------------- .nv.info._Z35group_norm_nhwc_fwd_one_pass_kernelI11Bf16IOBf16WLi256ELi120ELi480EEv26Group_norm_nhwc_fwd_params --------------------------
	.section	.nv.info._Z35group_norm_nhwc_fwd_one_pass_kernelI11Bf16IOBf16WLi256ELi120ELi480EEv26Group_norm_nhwc_fwd_params,"",@"SHT_CUDA_INFO"
	.sectionflags	@""
	.align	4


	//----- nvinfo : EIATTR_CUDA_API_VERSION
	.align		4
        /*0000*/ 	.byte	0x04, 0x37
        /*0002*/ 	.short	(.L_1253 - .L_1252)
.L_1252:
        /*0004*/ 	.word	0x00000082


	//----- nvinfo : EIATTR_SW2861232_WAR
	.align		4
.L_1253:
        /*0008*/ 	.byte	0x01, 0x35
	.zero		2


	//----- nvinfo : EIATTR_PARAM_CBANK
	.align		4
        /*000c*/ 	.byte	0x04, 0x0a
        /*000e*/ 	.short	(.L_1255 - .L_1254)
	.align		4
.L_1254:
        /*0010*/ 	.word	index@(.nv.constant0._Z35group_norm_nhwc_fwd_one_pass_kernelI11Bf16IOBf16WLi256ELi120ELi480EEv26Group_norm_nhwc_fwd_params)
        /*0014*/ 	.short	0x0160
        /*0016*/ 	.short	0x00a0


	//----- nvinfo : EIATTR_CBANK_PARAM_SIZE
	.align		4
.L_1255:
        /*0018*/ 	.byte	0x03, 0x19
        /*001a*/ 	.short	0x00a0


	//----- nvinfo : EIATTR_KPARAM_INFO
	.align		4
        /*001c*/ 	.byte	0x04, 0x17
        /*001e*/ 	.short	(.L_1257 - .L_1256)
.L_1256:
        /*0020*/ 	.word	0x00000000
        /*0024*/ 	.short	0x0000
        /*0026*/ 	.short	0x0000
        /*0028*/ 	.byte	0x00, 0xf0, 0x81, 0x02


	//----- nvinfo : EIATTR_MAXREG_COUNT
	.align		4
.L_1257:
        /*002c*/ 	.byte	0x03, 0x1b
        /*002e*/ 	.short	0x0080


	//----- nvinfo : EIATTR_NUM_BARRIERS
	.align		4
        /*0030*/ 	.byte	0x02, 0x4c
        /*0032*/ 	.byte	0x01
	.zero		1


	//----- nvinfo : EIATTR_MERCURY_ISA_VERSION
	.align		4
        /*0034*/ 	.byte	0x03, 0x5f
        /*0036*/ 	.short	0x0000


	//----- nvinfo : EIATTR_COOP_GROUP_MASK_REGIDS
	.align		4
        /*0038*/ 	.byte	0x04, 0x29
        /*003a*/ 	.short	(.L_1259 - .L_1258)


	//   ....[0]....
.L_1258:
        /*003c*/ 	.word	0xffffffff


	//   ....[1]....
        /*0040*/ 	.word	0xffffffff


	//   ....[2]....
        /*0044*/ 	.word	0xffffffff


	//   ....[3]....
        /*0048*/ 	.word	0xffffffff


	//   ....[4]....
        /*004c*/ 	.word	0xffffffff


	//   ....[5]....
        /*0050*/ 	.word	0xffffffff


	//   ....[6]....
        /*0054*/ 	.word	0xffffffff


	//   ....[7]....
        /*0058*/ 	.word	0xffffffff


	//   ....[8]....
        /*005c*/ 	.word	0xffffffff


	//   ....[9]....
        /*0060*/ 	.word	0xffffffff


	//----- nvinfo : EIATTR_COOP_GROUP_INSTR_OFFSETS
	.align		4
.L_1259:
        /*0064*/ 	.byte	0x04, 0x28
        /*0066*/ 	.short	(.L_1261 - .L_1260)


	//   ....[0]....
.L_1260:
        /*0068*/ 	.word	0x00003660


	//   ....[1]....
        /*006c*/ 	.word	0x00003670


	//   ....[2]....
        /*0070*/ 	.word	0x000036b0


	//   ....[3]....
        /*0074*/ 	.word	0x000036c0


	//   ....[4]....
        /*0078*/ 	.word	0x00003700


	//   ....[5]....
        /*007c*/ 	.word	0x00003710


	//   ....[6]....
        /*0080*/ 	.word	0x00003750


	//   ....[7]....
        /*0084*/ 	.word	0x00003760


	//   ....[8]....
        /*0088*/ 	.word	0x000037a0


	//   ....[9]....
        /*008c*/ 	.word	0x000037b0


	//----- nvinfo : EIATTR_EXIT_INSTR_OFFSETS
	.align		4
.L_1261:
        /*0090*/ 	.byte	0x04, 0x1c
        /*0092*/ 	.short	(.L_1263 - .L_1262)


	//   ....[0]....
.L_1262:
        /*0094*/ 	.word	0x00000060


	//   ....[1]....
        /*0098*/ 	.word	0x000088b0


	//----- nvinfo : EIATTR_MAX_THREADS
	.align		4
.L_1263:
        /*009c*/ 	.byte	0x04, 0x05
        /*009e*/ 	.short	(.L_1265 - .L_1264)
.L_1264:
        /*00a0*/ 	.word	0x000001e0
        /*00a4*/ 	.word	0x00000001
        /*00a8*/ 	.word	0x00000001


	//----- nvinfo : EIATTR_CRS_STACK_SIZE
	.align		4
.L_1265:
        /*00ac*/ 	.byte	0x04, 0x1e
        /*00ae*/ 	.short	(.L_1267 - .L_1266)
.L_1266:
        /*00b0*/ 	.word	0x00000000
.L_1267:


//--------------------- .nv.info._Z35group_norm_nhwc_fwd_one_pass_kernelI11Bf16IOBf16WLi512ELi120ELi480EEv26Group_norm_nhwc_fwd_params --------------------------
	.section	.nv.info._Z35group_norm_nhwc_fwd_one_pass_kernelI11Bf16IOBf16WLi512ELi120ELi480EEv26Group_norm_nhwc_fwd_params,"",@"SHT_CUDA_INFO"
	.sectionflags	@""
	.align	4


	//----- nvinfo : EIATTR_CUDA_API_VERSION
	.align		4
        /*0000*/ 	.byte	0x04, 0x37
        /*0002*/ 	.short	(.L_1269 - .L_1268)
.L_1268:
        /*0004*/ 	.word	0x00000082


	//----- nvinfo : EIATTR_SW2861232_WAR
	.align		4
.L_1269:
        /*0008*/ 	.byte	0x01, 0x35
	.zero		2


	//----- nvinfo : EIATTR_PARAM_CBANK
	.align		4
        /*000c*/ 	.byte	0x04, 0x0a
        /*000e*/ 	.short	(.L_1271 - .L_1270)
	.align		4
.L_1270:
        /*0010*/ 	.word	index@(.nv.constant0._Z35group_norm_nhwc_fwd_one_pass_kernelI11Bf16IOBf16WLi512ELi120ELi480EEv26Group_norm_nhwc_fwd_params)
        /*0014*/ 	.short	0x0160
        /*0016*/ 	.short	0x00a0


	//----- nvinfo : EIATTR_CBANK_PARAM_SIZE
	.align		4
.L_1271:
        /*0018*/ 	.byte	0x03, 0x19
        /*001a*/ 	.short	0x00a0


	//----- nvinfo : EIATTR_KPARAM_INFO
	.align		4
        /*001c*/ 	.byte	0x04, 0x17
        /*001e*/ 	.short	(.L_1273 - .L_1272)
.L_1272:
        /*0020*/ 	.word	0x00000000
        /*0024*/ 	.short	0x0000
        /*0026*/ 	.short	0x0000
        /*0028*/ 	.byte	0x00, 0xf0, 0x81, 0x02


	//----- nvinfo : EIATTR_MAXREG_COUNT
	.align		4
.L_1273:
        /*002c*/ 	.byte	0x03, 0x1b
        /*002e*/ 	.short	0x0080


	//----- nvinfo : EIATTR_NUM_BARRIERS
	.align		4
        /*0030*/ 	.byte	0x02, 0x4c
        /*0032*/ 	.byte	0x01
	.zero		1


	//----- nvinfo : EIATTR_ANNOTATIONS
	.align		4
        /*0034*/ 	.byte	0x04, 0x55
        /*0036*/ 	.short	(.L_1275 - .L_1274)


	//   ....[0]....
.L_1274:
        /*0038*/ 	.word	0x00000001
        /*003c*/ 	.byte	0xc0, 0x00, 0x00, 0x00, 0x01, 0x00, 0x00, 0x00, 0x50, 0x01, 0x00, 0x00, 0x01, 0x00, 0x00, 0x00
        /*004c*/ 	.byte	0x60, 0x01, 0x00, 0x00, 0x01, 0x00, 0x00, 0x00, 0x90, 0x84, 0x00, 0x00, 0x01, 0x00, 0x00, 0x00
        /*005c*/ 	.byte	0x80, 0x96, 0x00, 0x00, 0x01, 0x00, 0x00, 0x00, 0x90, 0xa1, 0x00, 0x00, 0x01, 0x00, 0x00, 0x00
        /*006c*/ 	.byte	0xd0, 0xa1, 0x00, 0x00


	//----- nvinfo : EIATTR_MERCURY_ISA_VERSION
	.align		4
.L_1275:
        /*0070*/ 	.byte	0x03, 0x5f
        /*0072*/ 	.short	0x0000


	//----- nvinfo : EIATTR_COOP_GROUP_MASK_REGIDS
	.align		4
        /*0074*/ 	.byte	0x04, 0x29
        /*0076*/ 	.short	(.L_1277 - .L_1276)


	//   ....[0]....
.L_1276:
        /*0078*/ 	.word	0xffffffff


	//   ....[1]....
        /*007c*/ 	.word	0xffffffff


	//   ....[2]....
        /*0080*/ 	.word	0xffffffff


	//   ....[3]....
        /*0084*/ 	.word	0xffffffff


	//   ....[4]....
        /*0088*/ 	.word	0xffffffff


	//   ....[5]....
        /*008c*/ 	.word	0xffffffff


	//   ....[6]....
        /*0090*/ 	.word	0xffffffff


	//   ....[7]....
        /*0094*/ 	.word	0xffffffff


	//   ....[8]....
        /*0098*/ 	.word	0xffffffff


	//   ....[9]....
        /*009c*/ 	.word	0xffffffff


	//----- nvinfo : EIATTR_COOP_GROUP_INSTR_OFFSETS
	.align		4
.L_1277:
        /*00a0*/ 	.byte	0x04, 0x28
        /*00a2*/ 	.short	(.L_1279 - .L_1278)


	//   ....[0]....
.L_1278:
        /*00a4*/ 	.word	0x00007e00


	//   ....[1]....
        /*00a8*/ 	.word	0x00007e10


	//   ....[2]....
        /*00ac*/ 	.word	0x00007e50


	//   ....[3]....
        /*00b0*/ 	.word	0x00007e60


	//   ....[4]....
        /*00b4*/ 	.word	0x00007ea0


	//   ....[5]....
        /*00b8*/ 	.word	0x00007eb0


	//   ....[6]....
        /*00bc*/ 	.word	0x00007ef0


	//   ....[7]....
        /*00c0*/ 	.word	0x00007f00


	//   ....[8]....
        /*00c4*/ 	.word	0x00007f70


	//   ....[9]....
        /*00c8*/ 	.word	0x00007f80


	//----- nvinfo : EIATTR_EXIT_INSTR_OFFSETS
	.align		4
.L_1279:
        /*00cc*/ 	.byte	0x04, 0x1c
        /*00ce*/ 	.short	(.L_1281 - .L_1280)


	//   ....[0]....
.L_1280:
        /*00d0*/ 	.word	0x00000070


	//   ....[1]....
        /*00d4*/ 	.word	0x0000a200


	//----- nvinfo : EIATTR_MAX_THREADS
	.align		4
.L_1281:
        /*00d8*/ 	.byte	0x04, 0x05
        /*00da*/ 	.short	(.L_1283 - .L_1282)
.L_1282:
        /*00dc*/ 	.word	0x000001e0
        /*00e0*/ 	.word	0x00000001
        /*00e4*/ 	.word	0x00000001


	//----- nvinfo : EIATTR_CRS_STACK_SIZE
	.align		4
.L_1283:
        /*00e8*/ 	.byte	0x04, 0x1e
        /*00ea*/ 	.short	(.L_1285 - .L_1284)
.L_1284:
        /*00ec*/ 	.word	0x00000000
.L_1285:


//--------------------- .nv.info._Z35group_norm_nhwc_fwd_one_pass_kernelI11Bf16IOFp16WLi64ELi120ELi480EEv26Group_norm_nhwc_fwd_params --------------------------
	.section	.nv.info._Z35group_norm_nhwc_fwd_one_pass_kernelI11Bf16IOFp16WLi64ELi120ELi480EEv26Group_norm_nhwc_fwd_params,"",@"SHT_CUDA_INFO"
	.sectionflags	@""
	.align	4


	//----- nvinfo : EIATTR_CUDA_API_VERSION
	.align		4
        /*0000*/ 	.byte	0x04, 0x37
        /*0002*/ 	.short	(.L_1287 - .L_1286)
.L_1286:
        /*0004*/ 	.word	0x00000082


	//----- nvinfo : EIATTR_SW2861232_WAR
	.align		4
.L_1287:
        /*0008*/ 	.byte	0x01, 0x35
	.zero		2


	//----- nvinfo : EIATTR_PARAM_CBANK
	.align		4
        /*000c*/ 	.byte	0x04, 0x0a
        /*000e*/ 	.short	(.L_1289 - .L_1288)
	.align		4
.L_1288:
        /*0010*/ 	.word	index@(.nv.constant0._Z35group_norm_nhwc_fwd_one_pass_kernelI11Bf16IOFp16WLi64ELi120ELi480EEv26Group_norm_nhwc_fwd_params)
        /*0014*/ 	.short	0x0160
        /*0016*/ 	.short	0x00a0


	//----- nvinfo : EIATTR_CBANK_PARAM_SIZE
	.align		4
.L_1289:
        /*0018*/ 	.byte	0x03, 0x19
        /*001a*/ 	.short	0x00a0


	//----- nvinfo : EIATTR_KPARAM_INFO
	.align		4
        /*001c*/ 	.byte	0x04, 0x17
        /*001e*/ 	.short	(.L_1291 - .L_1290)
.L_1290:
        /*0020*/ 	.word	0x00000000
        /*0024*/ 	.short	0x0000
        /*0026*/ 	.short	0x0000
        /*0028*/ 	.byte	0x00, 0xf0, 0x81, 0x02


	//----- nvinfo : EIATTR_MAXREG_COUNT
	.align		4
.L_1291:
        /*002c*/ 	.byte	0x03, 0x1b
        /*002e*/ 	.short	0x0080


	//----- nvinfo : EIATTR_NUM_BARRIERS
	.align		4
        /*0030*/ 	.byte	0x02, 0x4c
        /*0032*/ 	.byte	0x01
	.zero		1


	//----- nvinfo : EIATTR_MERCURY_ISA_VERSION
	.align		4
        /*0034*/ 	.byte	0x03, 0x5f
        /*0036*/ 	.short	0x0000


	//----- nvinfo : EIATTR_COOP_GROUP_MASK_REGIDS
	.align		4
        /*0038*/ 	.byte	0x04, 0x29
        /*003a*/ 	.short	(.L_1293 - .L_1292)


	//   ....[0]....
.L_1292:
        /*003c*/ 	.word	0xffffffff


	//   ....[1]....
        /*0040*/ 	.word	0xffffffff


	//   ....[2]....
        /*0044*/ 	.word	0xffffffff


	//   ....[3]....
        /*0048*/ 	.word	0xffffffff


	//   ....[4]....
        /*004c*/ 	.word	0xffffffff


	//   ....[5]....
        /*0050*/ 	.word	0xffffffff


	//   ....[6]....
        /*0054*/ 	.word	0xffffffff


	//   ....[7]....
        /*0058*/ 	.word	0xffffffff


	//   ....[8]....
        /*005c*/ 	.word	0xffffffff


	//   ....[9]....
        /*0060*/ 	.word	0xffffffff


	//----- nvinfo : EIATTR_COOP_GROUP_INSTR_OFFSETS
	.align		4
.L_1293:
        /*0064*/ 	.byte	0x04, 0x28
        /*0066*/ 	.short	(.L_1295 - .L_1294)


	//   ....[0]....
.L_1294:
        /*0068*/ 	.word	0x00000e90


	//   ....[1]....
        /*006c*/ 	.word	0x00000ea0


	//   ....[2]....
        /*0070*/ 	.word	0x00000ed0


	//   ....[3]....
        /*0074*/ 	.word	0x00000ee0


	//   ....[4]....
        /*0078*/ 	.word	0x00000f20


	//   ....[5]....
        /*007c*/ 	.word	0x00000f30


	//   ....[6]....
        /*0080*/ 	.word	0x00000f70


	//   ....[7]....
        /*0084*/ 	.word	0x00000f80


	//   ....[8]....
        /*0088*/ 	.word	0x00000fc0


	//   ....[9]....
        /*008c*/ 	.word	0x00000fd0


	//----- nvinfo : EIATTR_EXIT_INSTR_OFFSETS
	.align		4
.L_1295:
        /*0090*/ 	.byte	0x04, 0x1c
        /*0092*/ 	.short	(.L_1297 - .L_1296)


	//   ....[0]....
.L_1296:
        /*0094*/ 	.word	0x00000060


	//   ....[1]....
        /*0098*/ 	.word	0x00003830


	//----- nvinfo : EIATTR_MAX_THREADS
	.align		4
.L_1297:
        /*009c*/ 	.byte	0x04, 0x05
        /*009e*/ 	.short	(.L_1299 - .L_1298)
.L_1298:
        /*00a0*/ 	.word	0x000001e0
        /*00a4*/ 	.word	0x00000001
        /*00a8*/ 	.word	0x00000001


	//----- nvinfo : EIATTR_CRS_STACK_SIZE
	.align		4
.L_1299:
        /*00ac*/ 	.byte	0x04, 0x1e
        /*00ae*/ 	.short	(.L_1301 - .L_1300)
.L_1300:
        /*00b0*/ 	.word	0x00000000
.L_1301:


//--------------------- .nv.info._Z35group_norm_nhwc_fwd_one_pass_kernelI11Bf16IOFp16WLi128ELi120ELi480EEv26Group_norm_nhwc_fwd_params --------------------------
	.section	.nv.info._Z35group_norm_nhwc_fwd_one_pass_kernelI11Bf16IOFp16WLi128ELi120ELi480EEv26Group_norm_nhwc_fwd_params,"",@"SHT_CUDA_INFO"
	.sectionflags	@""
	.align	4


	//----- nvinfo : EIATTR_CUDA_API_VERSION
	.align		4
        /*0000*/ 	.byte	0x04, 0x37
        /*0002*/ 	.short	(.L_1303 - .L_1302)
.L_1302:
        /*0004*/ 	.word	0x00000082


	//----- nvinfo : EIATTR_SW2861232_WAR
	.align		4
.L_1303:
        /*0008*/ 	.byte	0x01, 0x35
	.zero		2


	//----- nvinfo : EIATTR_PARAM_CBANK
	.align		4
        /*000c*/ 	.byte	0x04, 0x0a
        /*000e*/ 	.short	(.L_1305 - .L_1304)
	.align		4
.L_1304:
        /*0010*/ 	.word	index@(.nv.constant0._Z35group_norm_nhwc_fwd_one_pass_kernelI11Bf16IOFp16WLi128ELi120ELi480EEv26Group_norm_nhwc_fwd_params)
        /*0014*/ 	.short	0x0160
        /*0016*/ 	.short	0x00a0


	//----- nvinfo : EIATTR_CBANK_PARAM_SIZE
	.align		4
.L_1305:
        /*0018*/ 	.byte	0x03, 0x19
        /*001a*/ 	.short	0x00a0


	//----- nvinfo : EIATTR_KPARAM_INFO
	.align		4
        /*001c*/ 	.byte	0x04, 0x17
        /*001e*/ 	.short	(.L_1307 - .L_1306)
.L_1306:
        /*0020*/ 	.word	0x00000000
        /*0024*/ 	.short	0x0000
        /*0026*/ 	.short	0x0000
        /*0028*/ 	.byte	0x00, 0xf0, 0x81, 0x02


	//----- nvinfo : EIATTR_MAXREG_COUNT
	.align		4
.L_1307:
        /*002c*/ 	.byte	0x03, 0x1b
        /*002e*/ 	.short	0x0080


	//----- nvinfo : EIATTR_NUM_BARRIERS
	.align		4
        /*0030*/ 	.byte	0x02, 0x4c
        /*0032*/ 	.byte	0x01
	.zero		1


	//----- nvinfo : EIATTR_MERCURY_ISA_VERSION
	.align		4
        /*0034*/ 	.byte	0x03, 0x5f
        /*0036*/ 	.short	0x0000


	//----- nvinfo : EIATTR_COOP_GROUP_MASK_REGIDS
	.align		4
        /*0038*/ 	.byte	0x04, 0x29
        /*003a*/ 	.short	(.L_1309 - .L_1308)


	//   ....[0]....
.L_1308:
        /*003c*/ 	.word	0xffffffff


	//   ....[1]....
        /*0040*/ 	.word	0xffffffff


	//   ....[2]....
        /*0044*/ 	.word	0xffffffff


	//   ....[3]....
        /*0048*/ 	.word	0xffffffff


	//   ....[4]....
        /*004c*/ 	.word	0xffffffff


	//   ....[5]....
        /*0050*/ 	.word	0xffffffff


	//   ....[6]....
        /*0054*/ 	.word	0xffffffff


	//   ....[7]....
        /*0058*/ 	.word	0xffffffff


	//   ....[8]....
        /*005c*/ 	.word	0xffffffff


	//   ....[9]....
        /*0060*/ 	.word	0xffffffff


	//----- nvinfo : EIATTR_COOP_GROUP_INSTR_OFFSETS
	.align		4
.L_1309:
        /*0064*/ 	.byte	0x04, 0x28
        /*0066*/ 	.short	(.L_1311 - .L_1310)


	//   ....[0]....
.L_1310:
        /*0068*/ 	.word	0x00001950


	//   ....[1]....
        /*006c*/ 	.word	0x00001960


	//   ....[2]....
        /*0070*/ 	.word	0x00001990


	//   ....[3]....
        /*0074*/ 	.word	0x000019a0


	//   ....[4]....
        /*0078*/ 	.word	0x000019e0


	//   ....[5]....
        /*007c*/ 	.word	0x000019f0


	//   ....[6]....
        /*0080*/ 	.word	0x00001a30


	//   ....[7]....
        /*0084*/ 	.word	0x00001a40


	//   ....[8]....
        /*0088*/ 	.word	0x00001a80


	//   ....[9]....
        /*008c*/ 	.word	0x00001a90


	//----- nvinfo : EIATTR_EXIT_INSTR_OFFSETS
	.align		4
.L_1311:
        /*0090*/ 	.byte	0x04, 0x1c
        /*0092*/ 	.short	(.L_1313 - .L_1312)


	//   ....[0]....
.L_1312:
        /*0094*/ 	.word	0x00000060


	//   ....[1]....
        /*0098*/ 	.word	0x00004bb0


	//----- nvinfo : EIATTR_MAX_THREADS
	.align		4
.L_1313:
        /*009c*/ 	.byte	0x04, 0x05
        /*009e*/ 	.short	(.L_1315 - .L_1314)
.L_1314:
        /*00a0*/ 	.word	0x000001e0
        /*00a4*/ 	.word	0x00000001
        /*00a8*/ 	.word	0x00000001


	//----- nvinfo : EIATTR_CRS_STACK_SIZE
	.align		4
.L_1315:
        /*00ac*/ 	.byte	0x04, 0x1e
        /*00ae*/ 	.short	(.L_1317 - .L_1316)
.L_1316:
        /*00b0*/ 	.word	0x00000000
.L_1317:


//--------------------- .nv.info._Z35group_norm_nhwc_fwd_one_pass_kernelI11Bf16IOFp16WLi256ELi120ELi480EEv26Group_norm_nhwc_fwd_params --------------------------
	.section	.nv.info._Z35group_norm_nhwc_fwd_one_pass_kernelI11Bf16IOFp16WLi256ELi120ELi480EEv26Group_norm_nhwc_fwd_params,"",@"SHT_CUDA_INFO"
	.sectionflags	@""
	.align	4


	//----- nvinfo : EIATTR_CUDA_API_VERSION
	.align		4
        /*0000*/ 	.byte	0x04, 0x37
        /*0002*/ 	.short	(.L_1319 - .L_1318)
.L_1318:
        /*0004*/ 	.word	0x00000082


	//----- nvinfo : EIATTR_SW2861232_WAR
	.align		4
.L_1319:
        /*0008*/ 	.byte	0x01, 0x35
	.zero		2


	//----- nvinfo : EIATTR_PARAM_CBANK
	.align		4
        /*000c*/ 	.byte	0x04, 0x0a
        /*000e*/ 	.short	(.L_1321 - .L_1320)
	.align		4
.L_1320:
        /*0010*/ 	.word	index@(.nv.constant0._Z35group_norm_nhwc_fwd_one_pass_kernelI11Bf16IOFp16WLi256ELi120ELi480EEv26Group_norm_nhwc_fwd_params)
        /*0014*/ 	.short	0x0160
        /*0016*/ 	.short	0x00a0


	//----- nvinfo : EIATTR_CBANK_PARAM_SIZE
	.align		4
.L_1321:
        /*0018*/ 	.byte	0x03, 0x19
        /*001a*/ 	.short	0x00a0


	//----- nvinfo : EIATTR_KPARAM_INFO
	.align		4
        /*001c*/ 	.byte	0x04, 0x17
        /*001e*/ 	.short	(.L_1323 - .L_1322)
.L_1322:
        /*0020*/ 	.word	0x00000000
        /*0024*/ 	.short	0x0000
        /*0026*/ 	.short	0x0000
        /*0028*/ 	.byte	0x00, 0xf0, 0x81, 0x02


	//----- nvinfo : EIATTR_MAXREG_COUNT
	.align		4
.L_1323:
        /*002c*/ 	.byte	0x03, 0x1b
        /*002e*/ 	.short	0x0080


	//----- nvinfo : EIATTR_NUM_BARRIERS
	.align		4
        /*0030*/ 	.byte	0x02, 0x4c
        /*0032*/ 	.byte	0x01
	.zero		1


	//----- nvinfo : EIATTR_MERCURY_ISA_VERSION
	.align		4
        /*0034*/ 	.byte	0x03, 0x5f
        /*0036*/ 	.short	0x0000


	//----- nvinfo : EIATTR_COOP_GROUP_MASK_REGIDS
	.align		4
        /*0038*/ 	.byte	0x04, 0x29
        /*003a*/ 	.short	(.L_1325 - .L_1324)


	//   ....[0]....
.L_1324:
        /*003c*/ 	.word	0xffffffff


	//   ....[1]....
        /*0040*/ 	.word	0xffffffff


	//   ....[2]....
        /*0044*/ 	.word	0xffffffff


	//   ....[3]....
        /*0048*/ 	.word	0xffffffff


	//   ....[4]....
        /*004c*/ 	.word	0xffffffff


	//   ....[5]....
        /*0050*/ 	.word	0xffffffff


	//   ....[6]....
        /*0054*/ 	.word	0xffffffff


	//   ....[7]....
        /*0058*/ 	.word	0xffffffff


	//   ....[8]....
        /*005c*/ 	.word	0xffffffff


	//   ....[9]....
        /*0060*/ 	.word	0xffffffff


	//----- nvinfo : EIATTR_COOP_GROUP_INSTR_OFFSETS
	.align		4
.L_1325:
        /*0064*/ 	.byte	0x04, 0x28
        /*0066*/ 	.short	(.L_1327 - .L_1326)


	//   ....[0]....
.L_1326:
        /*0068*/ 	.word	0x00003660


	//   ....[1]....
        /*006c*/ 	.word	0x00003670


	//   ....[2]....
        /*0070*/ 	.word	0x000036b0


	//   ....[3]....
        /*0074*/ 	.word	0x000036c0


	//   ....[4]....
        /*0078*/ 	.word	0x00003700


	//   ....[5]....
        /*007c*/ 	.word	0x00003710


	//   ....[6]....
        /*0080*/ 	.word	0x00003750


	//   ....[7]....
        /*0084*/ 	.word	0x00003760


	//   ....[8]....
        /*0088*/ 	.word	0x000037a0


	//   ....[9]....
        /*008c*/ 	.word	0x000037b0


	//----- nvinfo : EIATTR_EXIT_INSTR_OFFSETS
	.align		4
.L_1327:
        /*0090*/ 	.byte	0x04, 0x1c
        /*0092*/ 	.short	(.L_1329 - .L_1328)


	//   ....[0]....
.L_1328:
        /*0094*/ 	.word	0x00000060


	//   ....[1]....
        /*0098*/ 	.word	0x000088b0


	//----- nvinfo : EIATTR_MAX_THREADS
	.align		4
.L_1329:
        /*009c*/ 	.byte	0x04, 0x05
        /*009e*/ 	.short	(.L_1331 - .L_1330)
.L_1330:
        /*00a0*/ 	.word	0x000001e0
        /*00a4*/ 	.word	0x00000001
        /*00a8*/ 	.word	0x00000001


	//----- nvinfo : EIATTR_CRS_STACK_SIZE
	.align		4
.L_1331:
        /*00ac*/ 	.byte	0x04, 0x1e
        /*00ae*/ 	.short	(.L_1333 - .L_1332)
.L_1332:
        /*00b0*/ 	.word	0x00000000
.L_1333:


//--------------------- .nv.info._Z35group_norm_nhwc_fwd_one_pass_kernelI11Bf16IOFp16WLi512ELi120ELi480EEv26Group_norm_nhwc_fwd_params --------------------------
	.section	.nv.info._Z35group_norm_nhwc_fwd_one_pass_kernelI11Bf16IOFp16WLi512ELi120ELi480EEv26Group_norm_nhwc_fwd_params,"",@"SHT_CUDA_INFO"
	.sectionflags	@""
	.align	4


	//----- nvinfo : EIATTR_CUDA_API_VERSION
	.align		4
        /*0000*/ 	.byte	0x04, 0x37
        /*0002*/ 	.short	(.L_1335 - .L_1334)
.L_1334:
        /*0004*/ 	.word	0x00000082


	//----- nvinfo : EIATTR_SW2861232_WAR
	.align		4
.L_1335:
        /*0008*/ 	.byte	0x01, 0x35
	.zero		2


	//----- nvinfo : EIATTR_PARAM_CBANK
	.align		4
        /*000c*/ 	.byte	0x04, 0x0a
        /*000e*/ 	.short	(.L_1337 - .L_1336)
	.align		4
.L_1336:
        /*0010*/ 	.word	index@(.nv.constant0._Z35group_norm_nhwc_fwd_one_pass_kernelI11Bf16IOFp16WLi512ELi120ELi480EEv26Group_norm_nhwc_fwd_params)
        /*0014*/ 	.short	0x0160
        /*0016*/ 	.short	0x00a0


	//----- nvinfo : EIATTR_CBANK_PARAM_SIZE
	.align		4
.L_1337:
        /*0018*/ 	.byte	0x03, 0x19
        /*001a*/ 	.short	0x00a0


	//----- nvinfo : EIATTR_KPARAM_INFO
	.align		4
        /*001c*/ 	.byte	0x04, 0x17
        /*001e*/ 	.short	(.L_1339 - .L_1338)
.L_1338:
        /*0020*/ 	.word	0x00000000
        /*0024*/ 	.short	0x0000
        /*0026*/ 	.short	0x0000
        /*0028*/ 	.byte	0x00, 0xf0, 0x81, 0x02


	//----- nvinfo : EIATTR_MAXREG_COUNT
	.align		4
.L_1339:
        /*002c*/ 	.byte	0x03, 0x1b
        /*002e*/ 	.short	0x0080


	//----- nvinfo : EIATTR_NUM_BARRIERS
	.align		4
        /*0030*/ 	.byte	0x02, 0x4c
        /*0032*/ 	.byte	0x01
	.zero		1


	//----- nvinfo : EIATTR_ANNOTATIONS
	.align		4
        /*0034*/ 	.byte	0x04, 0x55
        /*0036*/ 	.short	(.L_1341 - .L_1340)


	//   ....[0]....
.L_1340:
        /*0038*/ 	.word	0x00000001
        /*003c*/ 	.byte	0xc0, 0x00, 0x00, 0x00, 0x01, 0x00, 0x00, 0x00, 0x50, 0x01, 0x00, 0x00, 0x01, 0x00, 0x00, 0x00
        /*004c*/ 	.byte	0x60, 0x01, 0x00, 0x00, 0x01, 0x00, 0x00, 0x00, 0x90, 0x84, 0x00, 0x00, 0x01, 0x00, 0x00, 0x00
        /*005c*/ 	.byte	0x80, 0x96, 0x00, 0x00, 0x01, 0x00, 0x00, 0x00, 0x90, 0xa1, 0x00, 0x00, 0x01, 0x00, 0x00, 0x00
        /*006c*/ 	.byte	0xd0, 0xa1, 0x00, 0x00


	//----- nvinfo : EIATTR_MERCURY_ISA_VERSION
	.align		4
.L_1341:
        /*0070*/ 	.byte	0x03, 0x5f
        /*0072*/ 	.short	0x0000


	//----- nvinfo : EIATTR_COOP_GROUP_MASK_REGIDS
	.align		4
        /*0074*/ 	.byte	0x04, 0x29
        /*0076*/ 	.short	(.L_1343 - .L_1342)


	//   ....[0]....
.L_1342:
        /*0078*/ 	.word	0xffffffff


	//   ....[1]....
        /*007c*/ 	.word	0xffffffff


	//   ....[2]....
        /*0080*/ 	.word	0xffffffff


	//   ....[3]....
        /*0084*/ 	.word	0xffffffff


	//   ....[4]....
        /*0088*/ 	.word	0xffffffff


	//   ....[5]....
        /*008c*/ 	.word	0xffffffff


	//   ....[6]....
        /*0090*/ 	.word	0xffffffff


	//   ....[7]....
        /*0094*/ 	.word	0xffffffff


	//   ....[8]....
        /*0098*/ 	.word	0xffffffff


	//   ....[9]....
        /*009c*/ 	.word	0xffffffff


	//----- nvinfo : EIATTR_COOP_GROUP_INSTR_OFFSETS
	.align		4
.L_1343:
        /*00a0*/ 	.byte	0x04, 0x28
        /*00a2*/ 	.short	(.L_1345 - .L_1344)


	//   ....[0]....
.L_1344:
        /*00a4*/ 	.word	0x00007e00


	//   ....[1]....
        /*00a8*/ 	.word	0x00007e10


	//   ....[2]....
        /*00ac*/ 	.word	0x00007e50


	//   ....[3]....
        /*00b0*/ 	.word	0x00007e60


	//   ....[4]....
        /*00b4*/ 	.word	0x00007ea0


	//   ....[5]....
        /*00b8*/ 	.word	0x00007eb0


	//   ....[6]....
        /*00bc*/ 	.word	0x00007ef0


	//   ....[7]....
        /*00c0*/ 	.word	0x00007f00


	//   ....[8]....
        /*00c4*/ 	.word	0x00007f70


	//   ....[9]....
        /*00c8*/ 	.word	0x00007f80


	//----- nvinfo : EIATTR_EXIT_INSTR_OFFSETS
	.align		4
.L_1345:
        /*00cc*/ 	.byte	0x04, 0x1c
        /*00ce*/ 	.short	(.L_1347 - .L_1346)


	//   ....[0]....
.L_1346:
        /*00d0*/ 	.word	0x00000070


	//   ....[1]....
        /*00d4*/ 	.word	0x0000a200


	//----- nvinfo : EIATTR_MAX_THREADS
	.align		4
.L_1347:
        /*00d8*/ 	.byte	0x04, 0x05
        /*00da*/ 	.short	(.L_1349 - .L_1348)
.L_1348:
        /*00dc*/ 	.word	0x000001e0
        /*00e0*/ 	.word	0x00000001
        /*00e4*/ 	.word	0x00000001


	//----- nvinfo : EIATTR_CRS_STACK_SIZE
	.align		4
.L_1349:
        /*00e8*/ 	.byte	0x04, 0x1e
        /*00ea*/ 	.short	(.L_1351 - .L_1350)
.L_1350:
        /*00ec*/ 	.word	0x00000000
.L_1351:


//--------------------- .nv.info._Z35group_norm_nhwc_fwd_one_pass_kernelI11Fp16IOFp32WLi64ELi120ELi480EEv26Group_norm_nhwc_fwd_params --------------------------
	.section	.nv.info._Z35group_norm_nhwc_fwd_one_pass_kernelI11Fp16IOFp32WLi64ELi120ELi480EEv26Group_norm_nhwc_fwd_params,"",@"SHT_CUDA_INFO"
	.sectionflags	@""
	.align	4


	//----- nvinfo : EIATTR_CUDA_API_VERSION
	.align		4
        /*0000*/ 	.byte	0x04, 0x37
        /*0002*/ 	.short	(.L_1353 - .L_1352)
.L_1352:
        /*0004*/ 	.word	0x00000082


	//----- nvinfo : EIATTR_SW2861232_WAR
	.align		4
.L_1353:
        /*0008*/ 	.byte	0x01, 0x35
	.zero		2


	//----- nvinfo : EIATTR_PARAM_CBANK
	.align		4
        /*000c*/ 	.byte	0x04, 0x0a
        /*000e*/ 	.short	(.L_1355 - .L_1354)
	.align		4
.L_1354:
        /*0010*/ 	.word	index@(.nv.constant0._Z35group_norm_nhwc_fwd_one_pass_kernelI11Fp16IOFp32WLi64ELi120ELi480EEv26Group_norm_nhwc_fwd_params)
        /*0014*/ 	.short	0x0160
        /*0016*/ 	.short	0x00a0


	//----- nvinfo : EIATTR_CBANK_PARAM_SIZE
	.align		4
.L_1355:
        /*0018*/ 	.byte	0x03, 0x19
        /*001a*/ 	.short	0x00a0


	//----- nvinfo : EIATTR_KPARAM_INFO
	.align		4
        /*001c*/ 	.byte	0x04, 0x17
        /*001e*/ 	.short	(.L_1357 - .L_1356)
.L_1356:
        /*0020*/ 	.word	0x00000000
        /*0024*/ 	.short	0x0000
        /*0026*/ 	.short	0x0000
        /*0028*/ 	.byte	0x00, 0xf0, 0x81, 0x02


	//----- nvinfo : EIATTR_MAXREG_COUNT
	.align		4
.L_1357:
        /*002c*/ 	.byte	0x03, 0x1b
        /*002e*/ 	.short	0x0080


	//----- nvinfo : EIATTR_NUM_BARRIERS
	.align		4
        /*0030*/ 	.byte	0x02, 0x4c
        /*0032*/ 	.byte	0x01
	.zero		1


	//----- nvinfo : EIATTR_MERCURY_ISA_VERSION
	.align		4
        /*0034*/ 	.byte	0x03, 0x5f
        /*0036*/ 	.short	0x0000


	//----- nvinfo : EIATTR_COOP_GROUP_MASK_REGIDS
	.align		4
        /*0038*/ 	.byte	0x04, 0x29
        /*003a*/ 	.short	(.L_1359 - .L_1358)


	//   ....[0]....
.L_1358:
        /*003c*/ 	.word	0xffffffff


	//   ....[1]....
        /*0040*/ 	.word	0xffffffff


	//   ....[2]....
        /*0044*/ 	.word	0xffffffff


	//   ....[3]....
        /*0048*/ 	.word	0xffffffff


	//   ....[4]....
        /*004c*/ 	.word	0xffffffff


	//   ....[5]....
        /*0050*/ 	.word	0xffffffff


	//   ....[6]....
        /*0054*/ 	.word	0xffffffff


	//   ....[7]....
        /*0058*/ 	.word	0xffffffff


	//   ....[8]....
        /*005c*/ 	.word	0xffffffff


	//   ....[9]....
        /*0060*/ 	.word	0xffffffff


	//----- nvinfo : EIATTR_COOP_GROUP_INSTR_OFFSETS
	.align		4
.L_1359:
        /*0064*/ 	.byte	0x04, 0x28
        /*0066*/ 	.short	(.L_1361 - .L_1360)


	//   ....[0]....
.L_1360:
        /*0068*/ 	.word	0x00000e80


	//   ....[1]....
        /*006c*/ 	.word	0x00000e90


	//   ....[2]....
        /*0070*/ 	.word	0x00000ec0


	//   ....[3]....
        /*0074*/ 	.word	0x00000ed0


	//   ....[4]....
        /*0078*/ 	.word	0x00000f10


	//   ....[5]....
        /*007c*/ 	.word	0x00000f20


	//   ....[6]....
        /*0080*/ 	.word	0x00000f60


	//   ....[7]....
        /*0084*/ 	.word	0x00000f70


	//   ....[8]....
        /*0088*/ 	.word	0x00000fb0


	//   ....[9]....
        /*008c*/ 	.word	0x00000fc0


	//----- nvinfo : EIATTR_EXIT_INSTR_OFFSETS
	.align		4
.L_1361:
        /*0090*/ 	.byte	0x04, 0x1c
        /*0092*/ 	.short	(.L_1363 - .L_1362)


	//   ....[0]....
.L_1362:
        /*0094*/ 	.word	0x00000060


	//   ....[1]....
        /*0098*/ 	.word	0x000037c0


	//----- nvinfo : EIATTR_MAX_THREADS
	.align		4
.L_1363:
        /*009c*/ 	.byte	0x04, 0x05
        /*009e*/ 	.short	(.L_1365 - .L_1364)
.L_1364:
        /*00a0*/ 	.word	0x000001e0
        /*00a4*/ 	.word	0x00000001
        /*00a8*/ 	.word	0x00000001


	//----- nvinfo : EIATTR_CRS_STACK_SIZE
	.align		4
.L_1365:
        /*00ac*/ 	.byte	0x04, 0x1e
        /*00ae*/ 	.short	(.L_1367 - .L_1366)
.L_1366:
        /*00b0*/ 	.word	0x00000000
.L_1367:


//--------------------- .nv.info._Z35group_norm_nhwc_fwd_one_pass_kernelI11Fp16IOFp32WLi128ELi120ELi480EEv26Group_norm_nhwc_fwd_params --------------------------
	.section	.nv.info._Z35group_norm_nhwc_fwd_one_pass_kernelI11Fp16IOFp32WLi128ELi120ELi480EEv26Group_norm_nhwc_fwd_params,"",@"SHT_CUDA_INFO"
	.sectionflags	@""
	.align	4


	//----- nvinfo : EIATTR_CUDA_API_VERSION
	.align		4
        /*0000*/ 	.byte	0x04, 0x37
        /*0002*/ 	.short	(.L_1369 - .L_1368)
.L_1368:
        /*0004*/ 	.word	0x00000082


	//----- nvinfo : EIATTR_SW2861232_WAR
	.align		4
.L_1369:
        /*0008*/ 	.byte	0x01, 0x35
	.zero		2


	//----- nvinfo : EIATTR_PARAM_CBANK
	.align		4
        /*000c*/ 	.byte	0x04, 0x0a
        /*000e*/ 	.short	(.L_1371 - .L_1370)
	.align		4
.L_1370:
        /*0010*/ 	.word	index@(.nv.constant0._Z35group_norm_nhwc_fwd_one_pass_kernelI11Fp16IOFp32WLi128ELi120ELi480EEv26Group_norm_nhwc_fwd_params)
        /*0014*/ 	.short	0x0160
        /*0016*/ 	.short	0x00a0


	//----- nvinfo : EIATTR_CBANK_PARAM_SIZE
	.align		4
.L_1371:
        /*0018*/ 	.byte	0x03, 0x19
        /*001a*/ 	.short	0x00a0


	//----- nvinfo : EIATTR_KPARAM_INFO
	.align		4
        /*001c*/ 	.byte	0x04, 0x17
        /*001e*/ 	.short	(.L_1373 - .L_1372)
.L_1372:
        /*0020*/ 	.word	0x00000000
        /*0024*/ 	.short	0x0000
        /*0026*/ 	.short	0x0000
        /*0028*/ 	.byte	0x00, 0xf0, 0x81, 0x02


	//----- nvinfo : EIATTR_MAXREG_COUNT
	.align		4
.L_1373:
        /*002c*/ 	.byte	0x03, 0x1b
        /*002e*/ 	.short	0x0080


	//----- nvinfo : EIATTR_NUM_BARRIERS
	.align		4
        /*0030*/ 	.byte	0x02, 0x4c
        /*0032*/ 	.byte	0x01
	.zero		1


	//----- nvinfo : EIATTR_MERCURY_ISA_VERSION
	.align		4
        /*0034*/ 	.byte	0x03, 0x5f
        /*0036*/ 	.short	0x0000


	//----- nvinfo : EIATTR_COOP_GROUP_MASK_REGIDS
	.align		4
        /*0038*/ 	.byte	0x04, 0x29
        /*003a*/ 	.short	(.L_1375 - .L_1374)


	//   ....[0]....
.L_1374:
        /*003c*/ 	.word	0xffffffff


	//   ....[1]....
        /*0040*/ 	.word	0xffffffff


	//   ....[2]....
        /*0044*/ 	.word	0xffffffff


	//   ....[3]....
        /*0048*/ 	.word	0xffffffff


	//   ....[4]....
        /*004c*/ 	.word	0xffffffff


	//   ....[5]....
        /*0050*/ 	.word	0xffffffff


	//   ....[6]....
        /*0054*/ 	.word	0xffffffff


	//   ....[7]....
        /*0058*/ 	.word	0xffffffff


	//   ....[8]....
        /*005c*/ 	.word	0xffffffff


	//   ....[9]....
        /*0060*/ 	.word	0xffffffff


	//----- nvinfo : EIATTR_COOP_GROUP_INSTR_OFFSETS
	.align		4
.L_1375:
        /*0064*/ 	.byte	0x04, 0x28
        /*0066*/ 	.short	(.L_1377 - .L_1376)


	//   ....[0]....
.L_1376:
        /*0068*/ 	.word	0x00001940


	//   ....[1]....
        /*006c*/ 	.word	0x00001950


	//   ....[2]....
        /*0070*/ 	.word	0x00001980


	//   ....[3]....
        /*0074*/ 	.word	0x00001990


	//   ....[4]....
        /*0078*/ 	.word	0x000019d0


	//   ....[5]....
        /*007c*/ 	.word	0x000019e0


	//   ....[6]....
        /*0080*/ 	.word	0x00001a20


	//   ....[7]....
        /*0084*/ 	.word	0x00001a30


	//   ....[8]....
        /*0088*/ 	.word	0x00001a70


	//   ....[9]....
        /*008c*/ 	.word	0x00001a80


	//----- nvinfo : EIATTR_EXIT_INSTR_OFFSETS
	.align		4
.L_1377:
        /*0090*/ 	.byte	0x04, 0x1c
        /*0092*/ 	.short	(.L_1379 - .L_1378)


	//   ....[0]....
.L_1378:
        /*0094*/ 	.word	0x00000060


	//   ....[1]....
        /*0098*/ 	.word	0x00004b40


	//----- nvinfo : EIATTR_MAX_THREADS
	.align		4
.L_1379:
        /*009c*/ 	.byte	0x04, 0x05
        /*009e*/ 	.short	(.L_1381 - .L_1380)
.L_1380:
        /*00a0*/ 	.word	0x000001e0
        /*00a4*/ 	.word	0x00000001
        /*00a8*/ 	.word	0x00000001


	//----- nvinfo : EIATTR_CRS_STACK_SIZE
	.align		4
.L_1381:
        /*00ac*/ 	.byte	0x04, 0x1e
        /*00ae*/ 	.short	(.L_1383 - .L_1382)
.L_1382:
        /*00b0*/ 	.word	0x00000000
.L_1383:


//--------------------- .nv.info._Z35group_norm_nhwc_fwd_one_pass_kernelI11Fp16IOFp32WLi256ELi120ELi480EEv26Group_norm_nhwc_fwd_params --------------------------
	.section	.nv.info._Z35group_norm_nhwc_fwd_one_pass_kernelI11Fp16IOFp32WLi256ELi120ELi480EEv26Group_norm_nhwc_fwd_params,"",@"SHT_CUDA_INFO"
	.sectionflags	@""
	.align	4


	//----- nvinfo : EIATTR_CUDA_API_VERSION
	.align		4
        /*0000*/ 	.byte	0x04, 0x37
        /*0002*/ 	.short	(.L_1385 - .L_1384)
.L_1384:
        /*0004*/ 	.word	0x00000082


	//----- nvinfo : EIATTR_SW2861232_WAR
	.align		4
.L_1385:
        /*0008*/ 	.byte	0x01, 0x35
	.zero		2


	//----- nvinfo : EIATTR_PARAM_CBANK
	.align		4
        /*000c*/ 	.byte	0x04, 0x0a
        /*000e*/ 	.short	(.L_1387 - .L_1386)
	.align		4
.L_1386:
        /*0010*/ 	.word	index@(.nv.constant0._Z35group_norm_nhwc_fwd_one_pass_kernelI11Fp16IOFp32WLi256ELi120ELi480EEv26Group_norm_nhwc_fwd_params)
        /*0014*/ 	.short	0x0160
        /*0016*/ 	.short	0x00a0


	//----- nvinfo : EIATTR_CBANK_PARAM_SIZE
	.align		4
.L_1387:
        /*0018*/ 	.byte	0x03, 0x19
        /*001a*/ 	.short	0x00a0


	//----- nvinfo : EIATTR_KPARAM_INFO
	.align		4
        /*001c*/ 	.byte	0x04, 0x17
        /*001e*/ 	.short	(.L_1389 - .L_1388)
.L_1388:
        /*0020*/ 	.word	0x00000000
        /*0024*/ 	.short	0x0000
        /*0026*/ 	.short	0x0000
        /*0028*/ 	.byte	0x00, 0xf0, 0x81, 0x02


	//----- nvinfo : EIATTR_MAXREG_COUNT
	.align		4
.L_1389:
        /*002c*/ 	.byte	0x03, 0x1b
        /*002e*/ 	.short	0x0080


	//----- nvinfo : EIATTR_NUM_BARRIERS
	.align		4
        /*0030*/ 	.byte	0x02, 0x4c
        /*0032*/ 	.byte	0x01
	.zero		1


	//----- nvinfo : EIATTR_MERCURY_ISA_VERSION
	.align		4
        /*0034*/ 	.byte	0x03, 0x5f
        /*0036*/ 	.short	0x0000


	//----- nvinfo : EIATTR_COOP_GROUP_MASK_REGIDS
	.align		4
        /*0038*/ 	.byte	0x04, 0x29
        /*003a*/ 	.short	(.L_1391 - .L_1390)


	//   ....[0]....
.L_1390:
        /*003c*/ 	.word	0xffffffff


	//   ....[1]....
        /*0040*/ 	.word	0xffffffff


	//   ....[2]....
        /*0044*/ 	.word	0xffffffff


	//   ....[3]....
        /*0048*/ 	.word	0xffffffff


	//   ....[4]....
        /*004c*/ 	.word	0xffffffff


	//   ....[5]....
        /*0050*/ 	.word	0xffffffff


	//   ....[6]....
        /*0054*/ 	.word	0xffffffff


	//   ....[7]....
        /*0058*/ 	.word	0xffffffff


	//   ....[8]....
        /*005c*/ 	.word	0xffffffff


	//   ....[9]....
        /*0060*/ 	.word	0xffffffff


	//----- nvinfo : EIATTR_COOP_GROUP_INSTR_OFFSETS
	.align		4
.L_1391:
        /*0064*/ 	.byte	0x04, 0x28
        /*0066*/ 	.short	(.L_1393 - .L_1392)


	//   ....[0]....
.L_1392:
        /*0068*/ 	.word	0x00003660


	//   ....[1]....
        /*006c*/ 	.word	0x00003670


	//   ....[2]....
        /*0070*/ 	.word	0x000036b0


	//   ....[3]....
        /*0074*/ 	.word	0x000036c0


	//   ....[4]....
        /*0078*/ 	.word	0x00003700


	//   ....[5]....
        /*007c*/ 	.word	0x00003710


	//   ....[6]....
        /*0080*/ 	.word	0x00003750


	//   ....[7]....
        /*0084*/ 	.word	0x00003760


	//   ....[8]....
        /*0088*/ 	.word	0x000037a0


	//   ....[9]....
        /*008c*/ 	.word	0x000037b0


	//----- nvinfo : EIATTR_EXIT_INSTR_OFFSETS
	.align		4
.L_1393:
        /*0090*/ 	.byte	0x04, 0x1c
        /*0092*/ 	.short	(.L_1395 - .L_1394)


	//   ....[0]....
.L_1394:
        /*0094*/ 	.word	0x00000060


	//   ....[1]....
        /*0098*/ 	.word	0x00008850


	//----- nvinfo : EIATTR_MAX_THREADS
	.align		4
.L_1395:
        /*009c*/ 	.byte	0x04, 0x05
        /*009e*/ 	.short	(.L_1397 - .L_1396)
.L_1396:
        /*00a0*/ 	.word	0x000001e0
        /*00a4*/ 	.word	0x00000001
        /*00a8*/ 	.word	0x00000001


	//----- nvinfo : EIATTR_CRS_STACK_SIZE
	.align		4
.L_1397:
        /*00ac*/ 	.byte	0x04, 0x1e
        /*00ae*/ 	.short	(.L_1399 - .L_1398)
.L_1398:
        /*00b0*/ 	.word	0x00000000
.L_1399:


//--------------------- .nv.info._Z35group_norm_nhwc_fwd_one_pass_kernelI11Fp16IOFp32WLi512ELi120ELi480EEv26Group_norm_nhwc_fwd_params --------------------------
	.section	.nv.info._Z35group_norm_nhwc_fwd_one_pass_kernelI11Fp16IOFp32WLi512ELi120ELi480EEv26Group_norm_nhwc_fwd_params,"",@"SHT_CUDA_INFO"
	.sectionflags	@""
	.align	4


	//----- nvinfo : EIATTR_CUDA_API_VERSION
	.align		4
        /*0000*/ 	.byte	0x04, 0x37
        /*0002*/ 	.short	(.L_1401 - .L_1400)
.L_1400:
        /*0004*/ 	.word	0x00000082


	//----- nvinfo : EIATTR_SW2861232_WAR
	.align		4
.L_1401:
        /*0008*/ 	.byte	0x01, 0x35
	.zero		2


	//----- nvinfo : EIATTR_PARAM_CBANK
	.align		4
        /*000c*/ 	.byte	0x04, 0x0a
        /*000e*/ 	.short	(.L_1403 - .L_1402)
	.align		4
.L_1402:
        /*0010*/ 	.word	index@(.nv.constant0._Z35group_norm_nhwc_fwd_one_pass_kernelI11Fp16IOFp32WLi512ELi120ELi480EEv26Group_norm_nhwc_fwd_params)
        /*0014*/ 	.short	0x0160
        /*0016*/ 	.short	0x00a0


	//----- nvinfo : EIATTR_CBANK_PARAM_SIZE
	.align		4
.L_1403:
        /*0018*/ 	.byte	0x03, 0x19
        /*001a*/ 	.short	0x00a0


	//----- nvinfo : EIATTR_KPARAM_INFO
	.align		4
        /*001c*/ 	.byte	0x04, 0x17
        /*001e*/ 	.short	(.L_1405 - .L_1404)
.L_1404:
        /*0020*/ 	.word	0x00000000
        /*0024*/ 	.short	0x0000
        /*0026*/ 	.short	0x0000
        /*0028*/ 	.byte	0x00, 0xf0, 0x81, 0x02


	//----- nvinfo : EIATTR_MAXREG_COUNT
	.align		4
.L_1405:
        /*002c*/ 	.byte	0x03, 0x1b
        /*002e*/ 	.short	0x0080


	//----- nvinfo : EIATTR_NUM_BARRIERS
	.align		4
        /*0030*/ 	.byte	0x02, 0x4c
        /*0032*/ 	.byte	0x01
	.zero		1


	//----- nvinfo : EIATTR_ANNOTATIONS
	.align		4
        /*0034*/ 	.byte	0x04, 0x55
        /*0036*/ 	.short	(.L_1407 - .L_1406)


	//   ....[0]....
.L_1406:
        /*0038*/ 	.word	0x00000001
        /*003c*/ 	.byte	0xc0, 0x00, 0x00, 0x00, 0x01, 0x00, 0x00, 0x00, 0x50, 0x01, 0x00, 0x00, 0x01, 0x00, 0x00, 0x00
        /*004c*/ 	.byte	0x60, 0x01, 0x00, 0x00, 0x01, 0x00, 0x00, 0x00, 0x90, 0x84, 0x00, 0x00, 0x01, 0x00, 0x00, 0x00
        /*005c*/ 	.byte	0x80, 0x96, 0x00, 0x00, 0x01, 0x00, 0x00, 0x00, 0x30, 0xa1, 0x00, 0x00, 0x01, 0x00, 0x00, 0x00
        /*006c*/ 	.byte	0x70, 0xa1, 0x00, 0x00


	//----- nvinfo : EIATTR_MERCURY_ISA_VERSION
	.align		4
.L_1407:
        /*0070*/ 	.byte	0x03, 0x5f
        /*0072*/ 	.short	0x0000


	//----- nvinfo : EIATTR_COOP_GROUP_MASK_REGIDS
	.align		4
        /*0074*/ 	.byte	0x04, 0x29
        /*0076*/ 	.short	(.L_1409 - .L_1408)


	//   ....[0]....
.L_1408:
        /*0078*/ 	.word	0xffffffff


	//   ....[1]....
        /*007c*/ 	.word	0xffffffff


	//   ....[2]....
        /*0080*/ 	.word	0xffffffff


	//   ....[3]....
        /*0084*/ 	.word	0xffffffff


	//   ....[4]....
        /*0088*/ 	.word	0xffffffff


	//   ....[5]....
        /*008c*/ 	.word	0xffffffff


	//   ....[6]....
        /*0090*/ 	.word	0xffffffff


	//   ....[7]....
        /*0094*/ 	.word	0xffffffff


	//   ....[8]....
        /*0098*/ 	.word	0xffffffff


	//   ....[9]....
        /*009c*/ 	.word	0xffffffff


	//----- nvinfo : EIATTR_COOP_GROUP_INSTR_OFFSETS
	.align		4
.L_1409:
        /*00a0*/ 	.byte	0x04, 0x28
        /*00a2*/ 	.short	(.L_1411 - .L_1410)


	//   ....[0]....
.L_1410:
        /*00a4*/ 	.word	0x00007e00


	//   ....[1]....
        /*00a8*/ 	.word	0x00007e10


	//   ....[2]....
        /*00ac*/ 	.word	0x00007e50


	//   ....[3]....
        /*00b0*/ 	.word	0x00007e60


	//   ....[4]....
        /*00b4*/ 	.word	0x00007ea0


	//   ....[5]....
        /*00b8*/ 	.word	0x00007eb0


	//   ....[6]....
        /*00bc*/ 	.word	0x00007ef0


	//   ....[7]....
        /*00c0*/ 	.word	0x00007f00


	//   ....[8]....
        /*00c4*/ 	.word	0x00007f70


	//   ....[9]....
        /*00c8*/ 	.word	0x00007f80


	//----- nvinfo : EIATTR_EXIT_INSTR_OFFSETS
	.align		4
.L_1411:
        /*00cc*/ 	.byte	0x04, 0x1c
        /*00ce*/ 	.short	(.L_1413 - .L_1412)


	//   ....[0]....
.L_1412:
        /*00d0*/ 	.word	0x00000070


	//   ....[1]....
        /*00d4*/ 	.word	0x0000a1a0


	//----- nvinfo : EIATTR_MAX_THREADS
	.align		4
.L_1413:
        /*00d8*/ 	.byte	0x04, 0x05
        /*00da*/ 	.short	(.L_1415 - .L_1414)
.L_1414:
        /*00dc*/ 	.word	0x000001e0
        /*00e0*/ 	.word	0x00000001
        /*00e4*/ 	.word	0x00000001


	//----- nvinfo : EIATTR_CRS_STACK_SIZE
	.align		4
.L_1415:
        /*00e8*/ 	.byte	0x04, 0x1e
        /*00ea*/ 	.short	(.L_1417 - .L_1416)
.L_1416:
        /*00ec*/ 	.word	0x00000000
.L_1417:


//--------------------- .nv.info._Z35group_norm_nhwc_fwd_one_pass_kernelI11Fp16IOBf16WLi64ELi120ELi480EEv26Group_norm_nhwc_fwd_params --------------------------
	.section	.nv.info._Z35group_norm_nhwc_fwd_one_pass_kernelI11Fp16IOBf16WLi64ELi120ELi480EEv26Group_norm_nhwc_fwd_params,"",@"SHT_CUDA_INFO"
	.sectionflags	@""
	.align	4


	//----- nvinfo : EIATTR_CUDA_API_VERSION
	.align		4
        /*0000*/ 	.byte	0x04, 0x37
        /*0002*/ 	.short	(.L_1419 - .L_1418)
.L_1418:
        /*0004*/ 	.word	0x00000082


	//----- nvinfo : EIATTR_SW2861232_WAR
	.align		4
.L_1419:
        /*0008*/ 	.byte	0x01, 0x35
	.zero		2


	//----- nvinfo : EIATTR_PARAM_CBANK
	.align		4
        /*000c*/ 	.byte	0x04, 0x0a
        /*000e*/ 	.short	(.L_1421 - .L_1420)
	.align		4
.L_1420:
        /*0010*/ 	.word	index@(.nv.constant0._Z35group_norm_nhwc_fwd_one_pass_kernelI11Fp16IOBf16WLi64ELi120ELi480EEv26Group_norm_nhwc_fwd_params)
        /*0014*/ 	.short	0x0160
        /*0016*/ 	.short	0x00a0


	//----- nvinfo : EIATTR_CBANK_PARAM_SIZE
	.align		4
.L_1421:
        /*0018*/ 	.byte	0x03, 0x19
        /*001a*/ 	.short	0x00a0


	//----- nvinfo : EIATTR_KPARAM_INFO
	.align		4
        /*001c*/ 	.byte	0x04, 0x17
        /*001e*/ 	.short	(.L_1423 - .L_1422)
.L_1422:
        /*0020*/ 	.word	0x00000000
        /*0024*/ 	.short	0x0000
        /*0026*/ 	.short	0x0000
        /*0028*/ 	.byte	0x00, 0xf0, 0x81, 0x02


	//----- nvinfo : EIATTR_MAXREG_COUNT
	.align		4
.L_1423:
        /*002c*/ 	.byte	0x03, 0x1b
        /*002e*/ 	.short	0x0080


	//----- nvinfo : EIATTR_NUM_BARRIERS
	.align		4
        /*0030*/ 	.byte	0x02, 0x4c
        /*0032*/ 	.byte	0x01
	.zero		1


	//----- nvinfo : EIATTR_MERCURY_ISA_VERSION
	.align		4
        /*0034*/ 	.byte	0x03, 0x5f
        /*0036*/ 	.short	0x0000


	//----- nvinfo : EIATTR_COOP_GROUP_MASK_REGIDS
	.align		4
        /*0038*/ 	.byte	0x04, 0x29
        /*003a*/ 	.short	(.L_1425 - .L_1424)


	//   ....[0]....
.L_1424:
        /*003c*/ 	.word	0xffffffff


	//   ....[1]....
        /*0040*/ 	.word	0xffffffff


	//   ....[2]....
        /*0044*/ 	.word	0xffffffff


	//   ....[3]....
        /*0048*/ 	.word	0xffffffff


	//   ....[4]....
        /*004c*/ 	.word	0xffffffff


	//   ....[5]....
        /*0050*/ 	.word	0xffffffff


	//   ....[6]....
        /*0054*/ 	.word	0xffffffff


	//   ....[7]....
        /*0058*/ 	.word	0xffffffff


	//   ....[8]....
        /*005c*/ 	.word	0xffffffff


	//   ....[9]....
        /*0060*/ 	.word	0xffffffff


	//----- nvinfo : EIATTR_COOP_GROUP_INSTR_OFFSETS
	.align		4
.L_1425:
        /*0064*/ 	.byte	0x04, 0x28
        /*0066*/ 	.short	(.L_1427 - .L_1426)


	//   ....[0]....
.L_1426:
        /*0068*/ 	.word	0x00000e80


	//   ....[1]....
        /*006c*/ 	.word	0x00000e90


	//   ....[2]....
        /*0070*/ 	.word	0x00000ec0


	//   ....[3]....
        /*0074*/ 	.word	0x00000ed0


	//   ....[4]....
        /*0078*/ 	.word	0x00000f10


	//   ....[5]....
        /*007c*/ 	.word	0x00000f20


	//   ....[6]....
        /*0080*/ 	.word	0x00000f60


	//   ....[7]....
        /*0084*/ 	.word	0x00000f70


	//   ....[8]....
        /*0088*/ 	.word	0x00000fb0


	//   ....[9]....
        /*008c*/ 	.word	0x00000fc0


	//----- nvinfo : EIATTR_EXIT_INSTR_OFFSETS
	.align		4
.L_1427:
        /*0090*/ 	.byte	0x04, 0x1c
        /*0092*/ 	.short	(.L_1429 - .L_1428)


	//   ....[0]....
.L_1428:
        /*0094*/ 	.word	0x00000060


	//   ....[1]....
        /*0098*/ 	.word	0x00003820


	//----- nvinfo : EIATTR_MAX_THREADS
	.align		4
.L_1429:
        /*009c*/ 	.byte	0x04, 0x05
        /*009e*/ 	.short	(.L_1431 - .L_1430)
.L_1430:
        /*00a0*/ 	.word	0x000001e0
        /*00a4*/ 	.word	0x00000001
        /*00a8*/ 	.word	0x00000001


	//----- nvinfo : EIATTR_CRS_STACK_SIZE
	.align		4
.L_1431:
        /*00ac*/ 	.byte	0x04, 0x1e
        /*00ae*/ 	.short	(.L_1433 - .L_1432)
.L_1432:
        /*00b0*/ 	.word	0x00000000
.L_1433:


//--------------------- .nv.info._Z35group_norm_nhwc_fwd_one_pass_kernelI11Fp16IOBf16WLi128ELi120ELi480EEv26Group_norm_nhwc_fwd_params --------------------------
	.section	.nv.info._Z35group_norm_nhwc_fwd_one_pass_kernelI11Fp16IOBf16WLi128ELi120ELi480EEv26Group_norm_nhwc_fwd_params,"",@"SHT_CUDA_INFO"
	.sectionflags	@""
	.align	4


	//----- nvinfo : EIATTR_CUDA_API_VERSION
	.align		4
        /*0000*/ 	.byte	0x04, 0x37
        /*0002*/ 	.short	(.L_1435 - .L_1434)
.L_1434:
        /*0004*/ 	.word	0x00000082


	//----- nvinfo : EIATTR_SW2861232_WAR
	.align		4
.L_1435:
        /*0008*/ 	.byte	0x01, 0x35
	.zero		2


	//----- nvinfo : EIATTR_PARAM_CBANK
	.align		4
        /*000c*/ 	.byte	0x04, 0x0a
        /*000e*/ 	.short	(.L_1437 - .L_1436)
	.align		4
.L_1436:
        /*0010*/ 	.word	index@(.nv.constant0._Z35group_norm_nhwc_fwd_one_pass_kernelI11Fp16IOBf16WLi128ELi120ELi480EEv26Group_norm_nhwc_fwd_params)
        /*0014*/ 	.short	0x0160
        /*0016*/ 	.short	0x00a0


	//----- nvinfo : EIATTR_CBANK_PARAM_SIZE
	.align		4
.L_1437:
        /*0018*/ 	.byte	0x03, 0x19
        /*001a*/ 	.short	0x00a0


	//----- nvinfo : EIATTR_KPARAM_INFO
	.align		4
        /*001c*/ 	.byte	0x04, 0x17
        /*001e*/ 	.short	(.L_1439 - .L_1438)
.L_1438:
        /*0020*/ 	.word	0x00000000
        /*0024*/ 	.short	0x0000
        /*0026*/ 	.short	0x0000
        /*0028*/ 	.byte	0x00, 0xf0, 0x81, 0x02


	//----- nvinfo : EIATTR_MAXREG_COUNT
	.align		4
.L_1439:
        /*002c*/ 	.byte	0x03, 0x1b
        /*002e*/ 	.short	0x0080


	//----- nvinfo : EIATTR_NUM_BARRIERS
	.align		4
        /*0030*/ 	.byte	0x02, 0x4c
        /*0032*/ 	.byte	0x01
	.zero		1


	//----- nvinfo : EIATTR_MERCURY_ISA_VERSION
	.align		4
        /*0034*/ 	.byte	0x03, 0x5f
        /*0036*/ 	.short	0x0000


	//----- nvinfo : EIATTR_COOP_GROUP_MASK_REGIDS
	.align		4
        /*0038*/ 	.byte	0x04, 0x29
        /*003a*/ 	.short	(.L_1441 - .L_1440)


	//   ....[0]....
.L_1440:
        /*003c*/ 	.word	0xffffffff


	//   ....[1]....
        /*0040*/ 	.word	0xffffffff


	//   ....[2]....
        /*0044*/ 	.word	0xffffffff


	//   ....[3]....
        /*0048*/ 	.word	0xffffffff


	//   ....[4]....
        /*004c*/ 	.word	0xffffffff


	//   ....[5]....
        /*0050*/ 	.word	0xffffffff


	//   ....[6]....
        /*0054*/ 	.word	0xffffffff


	//   ....[7]....
        /*0058*/ 	.word	0xffffffff


	//   ....[8]....
        /*005c*/ 	.word	0xffffffff


	//   ....[9]....
        /*0060*/ 	.word	0xffffffff


	//----- nvinfo : EIATTR_COOP_GROUP_INSTR_OFFSETS
	.align		4
.L_1441:
        /*0064*/ 	.byte	0x04, 0x28
        /*0066*/ 	.short	(.L_1443 - .L_1442)


	//   ....[0]....
.L_1442:
        /*0068*/ 	.word	0x00001960


	//   ....[1]....
        /*006c*/ 	.word	0x00001970


	//   ....[2]....
        /*0070*/ 	.word	0x000019a0


	//   ....[3]....
        /*0074*/ 	.word	0x000019b0


	//   ....[4]....
        /*0078*/ 	.word	0x000019f0


	//   ....[5]....
        /*007c*/ 	.word	0x00001a00


	//   ....[6]....
        /*0080*/ 	.word	0x00001a40


	//   ....[7]....
        /*0084*/ 	.word	0x00001a50


	//   ....[8]....
        /*0088*/ 	.word	0x00001a90


	//   ....[9]....
        /*008c*/ 	.word	0x00001aa0


	//----- nvinfo : EIATTR_EXIT_INSTR_OFFSETS
	.align		4
.L_1443:
        /*0090*/ 	.byte	0x04, 0x1c
        /*0092*/ 	.short	(.L_1445 - .L_1444)


	//   ....[0]....
.L_1444:
        /*0094*/ 	.word	0x00000060


	//   ....[1]....
        /*0098*/ 	.word	0x00004bc0


	//----- nvinfo : EIATTR_MAX_THREADS
	.align		4
.L_1445:
        /*009c*/ 	.byte	0x04, 0x05
        /*009e*/ 	.short	(.L_1447 - .L_1446)
.L_1446:
        /*00a0*/ 	.word	0x000001e0
        /*00a4*/ 	.word	0x00000001
        /*00a8*/ 	.word	0x00000001


	//----- nvinfo : EIATTR_CRS_STACK_SIZE
	.align		4
.L_1447:
        /*00ac*/ 	.byte	0x04, 0x1e
        /*00ae*/ 	.short	(.L_1449 - .L_1448)
.L_1448:
        /*00b0*/ 	.word	0x00000000
.L_1449:


//--------------------- .nv.info._Z35group_norm_nhwc_fwd_one_pass_kernelI11Fp16IOBf16WLi256ELi120ELi480EEv26Group_norm_nhwc_fwd_params --------------------------
	.section	.nv.info._Z35group_norm_nhwc_fwd_one_pass_kernelI11Fp16IOBf16WLi256ELi120ELi480EEv26Group_norm_nhwc_fwd_params,"",@"SHT_CUDA_INFO"
	.sectionflags	@""
	.align	4


	//----- nvinfo : EIATTR_CUDA_API_VERSION
	.align		4
        /*0000*/ 	.byte	0x04, 0x37
        /*0002*/ 	.short	(.L_1451 - .L_1450)
.L_1450:
        /*0004*/ 	.word	0x00000082


	//----- nvinfo : EIATTR_SW2861232_WAR
	.align		4
.L_1451:
        /*0008*/ 	.byte	0x01, 0x35
	.zero		2


	//----- nvinfo : EIATTR_PARAM_CBANK
	.align		4
        /*000c*/ 	.byte	0x04, 0x0a
        /*000e*/ 	.short	(.L_1453 - .L_1452)
	.align		4
.L_1452:
        /*0010*/ 	.word	index@(.nv.constant0._Z35group_norm_nhwc_fwd_one_pass_kernelI11Fp16IOBf16WLi256ELi120ELi480EEv26Group_norm_nhwc_fwd_params)
        /*0014*/ 	.short	0x0160
        /*0016*/ 	.short	0x00a0


	//----- nvinfo : EIATTR_CBANK_PARAM_SIZE
	.align		4
.L_1453:
        /*0018*/ 	.byte	0x03, 0x19
        /*001a*/ 	.short	0x00a0


	//----- nvinfo : EIATTR_KPARAM_INFO
	.align		4
        /*001c*/ 	.byte	0x04, 0x17
        /*001e*/ 	.short	(.L_1455 - .L_1454)
.L_1454:
        /*0020*/ 	.word	0x00000000
        /*0024*/ 	.short	0x0000
        /*0026*/ 	.short	0x0000
        /*0028*/ 	.byte	0x00, 0xf0, 0x81, 0x02


	//----- nvinfo : EIATTR_MAXREG_COUNT
	.align		4
.L_1455:
        /*002c*/ 	.byte	0x03, 0x1b
        /*002e*/ 	.short	0x0080


	//----- nvinfo : EIATTR_NUM_BARRIERS
	.align		4
        /*0030*/ 	.byte	0x02, 0x4c
        /*0032*/ 	.byte	0x01
	.zero		1


	//----- nvinfo : EIATTR_MERCURY_ISA_VERSION
	.align		4
        /*0034*/ 	.byte	0x03, 0x5f
        /*0036*/ 	.short	0x0000


	//----- nvinfo : EIATTR_COOP_GROUP_MASK_REGIDS
	.align		4
        /*0038*/ 	.byte	0x04, 0x29
        /*003a*/ 	.short	(.L_1457 - .L_1456)


	//   ....[0]....
.L_1456:
        /*003c*/ 	.word	0xffffffff


	//   ....[1]....
        /*0040*/ 	.word	0xffffffff


	//   ....[2]....
        /*0044*/ 	.word	0xffffffff


	//   ....[3]....
        /*0048*/ 	.word	0xffffffff


	//   ....[4]....
        /*004c*/ 	.word	0xffffffff


	//   ....[5]....
        /*0050*/ 	.word	0xffffffff


	//   ....[6]....
        /*0054*/ 	.word	0xffffffff


	//   ....[7]....
        /*0058*/ 	.word	0xffffffff


	//   ....[8]....
        /*005c*/ 	.word	0xffffffff


	//   ....[9]....
        /*0060*/ 	.word	0xffffffff


	//----- nvinfo : EIATTR_COOP_GROUP_INSTR_OFFSETS
	.align		4
.L_1457:
        /*0064*/ 	.byte	0x04, 0x28
        /*0066*/ 	.short	(.L_1459 - .L_1458)


	//   ....[0]....
.L_1458:
        /*0068*/ 	.word	0x00003660


	//   ....[1]....
        /*006c*/ 	.word	0x00003670


	//   ....[2]....
        /*0070*/ 	.word	0x000036b0


	//   ....[3]....
        /*0074*/ 	.word	0x000036c0


	//   ....[4]....
        /*0078*/ 	.word	0x00003700


	//   ....[5]....
        /*007c*/ 	.word	0x00003710


	//   ....[6]....
        /*0080*/ 	.word	0x00003750


	//   ....[7]....
        /*0084*/ 	.word	0x00003760


	//   ....[8]....
        /*0088*/ 	.word	0x000037a0


	//   ....[9]....
        /*008c*/ 	.word	0x000037b0


	//----- nvinfo : EIATTR_EXIT_INSTR_OFFSETS
	.align		4
.L_1459:
        /*0090*/ 	.byte	0x04, 0x1c
        /*0092*/ 	.short	(.L_1461 - .L_1460)


	//   ....[0]....
.L_1460:
        /*0094*/ 	.word	0x00000060


	//   ....[1]....
        /*0098*/ 	.word	0x000088b0


	//----- nvinfo : EIATTR_MAX_THREADS
	.align		4
.L_1461:
        /*009c*/ 	.byte	0x04, 0x05
        /*009e*/ 	.short	(.L_1463 - .L_1462)
.L_1462:
        /*00a0*/ 	.word	0x000001e0
        /*00a4*/ 	.word	0x00000001
        /*00a8*/ 	.word	0x00000001


	//----- nvinfo : EIATTR_CRS_STACK_SIZE
	.align		4
.L_1463:
        /*00ac*/ 	.byte	0x04, 0x1e
        /*00ae*/ 	.short	(.L_1465 - .L_1464)
.L_1464:
        /*00b0*/ 	.word	0x00000000
.L_1465:


//--------------------- .nv.info._Z35group_norm_nhwc_fwd_one_pass_kernelI11Fp16IOBf16WLi512ELi120ELi480EEv26Group_norm_nhwc_fwd_params --------------------------
	.section	.nv.info._Z35group_norm_nhwc_fwd_one_pass_kernelI11Fp16IOBf16WLi512ELi120ELi480EEv26Group_norm_nhwc_fwd_params,"",@"SHT_CUDA_INFO"
	.sectionflags	@""
	.align	4


	//----- nvinfo : EIATTR_CUDA_API_VERSION
	.align		4
        /*0000*/ 	.byte	0x04, 0x37
        /*0002*/ 	.short	(.L_1467 - .L_1466)
.L_1466:
        /*0004*/ 	.word	0x00000082


	//----- nvinfo : EIATTR_SW2861232_WAR
	.align		4
.L_1467:
        /*0008*/ 	.byte	0x01, 0x35
	.zero		2


	//----- nvinfo : EIATTR_PARAM_CBANK
	.align		4
        /*000c*/ 	.byte	0x04, 0x0a
        /*000e*/ 	.short	(.L_1469 - .L_1468)
	.align		4
.L_1468:
        /*0010*/ 	.word	index@(.nv.constant0._Z35group_norm_nhwc_fwd_one_pass_kernelI11Fp16IOBf16WLi512ELi120ELi480EEv26Group_norm_nhwc_fwd_params)
        /*0014*/ 	.short	0x0160
        /*0016*/ 	.short	0x00a0


	//----- nvinfo : EIATTR_CBANK_PARAM_SIZE
	.align		4
.L_1469:
        /*0018*/ 	.byte	0x03, 0x19
        /*001a*/ 	.short	0x00a0


	//----- nvinfo : EIATTR_KPARAM_INFO
	.align		4
        /*001c*/ 	.byte	0x04, 0x17
        /*001e*/ 	.short	(.L_1471 - .L_1470)
.L_1470:
        /*0020*/ 	.word	0x00000000
        /*0024*/ 	.short	0x0000
        /*0026*/ 	.short	0x0000
        /*0028*/ 	.byte	0x00, 0xf0, 0x81, 0x02


	//----- nvinfo : EIATTR_MAXREG_COUNT
	.align		4
.L_1471:
        /*002c*/ 	.byte	0x03, 0x1b
        /*002e*/ 	.short	0x0080


	//----- nvinfo : EIATTR_NUM_BARRIERS
	.align		4
        /*0030*/ 	.byte	0x02, 0x4c
        /*0032*/ 	.byte	0x01
	.zero		1


	//----- nvinfo : EIATTR_ANNOTATIONS
	.align		4
        /*0034*/ 	.byte	0x04, 0x55
        /*0036*/ 	.short	(.L_1473 - .L_1472)


	//   ....[0]....
.L_1472:
        /*0038*/ 	.word	0x00000001
        /*003c*/ 	.byte	0xc0, 0x00, 0x00, 0x00, 0x01, 0x00, 0x00, 0x00, 0x50, 0x01, 0x00, 0x00, 0x01, 0x00, 0x00, 0x00
        /*004c*/ 	.byte	0x60, 0x01, 0x00, 0x00, 0x01, 0x00, 0x00, 0x00, 0x90, 0x84, 0x00, 0x00, 0x01, 0x00, 0x00, 0x00
        /*005c*/ 	.byte	0x80, 0x96, 0x00, 0x00, 0x01, 0x00, 0x00, 0x00, 0x90, 0xa1, 0x00, 0x00, 0x01, 0x00, 0x00, 0x00
        /*006c*/ 	.byte	0xd0, 0xa1, 0x00, 0x00


	//----- nvinfo : EIATTR_MERCURY_ISA_VERSION
	.align		4
.L_1473:
        /*0070*/ 	.byte	0x03, 0x5f
        /*0072*/ 	.short	0x0000


	//----- nvinfo : EIATTR_COOP_GROUP_MASK_REGIDS
	.align		4
        /*0074*/ 	.byte	0x04, 0x29
        /*0076*/ 	.short	(.L_1475 - .L_1474)


	//   ....[0]....
.L_1474:
        /*0078*/ 	.word	0xffffffff


	//   ....[1]....
        /*007c*/ 	.word	0xffffffff


	//   ....[2]....
        /*0080*/ 	.word	0xffffffff


	//   ....[3]....
        /*0084*/ 	.word	0xffffffff


	//   ....[4]....
        /*0088*/ 	.word	0xffffffff


	//   ....[5]....
        /*008c*/ 	.word	0xffffffff


	//   ....[6]....
        /*0090*/ 	.word	0xffffffff


	//   ....[7]....
        /*0094*/ 	.word	0xffffffff


	//   ....[8]....
        /*0098*/ 	.word	0xffffffff


	//   ....[9]....
        /*009c*/ 	.word	0xffffffff


	//----- nvinfo : EIATTR_COOP_GROUP_INSTR_OFFSETS
	.align		4
.L_1475:
        /*00a0*/ 	.byte	0x04, 0x28
        /*00a2*/ 	.short	(.L_1477 - .L_1476)


	//   ....[0]....
.L_1476:
        /*00a4*/ 	.word	0x00007e00


	//   ....[1]....
        /*00a8*/ 	.word	0x00007e10


	//   ....[2]....
        /*00ac*/ 	.word	0x00007e50


	//   ....[3]....
        /*00b0*/ 	.word	0x00007e60


	//   ....[4]....
        /*00b4*/ 	.word	0x00007ea0


	//   ....[5]....
        /*00b8*/ 	.word	0x00007eb0


	//   ....[6]....
        /*00bc*/ 	.word	0x00007ef0


	//   ....[7]....
        /*00c0*/ 	.word	0x00007f00


	//   ....[8]....
        /*00c4*/ 	.word	0x00007f70


	//   ....[9]....
        /*00c8*/ 	.word	0x00007f80


	//----- nvinfo : EIATTR_EXIT_INSTR_OFFSETS
	.align		4
.L_1477:
        /*00cc*/ 	.byte	0x04, 0x1c
        /*00ce*/ 	.short	(.L_1479 - .L_1478)


	//   ....[0]....
.L_1478:
        /*00d0*/ 	.word	0x00000070


	//   ....[1]....
        /*00d4*/ 	.word	0x0000a200


	//----- nvinfo : EIATTR_MAX_THREADS
	.align		4
.L_1479:
        /*00d8*/ 	.byte	0x04, 0x05
        /*00da*/ 	.short	(.L_1481 - .L_1480)
.L_1480:
        /*00dc*/ 	.word	0x000001e0
        /*00e0*/ 	.word	0x00000001
        /*00e4*/ 	.word	0x00000001


	//----- nvinfo : EIATTR_CRS_STACK_SIZE
	.align		4
.L_1481:
        /*00e8*/ 	.byte	0x04, 0x1e
        /*00ea*/ 	.short	(.L_1483 - .L_1482)
.L_1482:
        /*00ec*/ 	.word	0x00000000
.L_1483:


//--------------------- .nv.info._Z35group_norm_nhwc_fwd_one_pass_kernelI11Fp16IOFp16WLi64ELi120ELi480EEv26Group_norm_nhwc_fwd_params --------------------------
	.section	.nv.info._Z35group_norm_nhwc_fwd_one_pass_kernelI11Fp16IOFp16WLi64ELi120ELi480EEv26Group_norm_nhwc_fwd_params,"",@"SHT_CUDA_INFO"
	.sectionflags	@""
	.align	4


	//----- nvinfo : EIATTR_CUDA_API_VERSION
	.align		4
        /*0000*/ 	.byte	0x04, 0x37
        /*0002*/ 	.short	(.L_1485 - .L_1484)
.L_1484:
        /*0004*/ 	.word	0x00000082


	//----- nvinfo : EIATTR_SW2861232_WAR
	.align		4
.L_1485:
        /*0008*/ 	.byte	0x01, 0x35
	.zero		2


	//----- nvinfo : EIATTR_PARAM_CBANK
	.align		4
        /*000c*/ 	.byte	0x04, 0x0a
        /*000e*/ 	.short	(.L_1487 - .L_1486)
	.align		4
.L_1486:
        /*0010*/ 	.word	index@(.nv.constant0._Z35group_norm_nhwc_fwd_one_pass_kernelI11Fp16IOFp16WLi64ELi120ELi480EEv26Group_norm_nhwc_fwd_params)
        /*0014*/ 	.short	0x0160
        /*0016*/ 	.short	0x00a0


	//----- nvinfo : EIATTR_CBANK_PARAM_SIZE
	.align		4
.L_1487:
        /*0018*/ 	.byte	0x03, 0x19
        /*001a*/ 	.short	0x00a0


	//----- nvinfo : EIATTR_KPARAM_INFO
	.align		4
        /*001c*/ 	.byte	0x04, 0x17
        /*001e*/ 	.short	(.L_1489 - .L_1488)
.L_1488:
        /*0020*/ 	.word	0x00000000
        /*0024*/ 	.short	0x0000
        /*0026*/ 	.short	0x0000
        /*0028*/ 	.byte	0x00, 0xf0, 0x81, 0x02


	//----- nvinfo : EIATTR_MAXREG_COUNT
	.align		4
.L_1489:
        /*002c*/ 	.byte	0x03, 0x1b
        /*002e*/ 	.short	0x0080


	//----- nvinfo : EIATTR_NUM_BARRIERS
	.align		4
        /*0030*/ 	.byte	0x02, 0x4c
        /*0032*/ 	.byte	0x01
	.zero		1


	//----- nvinfo : EIATTR_MERCURY_ISA_VERSION
	.align		4
        /*0034*/ 	.byte	0x03, 0x5f
        /*0036*/ 	.short	0x0000


	//----- nvinfo : EIATTR_COOP_GROUP_MASK_REGIDS
	.align		4
        /*0038*/ 	.byte	0x04, 0x29
        /*003a*/ 	.short	(.L_1491 - .L_1490)


	//   ....[0]....
.L_1490:
        /*003c*/ 	.word	0xffffffff


	//   ....[1]....
        /*0040*/ 	.word	0xffffffff


	//   ....[2]....
        /*0044*/ 	.word	0xffffffff


	//   ....[3]....
        /*0048*/ 	.word	0xffffffff


	//   ....[4]....
        /*004c*/ 	.word	0xffffffff


	//   ....[5]....
        /*0050*/ 	.word	0xffffffff


	//   ....[6]....
        /*0054*/ 	.word	0xffffffff


	//   ....[7]....
        /*0058*/ 	.word	0xffffffff


	//   ....[8]....
        /*005c*/ 	.word	0xffffffff


	//   ....[9]....
        /*0060*/ 	.word	0xffffffff


	//----- nvinfo : EIATTR_COOP_GROUP_INSTR_OFFSETS
	.align		4
.L_1491:
        /*0064*/ 	.byte	0x04, 0x28
        /*0066*/ 	.short	(.L_1493 - .L_1492)


	//   ....[0]....
.L_1492:
        /*0068*/ 	.word	0x00000e80


	//   ....[1]....
        /*006c*/ 	.word	0x00000e90


	//   ....[2]....
        /*0070*/ 	.word	0x00000ec0


	//   ....[3]....
        /*0074*/ 	.word	0x00000ed0


	//   ....[4]....
        /*0078*/ 	.word	0x00000f10


	//   ....[5]....
        /*007c*/ 	.word	0x00000f20


	//   ....[6]....
        /*0080*/ 	.word	0x00000f60


	//   ....[7]....
        /*0084*/ 	.word	0x00000f70


	//   ....[8]....
        /*0088*/ 	.word	0x00000fb0


	//   ....[9]....
        /*008c*/ 	.word	0x00000fc0


	//----- nvinfo : EIATTR_EXIT_INSTR_OFFSETS
	.align		4
.L_1493:
        /*0090*/ 	.byte	0x04, 0x1c
        /*0092*/ 	.short	(.L_1495 - .L_1494)


	//   ....[0]....
.L_1494:
        /*0094*/ 	.word	0x00000060


	//   ....[1]....
        /*0098*/ 	.word	0x00003820


	//----- nvinfo : EIATTR_MAX_THREADS
	.align		4
.L_1495:
        /*009c*/ 	.byte	0x04, 0x05
        /*009e*/ 	.short	(.L_1497 - .L_1496)
.L_1496:
        /*00a0*/ 	.word	0x000001e0
        /*00a4*/ 	.word	0x00000001
        /*00a8*/ 	.word	0x00000001


	//----- nvinfo : EIATTR_CRS_STACK_SIZE
	.align		4
.L_1497:
        /*00ac*/ 	.byte	0x04, 0x1e
        /*00ae*/ 	.short	(.L_1499 - .L_1498)
.L_1498:
        /*00b0*/ 	.word	0x00000000
.L_1499:


//--------------------- .nv.info._Z35group_norm_nhwc_fwd_one_pass_kernelI11Fp16IOFp16WLi128ELi120ELi480EEv26Group_norm_nhwc_fwd_params --------------------------
	.section	.nv.info._Z35group_norm_nhwc_fwd_one_pass_kernelI11Fp16IOFp16WLi128ELi120ELi480EEv26Group_norm_nhwc_fwd_params,"",@"SHT_CUDA_INFO"
	.sectionflags	@""
	.align	4


	//----- nvinfo : EIATTR_CUDA_API_VERSION
	.align		4
        /*0000*/ 	.byte	0x04, 0x37
        /*0002*/ 	.short	(.L_1501 - .L_1500)
.L_1500:
        /*0004*/ 	.word	0x00000082


	//----- nvinfo : EIATTR_SW2861232_WAR
	.align		4
.L_1501:
        /*0008*/ 	.byte	0x01, 0x35
	.zero		2


	//----- nvinfo : EIATTR_PARAM_CBANK
	.align		4
        /*000c*/ 	.byte	0x04, 0x0a
        /*000e*/ 	.short	(.L_1503 - .L_1502)
	.align		4
.L_1502:
        /*0010*/ 	.word	index@(.nv.constant0._Z35group_norm_nhwc_fwd_one_pass_kernelI11Fp16IOFp16WLi128ELi120ELi480EEv26Group_norm_nhwc_fwd_params)
        /*0014*/ 	.short	0x0160
        /*0016*/ 	.short	0x00a0


	//----- nvinfo : EIATTR_CBANK_PARAM_SIZE
	.align		4
.L_1503:
        /*0018*/ 	.byte	0x03, 0x19
        /*001a*/ 	.short	0x00a0


	//----- nvinfo : EIATTR_KPARAM_INFO
	.align		4
        /*001c*/ 	.byte	0x04, 0x17
        /*001e*/ 	.short	(.L_1505 - .L_1504)
.L_1504:
        /*0020*/ 	.word	0x00000000
        /*0024*/ 	.short	0x0000
        /*0026*/ 	.short	0x0000
        /*0028*/ 	.byte	0x00, 0xf0, 0x81, 0x02


	//----- nvinfo : EIATTR_MAXREG_COUNT
	.align		4
.L_1505:
        /*002c*/ 	.byte	0x03, 0x1b
        /*002e*/ 	.short	0x0080


	//----- nvinfo : EIATTR_NUM_BARRIERS
	.align		4
        /*0030*/ 	.byte	0x02, 0x4c
        /*0032*/ 	.byte	0x01
	.zero		1


	//----- nvinfo : EIATTR_MERCURY_ISA_VERSION
	.align		4
        /*0034*/ 	.byte	0x03, 0x5f
        /*0036*/ 	.short	0x0000


	//----- nvinfo : EIATTR_COOP_GROUP_MASK_REGIDS
	.align		4
        /*0038*/ 	.byte	0x04, 0x29
        /*003a*/ 	.short	(.L_1507 - .L_1506)


	//   ....[0]....
.L_1506:
        /*003c*/ 	.word	0xffffffff


	//   ....[1]....
        /*0040*/ 	.word	0xffffffff


	//   ....[2]....
        /*0044*/ 	.word	0xffffffff


	//   ....[3]....
        /*0048*/ 	.word	0xffffffff


	//   ....[4]....
        /*004c*/ 	.word	0xffffffff


	//   ....[5]....
        /*0050*/ 	.word	0xffffffff


	//   ....[6]....
        /*0054*/ 	.word	0xffffffff


	//   ....[7]....
        /*0058*/ 	.word	0xffffffff


	//   ....[8]....
        /*005c*/ 	.word	0xffffffff


	//   ....[9]....
        /*0060*/ 	.word	0xffffffff


	//----- nvinfo : EIATTR_COOP_GROUP_INSTR_OFFSETS
	.align		4
.L_1507:
        /*0064*/ 	.byte	0x04, 0x28
        /*0066*/ 	.short	(.L_1509 - .L_1508)


	//   ....[0]....
.L_1508:
        /*0068*/ 	.word	0x00001960


	//   ....[1]....
        /*006c*/ 	.word	0x00001970


	//   ....[2]....
        /*0070*/ 	.word	0x000019a0


	//   ....[3]....
        /*0074*/ 	.word	0x000019b0


	//   ....[4]....
        /*0078*/ 	.word	0x000019f0


	//   ....[5]....
        /*007c*/ 	.word	0x00001a00


	//   ....[6]....
        /*0080*/ 	.word	0x00001a40


	//   ....[7]....
        /*0084*/ 	.word	0x00001a50


	//   ....[8]....
        /*0088*/ 	.word	0x00001a90


	//   ....[9]....
        /*008c*/ 	.word	0x00001aa0


	//----- nvinfo : EIATTR_EXIT_INSTR_OFFSETS
	.align		4
.L_1509:
        /*0090*/ 	.byte	0x04, 0x1c
        /*0092*/ 	.short	(.L_1511 - .L_1510)


	//   ....[0]....
.L_1510:
        /*0094*/ 	.word	0x00000060


	//   ....[1]....
        /*0098*/ 	.word	0x00004bc0


	//----- nvinfo : EIATTR_MAX_THREADS
	.align		4
.L_1511:
        /*009c*/ 	.byte	0x04, 0x05
        /*009e*/ 	.short	(.L_1513 - .L_1512)
.L_1512:
        /*00a0*/ 	.word	0x000001e0
        /*00a4*/ 	.word	0x00000001
        /*00a8*/ 	.word	0x00000001


	//----- nvinfo : EIATTR_CRS_STACK_SIZE
	.align		4
.L_1513:
        /*00ac*/ 	.byte	0x04, 0x1e
        /*00ae*/ 	.short	(.L_1515 - .L_1514)
.L_1514:
        /*00b0*/ 	.word	0x00000000
.L_1515:


//--------------------- .nv.info._Z35group_norm_nhwc_fwd_one_pass_kernelI11Fp16IOFp16WLi256ELi120ELi480EEv26Group_norm_nhwc_fwd_params --------------------------
	.section	.nv.info._Z35group_norm_nhwc_fwd_one_pass_kernelI11Fp16IOFp16WLi256ELi120ELi480EEv26Group_norm_nhwc_fwd_params,"",@"SHT_CUDA_INFO"
	.sectionflags	@""
	.align	4


	//----- nvinfo : EIATTR_CUDA_API_VERSION
	.align		4
        /*0000*/ 	.byte	0x04, 0x37
        /*0002*/ 	.short	(.L_1517 - .L_1516)
.L_1516:
        /*0004*/ 	.word	0x00000082


	//----- nvinfo : EIATTR_SW2861232_WAR
	.align		4
.L_1517:
        /*0008*/ 	.byte	0x01, 0x35
	.zero		2


	//----- nvinfo : EIATTR_PARAM_CBANK
	.align		4
        /*000c*/ 	.byte	0x04, 0x0a
        /*000e*/ 	.short	(.L_1519 - .L_1518)
	.align		4
.L_1518:
        /*0010*/ 	.word	index@(.nv.constant0._Z35group_norm_nhwc_fwd_one_pass_kernelI11Fp16IOFp16WLi256ELi120ELi480EEv26Group_norm_nhwc_fwd_params)
        /*0014*/ 	.short	0x0160
        /*0016*/ 	.short	0x00a0


	//----- nvinfo : EIATTR_CBANK_PARAM_SIZE
	.align		4
.L_1519:
        /*0018*/ 	.byte	0x03, 0x19
        /*001a*/ 	.short	0x00a0


	//----- nvinfo : EIATTR_KPARAM_INFO
	.align		4
        /*001c*/ 	.byte	0x04, 0x17
        /*001e*/ 	.short	(.L_1521 - .L_1520)
.L_1520:
        /*0020*/ 	.word	0x00000000
        /*0024*/ 	.short	0x0000
        /*0026*/ 	.short	0x0000
        /*0028*/ 	.byte	0x00, 0xf0, 0x81, 0x02


	//----- nvinfo : EIATTR_MAXREG_COUNT
	.align		4
.L_1521:
        /*002c*/ 	.byte	0x03, 0x1b
        /*002e*/ 	.short	0x0080


	//----- nvinfo : EIATTR_NUM_BARRIERS
	.align		4
        /*0030*/ 	.byte	0x02, 0x4c
        /*0032*/ 	.byte	0x01
	.zero		1


	//----- nvinfo : EIATTR_MERCURY_ISA_VERSION
	.align		4
        /*0034*/ 	.byte	0x03, 0x5f
        /*0036*/ 	.short	0x0000


	//----- nvinfo : EIATTR_COOP_GROUP_MASK_REGIDS
	.align		4
        /*0038*/ 	.byte	0x04, 0x29
        /*003a*/ 	.short	(.L_1523 - .L_1522)


	//   ....[0]....
.L_1522:
        /*003c*/ 	.word	0xffffffff


	//   ....[1]....
        /*0040*/ 	.word	0xffffffff


	//   ....[2]....
        /*0044*/ 	.word	0xffffffff


	//   ....[3]....
        /*0048*/ 	.word	0xffffffff


	//   ....[4]....
        /*004c*/ 	.word	0xffffffff


	//   ....[5]....
        /*0050*/ 	.word	0xffffffff


	//   ....[6]....
        /*0054*/ 	.word	0xffffffff


	//   ....[7]....
        /*0058*/ 	.word	0xffffffff


	//   ....[8]....
        /*005c*/ 	.word	0xffffffff


	//   ....[9]....
        /*0060*/ 	.word	0xffffffff


	//----- nvinfo : EIATTR_COOP_GROUP_INSTR_OFFSETS
	.align		4
.L_1523:
        /*0064*/ 	.byte	0x04, 0x28
        /*0066*/ 	.short	(.L_1525 - .L_1524)


	//   ....[0]....
.L_1524:
        /*0068*/ 	.word	0x00003660


	//   ....[1]....
        /*006c*/ 	.word	0x00003670


	//   ....[2]....
        /*0070*/ 	.word	0x000036b0


	//   ....[3]....
        /*0074*/ 	.word	0x000036c0


	//   ....[4]....
        /*0078*/ 	.word	0x00003700


	//   ....[5]....
        /*007c*/ 	.word	0x00003710


	//   ....[6]....
        /*0080*/ 	.word	0x00003750


	//   ....[7]....
        /*0084*/ 	.word	0x00003760


	//   ....[8]....
        /*0088*/ 	.word	0x000037a0


	//   ....[9]....
        /*008c*/ 	.word	0x000037b0


	//----- nvinfo : EIATTR_EXIT_INSTR_OFFSETS
	.align		4
.L_1525:
        /*0090*/ 	.byte	0x04, 0x1c
        /*0092*/ 	.short	(.L_1527 - .L_1526)


	//   ....[0]....
.L_1526:
        /*0094*/ 	.word	0x00000060


	//   ....[1]....
        /*0098*/ 	.word	0x000088b0


	//----- nvinfo : EIATTR_MAX_THREADS
	.align		4
.L_1527:
        /*009c*/ 	.byte	0x04, 0x05
        /*009e*/ 	.short	(.L_1529 - .L_1528)
.L_1528:
        /*00a0*/ 	.word	0x000001e0
        /*00a4*/ 	.word	0x00000001
        /*00a8*/ 	.word	0x00000001


	//----- nvinfo : EIATTR_CRS_STACK_SIZE
	.align		4
.L_1529:
        /*00ac*/ 	.byte	0x04, 0x1e
        /*00ae*/ 	.short	(.L_1531 - .L_1530)
.L_1530:
        /*00b0*/ 	.word	0x00000000
.L_1531:


//--------------------- .nv.info._Z35group_norm_nhwc_fwd_one_pass_kernelI11Fp16IOFp16WLi512ELi120ELi480EEv26Group_norm_nhwc_fwd_params --------------------------
	.section	.nv.info._Z35group_norm_nhwc_fwd_one_pass_kernelI11Fp16IOFp16WLi512ELi120ELi480EEv26Group_norm_nhwc_fwd_params,"",@"SHT_CUDA_INFO"
	.sectionflags	@""
	.align	4


	//----- nvinfo : EIATTR_CUDA_API_VERSION
	.align		4
        /*0000*/ 	.byte	0x04, 0x37
        /*0002*/ 	.short	(.L_1533 - .L_1532)
.L_1532:
        /*0004*/ 	.word	0x00000082


	//----- nvinfo : EIATTR_SW2861232_WAR
	.align		4
.L_1533:
        /*0008*/ 	.byte	0x01, 0x35
	.zero		2


	//----- nvinfo : EIATTR_PARAM_CBANK
	.align		4
        /*000c*/ 	.byte	0x04, 0x0a
        /*000e*/ 	.short	(.L_1535 - .L_1534)
	.align		4
.L_1534:
        /*0010*/ 	.word	index@(.nv.constant0._Z35group_norm_nhwc_fwd_one_pass_kernelI11Fp16IOFp16WLi512ELi120ELi480EEv26Group_norm_nhwc_fwd_params)
        /*0014*/ 	.short	0x0160
        /*0016*/ 	.short	0x00a0


	//----- nvinfo : EIATTR_CBANK_PARAM_SIZE
	.align		4
.L_1535:
        /*0018*/ 	.byte	0x03, 0x19
        /*001a*/ 	.short	0x00a0


	//----- nvinfo : EIATTR_KPARAM_INFO
	.align		4
        /*001c*/ 	.byte	0x04, 0x17
        /*001e*/ 	.short	(.L_1537 - .L_1536)
.L_1536:
        /*0020*/ 	.word	0x00000000
        /*0024*/ 	.short	0x0000
        /*0026*/ 	.short	0x0000
        /*0028*/ 	.byte	0x00, 0xf0, 0x81, 0x02


	//----- nvinfo : EIATTR_MAXREG_COUNT
	.align		4
.L_1537:
        /*002c*/ 	.byte	0x03, 0x1b
        /*002e*/ 	.short	0x0080


	//----- nvinfo : EIATTR_NUM_BARRIERS
	.align		4
        /*0030*/ 	.byte	0x02, 0x4c
        /*0032*/ 	.byte	0x01
	.zero		1


	//----- nvinfo : EIATTR_ANNOTATIONS
	.align		4
        /*0034*/ 	.byte	0x04, 0x55
        /*0036*/ 	.short	(.L_1539 - .L_1538)


	//   ....[0]....
.L_1538:
        /*0038*/ 	.word	0x00000001
        /*003c*/ 	.byte	0xc0, 0x00, 0x00, 0x00, 0x01, 0x00, 0x00, 0x00, 0x50, 0x01, 0x00, 0x00, 0x01, 0x00, 0x00, 0x00
        /*004c*/ 	.byte	0x60, 0x01, 0x00, 0x00, 0x01, 0x00, 0x00, 0x00, 0x90, 0x84, 0x00, 0x00, 0x01, 0x00, 0x00, 0x00
        /*005c*/ 	.byte	0x80, 0x96, 0x00, 0x00, 0x01, 0x00, 0x00, 0x00, 0x90, 0xa1, 0x00, 0x00, 0x01, 0x00, 0x00, 0x00
        /*006c*/ 	.byte	0xd0, 0xa1, 0x00, 0x00


	//----- nvinfo : EIATTR_MERCURY_ISA_VERSION
	.align		4
.L_1539:
        /*0070*/ 	.byte	0x03, 0x5f
        /*0072*/ 	.short	0x0000


	//----- nvinfo : EIATTR_COOP_GROUP_MASK_REGIDS
	.align		4
        /*0074*/ 	.byte	0x04, 0x29
        /*0076*/ 	.short	(.L_1541 - .L_1540)


	//   ....[0]....
.L_1540:
        /*0078*/ 	.word	0xffffffff


	//   ....[1]....
        /*007c*/ 	.word	0xffffffff


	//   ....[2]....
        /*0080*/ 	.word	0xffffffff


	//   ....[3]....
        /*0084*/ 	.word	0xffffffff


	//   ....[4]....
        /*0088*/ 	.word	0xffffffff


	//   ....[5]....
        /*008c*/ 	.word	0xffffffff


	//   ....[6]....
        /*0090*/ 	.word	0xffffffff


	//   ....[7]....
        /*0094*/ 	.word	0xffffffff


	//   ....[8]....
        /*0098*/ 	.word	0xffffffff


	//   ....[9]....
        /*009c*/ 	.word	0xffffffff


	//----- nvinfo : EIATTR_COOP_GROUP_INSTR_OFFSETS
	.align		4
.L_1541:
        /*00a0*/ 	.byte	0x04, 0x28
        /*00a2*/ 	.short	(.L_1543 - .L_1542)


	//   ....[0]....
.L_1542:
        /*00a4*/ 	.word	0x00007e00


	//   ....[1]....
        /*00a8*/ 	.word	0x00007e10


	//   ....[2]....
        /*00ac*/ 	.word	0x00007e50


	//   ....[3]....
        /*00b0*/ 	.word	0x00007e60


	//   ....[4]....
        /*00b4*/ 	.word	0x00007ea0


	//   ....[5]....
        /*00b8*/ 	.word	0x00007eb0


	//   ....[6]....
        /*00bc*/ 	.word	0x00007ef0


	//   ....[7]....
        /*00c0*/ 	.word	0x00007f00


	//   ....[8]....
        /*00c4*/ 	.word	0x00007f70


	//   ....[9]....
        /*00c8*/ 	.word	0x00007f80


	//----- nvinfo : EIATTR_EXIT_INSTR_OFFSETS
	.align		4
.L_1543:
        /*00cc*/ 	.byte	0x04, 0x1c
        /*00ce*/ 	.short	(.L_1545 - .L_1544)


	//   ....[0]....
.L_1544:
        /*00d0*/ 	.word	0x00000070


	//   ....[1]....
        /*00d4*/ 	.word	0x0000a200


	//----- nvinfo : EIATTR_MAX_THREADS
	.align		4
.L_1545:
        /*00d8*/ 	.byte	0x04, 0x05
        /*00da*/ 	.short	(.L_1547 - .L_1546)
.L_1546:
        /*00dc*/ 	.word	0x000001e0
        /*00e0*/ 	.word	0x00000001
        /*00e4*/ 	.word	0x00000001


	//----- nvinfo : EIATTR_CRS_STACK_SIZE
	.align		4
.L_1547:
        /*00e8*/ 	.byte	0x04, 0x1e
        /*00ea*/ 	.short	(.L_1549 - .L_1548)
.L_1548:
        /*00ec*/ 	.word	0x00000000
.L_1549:


//--------------------- .nv.info._Z35group_norm_nhwc_fwd_one_pass_kernelI11Fp32IOFp32WLi64ELi120ELi480EEv26Group_norm_nhwc_fwd_params --------------------------
	.section	.nv.info._Z35group_norm_nhwc_fwd_one_pass_kernelI11Fp32IOFp32WLi64ELi120ELi480EEv26Group_norm_nhwc_fwd_params,"",@"SHT_CUDA_INFO"
	.sectionflags	@""
	.align	4


	//----- nvinfo : EIATTR_CUDA_API_VERSION
	.align		4
        /*0000*/ 	.byte	0x04, 0x37
        /*0002*/ 	.short	(.L_1551 - .L_1550)
.L_1550:
        /*0004*/ 	.word	0x00000082


	//----- nvinfo : EIATTR_SW2861232_WAR
	.align		4
.L_1551:
        /*0008*/ 	.byte	0x01, 0x35
	.zero		2


	//----- nvinfo : EIATTR_PARAM_CBANK
	.align		4
        /*000c*/ 	.byte	0x04, 0x0a
        /*000e*/ 	.short	(.L_1553 - .L_1552)
	.align		4
.L_1552:
        /*0010*/ 	.word	index@(.nv.constant0._Z35group_norm_nhwc_fwd_one_pass_kernelI11Fp32IOFp32WLi64ELi120ELi480EEv26Group_norm_nhwc_fwd_params)
        /*0014*/ 	.short	0x0160
        /*0016*/ 	.short	0x00a0


	//----- nvinfo : EIATTR_CBANK_PARAM_SIZE
	.align		4
.L_1553:
        /*0018*/ 	.byte	0x03, 0x19
        /*001a*/ 	.short	0x00a0


	//----- nvinfo : EIATTR_KPARAM_INFO
	.align		4
        /*001c*/ 	.byte	0x04, 0x17
        /*001e*/ 	.short	(.L_1555 - .L_1554)
.L_1554:
        /*0020*/ 	.word	0x00000000
        /*0024*/ 	.short	0x0000
        /*0026*/ 	.short	0x0000
        /*0028*/ 	.byte	0x00, 0xf0, 0x81, 0x02


	//----- nvinfo : EIATTR_MAXREG_COUNT
	.align		4
.L_1555:
        /*002c*/ 	.byte	0x03, 0x1b
        /*002e*/ 	.short	0x0080


	//----- nvinfo : EIATTR_NUM_BARRIERS
	.align		4
        /*0030*/ 	.byte	0x02, 0x4c
        /*0032*/ 	.byte	0x01
	.zero		1


	//----- nvinfo : EIATTR_MERCURY_ISA_VERSION
	.align		4
        /*0034*/ 	.byte	0x03, 0x5f
        /*0036*/ 	.short	0x0000


	//----- nvinfo : EIATTR_COOP_GROUP_MASK_REGIDS
	.align		4
        /*0038*/ 	.byte	0x04, 0x29
        /*003a*/ 	.short	(.L_1557 - .L_1556)


	//   ....[0]....
.L_1556:
        /*003c*/ 	.word	0xffffffff


	//   ....[1]....
        /*0040*/ 	.word	0xffffffff


	//   ....[2]....
        /*0044*/ 	.word	0xffffffff


	//   ....[3]....
        /*0048*/ 	.word	0xffffffff


	//   ....[4]....
        /*004c*/ 	.word	0xffffffff


	//   ....[5]....
        /*0050*/ 	.word	0xffffffff


	//   ....[6]....
        /*0054*/ 	.word	0xffffffff


	//   ....[7]....
        /*0058*/ 	.word	0xffffffff


	//   ....[8]....
        /*005c*/ 	.word	0xffffffff


	//   ....[9]....
        /*0060*/ 	.word	0xffffffff


	//----- nvinfo : EIATTR_COOP_GROUP_INSTR_OFFSETS
	.align		4
.L_1557:
        /*0064*/ 	.byte	0x04, 0x28
        /*0066*/ 	.short	(.L_1559 - .L_1558)


	//   ....[0]....
.L_1558:
        /*0068*/ 	.word	0x00000db0


	//   ....[1]....
        /*006c*/ 	.word	0x00000dc0


	//   ....[2]....
        /*0070*/ 	.word	0x00000df0


	//   ....[3]....
        /*0074*/ 	.word	0x00000e00


	//   ....[4]....
        /*0078*/ 	.word	0x00000e40


	//   ....[5]....
        /*007c*/ 	.word	0x00000e50


	//   ....[6]....
        /*0080*/ 	.word	0x00000e90


	//   ....[7]....
        /*0084*/ 	.word	0x00000ea0


	//   ....[8]....
        /*0088*/ 	.word	0x00000ee0


	//   ....[9]....
        /*008c*/ 	.word	0x00000ef0


	//----- nvinfo : EIATTR_EXIT_INSTR_OFFSETS
	.align		4
.L_1559:
        /*0090*/ 	.byte	0x04, 0x1c
        /*0092*/ 	.short	(.L_1561 - .L_1560)


	//   ....[0]....
.L_1560:
        /*0094*/ 	.word	0x00000060


	//   ....[1]....
        /*0098*/ 	.word	0x00003530


	//----- nvinfo : EIATTR_MAX_THREADS
	.align		4
.L_1561:
        /*009c*/ 	.byte	0x04, 0x05
        /*009e*/ 	.short	(.L_1563 - .L_1562)
.L_1562:
        /*00a0*/ 	.word	0x000001e0
        /*00a4*/ 	.word	0x00000001
        /*00a8*/ 	.word	0x00000001


	//----- nvinfo : EIATTR_CRS_STACK_SIZE
	.align		4
.L_1563:
        /*00ac*/ 	.byte	0x04, 0x1e
        /*00ae*/ 	.short	(.L_1565 - .L_1564)
.L_1564:
        /*00b0*/ 	.word	0x00000000
.L_1565:


//--------------------- .nv.info._Z35group_norm_nhwc_fwd_one_pass_kernelI11Fp32IOFp32WLi128ELi120ELi480EEv26Group_norm_nhwc_fwd_params --------------------------
	.section	.nv.info._Z35group_norm_nhwc_fwd_one_pass_kernelI11Fp32IOFp32WLi128ELi120ELi480EEv26Group_norm_nhwc_fwd_params,"",@"SHT_CUDA_INFO"
	.sectionflags	@""
	.align	4


	//----- nvinfo : EIATTR_CUDA_API_VERSION
	.align		4
        /*0000*/ 	.byte	0x04, 0x37
        /*0002*/ 	.short	(.L_1567 - .L_1566)
.L_1566:
        /*0004*/ 	.word	0x00000082


	//----- nvinfo : EIATTR_SW2861232_WAR
	.align		4
.L_1567:
        /*0008*/ 	.byte	0x01, 0x35
	.zero		2


	//----- nvinfo : EIATTR_PARAM_CBANK
	.align		4
        /*000c*/ 	.byte	0x04, 0x0a
        /*000e*/ 	.short	(.L_1569 - .L_1568)
	.align		4
.L_1568:
        /*0010*/ 	.word	index@(.nv.constant0._Z35group_norm_nhwc_fwd_one_pass_kernelI11Fp32IOFp32WLi128ELi120ELi480EEv26Group_norm_nhwc_fwd_params)
        /*0014*/ 	.short	0x0160
        /*0016*/ 	.short	0x00a0


	//----- nvinfo : EIATTR_CBANK_PARAM_SIZE
	.align		4
.L_1569:
        /*0018*/ 	.byte	0x03, 0x19
        /*001a*/ 	.short	0x00a0


	//----- nvinfo : EIATTR_KPARAM_INFO
	.align		4
        /*001c*/ 	.byte	0x04, 0x17
        /*001e*/ 	.short	(.L_1571 - .L_1570)
.L_1570:
        /*0020*/ 	.word	0x00000000
        /*0024*/ 	.short	0x0000
        /*0026*/ 	.short	0x0000
        /*0028*/ 	.byte	0x00, 0xf0, 0x81, 0x02


	//----- nvinfo : EIATTR_MAXREG_COUNT
	.align		4
.L_1571:
        /*002c*/ 	.byte	0x03, 0x1b
        /*002e*/ 	.short	0x0080


	//----- nvinfo : EIATTR_NUM_BARRIERS
	.align		4
        /*0030*/ 	.byte	0x02, 0x4c
        /*0032*/ 	.byte	0x01
	.zero		1


	//----- nvinfo : EIATTR_MERCURY_ISA_VERSION
	.align		4
        /*0034*/ 	.byte	0x03, 0x5f
        /*0036*/ 	.short	0x0000


	//----- nvinfo : EIATTR_COOP_GROUP_MASK_REGIDS
	.align		4
        /*0038*/ 	.byte	0x04, 0x29
        /*003a*/ 	.short	(.L_1573 - .L_1572)


	//   ....[0]....
.L_1572:
        /*003c*/ 	.word	0xffffffff


	//   ....[1]....
        /*0040*/ 	.word	0xffffffff


	//   ....[2]....
        /*0044*/ 	.word	0xffffffff


	//   ....[3]....
        /*0048*/ 	.word	0xffffffff


	//   ....[4]....
        /*004c*/ 	.word	0xffffffff


	//   ....[5]....
        /*0050*/ 	.word	0xffffffff


	//   ....[6]....
        /*0054*/ 	.word	0xffffffff


	//   ....[7]....
        /*0058*/ 	.word	0xffffffff


	//   ....[8]....
        /*005c*/ 	.word	0xffffffff


	//   ....[9]....
        /*0060*/ 	.word	0xffffffff


	//----- nvinfo : EIATTR_COOP_GROUP_INSTR_OFFSETS
	.align		4
.L_1573:
        /*0064*/ 	.byte	0x04, 0x28
        /*0066*/ 	.short	(.L_1575 - .L_1574)


	//   ....[0]....
.L_1574:
        /*0068*/ 	.word	0x00001770


	//   ....[1]....
        /*006c*/ 	.word	0x00001780


	//   ....[2]....
        /*0070*/ 	.word	0x000017b0


	//   ....[3]....
        /*0074*/ 	.word	0x000017c0


	//   ....[4]....
        /*0078*/ 	.word	0x00001800


	//   ....[5]....
        /*007c*/ 	.word	0x00001810


	//   ....[6]....
        /*0080*/ 	.word	0x00001850


	//   ....[7]....
        /*0084*/ 	.word	0x00001860


	//   ....[8]....
        /*0088*/ 	.word	0x000018a0


	//   ....[9]....
        /*008c*/ 	.word	0x000018b0


	//----- nvinfo : EIATTR_EXIT_INSTR_OFFSETS
	.align		4
.L_1575:
        /*0090*/ 	.byte	0x04, 0x1c
        /*0092*/ 	.short	(.L_1577 - .L_1576)


	//   ....[0]....
.L_1576:
        /*0094*/ 	.word	0x00000060


	//   ....[1]....
        /*0098*/ 	.word	0x000046c0


	//----- nvinfo : EIATTR_MAX_THREADS
	.align		4
.L_1577:
        /*009c*/ 	.byte	0x04, 0x05
        /*009e*/ 	.short	(.L_1579 - .L_1578)
.L_1578:
        /*00a0*/ 	.word	0x000001e0
        /*00a4*/ 	.word	0x00000001
        /*00a8*/ 	.word	0x00000001


	//----- nvinfo : EIATTR_CRS_STACK_SIZE
	.align		4
.L_1579:
        /*00ac*/ 	.byte	0x04, 0x1e
        /*00ae*/ 	.short	(.L_1581 - .L_1580)
.L_1580:
        /*00b0*/ 	.word	0x00000000
.L_1581:


//--------------------- .nv.info._Z35group_norm_nhwc_fwd_one_pass_kernelI11Fp32IOFp32WLi256ELi120ELi480EEv26Group_norm_nhwc_fwd_params --------------------------
	.section	.nv.info._Z35group_norm_nhwc_fwd_one_pass_kernelI11Fp32IOFp32WLi256ELi120ELi480EEv26Group_norm_nhwc_fwd_params,"",@"SHT_CUDA_INFO"
	.sectionflags	@""
	.align	4


	//----- nvinfo : EIATTR_CUDA_API_VERSION
	.align		4
        /*0000*/ 	.byte	0x04, 0x37
        /*0002*/ 	.short	(.L_1583 - .L_1582)
.L_1582:
        /*0004*/ 	.word	0x00000082


	//----- nvinfo : EIATTR_SW2861232_WAR
	.align		4
.L_1583:
        /*0008*/ 	.byte	0x01, 0x35
	.zero		2


	//----- nvinfo : EIATTR_PARAM_CBANK
	.align		4
        /*000c*/ 	.byte	0x04, 0x0a
        /*000e*/ 	.short	(.L_1585 - .L_1584)
	.align		4
.L_1584:
        /*0010*/ 	.word	index@(.nv.constant0._Z35group_norm_nhwc_fwd_one_pass_kernelI11Fp32IOFp32WLi256ELi120ELi480EEv26Group_norm_nhwc_fwd_params)
        /*0014*/ 	.short	0x0160
        /*0016*/ 	.short	0x00a0


	//----- nvinfo : EIATTR_CBANK_PARAM_SIZE
	.align		4
.L_1585:
        /*0018*/ 	.byte	0x03, 0x19
        /*001a*/ 	.short	0x00a0


	//----- nvinfo : EIATTR_KPARAM_INFO
	.align		4
        /*001c*/ 	.byte	0x04, 0x17
        /*001e*/ 	.short	(.L_1587 - .L_1586)
.L_1586:
        /*0020*/ 	.word	0x00000000
        /*0024*/ 	.short	0x0000
        /*0026*/ 	.short	0x0000
        /*0028*/ 	.byte	0x00, 0xf0, 0x81, 0x02


	//----- nvinfo : EIATTR_MAXREG_COUNT
	.align		4
.L_1587:
        /*002c*/ 	.byte	0x03, 0x1b
        /*002e*/ 	.short	0x0080


	//----- nvinfo : EIATTR_NUM_BARRIERS
	.align		4
        /*0030*/ 	.byte	0x02, 0x4c
        /*0032*/ 	.byte	0x01
	.zero		1


	//----- nvinfo : EIATTR_MERCURY_ISA_VERSION
	.align		4
        /*0034*/ 	.byte	0x03, 0x5f
        /*0036*/ 	.short	0x0000


	//----- nvinfo : EIATTR_COOP_GROUP_MASK_REGIDS
	.align		4
        /*0038*/ 	.byte	0x04, 0x29
        /*003a*/ 	.short	(.L_1589 - .L_1588)


	//   ....[0]....
.L_1588:
        /*003c*/ 	.word	0xffffffff


	//   ....[1]....
        /*0040*/ 	.word	0xffffffff


	//   ....[2]....
        /*0044*/ 	.word	0xffffffff


	//   ....[3]....
        /*0048*/ 	.word	0xffffffff


	//   ....[4]....
        /*004c*/ 	.word	0xffffffff


	//   ....[5]....
        /*0050*/ 	.word	0xffffffff


	//   ....[6]....
        /*0054*/ 	.word	0xffffffff


	//   ....[7]....
        /*0058*/ 	.word	0xffffffff


	//   ....[8]....
        /*005c*/ 	.word	0xffffffff


	//   ....[9]....
        /*0060*/ 	.word	0xffffffff


	//----- nvinfo : EIATTR_COOP_GROUP_INSTR_OFFSETS
	.align		4
.L_1589:
        /*0064*/ 	.byte	0x04, 0x28
        /*0066*/ 	.short	(.L_1591 - .L_1590)


	//   ....[0]....
.L_1590:
        /*0068*/ 	.word	0x00003330


	//   ....[1]....
        /*006c*/ 	.word	0x00003340


	//   ....[2]....
        /*0070*/ 	.word	0x00003380


	//   ....[3]....
        /*0074*/ 	.word	0x00003390


	//   ....[4]....
        /*0078*/ 	.word	0x000033d0


	//   ....[5]....
        /*007c*/ 	.word	0x000033e0


	//   ....[6]....
        /*0080*/ 	.word	0x00003420


	//   ....[7]....
        /*0084*/ 	.word	0x00003430


	//   ....[8]....
        /*0088*/ 	.word	0x00003470


	//   ....[9]....
        /*008c*/ 	.word	0x00003480


	//----- nvinfo : EIATTR_EXIT_INSTR_OFFSETS
	.align		4
.L_1591:
        /*0090*/ 	.byte	0x04, 0x1c
        /*0092*/ 	.short	(.L_1593 - .L_1592)


	//   ....[0]....
.L_1592:
        /*0094*/ 	.word	0x00000070


	//   ....[1]....
        /*0098*/ 	.word	0x00008380


	//----- nvinfo : EIATTR_MAX_THREADS
	.align		4
.L_1593:
        /*009c*/ 	.byte	0x04, 0x05
        /*009e*/ 	.short	(.L_1595 - .L_1594)
.L_1594:
        /*00a0*/ 	.word	0x000001e0
        /*00a4*/ 	.word	0x00000001
        /*00a8*/ 	.word	0x00000001


	//----- nvinfo : EIATTR_CRS_STACK_SIZE
	.align		4
.L_1595:
        /*00ac*/ 	.byte	0x04, 0x1e
        /*00ae*/ 	.short	(.L_1597 - .L_1596)
.L_1596:
        /*00b0*/ 	.word	0x00000000
.L_1597:


//--------------------- .nv.info._Z35group_norm_nhwc_fwd_one_pass_kernelI11Fp32IOFp32WLi512ELi120ELi480EEv26Group_norm_nhwc_fwd_params --------------------------
	.section	.nv.info._Z35group_norm_nhwc_fwd_one_pass_kernelI11Fp32IOFp32WLi512ELi120ELi480EEv26Group_norm_nhwc_fwd_params,"",@"SHT_CUDA_INFO"
	.sectionflags	@""
	.align	4


	//----- nvinfo : EIATTR_CUDA_API_VERSION
	.align		4
        /*0000*/ 	.byte	0x04, 0x37
        /*0002*/ 	.short	(.L_1599 - .L_1598)
.L_1598:
        /*0004*/ 	.word	0x00000082


	//----- nvinfo : EIATTR_SW2861232_WAR
	.align		4
.L_1599:
        /*0008*/ 	.byte	0x01, 0x35
	.zero		2


	//----- nvinfo : EIATTR_PARAM_CBANK
	.align		4
        /*000c*/ 	.byte	0x04, 0x0a
        /*000e*/ 	.short	(.L_1601 - .L_1600)
	.align		4
.L_1600:
        /*0010*/ 	.word	index@(.nv.constant0._Z35group_norm_nhwc_fwd_one_pass_kernelI11Fp32IOFp32WLi512ELi120ELi480EEv26Group_norm_nhwc_fwd_params)
        /*0014*/ 	.short	0x0160
        /*0016*/ 	.short	0x00a0


	//----- nvinfo : EIATTR_CBANK_PARAM_SIZE
	.align		4
.L_1601:
        /*0018*/ 	.byte	0x03, 0x19
        /*001a*/ 	.short	0x00a0


	//----- nvinfo : EIATTR_KPARAM_INFO
	.align		4
        /*001c*/ 	.byte	0x04, 0x17
        /*001e*/ 	.short	(.L_1603 - .L_1602)
.L_1602:
        /*0020*/ 	.word	0x00000000
        /*0024*/ 	.short	0x0000
        /*0026*/ 	.short	0x0000
        /*0028*/ 	.byte	0x00, 0xf0, 0x81, 0x02


	//----- nvinfo : EIATTR_MAXREG_COUNT
	.align		4
.L_1603:
        /*002c*/ 	.byte	0x03, 0x1b
        /*002e*/ 	.short	0x0080


	//----- nvinfo : EIATTR_NUM_BARRIERS
	.align		4
        /*0030*/ 	.byte	0x02, 0x4c
        /*0032*/ 	.byte	0x01
	.zero		1


	//----- nvinfo : EIATTR_ANNOTATIONS
	.align		4
        /*0034*/ 	.byte	0x04, 0x55
        /*0036*/ 	.short	(.L_1605 - .L_1604)


	//   ....[0]....
.L_1604:
        /* <DEDUP_REMOVED lines=352> */


	//----- nvinfo : EIATTR_MERCURY_ISA_VERSION
	.align		4
.L_1605:
        /*1620*/ 	.byte	0x03, 0x5f
        /*1622*/ 	.short	0x0000


	//----- nvinfo : EIATTR_COOP_GROUP_MASK_REGIDS
	.align		4
        /*1624*/ 	.byte	0x04, 0x29
        /*1626*/ 	.short	(.L_1607 - .L_1606)


	//   ....[0]....
.L_1606:
        /*1628*/ 	.word	0xffffffff


	//   ....[1]....
        /*162c*/ 	.word	0xffffffff


	//   ....[2]....
        /*1630*/ 	.word	0xffffffff


	//   ....[3]....
        /*1634*/ 	.word	0xffffffff


	//   ....[4]....
        /*1638*/ 	.word	0xffffffff


	//   ....[5]....
        /*163c*/ 	.word	0xffffffff


	//   ....[6]....
        /*1640*/ 	.word	0xffffffff


	//   ....[7]....
        /*1644*/ 	.word	0xffffffff


	//   ....[8]....
        /*1648*/ 	.word	0xffffffff


	//   ....[9]....
        /*164c*/ 	.word	0xffffffff


	//----- nvinfo : EIATTR_COOP_GROUP_INSTR_OFFSETS
	.align		4
.L_1607:
        /*1650*/ 	.byte	0x04, 0x28
        /*1652*/ 	.short	(.L_1609 - .L_1608)


	//   ....[0]....
.L_1608:
        /*1654*/ 	.word	0x0000a480


	//   ....[1]....
        /*1658*/ 	.word	0x0000a490


	//   ....[2]....
        /*165c*/ 	.word	0x0000a510


	//   ....[3]....
        /*1660*/ 	.word	0x0000a520


	//   ....[4]....
        /*1664*/ 	.word	0x0000a5b0


	//   ....[5]....
        /*1668*/ 	.word	0x0000a5c0


	//   ....[6]....
        /*166c*/ 	.word	0x0000a650


	//   ....[7]....
        /*1670*/ 	.word	0x0000a660


	//   ....[8]....
        /*1674*/ 	.word	0x0000a6f0


	//   ....[9]....
        /*1678*/ 	.word	0x0000a700


	//----- nvinfo : EIATTR_EXIT_INSTR_OFFSETS
	.align		4
.L_1609:
        /*167c*/ 	.byte	0x04, 0x1c
        /*167e*/ 	.short	(.L_1611 - .L_1610)


	//   ....[0]....
.L_1610:
        /*1680*/ 	.word	0x00000080


	//   ....[1]....
        /*1684*/ 	.word	0x0000d380


	//----- nvinfo : EIATTR_MAX_THREADS
	.align		4
.L_1611:
        /*1688*/ 	.byte	0x04, 0x05
        /*168a*/ 	.short	(.L_1613 - .L_1612)
.L_1612:
        /*168c*/ 	.word	0x000001e0
        /*1690*/ 	.word	0x00000001
        /*1694*/ 	.word	0x00000001


	//----- nvinfo : EIATTR_CRS_STACK_SIZE
	.align		4
.L_1613:
        /*1698*/ 	.byte	0x04, 0x1e
        /*169a*/ 	.short	(.L_1615 - .L_1614)
.L_1614:
        /*169c*/ 	.word	0x00000000
.L_1615:


//--------------------- .nv.info._Z35group_norm_nhwc_fwd_one_pass_kernelI11Fp32IOBf16WLi64ELi120ELi480EEv26Group_norm_nhwc_fwd_params --------------------------
	.section	.nv.info._Z35group_norm_nhwc_fwd_one_pass_kernelI11Fp32IOBf16WLi64ELi120ELi480EEv26Group_norm_nhwc_fwd_params,"",@"SHT_CUDA_INFO"
	.sectionflags	@""
	.align	4


	//----- nvinfo : EIATTR_CUDA_API_VERSION
	.align		4
        /*0000*/ 	.byte	0x04, 0x37
        /*0002*/ 	.short	(.L_1617 - .L_1616)
.L_1616:
        /*0004*/ 	.word	0x00000082


	//----- nvinfo : EIATTR_SW2861232_WAR
	.align		4
.L_1617:
        /*0008*/ 	.byte	0x01, 0x35
	.zero		2


	//----- nvinfo : EIATTR_PARAM_CBANK
	.align		4
        /*000c*/ 	.byte	0x04, 0x0a
        /*000e*/ 	.short	(.L_1619 - .L_1618)
	.align		4
.L_1618:
        /*0010*/ 	.word	index@(.nv.constant0._Z35group_norm_nhwc_fwd_one_pass_kernelI11Fp32IOBf16WLi64ELi120ELi480EEv26Group_norm_nhwc_fwd_params)
        /*0014*/ 	.short	0x0160
        /*0016*/ 	.short	0x00a0


	//----- nvinfo : EIATTR_CBANK_PARAM_SIZE
	.align		4
.L_1619:
        /*0018*/ 	.byte	0x03, 0x19
        /*001a*/ 	.short	0x00a0


	//----- nvinfo : EIATTR_KPARAM_INFO
	.align		4
        /*001c*/ 	.byte	0x04, 0x17
        /*001e*/ 	.short	(.L_1621 - .L_1620)
.L_1620:
        /*0020*/ 	.word	0x00000000
        /*0024*/ 	.short	0x0000
        /*0026*/ 	.short	0x0000
        /*0028*/ 	.byte	0x00, 0xf0, 0x81, 0x02


	//----- nvinfo : EIATTR_MAXREG_COUNT
	.align		4
.L_1621:
        /*002c*/ 	.byte	0x03, 0x1b
        /*002e*/ 	.short	0x0080


	//----- nvinfo : EIATTR_NUM_BARRIERS
	.align		4
        /*0030*/ 	.byte	0x02, 0x4c
        /*0032*/ 	.byte	0x01
	.zero		1


	//----- nvinfo : EIATTR_MERCURY_ISA_VERSION
	.align		4
        /*0034*/ 	.byte	0x03, 0x5f
        /*0036*/ 	.short	0x0000


	//----- nvinfo : EIATTR_COOP_GROUP_MASK_REGIDS
	.align		4
        /*0038*/ 	.byte	0x04, 0x29
        /*003a*/ 	.short	(.L_1623 - .L_1622)


	//   ....[0]....
.L_1622:
        /*003c*/ 	.word	0xffffffff


	//   ....[1]....
        /*0040*/ 	.word	0xffffffff


	//   ....[2]....
        /*0044*/ 	.word	0xffffffff


	//   ....[3]....
        /*0048*/ 	.word	0xffffffff


	//   ....[4]....
        /*004c*/ 	.word	0xffffffff


	//   ....[5]....
        /*0050*/ 	.word	0xffffffff


	//   ....[6]....
        /*0054*/ 	.word	0xffffffff


	//   ....[7]....
        /*0058*/ 	.word	0xffffffff


	//   ....[8]....
        /*005c*/ 	.word	0xffffffff


	//   ....[9]....
        /*0060*/ 	.word	0xffffffff


	//----- nvinfo : EIATTR_COOP_GROUP_INSTR_OFFSETS
	.align		4
.L_1623:
        /*0064*/ 	.byte	0x04, 0x28
        /*0066*/ 	.short	(.L_1625 - .L_1624)


	//   ....[0]....
.L_1624:
        /*0068*/ 	.word	0x00000db0


	//   ....[1]....
        /*006c*/ 	.word	0x00000dc0


	//   ....[2]....
        /*0070*/ 	.word	0x00000df0


	//   ....[3]....
        /*0074*/ 	.word	0x00000e00


	//   ....[4]....
        /*0078*/ 	.word	0x00000e40


	//   ....[5]....
        /*007c*/ 	.word	0x00000e50


	//   ....[6]....
        /*0080*/ 	.word	0x00000e90


	//   ....[7]....
        /*0084*/ 	.word	0x00000ea0


	//   ....[8]....
        /*0088*/ 	.word	0x00000ee0


	//   ....[9]....
        /*008c*/ 	.word	0x00000ef0


	//----- nvinfo : EIATTR_EXIT_INSTR_OFFSETS
	.align		4
.L_1625:
        /*0090*/ 	.byte	0x04, 0x1c
        /*0092*/ 	.short	(.L_1627 - .L_1626)


	//   ....[0]....
.L_1626:
        /*0094*/ 	.word	0x00000060


	//   ....[1]....
        /*0098*/ 	.word	0x00003590


	//----- nvinfo : EIATTR_MAX_THREADS
	.align		4
.L_1627:
        /*009c*/ 	.byte	0x04, 0x05
        /*009e*/ 	.short	(.L_1629 - .L_1628)
.L_1628:
        /*00a0*/ 	.word	0x000001e0
        /*00a4*/ 	.word	0x00000001
        /*00a8*/ 	.word	0x00000001


	//----- nvinfo : EIATTR_CRS_STACK_SIZE
	.align		4
.L_1629:
        /*00ac*/ 	.byte	0x04, 0x1e
        /*00ae*/ 	.short	(.L_1631 - .L_1630)
.L_1630:
        /*00b0*/ 	.word	0x00000000
.L_1631:


//--------------------- .nv.info._Z35group_norm_nhwc_fwd_one_pass_kernelI11Fp32IOBf16WLi128ELi120ELi480EEv26Group_norm_nhwc_fwd_params --------------------------
	.section	.nv.info._Z35group_norm_nhwc_fwd_one_pass_kernelI11Fp32IOBf16WLi128ELi120ELi480EEv26Group_norm_nhwc_fwd_params,"",@"SHT_CUDA_INFO"
	.sectionflags	@""
	.align	4


	//----- nvinfo : EIATTR_CUDA_API_VERSION
	.align		4
        /*0000*/ 	.byte	0x04, 0x37
        /*0002*/ 	.short	(.L_1633 - .L_1632)
.L_1632:
        /*0004*/ 	.word	0x00000082


	//----- nvinfo : EIATTR_SW2861232_WAR
	.align		4
.L_1633:
        /*0008*/ 	.byte	0x01, 0x35
	.zero		2


	//----- nvinfo : EIATTR_PARAM_CBANK
	.align		4
        /*000c*/ 	.byte	0x04, 0x0a
        /*000e*/ 	.short	(.L_1635 - .L_1634)
	.align		4
.L_1634:
        /*0010*/ 	.word	index@(.nv.constant0._Z35group_norm_nhwc_fwd_one_pass_kernelI11Fp32IOBf16WLi128ELi120ELi480EEv26Group_norm_nhwc_fwd_params)
        /*0014*/ 	.short	0x0160
        /*0016*/ 	.short	0x00a0


	//----- nvinfo : EIATTR_CBANK_PARAM_SIZE
	.align		4
.L_1635:
        /*0018*/ 	.byte	0x03, 0x19
        /*001a*/ 	.short	0x00a0


	//----- nvinfo : EIATTR_KPARAM_INFO
	.align		4
        /*001c*/ 	.byte	0x04, 0x17
        /*001e*/ 	.short	(.L_1637 - .L_1636)
.L_1636:
        /*0020*/ 	.word	0x00000000
        /*0024*/ 	.short	0x0000
        /*0026*/ 	.short	0x0000
        /*0028*/ 	.byte	0x00, 0xf0, 0x81, 0x02


	//----- nvinfo : EIATTR_MAXREG_COUNT
	.align		4
.L_1637:
        /*002c*/ 	.byte	0x03, 0x1b
        /*002e*/ 	.short	0x0080


	//----- nvinfo : EIATTR_NUM_BARRIERS
	.align		4
        /*0030*/ 	.byte	0x02, 0x4c
        /*0032*/ 	.byte	0x01
	.zero		1


	//----- nvinfo : EIATTR_MERCURY_ISA_VERSION
	.align		4
        /*0034*/ 	.byte	0x03, 0x5f
        /*0036*/ 	.short	0x0000


	//----- nvinfo : EIATTR_COOP_GROUP_MASK_REGIDS
	.align		4
        /*0038*/ 	.byte	0x04, 0x29
        /*003a*/ 	.short	(.L_1639 - .L_1638)


	//   ....[0]....
.L_1638:
        /*003c*/ 	.word	0xffffffff


	//   ....[1]....
        /*0040*/ 	.word	0xffffffff


	//   ....[2]....
        /*0044*/ 	.word	0xffffffff


	//   ....[3]....
        /*0048*/ 	.word	0xffffffff


	//   ....[4]....
        /*004c*/ 	.word	0xffffffff


	//   ....[5]....
        /*0050*/ 	.word	0xffffffff


	//   ....[6]....
        /*0054*/ 	.word	0xffffffff


	//   ....[7]....
        /*0058*/ 	.word	0xffffffff


	//   ....[8]....
        /*005c*/ 	.word	0xffffffff


	//   ....[9]....
        /*0060*/ 	.word	0xffffffff


	//----- nvinfo : EIATTR_COOP_GROUP_INSTR_OFFSETS
	.align		4
.L_1639:
        /*0064*/ 	.byte	0x04, 0x28
        /*0066*/ 	.short	(.L_1641 - .L_1640)


	//   ....[0]....
.L_1640:
        /*0068*/ 	.word	0x00001770


	//   ....[1]....
        /*006c*/ 	.word	0x00001780


	//   ....[2]....
        /*0070*/ 	.word	0x000017b0


	//   ....[3]....
        /*0074*/ 	.word	0x000017c0


	//   ....[4]....
        /*0078*/ 	.word	0x00001800


	//   ....[5]....
        /*007c*/ 	.word	0x00001810


	//   ....[6]....
        /*0080*/ 	.word	0x00001850


	//   ....[7]....
        /*0084*/ 	.word	0x00001860


	//   ....[8]....
        /*0088*/ 	.word	0x000018a0


	//   ....[9]....
        /*008c*/ 	.word	0x000018b0


	//----- nvinfo : EIATTR_EXIT_INSTR_OFFSETS
	.align		4
.L_1641:
        /*0090*/ 	.byte	0x04, 0x1c
        /*0092*/ 	.short	(.L_1643 - .L_1642)


	//   ....[0]....
.L_1642:
        /*0094*/ 	.word	0x00000060


	//   ....[1]....
        /*0098*/ 	.word	0x00004720


	//----- nvinfo : EIATTR_MAX_THREADS
	.align		4
.L_1643:
        /*009c*/ 	.byte	0x04, 0x05
        /*009e*/ 	.short	(.L_1645 - .L_1644)
.L_1644:
        /*00a0*/ 	.word	0x000001e0
        /*00a4*/ 	.word	0x00000001
        /*00a8*/ 	.word	0x00000001


	//----- nvinfo : EIATTR_CRS_STACK_SIZE
	.align		4
.L_1645:
        /*00ac*/ 	.byte	0x04, 0x1e
        /*00ae*/ 	.short	(.L_1647 - .L_1646)
.L_1646:
        /*00b0*/ 	.word	0x00000000
.L_1647:


//--------------------- .nv.info._Z35group_norm_nhwc_fwd_one_pass_kernelI11Fp32IOBf16WLi256ELi120ELi480EEv26Group_norm_nhwc_fwd_params --------------------------
	.section	.nv.info._Z35group_norm_nhwc_fwd_one_pass_kernelI11Fp32IOBf16WLi256ELi120ELi480EEv26Group_norm_nhwc_fwd_params,"",@"SHT_CUDA_INFO"
	.sectionflags	@""
	.align	4


	//----- nvinfo : EIATTR_CUDA_API_VERSION
	.align		4
        /*0000*/ 	.byte	0x04, 0x37
        /*0002*/ 	.short	(.L_1649 - .L_1648)
.L_1648:
        /*0004*/ 	.word	0x00000082


	//----- nvinfo : EIATTR_SW2861232_WAR
	.align		4
.L_1649:
        /*0008*/ 	.byte	0x01, 0x35
	.zero		2


	//----- nvinfo : EIATTR_PARAM_CBANK
	.align		4
        /*000c*/ 	.byte	0x04, 0x0a
        /*000e*/ 	.short	(.L_1651 - .L_1650)
	.align		4
.L_1650:
        /*0010*/ 	.word	index@(.nv.constant0._Z35group_norm_nhwc_fwd_one_pass_kernelI11Fp32IOBf16WLi256ELi120ELi480EEv26Group_norm_nhwc_fwd_params)
        /*0014*/ 	.short	0x0160
        /*0016*/ 	.short	0x00a0


	//----- nvinfo : EIATTR_CBANK_PARAM_SIZE
	.align		4
.L_1651:
        /*0018*/ 	.byte	0x03, 0x19
        /*001a*/ 	.short	0x00a0


	//----- nvinfo : EIATTR_KPARAM_INFO
	.align		4
        /*001c*/ 	.byte	0x04, 0x17
        /*001e*/ 	.short	(.L_1653 - .L_1652)
.L_1652:
        /*0020*/ 	.word	0x00000000
        /*0024*/ 	.short	0x0000
        /*0026*/ 	.short	0x0000
        /*0028*/ 	.byte	0x00, 0xf0, 0x81, 0x02


	//----- nvinfo : EIATTR_MAXREG_COUNT
	.align		4
.L_1653:
        /*002c*/ 	.byte	0x03, 0x1b
        /*002e*/ 	.short	0x0080


	//----- nvinfo : EIATTR_NUM_BARRIERS
	.align		4
        /*0030*/ 	.byte	0x02, 0x4c
        /*0032*/ 	.byte	0x01
	.zero		1


	//----- nvinfo : EIATTR_MERCURY_ISA_VERSION
	.align		4
        /*0034*/ 	.byte	0x03, 0x5f
        /*0036*/ 	.short	0x0000


	//----- nvinfo : EIATTR_COOP_GROUP_MASK_REGIDS
	.align		4
        /*0038*/ 	.byte	0x04, 0x29
        /*003a*/ 	.short	(.L_1655 - .L_1654)


	//   ....[0]....
.L_1654:
        /*003c*/ 	.word	0xffffffff


	//   ....[1]....
        /*0040*/ 	.word	0xffffffff


	//   ....[2]....
        /*0044*/ 	.word	0xffffffff


	//   ....[3]....
        /*0048*/ 	.word	0xffffffff


	//   ....[4]....
        /*004c*/ 	.word	0xffffffff


	//   ....[5]....
        /*0050*/ 	.word	0xffffffff


	//   ....[6]....
        /*0054*/ 	.word	0xffffffff


	//   ....[7]....
        /*0058*/ 	.word	0xffffffff


	//   ....[8]....
        /*005c*/ 	.word	0xffffffff


	//   ....[9]....
        /*0060*/ 	.word	0xffffffff


	//----- nvinfo : EIATTR_COOP_GROUP_INSTR_OFFSETS
	.align		4
.L_1655:
        /*0064*/ 	.byte	0x04, 0x28
        /*0066*/ 	.short	(.L_1657 - .L_1656)


	//   ....[0]....
.L_1656:
        /*0068*/ 	.word	0x00003330


	//   ....[1]....
        /*006c*/ 	.word	0x00003340


	//   ....[2]....
        /*0070*/ 	.word	0x00003380


	//   ....[3]....
        /*0074*/ 	.word	0x00003390


	//   ....[4]....
        /*0078*/ 	.word	0x000033d0


	//   ....[5]....
        /*007c*/ 	.word	0x000033e0


	//   ....[6]....
        /*0080*/ 	.word	0x00003420


	//   ....[7]....
        /*0084*/ 	.word	0x00003430


	//   ....[8]....
        /*0088*/ 	.word	0x00003470


	//   ....[9]....
        /*008c*/ 	.word	0x00003480


	//----- nvinfo : EIATTR_EXIT_INSTR_OFFSETS
	.align		4
.L_1657:
        /*0090*/ 	.byte	0x04, 0x1c
        /*0092*/ 	.short	(.L_1659 - .L_1658)


	//   ....[0]....
.L_1658:
        /*0094*/ 	.word	0x00000070


	//   ....[1]....
        /*0098*/ 	.word	0x000083e0


	//----- nvinfo : EIATTR_MAX_THREADS
	.align		4
.L_1659:
        /*009c*/ 	.byte	0x04, 0x05
        /*009e*/ 	.short	(.L_1661 - .L_1660)
.L_1660:
        /*00a0*/ 	.word	0x000001e0
        /*00a4*/ 	.word	0x00000001
        /*00a8*/ 	.word	0x00000001


	//----- nvinfo : EIATTR_CRS_STACK_SIZE
	.align		4
.L_1661:
        /*00ac*/ 	.byte	0x04, 0x1e
        /*00ae*/ 	.short	(.L_1663 - .L_1662)
.L_1662:
        /*00b0*/ 	.word	0x00000000
.L_1663:


//--------------------- .nv.info._Z35group_norm_nhwc_fwd_one_pass_kernelI11Fp32IOBf16WLi512ELi120ELi480EEv26Group_norm_nhwc_fwd_params --------------------------
	.section	.nv.info._Z35group_norm_nhwc_fwd_one_pass_kernelI11Fp32IOBf16WLi512ELi120ELi480EEv26Group_norm_nhwc_fwd_params,"",@"SHT_CUDA_INFO"
	.sectionflags	@""
	.align	4


	//----- nvinfo : EIATTR_CUDA_API_VERSION
	.align		4
        /*0000*/ 	.byte	0x04, 0x37
        /*0002*/ 	.short	(.L_1665 - .L_1664)
.L_1664:
        /*0004*/ 	.word	0x00000082


	//----- nvinfo : EIATTR_SW2861232_WAR
	.align		4
.L_1665:
        /*0008*/ 	.byte	0x01, 0x35
	.zero		2


	//----- nvinfo : EIATTR_PARAM_CBANK
	.align		4
        /*000c*/ 	.byte	0x04, 0x0a
        /*000e*/ 	.short	(.L_1667 - .L_1666)
	.align		4
.L_1666:
        /*0010*/ 	.word	index@(.nv.constant0._Z35group_norm_nhwc_fwd_one_pass_kernelI11Fp32IOBf16WLi512ELi120ELi480EEv26Group_norm_nhwc_fwd_params)
        /*0014*/ 	.short	0x0160
        /*0016*/ 	.short	0x00a0


	//----- nvinfo : EIATTR_CBANK_PARAM_SIZE
	.align		4
.L_1667:
        /*0018*/ 	.byte	0x03, 0x19
        /*001a*/ 	.short	0x00a0


	//----- nvinfo : EIATTR_KPARAM_INFO
	.align		4
        /*001c*/ 	.byte	0x04, 0x17
        /*001e*/ 	.short	(.L_1669 - .L_1668)
.L_1668:
        /*0020*/ 	.word	0x00000000
        /*0024*/ 	.short	0x0000
        /*0026*/ 	.short	0x0000
        /*0028*/ 	.byte	0x00, 0xf0, 0x81, 0x02


	//----- nvinfo : EIATTR_MAXREG_COUNT
	.align		4
.L_1669:
        /*002c*/ 	.byte	0x03, 0x1b
        /*002e*/ 	.short	0x0080


	//----- nvinfo : EIATTR_NUM_BARRIERS
	.align		4
        /*0030*/ 	.byte	0x02, 0x4c
        /*0032*/ 	.byte	0x01
	.zero		1


	//----- nvinfo : EIATTR_ANNOTATIONS
	.align		4
        /*0034*/ 	.byte	0x04, 0x55
        /*0036*/ 	.short	(.L_1671 - .L_1670)


	//   ....[0]....
.L_1670:
        /* <DEDUP_REMOVED lines=352> */


	//----- nvinfo : EIATTR_MERCURY_ISA_VERSION
	.align		4
.L_1671:
        /*1620*/ 	.byte	0x03, 0x5f
        /*1622*/ 	.short	0x0000


	//----- nvinfo : EIATTR_COOP_GROUP_MASK_REGIDS
	.align		4
        /*1624*/ 	.byte	0x04, 0x29
        /*1626*/ 	.short	(.L_1673 - .L_1672)


	//   ....[0]....
.L_1672:
        /*1628*/ 	.word	0xffffffff


	//   ....[1]....
        /*162c*/ 	.word	0xffffffff


	//   ....[2]....
        /*1630*/ 	.word	0xffffffff


	//   ....[3]....
        /*1634*/ 	.word	0xffffffff


	//   ....[4]....
        /*1638*/ 	.word	0xffffffff


	//   ....[5]....
        /*163c*/ 	.word	0xffffffff


	//   ....[6]....
        /*1640*/ 	.word	0xffffffff


	//   ....[7]....
        /*1644*/ 	.word	0xffffffff


	//   ....[8]....
        /*1648*/ 	.word	0xffffffff


	//   ....[9]....
        /*164c*/ 	.word	0xffffffff


	//----- nvinfo : EIATTR_COOP_GROUP_INSTR_OFFSETS
	.align		4
.L_1673:
        /*1650*/ 	.byte	0x04, 0x28
        /*1652*/ 	.short	(.L_1675 - .L_1674)


	//   ....[0]....
.L_1674:
        /*1654*/ 	.word	0x0000a480


	//   ....[1]....
        /*1658*/ 	.word	0x0000a490


	//   ....[2]....
        /*165c*/ 	.word	0x0000a510


	//   ....[3]....
        /*1660*/ 	.word	0x0000a520


	//   ....[4]....
        /*1664*/ 	.word	0x0000a5b0


	//   ....[5]....
        /*1668*/ 	.word	0x0000a5c0


	//   ....[6]....
        /*166c*/ 	.word	0x0000a650


	//   ....[7]....
        /*1670*/ 	.word	0x0000a660


	//   ....[8]....
        /*1674*/ 	.word	0x0000a6f0


	//   ....[9]....
        /*1678*/ 	.word	0x0000a700


	//----- nvinfo : EIATTR_EXIT_INSTR_OFFSETS
	.align		4
.L_1675:
        /*167c*/ 	.byte	0x04, 0x1c
        /*167e*/ 	.short	(.L_1677 - .L_1676)


	//   ....[0]....
.L_1676:
        /*1680*/ 	.word	0x00000080


	//   ....[1]....
        /*1684*/ 	.word	0x0000d3e0


	//----- nvinfo : EIATTR_MAX_THREADS
	.align		4
.L_1677:
        /*1688*/ 	.byte	0x04, 0x05
        /*168a*/ 	.short	(.L_1679 - .L_1678)
.L_1678:
        /*168c*/ 	.word	0x000001e0
        /*1690*/ 	.word	0x00000001
        /*1694*/ 	.word	0x00000001


	//----- nvinfo : EIATTR_CRS_STACK_SIZE
	.align		4
.L_1679:
        /*1698*/ 	.byte	0x04, 0x1e
        /*169a*/ 	.short	(.L_1681 - .L_1680)
.L_1680:
        /*169c*/ 	.word	0x00000000
.L_1681:


//--------------------- .nv.info._Z35group_norm_nhwc_fwd_one_pass_kernelI11Fp32IOFp16WLi64ELi120ELi480EEv26Group_norm_nhwc_fwd_params --------------------------
	.section	.nv.info._Z35group_norm_nhwc_fwd_one_pass_kernelI11Fp32IOFp16WLi64ELi120ELi480EEv26Group_norm_nhwc_fwd_params,"",@"SHT_CUDA_INFO"
	.sectionflags	@""
	.align	4


	//----- nvinfo : EIATTR_CUDA_API_VERSION
	.align		4
        /*0000*/ 	.byte	0x04, 0x37
        /*0002*/ 	.short	(.L_1683 - .L_1682)
.L_1682:
        /*0004*/ 	.word	0x00000082


	//----- nvinfo : EIATTR_SW2861232_WAR
	.align		4
.L_1683:
        /*0008*/ 	.byte	0x01, 0x35
	.zero		2


	//----- nvinfo : EIATTR_PARAM_CBANK
	.align		4
        /*000c*/ 	.byte	0x04, 0x0a
        /*000e*/ 	.short	(.L_1685 - .L_1684)
	.align		4
.L_1684:
        /*0010*/ 	.word	index@(.nv.constant0._Z35group_norm_nhwc_fwd_one_pass_kernelI11Fp32IOFp16WLi64ELi120ELi480EEv26Group_norm_nhwc_fwd_params)
        /*0014*/ 	.short	0x0160
        /*0016*/ 	.short	0x00a0


	//----- nvinfo : EIATTR_CBANK_PARAM_SIZE
	.align		4
.L_1685:
        /*0018*/ 	.byte	0x03, 0x19
        /*001a*/ 	.short	0x00a0


	//----- nvinfo : EIATTR_KPARAM_INFO
	.align		4
        /*001c*/ 	.byte	0x04, 0x17
        /*001e*/ 	.short	(.L_1687 - .L_1686)
.L_1686:
        /*0020*/ 	.word	0x00000000
        /*0024*/ 	.short	0x0000
        /*0026*/ 	.short	0x0000
        /*0028*/ 	.byte	0x00, 0xf0, 0x81, 0x02


	//----- nvinfo : EIATTR_MAXREG_COUNT
	.align		4
.L_1687:
        /*002c*/ 	.byte	0x03, 0x1b
        /*002e*/ 	.short	0x0080


	//----- nvinfo : EIATTR_NUM_BARRIERS
	.align		4
        /*0030*/ 	.byte	0x02, 0x4c
        /*0032*/ 	.byte	0x01
	.zero		1


	//----- nvinfo : EIATTR_MERCURY_ISA_VERSION
	.align		4
        /*0034*/ 	.byte	0x03, 0x5f
        /*0036*/ 	.short	0x0000


	//----- nvinfo : EIATTR_COOP_GROUP_MASK_REGIDS
	.align		4
        /*0038*/ 	.byte	0x04, 0x29
        /*003a*/ 	.short	(.L_1689 - .L_1688)


	//   ....[0]....
.L_1688:
        /*003c*/ 	.word	0xffffffff


	//   ....[1]....
        /*0040*/ 	.word	0xffffffff


	//   ....[2]....
        /*0044*/ 	.word	0xffffffff


	//   ....[3]....
        /*0048*/ 	.word	0xffffffff


	//   ....[4]....
        /*004c*/ 	.word	0xffffffff


	//   ....[5]....
        /*0050*/ 	.word	0xffffffff


	//   ....[6]....
        /*0054*/ 	.word	0xffffffff


	//   ....[7]....
        /*0058*/ 	.word	0xffffffff


	//   ....[8]....
        /*005c*/ 	.word	0xffffffff


	//   ....[9]....
        /*0060*/ 	.word	0xffffffff


	//----- nvinfo : EIATTR_COOP_GROUP_INSTR_OFFSETS
	.align		4
.L_1689:
        /*0064*/ 	.byte	0x04, 0x28
        /*0066*/ 	.short	(.L_1691 - .L_1690)


	//   ....[0]....
.L_1690:
        /*0068*/ 	.word	0x00000db0


	//   ....[1]....
        /*006c*/ 	.word	0x00000dc0


	//   ....[2]....
        /*0070*/ 	.word	0x00000df0


	//   ....[3]....
        /*0074*/ 	.word	0x00000e00


	//   ....[4]....
        /*0078*/ 	.word	0x00000e40


	//   ....[5]....
        /*007c*/ 	.word	0x00000e50


	//   ....[6]....
        /*0080*/ 	.word	0x00000e90


	//   ....[7]....
        /*0084*/ 	.word	0x00000ea0


	//   ....[8]....
        /*0088*/ 	.word	0x00000ee0


	//   ....[9]....
        /*008c*/ 	.word	0x00000ef0


	//----- nvinfo : EIATTR_EXIT_INSTR_OFFSETS
	.align		4
.L_1691:
        /*0090*/ 	.byte	0x04, 0x1c
        /*0092*/ 	.short	(.L_1693 - .L_1692)


	//   ....[0]....
.L_1692:
        /*0094*/ 	.word	0x00000060


	//   ....[1]....
        /*0098*/ 	.word	0x00003590


	//----- nvinfo : EIATTR_MAX_THREADS
	.align		4
.L_1693:
        /*009c*/ 	.byte	0x04, 0x05
        /*009e*/ 	.short	(.L_1695 - .L_1694)
.L_1694:
        /*00a0*/ 	.word	0x000001e0
        /*00a4*/ 	.word	0x00000001
        /*00a8*/ 	.word	0x00000001


	//----- nvinfo : EIATTR_CRS_STACK_SIZE
	.align		4
.L_1695:
        /*00ac*/ 	.byte	0x04, 0x1e
        /*00ae*/ 	.short	(.L_1697 - .L_1696)
.L_1696:
        /*00b0*/ 	.word	0x00000000
.L_1697:


//--------------------- .nv.info._Z35group_norm_nhwc_fwd_one_pass_kernelI11Fp32IOFp16WLi128ELi120ELi480EEv26Group_norm_nhwc_fwd_params --------------------------
	.section	.nv.info._Z35group_norm_nhwc_fwd_one_pass_kernelI11Fp32IOFp16WLi128ELi120ELi480EEv26Group_norm_nhwc_fwd_params,"",@"SHT_CUDA_INFO"
	.sectionflags	@""
	.align	4


	//----- nvinfo : EIATTR_CUDA_API_VERSION
	.align		4
        /*0000*/ 	.byte	0x04, 0x37
        /*0002*/ 	.short	(.L_1699 - .L_1698)
.L_1698:
        /*0004*/ 	.word	0x00000082


	//----- nvinfo : EIATTR_SW2861232_WAR
	.align		4
.L_1699:
        /*0008*/ 	.byte	0x01, 0x35
	.zero		2


	//----- nvinfo : EIATTR_PARAM_CBANK
	.align		4
        /*000c*/ 	.byte	0x04, 0x0a
        /*000e*/ 	.short	(.L_1701 - .L_1700)
	.align		4
.L_1700:
        /*0010*/ 	.word	index@(.nv.constant0._Z35group_norm_nhwc_fwd_one_pass_kernelI11Fp32IOFp16WLi128ELi120ELi480EEv26Group_norm_nhwc_fwd_params)
        /*0014*/ 	.short	0x0160
        /*0016*/ 	.short	0x00a0


	//----- nvinfo : EIATTR_CBANK_PARAM_SIZE
	.align		4
.L_1701:
        /*0018*/ 	.byte	0x03, 0x19
        /*001a*/ 	.short	0x00a0


	//----- nvinfo : EIATTR_KPARAM_INFO
	.align		4
        /*001c*/ 	.byte	0x04, 0x17
        /*001e*/ 	.short	(.L_1703 - .L_1702)
.L_1702:
        /*0020*/ 	.word	0x00000000
        /*0024*/ 	.short	0x0000
        /*0026*/ 	.short	0x0000
        /*0028*/ 	.byte	0x00, 0xf0, 0x81, 0x02


	//----- nvinfo : EIATTR_MAXREG_COUNT
	.align		4
.L_1703:
        /*002c*/ 	.byte	0x03, 0x1b
        /*002e*/ 	.short	0x0080


	//----- nvinfo : EIATTR_NUM_BARRIERS
	.align		4
        /*0030*/ 	.byte	0x02, 0x4c
        /*0032*/ 	.byte	0x01
	.zero		1


	//----- nvinfo : EIATTR_MERCURY_ISA_VERSION
	.align		4
        /*0034*/ 	.byte	0x03, 0x5f
        /*0036*/ 	.short	0x0000


	//----- nvinfo : EIATTR_COOP_GROUP_MASK_REGIDS
	.align		4
        /*0038*/ 	.byte	0x04, 0x29
        /*003a*/ 	.short	(.L_1705 - .L_1704)


	//   ....[0]....
.L_1704:
        /*003c*/ 	.word	0xffffffff


	//   ....[1]....
        /*0040*/ 	.word	0xffffffff


	//   ....[2]....
        /*0044*/ 	.word	0xffffffff


	//   ....[3]....
        /*0048*/ 	.word	0xffffffff


	//   ....[4]....
        /*004c*/ 	.word	0xffffffff


	//   ....[5]....
        /*0050*/ 	.word	0xffffffff


	//   ....[6]....
        /*0054*/ 	.word	0xffffffff


	//   ....[7]....
        /*0058*/ 	.word	0xffffffff


	//   ....[8]....
        /*005c*/ 	.word	0xffffffff


	//   ....[9]....
        /*0060*/ 	.word	0xffffffff


	//----- nvinfo : EIATTR_COOP_GROUP_INSTR_OFFSETS
	.align		4
.L_1705:
        /*0064*/ 	.byte	0x04, 0x28
        /*0066*/ 	.short	(.L_1707 - .L_1706)


	//   ....[0]....
.L_1706:
        /*0068*/ 	.word	0x00001770


	//   ....[1]....
        /*006c*/ 	.word	0x00001780


	//   ....[2]....
        /*0070*/ 	.word	0x000017b0


	//   ....[3]....
        /*0074*/ 	.word	0x000017c0


	//   ....[4]....
        /*0078*/ 	.word	0x00001800


	//   ....[5]....
        /*007c*/ 	.word	0x00001810


	//   ....[6]....
        /*0080*/ 	.word	0x00001850


	//   ....[7]....
        /*0084*/ 	.word	0x00001860


	//   ....[8]....
        /*0088*/ 	.word	0x000018a0


	//   ....[9]....
        /*008c*/ 	.word	0x000018b0


	//----- nvinfo : EIATTR_EXIT_INSTR_OFFSETS
	.align		4
.L_1707:
        /*0090*/ 	.byte	0x04, 0x1c
        /*0092*/ 	.short	(.L_1709 - .L_1708)


	//   ....[0]....
.L_1708:
        /*0094*/ 	.word	0x00000060


	//   ....[1]....
        /*0098*/ 	.word	0x00004720


	//----- nvinfo : EIATTR_MAX_THREADS
	.align		4
.L_1709:
        /*009c*/ 	.byte	0x04, 0x05
        /*009e*/ 	.short	(.L_1711 - .L_1710)
.L_1710:
        /*00a0*/ 	.word	0x000001e0
        /*00a4*/ 	.word	0x00000001
        /*00a8*/ 	.word	0x00000001


	//----- nvinfo : EIATTR_CRS_STACK_SIZE
	.align		4
.L_1711:
        /*00ac*/ 	.byte	0x04, 0x1e
        /*00ae*/ 	.short	(.L_1713 - .L_1712)
.L_1712:
        /*00b0*/ 	.word	0x00000000
.L_1713:


//--------------------- .nv.info._Z35group_norm_nhwc_fwd_one_pass_kernelI11Fp32IOFp16WLi256ELi120ELi480EEv26Group_norm_nhwc_fwd_params --------------------------
	.section	.nv.info._Z35group_norm_nhwc_fwd_one_pass_kernelI11Fp32IOFp16WLi256ELi120ELi480EEv26Group_norm_nhwc_fwd_params,"",@"SHT_CUDA_INFO"
	.sectionflags	@""
	.align	4


	//----- nvinfo : EIATTR_CUDA_API_VERSION
	.align		4
        /*0000*/ 	.byte	0x04, 0x37
        /*0002*/ 	.short	(.L_1715 - .L_1714)
.L_1714:
        /*0004*/ 	.word	0x00000082


	//----- nvinfo : EIATTR_SW2861232_WAR
	.align		4
.L_1715:
        /*0008*/ 	.byte	0x01, 0x35
	.zero		2


	//----- nvinfo : EIATTR_PARAM_CBANK
	.align		4
        /*000c*/ 	.byte	0x04, 0x0a
        /*000e*/ 	.short	(.L_1717 - .L_1716)
	.align		4
.L_1716:
        /*0010*/ 	.word	index@(.nv.constant0._Z35group_norm_nhwc_fwd_one_pass_kernelI11Fp32IOFp16WLi256ELi120ELi480EEv26Group_norm_nhwc_fwd_params)
        /*0014*/ 	.short	0x0160
        /*0016*/ 	.short	0x00a0


	//----- nvinfo : EIATTR_CBANK_PARAM_SIZE
	.align		4
.L_1717:
        /*0018*/ 	.byte	0x03, 0x19
        /*001a*/ 	.short	0x00a0


	//----- nvinfo : EIATTR_KPARAM_INFO
	.align		4
        /*001c*/ 	.byte	0x04, 0x17
        /*001e*/ 	.short	(.L_1719 - .L_1718)
.L_1718:
        /*0020*/ 	.word	0x00000000
        /*0024*/ 	.short	0x0000
        /*0026*/ 	.short	0x0000
        /*0028*/ 	.byte	0x00, 0xf0, 0x81, 0x02


	//----- nvinfo : EIATTR_MAXREG_COUNT
	.align		4
.L_1719:
        /*002c*/ 	.byte	0x03, 0x1b
        /*002e*/ 	.short	0x0080


	//----- nvinfo : EIATTR_NUM_BARRIERS
	.align		4
        /*0030*/ 	.byte	0x02, 0x4c
        /*0032*/ 	.byte	0x01
	.zero		1


	//----- nvinfo : EIATTR_MERCURY_ISA_VERSION
	.align		4
        /*0034*/ 	.byte	0x03, 0x5f
        /*0036*/ 	.short	0x0000


	//----- nvinfo : EIATTR_COOP_GROUP_MASK_REGIDS
	.align		4
        /*0038*/ 	.byte	0x04, 0x29
        /*003a*/ 	.short	(.L_1721 - .L_1720)


	//   ....[0]....
.L_1720:
        /*003c*/ 	.word	0xffffffff


	//   ....[1]....
        /*0040*/ 	.word	0xffffffff


	//   ....[2]....
        /*0044*/ 	.word	0xffffffff


	//   ....[3]....
        /*0048*/ 	.word	0xffffffff


	//   ....[4]....
        /*004c*/ 	.word	0xffffffff


	//   ....[5]....
        /*0050*/ 	.word	0xffffffff


	//   ....[6]....
        /*0054*/ 	.word	0xffffffff


	//   ....[7]....
        /*0058*/ 	.word	0xffffffff


	//   ....[8]....
        /*005c*/ 	.word	0xffffffff


	//   ....[9]....
        /*0060*/ 	.word	0xffffffff


	//----- nvinfo : EIATTR_COOP_GROUP_INSTR_OFFSETS
	.align		4
.L_1721:
        /*0064*/ 	.byte	0x04, 0x28
        /*0066*/ 	.short	(.L_1723 - .L_1722)


	//   ....[0]....
.L_1722:
        /*0068*/ 	.word	0x00003330


	//   ....[1]....
        /*006c*/ 	.word	0x00003340


	//   ....[2]....
        /*0070*/ 	.word	0x00003380


	//   ....[3]....
        /*0074*/ 	.word	0x00003390


	//   ....[4]....
        /*0078*/ 	.word	0x000033d0


	//   ....[5]....
        /*007c*/ 	.word	0x000033e0


	//   ....[6]....
        /*0080*/ 	.word	0x00003420


	//   ....[7]....
        /*0084*/ 	.word	0x00003430


	//   ....[8]....
        /*0088*/ 	.word	0x00003470


	//   ....[9]....
        /*008c*/ 	.word	0x00003480


	//----- nvinfo : EIATTR_EXIT_INSTR_OFFSETS
	.align		4
.L_1723:
        /*0090*/ 	.byte	0x04, 0x1c
        /*0092*/ 	.short	(.L_1725 - .L_1724)


	//   ....[0]....
.L_1724:
        /*0094*/ 	.word	0x00000070


	//   ....[1]....
        /*0098*/ 	.word	0x000083e0


	//----- nvinfo : EIATTR_MAX_THREADS
	.align		4
.L_1725:
        /*009c*/ 	.byte	0x04, 0x05
        /*009e*/ 	.short	(.L_1727 - .L_1726)
.L_1726:
        /*00a0*/ 	.word	0x000001e0
        /*00a4*/ 	.word	0x00000001
        /*00a8*/ 	.word	0x00000001


	//----- nvinfo : EIATTR_CRS_STACK_SIZE
	.align		4
.L_1727:
        /*00ac*/ 	.byte	0x04, 0x1e
        /*00ae*/ 	.short	(.L_1729 - .L_1728)
.L_1728:
        /*00b0*/ 	.word	0x00000000
.L_1729:


//--------------------- .nv.info._Z35group_norm_nhwc_fwd_one_pass_kernelI11Fp32IOFp16WLi512ELi120ELi480EEv26Group_norm_nhwc_fwd_params --------------------------
	.section	.nv.info._Z35group_norm_nhwc_fwd_one_pass_kernelI11Fp32IOFp16WLi512ELi120ELi480EEv26Group_norm_nhwc_fwd_params,"",@"SHT_CUDA_INFO"
	.sectionflags	@""
	.align	4


	//----- nvinfo : EIATTR_CUDA_API_VERSION
	.align		4
        /*0000*/ 	.byte	0x04, 0x37
        /*0002*/ 	.short	(.L_1731 - .L_1730)
.L_1730:
        /*0004*/ 	.word	0x00000082


	//----- nvinfo : EIATTR_SW2861232_WAR
	.align		4
.L_1731:
        /*0008*/ 	.byte	0x01, 0x35
	.zero		2


	//----- nvinfo : EIATTR_PARAM_CBANK
	.align		4
        /*000c*/ 	.byte	0x04, 0x0a
        /*000e*/ 	.short	(.L_1733 - .L_1732)
	.align		4
.L_1732:
        /*0010*/ 	.word	index@(.nv.constant0._Z35group_norm_nhwc_fwd_one_pass_kernelI11Fp32IOFp16WLi512ELi120ELi480EEv26Group_norm_nhwc_fwd_params)
        /*0014*/ 	.short	0x0160
        /*0016*/ 	.short	0x00a0


	//----- nvinfo : EIATTR_CBANK_PARAM_SIZE
	.align		4
.L_1733:
        /*0018*/ 	.byte	0x03, 0x19
        /*001a*/ 	.short	0x00a0


	//----- nvinfo : EIATTR_KPARAM_INFO
	.align		4
        /*001c*/ 	.byte	0x04, 0x17
        /*001e*/ 	.short	(.L_1735 - .L_1734)
.L_1734:
        /*0020*/ 	.word	0x00000000
        /*0024*/ 	.short	0x0000
        /*0026*/ 	.short	0x0000
        /*0028*/ 	.byte	0x00, 0xf0, 0x81, 0x02


	//----- nvinfo : EIATTR_MAXREG_COUNT
	.align		4
.L_1735:
        /*002c*/ 	.byte	0x03, 0x1b
        /*002e*/ 	.short	0x0080


	//----- nvinfo : EIATTR_NUM_BARRIERS
	.align		4
        /*0030*/ 	.byte	0x02, 0x4c
        /*0032*/ 	.byte	0x01
	.zero		1


	//----- nvinfo : EIATTR_ANNOTATIONS
	.align		4
        /*0034*/ 	.byte	0x04, 0x55
        /*0036*/ 	.short	(.L_1737 - .L_1736)


	//   ....[0]....
.L_1736:
        /* <DEDUP_REMOVED lines=352> */


	//----- nvinfo : EIATTR_MERCURY_ISA_VERSION
	.align		4
.L_1737:
        /*1620*/ 	.byte	0x03, 0x5f
        /*1622*/ 	.short	0x0000


	//----- nvinfo : EIATTR_COOP_GROUP_MASK_REGIDS
	.align		4
        /*1624*/ 	.byte	0x04, 0x29
        /*1626*/ 	.short	(.L_1739 - .L_1738)


	//   ....[0]....
.L_1738:
        /*1628*/ 	.word	0xffffffff


	//   ....[1]....
        /*162c*/ 	.word	0xffffffff


	//   ....[2]....
        /*1630*/ 	.word	0xffffffff


	//   ....[3]....
        /*1634*/ 	.word	0xffffffff


	//   ....[4]....
        /*1638*/ 	.word	0xffffffff


	//   ....[5]....
        /*163c*/ 	.word	0xffffffff


	//   ....[6]....
        /*1640*/ 	.word	0xffffffff


	//   ....[7]....
        /*1644*/ 	.word	0xffffffff


	//   ....[8]....
        /*1648*/ 	.word	0xffffffff


	//   ....[9]....
        /*164c*/ 	.word	0xffffffff


	//----- nvinfo : EIATTR_COOP_GROUP_INSTR_OFFSETS
	.align		4
.L_1739:
        /*1650*/ 	.byte	0x04, 0x28
        /*1652*/ 	.short	(.L_1741 - .L_1740)


	//   ....[0]....
.L_1740:
        /*1654*/ 	.word	0x0000a480


	//   ....[1]....
        /*1658*/ 	.word	0x0000a490


	//   ....[2]....
        /*165c*/ 	.word	0x0000a510


	//   ....[3]....
        /*1660*/ 	.word	0x0000a520


	//   ....[4]....
        /*1664*/ 	.word	0x0000a5b0


	//   ....[5]....
        /*1668*/ 	.word	0x0000a5c0


	//   ....[6]....
        /*166c*/ 	.word	0x0000a650


	//   ....[7]....
        /*1670*/ 	.word	0x0000a660


	//   ....[8]....
        /*1674*/ 	.word	0x0000a6f0


	//   ....[9]....
        /*1678*/ 	.word	0x0000a700


	//----- nvinfo : EIATTR_EXIT_INSTR_OFFSETS
	.align		4
.L_1741:
        /*167c*/ 	.byte	0x04, 0x1c
        /*167e*/ 	.short	(.L_1743 - .L_1742)


	//   ....[0]....
.L_1742:
        /*1680*/ 	.word	0x00000080


	//   ....[1]....
        /*1684*/ 	.word	0x0000d3e0


	//----- nvinfo : EIATTR_MAX_THREADS
	.align		4
.L_1743:
        /*1688*/ 	.byte	0x04, 0x05
        /*168a*/ 	.short	(.L_1745 - .L_1744)
.L_1744:
        /*168c*/ 	.word	0x000001e0
        /*1690*/ 	.word	0x00000001
        /*1694*/ 	.word	0x00000001


	//----- nvinfo : EIATTR_CRS_STACK_SIZE
	.align		4
.L_1745:
        /*1698*/ 	.byte	0x04, 0x1e
        /*169a*/ 	.short	(.L_1747 - .L_1746)
.L_1746:
        /*169c*/ 	.word	0x00000000
.L_1747:


//--------------------- .nv.callgraph             --------------------------
	.section	.nv.callgraph,"",@"SHT_CUDA_CALLGRAPH"
	.align	4
	.sectionentsize	8
	.align		4
        /*0000*/ 	.word	0x00000000
	.align		4
        /*0004*/ 	.word	0xffffffff
	.align		4
        /*0008*/ 	.word	0x00000000
	.align		4
        /*000c*/ 	.word	0xfffffffe
	.align		4
        /*0010*/ 	.word	0x00000000
	.align		4
        /*0014*/ 	.word	0xfffffffd
	.align		4
        /*0018*/ 	.word	0x00000000
	.align		4
        /*001c*/ 	.word	0xfffffffc


//--------------------- .nv.rel.action            --------------------------
	.section	.nv.rel.action,"",@"SHT_CUDA_RELOCINFO"
	.align	8
	.sectionentsize	8
        /*0000*/ 	.byte	0x73, 0x00, 0x00, 0x00, 0x00, 0x00, 0x00, 0x00, 0x00, 0x00, 0x00, 0x11, 0x25, 0x00, 0x05, 0x36


//--------------------- .nv.constant4             --------------------------
	.section	.nv.constant4,"a",@progbits
	.align	8
	.align		8
.nv.constant4:
        /*0000*/ 	.dword	_ZN62_INTERNAL_0b1835b8_31_group_norm_nhwc_one_pass_120_cu_9d62f60b4cuda3std3__45__cpo5beginE
	.align		8
        /*0008*/ 	.dword	_ZN62_INTERNAL_0b1835b8_31_group_norm_nhwc_one_pass_120_cu_9d62f60b4cuda3std3__45__cpo3endE
	.align		8
        /*0010*/ 	.dword	_ZN62_INTERNAL_0b1835b8_31_group_norm_nhwc_one_pass_120_cu_9d62f60b4cuda3std3__45__cpo6cbeginE
	.align		8
        /*0018*/ 	.dword	_ZN62_INTERNAL_0b1835b8_31_group_norm_nhwc_one_pass_120_cu_9d62f60b4cuda3std3__45__cpo4cendE
	.align		8
        /*0020*/ 	.dword	_ZN62_INTERNAL_0b1835b8_31_group_norm_nhwc_one_pass_120_cu_9d62f60b4cuda3std3__45__cpo6rbeginE
	.align		8
        /*0028*/ 	.dword	_ZN62_INTERNAL_0b1835b8_31_group_norm_nhwc_one_pass_120_cu_9d62f60b4cuda3std3__45__cpo4rendE
	.align		8
        /*0030*/ 	.dword	_ZN62_INTERNAL_0b1835b8_31_group_norm_nhwc_one_pass_120_cu_9d62f60b4cuda3std3__45__cpo7crbeginE
	.align		8
        /*0038*/ 	.dword	_ZN62_INTERNAL_0b1835b8_31_group_norm_nhwc_one_pass_120_cu_9d62f60b4cuda3std3__45__cpo5crendE
	.align		8
        /*0040*/ 	.dword	_ZN62_INTERNAL_0b1835b8_31_group_norm_nhwc_one_pass_120_cu_9d62f60b4cuda3std3__464_GLOBAL__N__0b1835b8_31_group_norm_nhwc_one_pass_120_cu_9d62f60b6ignoreE
	.align		8
        /*0048*/ 	.dword	_ZN62_INTERNAL_0b1835b8_31_group_norm_nhwc_one_pass_120_cu_9d62f60b4cuda3std3__419piecewise_constructE
	.align		8
        /*0050*/ 	.dword	_ZN62_INTERNAL_0b1835b8_31_group_norm_nhwc_one_pass_120_cu_9d62f60b4cuda3std3__48in_placeE
	.align		8
        /*0058*/ 	.dword	_ZN62_INTERNAL_0b1835b8_31_group_norm_nhwc_one_pass_120_cu_9d62f60b4cuda3std3__420unreachable_sentinelE
	.align		8
        /*0060*/ 	.dword	_ZN62_INTERNAL_0b1835b8_31_group_norm_nhwc_one_pass_120_cu_9d62f60b4cuda3std3__47nulloptE
	.align		8
        /*0068*/ 	.dword	_ZN62_INTERNAL_0b1835b8_31_group_norm_nhwc_one_pass_120_cu_9d62f60b4cuda3std3__48unexpectE
	.align		8
        /*0070*/ 	.dword	_ZN62_INTERNAL_0b1835b8_31_group_norm_nhwc_one_pass_120_cu_9d62f60b4cuda3std6ranges3__45__cpo4swapE
	.align		8
        /*0078*/ 	.dword	_ZN62_INTERNAL_0b1835b8_31_group_norm_nhwc_one_pass_120_cu_9d62f60b4cuda3std6ranges3__45__cpo9iter_moveE
	.align		8
        /*0080*/ 	.dword	_ZN62_INTERNAL_0b1835b8_31_group_norm_nhwc_one_pass_120_cu_9d62f60b4cuda3std6ranges3__45__cpo5beginE
	.align		8
        /*0088*/ 	.dword	_ZN62_INTERNAL_0b1835b8_31_group_norm_nhwc_one_pass_120_cu_9d62f60b4cuda3std6ranges3__45__cpo3endE
	.align		8
        /*0090*/ 	.dword	_ZN62_INTERNAL_0b1835b8_31_group_norm_nhwc_one_pass_120_cu_9d62f60b4cuda3std6ranges3__45__cpo6cbeginE
	.align		8
        /*0098*/ 	.dword	_ZN62_INTERNAL_0b1835b8_31_group_norm_nhwc_one_pass_120_cu_9d62f60b4cuda3std6ranges3__45__cpo4cendE
	.align		8
        /*00a0*/ 	.dword	_ZN62_INTERNAL_0b1835b8_31_group_norm_nhwc_one_pass_120_cu_9d62f60b4cuda3std6ranges3__45__cpo7advanceE
	.align		8
        /*00a8*/ 	.dword	_ZN62_INTERNAL_0b1835b8_31_group_norm_nhwc_one_pass_120_cu_9d62f60b4cuda3std6ranges3__45__cpo9iter_swapE
	.align		8
        /*00b0*/ 	.dword	_ZN62_INTERNAL_0b1835b8_31_group_norm_nhwc_one_pass_120_cu_9d62f60b4cuda3std6ranges3__45__cpo4nextE
	.align		8
        /*00b8*/ 	.dword	_ZN62_INTERNAL_0b1835b8_31_group_norm_nhwc_one_pass_120_cu_9d62f60b4cuda3std6ranges3__45__cpo4prevE
	.align		8
        /*00c0*/ 	.dword	_ZN62_INTERNAL_0b1835b8_31_group_norm_nhwc_one_pass_120_cu_9d62f60b4cuda3std6ranges3__45__cpo4dataE
	.align		8
        /*00c8*/ 	.dword	_ZN62_INTERNAL_0b1835b8_31_group_norm_nhwc_one_pass_120_cu_9d62f60b4cuda3std6ranges3__45__cpo5cdataE
	.align		8
        /*00d0*/ 	.dword	_ZN62_INTERNAL_0b1835b8_31_group_norm_nhwc_one_pass_120_cu_9d62f60b4cuda3std6ranges3__45__cpo4sizeE
	.align		8
        /*00d8*/ 	.dword	_ZN62_INTERNAL_0b1835b8_31_group_norm_nhwc_one_pass_120_cu_9d62f60b4cuda3std6ranges3__45__cpo5ssizeE
	.align		8
        /*00e0*/ 	.dword	_ZN62_INTERNAL_0b1835b8_31_group_norm_nhwc_one_pass_120_cu_9d62f60b4cuda3std6ranges3__45__cpo8distanceE
	.align		8
        /*00e8*/ 	.dword	_ZN62_INTERNAL_0b1835b8_31_group_norm_nhwc_one_pass_120_cu_9d62f60b6thrust23THRUST_300001_SM_800_NS6system6detail10sequential3seqE
	.align		8
        /*00f0*/ 	.dword	_ZN62_INTERNAL_0b1835b8_31_group_norm_nhwc_one_pass_120_cu_9d62f60b6thrust23THRUST_300001_SM_800_NS12placeholders2_1E
	.align		8
        /*00f8*/ 	.dword	_ZN62_INTERNAL_0b1835b8_31_group_norm_nhwc_one_pass_120_cu_9d62f60b6thrust23THRUST_300001_SM_800_NS12placeholders2_2E
	.align		8
        /*0100*/ 	.dword	_ZN62_INTERNAL_0b1835b8_31_group_norm_nhwc_one_pass_120_cu_9d62f60b6thrust23THRUST_300001_SM_800_NS12placeholders2_3E
	.align		8
        /*0108*/ 	.dword	_ZN62_INTERNAL_0b1835b8_31_group_norm_nhwc_one_pass_120_cu_9d62f60b6thrust23THRUST_300001_SM_800_NS12placeholders2_4E
	.align		8
        /*0110*/ 	.dword	_ZN62_INTERNAL_0b1835b8_31_group_norm_nhwc_one_pass_120_cu_9d62f60b6thrust23THRUST_300001_SM_800_NS12placeholders2_5E
	.align		8
        /*0118*/ 	.dword	_ZN62_INTERNAL_0b1835b8_31_group_norm_nhwc_one_pass_120_cu_9d62f60b6thrust23THRUST_300001_SM_800_NS12placeholders2_6E
	.align		8
        /*0120*/ 	.dword	_ZN62_INTERNAL_0b1835b8_31_group_norm_nhwc_one_pass_120_cu_9d62f60b6thrust23THRUST_300001_SM_800_NS12placeholders2_7E
	.align		8
        /*0128*/ 	.dword	_ZN62_INTERNAL_0b1835b8_31_group_norm_nhwc_one_pass_120_cu_9d62f60b6thrust23THRUST_300001_SM_800_NS12placeholders2_8E
	.align		8
        /*0130*/ 	.dword	_ZN62_INTERNAL_0b1835b8_31_group_norm_nhwc_one_pass_120_cu_9d62f60b6thrust23THRUST_300001_SM_800_NS12placeholders2_9E
	.align		8
        /*0138*/ 	.dword	_ZN62_INTERNAL_0b1835b8_31_group_norm_nhwc_one_pass_120_cu_9d62f60b6thrust23THRUST_300001_SM_800_NS12placeholders3_10E


//--------------------- .nv.constant0._ZN3cub17CUB_300001_SM_8006detail11EmptyKernelIvEEvv --------------------------
	.section	.nv.constant0._ZN3cub17CUB_300001_SM_8006detail11EmptyKernelIvEEvv,"a",@progbits
	.sectionflags	@""
	.align	4
.nv.constant0._ZN3cub17CUB_300001_SM_8006detail11EmptyKernelIvEEvv:
	.zero		352


//--------------------- .nv.constant0._Z35group_norm_nhwc_bwd_one_pass_kernelI11Bf16IOFp32WLi64ELi120ELi480EEv26Group_norm_nhwc_bwd_params --------------------------
	.section	.nv.constant0._Z35group_norm_nhwc_bwd_one_pass_kernelI11Bf16IOFp32WLi64ELi120ELi480EEv26Group_norm_nhwc_bwd_params,"a",@progbits
	.sectionflags	@""
	.align	4
.nv.constant0._Z35group_norm_nhwc_bwd_one_pass_kernelI11Bf16IOFp32WLi64ELi120ELi480EEv26Group_norm_nhwc_bwd_params:
	.zero		536


//--------------------- .nv.constant0._Z35group_norm_nhwc_bwd_one_pass_kernelI11Bf16IOFp32WLi128ELi120ELi480EEv26Group_norm_nhwc_bwd_params --------------------------
	.section	.nv.constant0._Z35group_norm_nhwc_bwd_one_pass_kernelI11Bf16IOFp32WLi128ELi120ELi480EEv26Group_norm_nhwc_bwd_params,"a",@progbits
	.sectionflags	@""
	.align	4
.nv.constant0._Z35group_norm_nhwc_bwd_one_pass_kernelI11Bf16IOFp32WLi128ELi120ELi480EEv26Group_norm_nhwc_bwd_params:
	.zero		536


//--------------------- .nv.constant0._Z35group_norm_nhwc_bwd_one_pass_kernelI11Bf16IOFp32WLi256ELi120ELi480EEv26Group_norm_nhwc_bwd_params --------------------------
	.section	.nv.constant0._Z35group_norm_nhwc_bwd_one_pass_kernelI11Bf16IOFp32WLi256ELi120ELi480EEv26Group_norm_nhwc_bwd_params,"a",@progbits
	.sectionflags	@""
	.align	4
.nv.constant0._Z35group_norm_nhwc_bwd_one_pass_kernelI11Bf16IOFp32WLi256ELi120ELi480EEv26Group_norm_nhwc_bwd_params:
	.zero		536


//--------------------- .nv.constant0._Z35group_norm_nhwc_bwd_one_pass_kernelI11Bf16IOFp32WLi512ELi120ELi480EEv26Group_norm_nhwc_bwd_params --------------------------
	.section	.nv.constant0._Z35group_norm_nhwc_bwd_one_pass_kernelI11Bf16IOFp32WLi512ELi120ELi480EEv26Group_norm_nhwc_bwd_params,"a",@progbits
	.sectionflags	@""
	.align	4
.nv.constant0._Z35group_norm_nhwc_bwd_one_pass_kernelI11Bf16IOFp32WLi512ELi120ELi480EEv26Group_norm_nhwc_bwd_params:
	.zero		536


//--------------------- .nv.constant0._Z35group_norm_nhwc_bwd_one_pass_kernelI11Bf16IOBf16WLi64ELi120ELi480EEv26Group_norm_nhwc_bwd_params --------------------------
	.section	.nv.constant0._Z35group_norm_nhwc_bwd_one_pass_kernelI11Bf16IOBf16WLi64ELi120ELi480EEv26Group_norm_nhwc_bwd_params,"a",@progbits
	.sectionflags	@""
	.align	4
.nv.constant0._Z35group_norm_nhwc_bwd_one_pass_kernelI11Bf16IOBf16WLi64ELi120ELi480EEv26Group_norm_nhwc_bwd_params:
	.zero		536


//--------------------- .nv.constant0._Z35group_norm_nhwc_bwd_one_pass_kernelI11Bf16IOBf16WLi128ELi120ELi480EEv26Group_norm_nhwc_bwd_params --------------------------
	.section	.nv.constant0._Z35group_norm_nhwc_bwd_one_pass_kernelI11Bf16IOBf16WLi128ELi120ELi480EEv26Group_norm_nhwc_bwd_params,"a",@progbits
	.sectionflags	@""
	.align	4
.nv.constant0._Z35group_norm_nhwc_bwd_one_pass_kernelI11Bf16IOBf16WLi128ELi120ELi480EEv26Group_norm_nhwc_bwd_params:
	.zero		536


//--------------------- .nv.constant0._Z35group_norm_nhwc_bwd_one_pass_kernelI11Bf16IOBf16WLi256ELi120ELi480EEv26Group_norm_nhwc_bwd_params --------------------------
	.section	.nv.constant0._Z35group_norm_nhwc_bwd_one_pass_kernelI11Bf16IOBf16WLi256ELi120ELi480EEv26Group_norm_nhwc_bwd_params,"a",@progbits
	.sectionflags	@""
	.align	4
.nv.constant0._Z35group_norm_nhwc_bwd_one_pass_kernelI11Bf16IOBf16WLi256ELi120ELi480EEv26Group_norm_nhwc_bwd_params:
	.zero		536


//--------------------- .nv.constant0._Z35group_norm_nhwc_bwd_one_pass_kernelI11Bf16IOBf16WLi512ELi120ELi480EEv26Group_norm_nhwc_bwd_params --------------------------
	.section	.nv.constant0._Z35group_norm_nhwc_bwd_one_pass_kernelI11Bf16IOBf16WLi512ELi120ELi480EEv26Group_norm_nhwc_bwd_params,"a",@progbits
	.sectionflags	@""
	.align	4
.nv.constant0._Z35group_norm_nhwc_bwd_one_pass_kernelI11Bf16IOBf16WLi512ELi120ELi480EEv26Group_norm_nhwc_bwd_params:
	.zero		536


//--------------------- .nv.constant0._Z35group_norm_nhwc_bwd_one_pass_kernelI11Bf16IOFp16WLi64ELi120ELi480EEv26Group_norm_nhwc_bwd_params --------------------------
	.section	.nv.constant0._Z35group_norm_nhwc_bwd_one_pass_kernelI11Bf16IOFp16WLi64ELi120ELi480EEv26Group_norm_nhwc_bwd_params,"a",@progbits
	.sectionflags	@""
	.align	4
.nv.constant0._Z35group_norm_nhwc_bwd_one_pass_kernelI11Bf16IOFp16WLi64ELi120ELi480EEv26Group_norm_nhwc_bwd_params:
	.zero		536


//--------------------- .nv.constant0._Z35group_norm_nhwc_bwd_one_pass_kernelI11Bf16IOFp16WLi128ELi120ELi480EEv26Group_norm_nhwc_bwd_params --------------------------
	.section	.nv.constant0._Z35group_norm_nhwc_bwd_one_pass_kernelI11Bf16IOFp16WLi128ELi120ELi480EEv26Group_norm_nhwc_bwd_params,"a",@progbits
	.sectionflags	@""
	.align	4
.nv.constant0._Z35group_norm_nhwc_bwd_one_pass_kernelI11Bf16IOFp16WLi128ELi120ELi480EEv26Group_norm_nhwc_bwd_params:
	.zero		536


//--------------------- .nv.constant0._Z35group_norm_nhwc_bwd_one_pass_kernelI11Bf16IOFp16WLi256ELi120ELi480EEv26Group_norm_nhwc_bwd_params --------------------------
	.section	.nv.constant0._Z35group_norm_nhwc_bwd_one_pass_kernelI11Bf16IOFp16WLi256ELi120ELi480EEv26Group_norm_nhwc_bwd_params,"a",@progbits
	.sectionflags	@""
	.align	4
.nv.constant0._Z35group_norm_nhwc_bwd_one_pass_kernelI11Bf16IOFp16WLi256ELi120ELi480EEv26Group_norm_nhwc_bwd_params:
	.zero		536


//--------------------- .nv.constant0._Z35group_norm_nhwc_bwd_one_pass_kernelI11Bf16IOFp16WLi512ELi120ELi480EEv26Group_norm_nhwc_bwd_params --------------------------
	.section	.nv.constant0._Z35group_norm_nhwc_bwd_one_pass_kernelI11Bf16IOFp16WLi512ELi120ELi480EEv26Group_norm_nhwc_bwd_params,"a",@progbits
	.sectionflags	@""
	.align	4
.nv.constant0._Z35group_norm_nhwc_bwd_one_pass_kernelI11Bf16IOFp16WLi512ELi120ELi480EEv26Group_norm_nhwc_bwd_params:
	.zero		536


//--------------------- .nv.constant0._Z35group_norm_nhwc_bwd_one_pass_kernelI11Fp16IOFp32WLi64ELi120ELi480EEv26Group_norm_nhwc_bwd_params --------------------------
	.section	.nv.constant0._Z35group_norm_nhwc_bwd_one_pass_kernelI11Fp16IOFp32WLi64ELi120ELi480EEv26Group_norm_nhwc_bwd_params,"a",@progbits
	.sectionflags	@""
	.align	4
.nv.constant0._Z35group_norm_nhwc_bwd_one_pass_kernelI11Fp16IOFp32WLi64ELi120ELi480EEv26Group_norm_nhwc_bwd_params:
	.zero		536


//--------------------- .nv.constant0._Z35group_norm_nhwc_bwd_one_pass_kernelI11Fp16IOFp32WLi128ELi120ELi480EEv26Group_norm_nhwc_bwd_params --------------------------
	.section	.nv.constant0._Z35group_norm_nhwc_bwd_one_pass_kernelI11Fp16IOFp32WLi128ELi120ELi480EEv26Group_norm_nhwc_bwd_params,"a",@progbits
	.sectionflags	@""
	.align	4
.nv.constant0._Z35group_norm_nhwc_bwd_one_pass_kernelI11Fp16IOFp32WLi128ELi120ELi480EEv26Group_norm_nhwc_bwd_params:
	.zero		536


//--------------------- .nv.constant0._Z35group_norm_nhwc_bwd_one_pass_kernelI11Fp16IOFp32WLi256ELi120ELi480EEv26Group_norm_nhwc_bwd_params --------------------------
	.section	.nv.constant0._Z35group_norm_nhwc_bwd_one_pass_kernelI11Fp16IOFp32WLi256ELi120ELi480EEv26Group_norm_nhwc_bwd_params,"a",@progbits
	.sectionflags	@""
	.align	4
.nv.constant0._Z35group_norm_nhwc_bwd_one_pass_kernelI11Fp16IOFp32WLi256ELi120ELi480EEv26Group_norm_nhwc_bwd_params:
	.zero		536


//--------------------- .nv.constant0._Z35group_norm_nhwc_bwd_one_pass_kernelI11Fp16IOFp32WLi512ELi120ELi480EEv26Group_norm_nhwc_bwd_params --------------------------
	.section	.nv.constant0._Z35group_norm_nhwc_bwd_one_pass_kernelI11Fp16IOFp32WLi512ELi120ELi480EEv26Group_norm_nhwc_bwd_params,"a",@progbits
	.sectionflags	@""
	.align	4
.nv.constant0._Z35group_norm_nhwc_bwd_one_pass_kernelI11Fp16IOFp32WLi512ELi120ELi480EEv26Group_norm_nhwc_bwd_params:
	.zero		536


//--------------------- .nv.constant0._Z35group_norm_nhwc_bwd_one_pass_kernelI11Fp16IOBf16WLi64ELi120ELi480EEv26Group_norm_nhwc_bwd_params --------------------------
	.section	.nv.constant0._Z35group_norm_nhwc_bwd_one_pass_kernelI11Fp16IOBf16WLi64ELi120ELi480EEv26Group_norm_nhwc_bwd_params,"a",@progbits
	.sectionflags	@""
	.align	4
.nv.constant0._Z35group_norm_nhwc_bwd_one_pass_kernelI11Fp16IOBf16WLi64ELi120ELi480EEv26Group_norm_nhwc_bwd_params:
	.zero		536


//--------------------- .nv.constant0._Z35group_norm_nhwc_bwd_one_pass_kernelI11Fp16IOBf16WLi128ELi120ELi480EEv26Group_norm_nhwc_bwd_params --------------------------
	.section	.nv.constant0._Z35group_norm_nhwc_bwd_one_pass_kernelI11Fp16IOBf16WLi128ELi120ELi480EEv26Group_norm_nhwc_bwd_params,"a",@progbits
	.sectionflags	@""
	.align	4
.nv.constant0._Z35group_norm_nhwc_bwd_one_pass_kernelI11Fp16IOBf16WLi128ELi120ELi480EEv26Group_norm_nhwc_bwd_params:
	.zero		536


//--------------------- .nv.constant0._Z35group_norm_nhwc_bwd_one_pass_kernelI11Fp16IOBf16WLi256ELi120ELi480EEv26Group_norm_nhwc_bwd_params --------------------------
	.section	.nv.constant0._Z35group_norm_nhwc_bwd_one_pass_kernelI11Fp16IOBf16WLi256ELi120ELi480EEv26Group_norm_nhwc_bwd_params,"a",@progbits
	.sectionflags	@""
	.align	4
.nv.constant0._Z35group_norm_nhwc_bwd_one_pass_kernelI11Fp16IOBf16WLi256ELi120ELi480EEv26Group_norm_nhwc_bwd_params:
	.zero		536


//--------------------- .nv.constant0._Z35group_norm_nhwc_bwd_one_pass_kernelI11Fp16IOBf16WLi512ELi120ELi480EEv26Group_norm_nhwc_bwd_params --------------------------
	.section	.nv.constant0._Z35group_norm_nhwc_bwd_one_pass_kernelI11Fp16IOBf16WLi512ELi120ELi480EEv26Group_norm_nhwc_bwd_params,"a",@progbits
	.sectionflags	@""
	.align	4
.nv.constant0._Z35group_norm_nhwc_bwd_one_pass_kernelI11Fp16IOBf16WLi512ELi120ELi480EEv26Group_norm_nhwc_bwd_params:
	.zero		536


//--------------------- .nv.constant0._Z35group_norm_nhwc_bwd_one_pass_kernelI11Fp16IOFp16WLi64ELi120ELi480EEv26Group_norm_nhwc_bwd_params --------------------------
	.section	.nv.constant0._Z35group_norm_nhwc_bwd_one_pass_kernelI11Fp16IOFp16WLi64ELi120ELi480EEv26Group_norm_nhwc_bwd_params,"a",@progbits
	.sectionflags	@""
	.align	4
.nv.constant0._Z35group_norm_nhwc_bwd_one_pass_kernelI11Fp16IOFp16WLi64ELi120ELi480EEv26Group_norm_nhwc_bwd_params:
	.zero		536


//--------------------- .nv.constant0._Z35group_norm_nhwc_bwd_one_pass_kernelI11Fp16IOFp16WLi128ELi120ELi480EEv26Group_norm_nhwc_bwd_params --------------------------
	.section	.nv.constant0._Z35group_norm_nhwc_bwd_one_pass_kernelI11Fp16IOFp16WLi128ELi120ELi480EEv26Group_norm_nhwc_bwd_params,"a",@progbits
	.sectionflags	@""
	.align	4
.nv.constant0._Z35group_norm_nhwc_bwd_one_pass_kernelI11Fp16IOFp16WLi128ELi120ELi480EEv26Group_norm_nhwc_bwd_params:
	.zero		536


//--------------------- .nv.constant0._Z35group_norm_nhwc_bwd_one_pass_kernelI11Fp16IOFp16WLi256ELi120ELi480EEv26Group_norm_nhwc_bwd_params --------------------------
	.section	.nv.constant0._Z35group_norm_nhwc_bwd_one_pass_kernelI11Fp16IOFp16WLi256ELi120ELi480EEv26Group_norm_nhwc_bwd_params,"a",@progbits
	.sectionflags	@""
	.align	4
.nv.constant0._Z35group_norm_nhwc_bwd_one_pass_kernelI11Fp16IOFp16WLi256ELi120ELi480EEv26Group_norm_nhwc_bwd_params:
	.zero		536


//--------------------- .nv.constant0._Z35group_norm_nhwc_bwd_one_pass_kernelI11Fp16IOFp16WLi512ELi120ELi480EEv26Group_norm_nhwc_bwd_params --------------------------
	.section	.nv.constant0._Z35group_norm_nhwc_bwd_one_pass_kernelI11Fp16IOFp16WLi512ELi120ELi480EEv26Group_norm_nhwc_bwd_params,"a",@progbits
	.sectionflags	@""
	.align	4
.nv.constant0._Z35group_norm_nhwc_bwd_one_pass_kernelI11Fp16IOFp16WLi512ELi120ELi480EEv26Group_norm_nhwc_bwd_params:
	.zero		536


//--------------------- .nv.constant0._Z35group_norm_nhwc_bwd_one_pass_kernelI11Fp32IOFp32WLi64ELi120ELi480EEv26Group_norm_nhwc_bwd_params --------------------------
	.section	.nv.constant0._Z35group_norm_nhwc_bwd_one_pass_kernelI11Fp32IOFp32WLi64ELi120ELi480EEv26Group_norm_nhwc_bwd_params,"a",@progbits
	.sectionflags	@""
	.align	4
.nv.constant0._Z35group_norm_nhwc_bwd_one_pass_kernelI11Fp32IOFp32WLi64ELi120ELi480EEv26Group_norm_nhwc_bwd_params:
	.zero		536


//--------------------- .nv.constant0._Z35group_norm_nhwc_bwd_one_pass_kernelI11Fp32IOFp32WLi128ELi120ELi480EEv26Group_norm_nhwc_bwd_params --------------------------
	.section	.nv.constant0._Z35group_norm_nhwc_bwd_one_pass_kernelI11Fp32IOFp32WLi128ELi120ELi480EEv26Group_norm_nhwc_bwd_params,"a",@progbits
	.sectionflags	@""
	.align	4
.nv.constant0._Z35group_norm_nhwc_bwd_one_pass_kernelI11Fp32IOFp32WLi128ELi120ELi480EEv26Group_norm_nhwc_bwd_params:
	.zero		536


//--------------------- .nv.constant0._Z35group_norm_nhwc_bwd_one_pass_kernelI11Fp32IOFp32WLi256ELi120ELi480EEv26Group_norm_nhwc_bwd_params --------------------------
	.section	.nv.constant0._Z35group_norm_nhwc_bwd_one_pass_kernelI11Fp32IOFp32WLi256ELi120ELi480EEv26Group_norm_nhwc_bwd_params,"a",@progbits
	.sectionflags	@""
	.align	4
.nv.constant0._Z35group_norm_nhwc_bwd_one_pass_kernelI11Fp32IOFp32WLi256ELi120ELi480EEv26Group_norm_nhwc_bwd_params:
	.zero		536


//--------------------- .nv.constant0._Z35group_norm_nhwc_bwd_one_pass_kernelI11Fp32IOFp32WLi512ELi120ELi480EEv26Group_norm_nhwc_bwd_params --------------------------
	.section	.nv.constant0._Z35group_norm_nhwc_bwd_one_pass_kernelI11Fp32IOFp32WLi512ELi120ELi480EEv26Group_norm_nhwc_bwd_params,"a",@progbits
	.sectionflags	@""
	.align	4
.nv.constant0._Z35group_norm_nhwc_bwd_one_pass_kernelI11Fp32IOFp32WLi512ELi120ELi480EEv26Group_norm_nhwc_bwd_params:
	.zero		536


//--------------------- .nv.constant0._Z35group_norm_nhwc_bwd_one_pass_kernelI11Fp32IOBf16WLi64ELi120ELi480EEv26Group_norm_nhwc_bwd_params --------------------------
	.section	.nv.constant0._Z35group_norm_nhwc_bwd_one_pass_kernelI11Fp32IOBf16WLi64ELi120ELi480EEv26Group_norm_nhwc_bwd_params,"a",@progbits
	.sectionflags	@""
	.align	4
.nv.constant0._Z35group_norm_nhwc_bwd_one_pass_kernelI11Fp32IOBf16WLi64ELi120ELi480EEv26Group_norm_nhwc_bwd_params:
	.zero		536


//--------------------- .nv.constant0._Z35group_norm_nhwc_bwd_one_pass_kernelI11Fp32IOBf16WLi128ELi120ELi480EEv26Group_norm_nhwc_bwd_params --------------------------
	.section	.nv.constant0._Z35group_norm_nhwc_bwd_one_pass_kernelI11Fp32IOBf16WLi128ELi120ELi480EEv26Group_norm_nhwc_bwd_params,"a",@progbits
	.sectionflags	@""
	.align	4
.nv.constant0._Z35group_norm_nhwc_bwd_one_pass_kernelI11Fp32IOBf16WLi128ELi120ELi480EEv26Group_norm_nhwc_bwd_params:
	.zero		536


//--------------------- .nv.constant0._Z35group_norm_nhwc_bwd_one_pass_kernelI11Fp32IOBf16WLi256ELi120ELi480EEv26Group_norm_nhwc_bwd_params --------------------------
	.section	.nv.constant0._Z35group_norm_nhwc_bwd_one_pass_kernelI11Fp32IOBf16WLi256ELi120ELi480EEv26Group_norm_nhwc_bwd_params,"a",@progbits
	.sectionflags	@""
	.align	4
.nv.constant0._Z35group_norm_nhwc_bwd_one_pass_kernelI11Fp32IOBf16WLi256ELi120ELi480EEv26Group_norm_nhwc_bwd_params:
	.zero		536


//--------------------- .nv.constant0._Z35group_norm_nhwc_bwd_one_pass_kernelI11Fp32IOBf16WLi512ELi120ELi480EEv26Group_norm_nhwc_bwd_params --------------------------
	.section	.nv.constant0._Z35group_norm_nhwc_bwd_one_pass_kernelI11Fp32IOBf16WLi512ELi120ELi480EEv26Group_norm_nhwc_bwd_params,"a",@progbits
	.sectionflags	@""
	.align	4
.nv.constant0._Z35group_norm_nhwc_bwd_one_pass_kernelI11Fp32IOBf16WLi512ELi120ELi480EEv26Group_norm_nhwc_bwd_params:
	.zero		536


//--------------------- .nv.constant0._Z35group_norm_nhwc_bwd_one_pass_kernelI11Fp32IOFp16WLi64ELi120ELi480EEv26Group_norm_nhwc_bwd_params --------------------------
	.section	.nv.constant0._Z35group_norm_nhwc_bwd_one_pass_kernelI11Fp32IOFp16WLi64ELi120ELi480EEv26Group_norm_nhwc_bwd_params,"a",@progbits
	.sectionflags	@""
	.align	4
.nv.constant0._Z35group_norm_nhwc_bwd_one_pass_kernelI11Fp32IOFp16WLi64ELi120ELi480EEv26Group_norm_nhwc_bwd_params:
	.zero		536


//--------------------- .nv.constant0._Z35group_norm_nhwc_bwd_one_pass_kernelI11Fp32IOFp16WLi128ELi120ELi480EEv26Group_norm_nhwc_bwd_params --------------------------
	.section	.nv.constant0._Z35group_norm_nhwc_bwd_one_pass_kernelI11Fp32IOFp16WLi128ELi120ELi480EEv26Group_norm_nhwc_bwd_params,"a",@progbits
	.sectionflags	@""
	.align	4
.nv.constant0._Z35group_norm_nhwc_bwd_one_pass_kernelI11Fp32IOFp16WLi128ELi120ELi480EEv26Group_norm_nhwc_bwd_params:
	.zero		536


//--------------------- .nv.constant0._Z35group_norm_nhwc_bwd_one_pass_kernelI11Fp32IOFp16WLi256ELi120ELi480EEv26Group_norm_nhwc_bwd_params --------------------------
	.section	.nv.constant0._Z35group_norm_nhwc_bwd_one_pass_kernelI11Fp32IOFp16WLi256ELi120ELi480EEv26Group_norm_nhwc_bwd_params,"a",@progbits
	.sectionflags	@""
	.align	4
.nv.constant0._Z35group_norm_nhwc_bwd_one_pass_kernelI11Fp32IOFp16WLi256ELi120ELi480EEv26Group_norm_nhwc_bwd_params:
	.zero		536


//--------------------- .nv.constant0._Z35group_norm_nhwc_bwd_one_pass_kernelI11Fp32IOFp16WLi512ELi120ELi480EEv26Group_norm_nhwc_bwd_params --------------------------
	.section	.nv.constant0._Z35group_norm_nhwc_bwd_one_pass_kernelI11Fp32IOFp16WLi512ELi120ELi480EEv26Group_norm_nhwc_bwd_params,"a",@progbits
	.sectionflags	@""
	.align	4
.nv.constant0._Z35group_norm_nhwc_bwd_one_pass_kernelI11Fp32IOFp16WLi512ELi120ELi480EEv26Group_norm_nhwc_bwd_params:
	.zero		536


//--------------------- .nv.constant0._Z35group_norm_nhwc_fwd_one_pass_kernelI11Bf16IOFp32WLi64ELi120ELi480EEv26Group_norm_nhwc_fwd_params --------------------------
	.section	.nv.constant0._Z35group_norm_nhwc_fwd_one_pass_kernelI11Bf16IOFp32WLi64ELi120ELi480EEv26Group_norm_nhwc_fwd_params,"a",@progbits
	.sectionflags	@""
	.align	4
.nv.constant0._Z35group_norm_nhwc_fwd_one_pass_kernelI11Bf16IOFp32WLi64ELi120ELi480EEv26Group_norm_nhwc_fwd_params:
	.zero		512


//--------------------- .nv.constant0._Z35group_norm_nhwc_fwd_one_pass_kernelI11Bf16IOFp32WLi128ELi120ELi480EEv26Group_norm_nhwc_fwd_params --------------------------
	.section	.nv.constant0._Z35group_norm_nhwc_fwd_one_pass_kernelI11Bf16IOFp32WLi128ELi120ELi480EEv26Group_norm_nhwc_fwd_params,"a",@progbits
	.sectionflags	@""
	.align	4
.nv.constant0._Z35group_norm_nhwc_fwd_one_pass_kernelI11Bf16IOFp32WLi128ELi120ELi480EEv26Group_norm_nhwc_fwd_params:
	.zero		512


//--------------------- .nv.constant0._Z35group_norm_nhwc_fwd_one_pass_kernelI11Bf16IOFp32WLi256ELi120ELi480EEv26Group_norm_nhwc_fwd_params --------------------------
	.section	.nv.constant0._Z35group_norm_nhwc_fwd_one_pass_kernelI11Bf16IOFp32WLi256ELi120ELi480EEv26Group_norm_nhwc_fwd_params,"a",@progbits
	.sectionflags	@""
	.align	4
.nv.constant0._Z35group_norm_nhwc_fwd_one_pass_kernelI11Bf16IOFp32WLi256ELi120ELi480EEv26Group_norm_nhwc_fwd_params:
	.zero		512


//--------------------- .nv.constant0._Z35group_norm_nhwc_fwd_one_pass_kernelI11Bf16IOFp32WLi512ELi120ELi480EEv26Group_norm_nhwc_fwd_params --------------------------
	.section	.nv.constant0._Z35group_norm_nhwc_fwd_one_pass_kernelI11Bf16IOFp32WLi512ELi120ELi480EEv26Group_norm_nhwc_fwd_params,"a",@progbits
	.sectionflags	@""
	.align	4
.nv.constant0._Z35group_norm_nhwc_fwd_one_pass_kernelI11Bf16IOFp32WLi512ELi120ELi480EEv26Group_norm_nhwc_fwd_params:
	.zero		512


//--------------------- .nv.constant0._Z35group_norm_nhwc_fwd_one_pass_kernelI11Bf16IOBf16WLi64ELi120ELi480EEv26Group_norm_nhwc_fwd_params --------------------------
	.section	.nv.constant0._Z35group_norm_nhwc_fwd_one_pass_kernelI11Bf16IOBf16WLi64ELi120ELi480EEv26Group_norm_nhwc_fwd_params,"a",@progbits
	.sectionflags	@""
	.align	4
.nv.constant0._Z35group_norm_nhwc_fwd_one_pass_kernelI11Bf16IOBf16WLi64ELi120ELi480EEv26Group_norm_nhwc_fwd_params:
	.zero		512


//--------------------- .nv.constant0._Z35group_norm_nhwc_fwd_one_pass_kernelI11Bf16IOBf16WLi128ELi120ELi480EEv26Group_norm_nhwc_fwd_params --------------------------
	.section	.nv.constant0._Z35group_norm_nhwc_fwd_one_pass_kernelI11Bf16IOBf16WLi128ELi120ELi480EEv26Group_norm_nhwc_fwd_params,"a",@progbits
	.sectionflags	@""
	.align	4
.nv.constant0._Z35group_norm_nhwc_fwd_one_pass_kernelI11Bf16IOBf16WLi128ELi120ELi480EEv26Group_norm_nhwc_fwd_params:
	.zero		512


//--------------------- .nv.constant0._Z35group_norm_nhwc_fwd_one_pass_kernelI11Bf16IOBf16WLi256ELi120ELi480EEv26Group_norm_nhwc_fwd_params --------------------------
	.section	.nv.constant0._Z35group_norm_nhwc_fwd_one_pass_kernelI11Bf16IOBf16WLi256ELi120ELi480EEv26Group_norm_nhwc_fwd_params,"a",@progbits
	.sectionflags	@""
	.align	4
.nv.constant0._Z35group_norm_nhwc_fwd_one_pass_kernelI11Bf16IOBf16WLi256ELi120ELi480EEv26Group_norm_nhwc_fwd_params:
	.zero		512


//--------------------- .nv.constant0._Z35group_norm_nhwc_fwd_one_pass_kernelI11Bf16IOBf16WLi512ELi120ELi480EEv26Group_norm_nhwc_fwd_params --------------------------
	.section	.nv.constant0._Z35group_norm_nhwc_fwd_one_pass_kernelI11Bf16IOBf16WLi512ELi120ELi480EEv26Group_norm_nhwc_fwd_params,"a",@progbits
	.sectionflags	@""
	.align	4
.nv.constant0._Z35group_norm_nhwc_fwd_one_pass_kernelI11Bf16IOBf16WLi512ELi120ELi480EEv26Group_norm_nhwc_fwd_params:
	.zero		512


//--------------------- .nv.constant0._Z35group_norm_nhwc_fwd_one_pass_kernelI11Bf16IOFp16WLi64ELi120ELi480EEv26Group_norm_nhwc_fwd_params --------------------------
	.section	.nv.constant0._Z35group_norm_nhwc_fwd_one_pass_kernelI11Bf16IOFp16WLi64ELi120ELi480EEv26Group_norm_nhwc_fwd_params,"a",@progbits
	.sectionflags	@""
	.align	4
.nv.constant0._Z35group_norm_nhwc_fwd_one_pass_kernelI11Bf16IOFp16WLi64ELi120ELi480EEv26Group_norm_nhwc_fwd_params:
	.zero		512


//--------------------- .nv.constant0._Z35group_norm_nhwc_fwd_one_pass_kernelI11Bf16IOFp16WLi128ELi120ELi480EEv26Group_norm_nhwc_fwd_params --------------------------
	.section	.nv.constant0._Z35group_norm_nhwc_fwd_one_pass_kernelI11Bf16IOFp16WLi128ELi120ELi480EEv26Group_norm_nhwc_fwd_params,"a",@progbits
	.sectionflags	@""
	.align	4
.nv.constant0._Z35group_norm_nhwc_fwd_one_pass_kernelI11Bf16IOFp16WLi128ELi120ELi480EEv26Group_norm_nhwc_fwd_params:
	.zero		512


//--------------------- .nv.constant0._Z35group_norm_nhwc_fwd_one_pass_kernelI11Bf16IOFp16WLi256ELi120ELi480EEv26Group_norm_nhwc_fwd_params --------------------------
	.section	.nv.constant0._Z35group_norm_nhwc_fwd_one_pass_kernelI11Bf16IOFp16WLi256ELi120ELi480EEv26Group_norm_nhwc_fwd_params,"a",@progbits
	.sectionflags	@""
	.align	4
.nv.constant0._Z35group_norm_nhwc_fwd_one_pass_kernelI11Bf16IOFp16WLi256ELi120ELi480EEv26Group_norm_nhwc_fwd_params:
	.zero		512


//--------------------- .nv.constant0._Z35group_norm_nhwc_fwd_one_pass_kernelI11Bf16IOFp16WLi512ELi120ELi480EEv26Group_norm_nhwc_fwd_params --------------------------
	.section	.nv.constant0._Z35group_norm_nhwc_fwd_one_pass_kernelI11Bf16IOFp16WLi512ELi120ELi480EEv26Group_norm_nhwc_fwd_params,"a",@progbits
	.sectionflags	@""
	.align	4
.nv.constant0._Z35group_norm_nhwc_fwd_one_pass_kernelI11Bf16IOFp16WLi512ELi120ELi480EEv26Group_norm_nhwc_fwd_params:
	.zero		512


//--------------------- .nv.constant0._Z35group_norm_nhwc_fwd_one_pass_kernelI11Fp16IOFp32WLi64ELi120ELi480EEv26Group_norm_nhwc_fwd_params --------------------------
	.section	.nv.constant0._Z35group_norm_nhwc_fwd_one_pass_kernelI11Fp16IOFp32WLi64ELi120ELi480EEv26Group_norm_nhwc_fwd_params,"a",@progbits
	.sectionflags	@""
	.align	4
.nv.constant0._Z35group_norm_nhwc_fwd_one_pass_kernelI11Fp16IOFp32WLi64ELi120ELi480EEv26Group_norm_nhwc_fwd_params:
	.zero		512


//--------------------- .nv.constant0._Z35group_norm_nhwc_fwd_one_pass_kernelI11Fp16IOFp32WLi128ELi120ELi480EEv26Group_norm_nhwc_fwd_params --------------------------
	.section	.nv.constant0._Z35group_norm_nhwc_fwd_one_pass_kernelI11Fp16IOFp32WLi128ELi120ELi480EEv26Group_norm_nhwc_fwd_params,"a",@progbits
	.sectionflags	@""
	.align	4
.nv.constant0._Z35group_norm_nhwc_fwd_one_pass_kernelI11Fp16IOFp32WLi128ELi120ELi480EEv26Group_norm_nhwc_fwd_params:
	.zero		512


//--------------------- .nv.constant0._Z35group_norm_nhwc_fwd_one_pass_kernelI11Fp16IOFp32WLi256ELi120ELi480EEv26Group_norm_nhwc_fwd_params --------------------------
	.section	.nv.constant0._Z35group_norm_nhwc_fwd_one_pass_kernelI11Fp16IOFp32WLi256ELi120ELi480EEv26Group_norm_nhwc_fwd_params,"a",@progbits
	.sectionflags	@""
	.align	4
.nv.constant0._Z35group_norm_nhwc_fwd_one_pass_kernelI11Fp16IOFp32WLi256ELi120ELi480EEv26Group_norm_nhwc_fwd_params:
	.zero		512


//--------------------- .nv.constant0._Z35group_norm_nhwc_fwd_one_pass_kernelI11Fp16IOFp32WLi512ELi120ELi480EEv26Group_norm_nhwc_fwd_params --------------------------
	.section	.nv.constant0._Z35group_norm_nhwc_fwd_one_pass_kernelI11Fp16IOFp32WLi512ELi120ELi480EEv26Group_norm_nhwc_fwd_params,"a",@progbits
	.sectionflags	@""
	.align	4
.nv.constant0._Z35group_norm_nhwc_fwd_one_pass_kernelI11Fp16IOFp32WLi512ELi120ELi480EEv26Group_norm_nhwc_fwd_params:
	.zero		512


//--------------------- .nv.constant0._Z35group_norm_nhwc_fwd_one_pass_kernelI11Fp16IOBf16WLi64ELi120ELi480EEv26Group_norm_nhwc_fwd_params --------------------------
	.section	.nv.constant0._Z35group_norm_nhwc_fwd_one_pass_kernelI11Fp16IOBf16WLi64ELi120ELi480EEv26Group_norm_nhwc_fwd_params,"a",@progbits
	.sectionflags	@""
	.align	4
.nv.constant0._Z35group_norm_nhwc_fwd_one_pass_kernelI11Fp16IOBf16WLi64ELi120ELi480EEv26Group_norm_nhwc_fwd_params:
	.zero		512


//--------------------- .nv.constant0._Z35group_norm_nhwc_fwd_one_pass_kernelI11Fp16IOBf16WLi128ELi120ELi480EEv26Group_norm_nhwc_fwd_params --------------------------
	.section	.nv.constant0._Z35group_norm_nhwc_fwd_one_pass_kernelI11Fp16IOBf16WLi128ELi120ELi480EEv26Group_norm_nhwc_fwd_params,"a",@progbits
	.sectionflags	@""
	.align	4
.nv.constant0._Z35group_norm_nhwc_fwd_one_pass_kernelI11Fp16IOBf16WLi128ELi120ELi480EEv26Group_norm_nhwc_fwd_params:
	.zero		512


//--------------------- .nv.constant0._Z35group_norm_nhwc_fwd_one_pass_kernelI11Fp16IOBf16WLi256ELi120ELi480EEv26Group_norm_nhwc_fwd_params --------------------------
	.section	.nv.constant0._Z35group_norm_nhwc_fwd_one_pass_kernelI11Fp16IOBf16WLi256ELi120ELi480EEv26Group_norm_nhwc_fwd_params,"a",@progbits
	.sectionflags	@""
	.align	4
.nv.constant0._Z35group_norm_nhwc_fwd_one_pass_kernelI11Fp16IOBf16WLi256ELi120ELi480EEv26Group_norm_nhwc_fwd_params:
	.zero		512


//--------------------- .nv.constant0._Z35group_norm_nhwc_fwd_one_pass_kernelI11Fp16IOBf16WLi512ELi120ELi480EEv26Group_norm_nhwc_fwd_params --------------------------
	.section	.nv.constant0._Z35group_norm_nhwc_fwd_one_pass_kernelI11Fp16IOBf16WLi512ELi120ELi480EEv26Group_norm_nhwc_fwd_params,"a",@progbits
	.sectionflags	@""
	.align	4
.nv.constant0._Z35group_norm_nhwc_fwd_one_pass_kernelI11Fp16IOBf16WLi512ELi120ELi480EEv26Group_norm_nhwc_fwd_params:
	.zero		512


//--------------------- .nv.constant0._Z35group_norm_nhwc_fwd_one_pass_kernelI11Fp16IOFp16WLi64ELi120ELi480EEv26Group_norm_nhwc_fwd_params --------------------------
	.section	.nv.constant0._Z35group_norm_nhwc_fwd_one_pass_kernelI11Fp16IOFp16WLi64ELi120ELi480EEv26Group_norm_nhwc_fwd_params,"a",@progbits
	.sectionflags	@""
	.align	4
.nv.constant0._Z35group_norm_nhwc_fwd_one_pass_kernelI11Fp16IOFp16WLi64ELi120ELi480EEv26Group_norm_nhwc_fwd_params:
	.zero		512


//--------------------- .nv.constant0._Z35group_norm_nhwc_fwd_one_pass_kernelI11Fp16IOFp16WLi128ELi120ELi480EEv26Group_norm_nhwc_fwd_params --------------------------
	.section	.nv.constant0._Z35group_norm_nhwc_fwd_one_pass_kernelI11Fp16IOFp16WLi128ELi120ELi480EEv26Group_norm_nhwc_fwd_params,"a",@progbits
	.sectionflags	@""
	.align	4
.nv.constant0._Z35group_norm_nhwc_fwd_one_pass_kernelI11Fp16IOFp16WLi128ELi120ELi480EEv26Group_norm_nhwc_fwd_params:
	.zero		512


//--------------------- .nv.constant0._Z35group_norm_nhwc_fwd_one_pass_kernelI11Fp16IOFp16WLi256ELi120ELi480EEv26Group_norm_nhwc_fwd_params --------------------------
	.section	.nv.constant0._Z35group_norm_nhwc_fwd_one_pass_kernelI11Fp16IOFp16WLi256ELi120ELi480EEv26Group_norm_nhwc_fwd_params,"a",@progbits
	.sectionflags	@""
	.align	4
.nv.constant0._Z35group_norm_nhwc_fwd_one_pass_kernelI11Fp16IOFp16WLi256ELi120ELi480EEv26Group_norm_nhwc_fwd_params:
	.zero		512


//--------------------- .nv.constant0._Z35group_norm_nhwc_fwd_one_pass_kernelI11Fp16IOFp16WLi512ELi120ELi480EEv26Group_norm_nhwc_fwd_params --------------------------
	.section	.nv.constant0._Z35group_norm_nhwc_fwd_one_pass_kernelI11Fp16IOFp16WLi512ELi120ELi480EEv26Group_norm_nhwc_fwd_params,"a",@progbits
	.sectionflags	@""
	.align	4
.nv.constant0._Z35group_norm_nhwc_fwd_one_pass_kernelI11Fp16IOFp16WLi512ELi120ELi480EEv26Group_norm_nhwc_fwd_params:
	.zero		512


//--------------------- .nv.constant0._Z35group_norm_nhwc_fwd_one_pass_kernelI11Fp32IOFp32WLi64ELi120ELi480EEv26Group_norm_nhwc_fwd_params --------------------------
	.section	.nv.constant0._Z35group_norm_nhwc_fwd_one_pass_kernelI11Fp32IOFp32WLi64ELi120ELi480EEv26Group_norm_nhwc_fwd_params,"a",@progbits
	.sectionflags	@""
	.align	4
.nv.constant0._Z35group_norm_nhwc_fwd_one_pass_kernelI11Fp32IOFp32WLi64ELi120ELi480EEv26Group_norm_nhwc_fwd_params:
	.zero		512


//--------------------- .nv.constant0._Z35group_norm_nhwc_fwd_one_pass_kernelI11Fp32IOFp32WLi128ELi120ELi480EEv26Group_norm_nhwc_fwd_params --------------------------
	.section	.nv.constant0._Z35group_norm_nhwc_fwd_one_pass_kernelI11Fp32IOFp32WLi128ELi120ELi480EEv26Group_norm_nhwc_fwd_params,"a",@progbits
	.sectionflags	@""
	.align	4
.nv.constant0._Z35group_norm_nhwc_fwd_one_pass_kernelI11Fp32IOFp32WLi128ELi120ELi480EEv26Group_norm_nhwc_fwd_params:
	.zero		512


//--------------------- .nv.constant0._Z35group_norm_nhwc_fwd_one_pass_kernelI11Fp32IOFp32WLi256ELi120ELi480EEv26Group_norm_nhwc_fwd_params --------------------------
	.section	.nv.constant0._Z35group_norm_nhwc_fwd_one_pass_kernelI11Fp32IOFp32WLi256ELi120ELi480EEv26Group_norm_nhwc_fwd_params,"a",@progbits
	.sectionflags	@""
	.align	4
.nv.constant0._Z35group_norm_nhwc_fwd_one_pass_kernelI11Fp32IOFp32WLi256ELi120ELi480EEv26Group_norm_nhwc_fwd_params:
	.zero		512


//--------------------- .nv.constant0._Z35group_norm_nhwc_fwd_one_pass_kernelI11Fp32IOFp32WLi512ELi120ELi480EEv26Group_norm_nhwc_fwd_params --------------------------
	.section	.nv.constant0._Z35group_norm_nhwc_fwd_one_pass_kernelI11Fp32IOFp32WLi512ELi120ELi480EEv26Group_norm_nhwc_fwd_params,"a",@progbits
	.sectionflags	@""
	.align	4
.nv.constant0._Z35group_norm_nhwc_fwd_one_pass_kernelI11Fp32IOFp32WLi512ELi120ELi480EEv26Group_norm_nhwc_fwd_params:
	.zero		512


//--------------------- .nv.constant0._Z35group_norm_nhwc_fwd_one_pass_kernelI11Fp32IOBf16WLi64ELi120ELi480EEv26Group_norm_nhwc_fwd_params --------------------------
	.section	.nv.constant0._Z35group_norm_nhwc_fwd_one_pass_kernelI11Fp32IOBf16WLi64ELi120ELi480EEv26Group_norm_nhwc_fwd_params,"a",@progbits
	.sectionflags	@""
	.align	4
.nv.constant0._Z35group_norm_nhwc_fwd_one_pass_kernelI11Fp32IOBf16WLi64ELi120ELi480EEv26Group_norm_nhwc_fwd_params:
	.zero		512


//--------------------- .nv.constant0._Z35group_norm_nhwc_fwd_one_pass_kernelI11Fp32IOBf16WLi128ELi120ELi480EEv26Group_norm_nhwc_fwd_params --------------------------
	.section	.nv.constant0._Z35group_norm_nhwc_fwd_one_pass_kernelI11Fp32IOBf16WLi128ELi120ELi480EEv26Group_norm_nhwc_fwd_params,"a",@progbits
	.sectionflags	@""
	.align	4
.nv.constant0._Z35group_norm_nhwc_fwd_one_pass_kernelI11Fp32IOBf16WLi128ELi120ELi480EEv26Group_norm_nhwc_fwd_params:
	.zero		512


//--------------------- .nv.constant0._Z35group_norm_nhwc_fwd_one_pass_kernelI11Fp32IOBf16WLi256ELi120ELi480EEv26Group_norm_nhwc_fwd_params --------------------------
	.section	.nv.constant0._Z35group_norm_nhwc_fwd_one_pass_kernelI11Fp32IOBf16WLi256ELi120ELi480EEv26Group_norm_nhwc_fwd_params,"a",@progbits
	.sectionflags	@""
	.align	4
.nv.constant0._Z35group_norm_nhwc_fwd_one_pass_kernelI11Fp32IOBf16WLi256ELi120ELi480EEv26Group_norm_nhwc_fwd_params:
	.zero		512


//--------------------- .nv.constant0._Z35group_norm_nhwc_fwd_one_pass_kernelI11Fp32IOBf16WLi512ELi120ELi480EEv26Group_norm_nhwc_fwd_params --------------------------
	.section	.nv.constant0._Z35group_norm_nhwc_fwd_one_pass_kernelI11Fp32IOBf16WLi512ELi120ELi480EEv26Group_norm_nhwc_fwd_params,"a",@progbits
	.sectionflags	@""
	.align	4
.nv.constant0._Z35group_norm_nhwc_fwd_one_pass_kernelI11Fp32IOBf16WLi512ELi120ELi480EEv26Group_norm_nhwc_fwd_params:
	.zero		512


//--------------------- .nv.constant0._Z35group_norm_nhwc_fwd_one_pass_kernelI11Fp32IOFp16WLi64ELi120ELi480EEv26Group_norm_nhwc_fwd_params --------------------------
	.section	.nv.constant0._Z35group_norm_nhwc_fwd_one_pass_kernelI11Fp32IOFp16WLi64ELi120ELi480EEv26Group_norm_nhwc_fwd_params,"a",@progbits
	.sectionflags	@""
	.align	4
.nv.constant0._Z35group_norm_nhwc_fwd_one_pass_kernelI11Fp32IOFp16WLi64ELi120ELi480EEv26Group_norm_nhwc_fwd_params:
	.zero		512


//--------------------- .nv.constant0._Z35group_norm_nhwc_fwd_one_pass_kernelI11Fp32IOFp16WLi128ELi120ELi480EEv26Group_norm_nhwc_fwd_params --------------------------
	.section	.nv.constant0._Z35group_norm_nhwc_fwd_one_pass_kernelI11Fp32IOFp16WLi128ELi120ELi480EEv26Group_norm_nhwc_fwd_params,"a",@progbits
	.sectionflags	@""
	.align	4
.nv.constant0._Z35group_norm_nhwc_fwd_one_pass_kernelI11Fp32IOFp16WLi128ELi120ELi480EEv26Group_norm_nhwc_fwd_params:
	.zero		512


//--------------------- .nv.constant0._Z35group_norm_nhwc_fwd_one_pass_kernelI11Fp32IOFp16WLi256ELi120ELi480EEv26Group_norm_nhwc_fwd_params --------------------------
	.section	.nv.constant0._Z35group_norm_nhwc_fwd_one_pass_kernelI11Fp32IOFp16WLi256ELi120ELi480EEv26Group_norm_nhwc_fwd_params,"a",@progbits
	.sectionflags	@""
	.align	4
.nv.constant0._Z35group_norm_nhwc_fwd_one_pass_kernelI11Fp32IOFp16WLi256ELi120ELi480EEv26Group_norm_nhwc_fwd_params:
	.zero		512


//--------------------- .nv.constant0._Z35group_norm_nhwc_fwd_one_pass_kernelI11Fp32IOFp16WLi512ELi120ELi480EEv26Group_norm_nhwc_fwd_params --------------------------
	.section	.nv.constant0._Z35group_norm_nhwc_fwd_one_pass_kernelI11Fp32IOFp16WLi512ELi120ELi480EEv26Group_norm_nhwc_fwd_params,"a",@progbits
	.sectionflags	@""
	.align	4
.nv.constant0._Z35group_norm_nhwc_fwd_one_pass_kernelI11Fp32IOFp16WLi512ELi120ELi480EEv26Group_norm_nhwc_fwd_params:
	.zero		512


//--------------------- .text._ZN3cub17CUB_300001_SM_8006detail11EmptyKernelIvEEvv --------------------------
	.section	.text._ZN3cub17CUB_300001_SM_8006detail11EmptyKernelIvEEvv,"ax",@progbits
	.sectioninfo	@"SHI_REGISTERS=4"
	.align	128
        .global         _ZN3cub17CUB_300001_SM_8006detail11EmptyKernelIvEEvv
        .type           _ZN3cub17CUB_300001_SM_8006detail11EmptyKernelIvEEvv,@function
        .size           _ZN3cub17CUB_300001_SM_8006detail11EmptyKernelIvEEvv,(.L_x_5614 - _ZN3cub17CUB_300001_SM_8006detail11EmptyKernelIvEEvv)
        .other          _ZN3cub17CUB_300001_SM_8006detail11EmptyKernelIvEEvv,@"STO_CUDA_ENTRY STV_DEFAULT"
_ZN3cub17CUB_300001_SM_8006detail11EmptyKernelIvEEvv:
.text._ZN3cub17CUB_300001_SM_8006detail11EmptyKernelIvEEvv:
[----:B------:R-:W-:Y:S02]  /*0000*/  MOV R1, c[0x0][0x28] ;  /* 0x00000a0000017a02 */ /* 0x000fe40000000f00 */
[----:B------:R-:W-:Y:S05]  /*0010*/  EXIT ;  /* 0x000000000000794d */ /* 0x000fea0003800000 */
.L_x_0:
[----:B------:R-:W-:-:S00]  /*0020*/  BRA `(.L_x_0) ;  /* 0xfffffff000007947 */ /* 0x000fc0000383ffff */
[----:B------:R-:W-:-:S00]  /*0030*/  NOP ;  /* 0x0000000000007918 */ /* 0x000fc00000000000 */
        /* <DEDUP_REMOVED lines=12> */
.L_x_5614:


//--------------------- .text._Z35group_norm_nhwc_bwd_one_pass_kernelI11Bf16IOFp32WLi64ELi120ELi480EEv26Group_norm_nhwc_bwd_params --------------------------
	.section	.text._Z35group_norm_nhwc_bwd_one_pass_kernelI11Bf16IOFp32WLi64ELi120ELi480EEv26Group_norm_nhwc_bwd_params,"ax",@progbits
	.sectioninfo	@"SHI_REGISTERS=64"
	.align	128
        .global         _Z35group_norm_nhwc_bwd_one_pass_kernelI11Bf16IOFp32WLi64ELi120ELi480EEv26Group_norm_nhwc_bwd_params
        .type           _Z35group_norm_nhwc_bwd_one_pass_kernelI11Bf16IOFp32WLi64ELi120ELi480EEv26Group_norm_nhwc_bwd_params,@function
        .size           _Z35group_norm_nhwc_bwd_one_pass_kernelI11Bf16IOFp32WLi64ELi120ELi480EEv26Group_norm_nhwc_bwd_params,(.L_x_5615 - _Z35group_norm_nhwc_bwd_one_pass_kernelI11Bf16IOFp32WLi64ELi120ELi480EEv26Group_norm_nhwc_bwd_params)
        .other          _Z35group_norm_nhwc_bwd_one_pass_kernelI11Bf16IOFp32WLi64ELi120ELi480EEv26Group_norm_nhwc_bwd_params,@"STO_CUDA_ENTRY STV_DEFAULT"
_Z35group_norm_nhwc_bwd_one_pass_kernelI11Bf16IOFp32WLi64ELi120ELi480EEv26Group_norm_nhwc_bwd_params:
.text._Z35group_norm_nhwc_bwd_one_pass_kernelI11Bf16IOFp32WLi64ELi120ELi480EEv26Group_norm_nhwc_bwd_params:
[----:B------:R-:W-:Y:S02]  /*0000*/  MOV R1, c[0x0][0x28] ;  /* 0x00000a0000017a02 */ /* 0x000fe40000000f00 */
[----:B------:R-:W0:Y:S01]  /*0010*/  S2UR UR7, SR_CTAID.Y ;  /* 0x00000000000779c3 */ /* 0x000e220000002600 */
[----:B------:R-:W-:Y:S01]  /*0020*/  ULDC UR6, c[0x0][0x1f0] ;  /* 0x00007c0000067ab9 */ /* 0x000fe20000000800 */
[----:B------:R-:W1:Y:S01]  /*0030*/  S2R R0, SR_TID.X ;  /* 0x0000000000007919 */ /* 0x000e620000002100 */
[----:B------:R-:W-:Y:S02]  /*0040*/  ULDC UR4, c[0x0][0x1c0] ;  /* 0x0000700000047ab9 */ /* 0x000fe40000000800 */
[----:B------:R-:W-:Y:S02]  /*0050*/  UIMAD UR6, UR6, UR4, URZ ;  /* 0x00000004060672a4 */ /* 0x000fe4000f8e023f */
[----:B------:R-:W-:Y:S02]  /*0060*/  ULDC.64 UR14, c[0x0][0x118] ;  /* 0x00004600000e7ab9 */ /* 0x000fe40000000a00 */
[----:B0-----:R-:W-:-:S06]  /*0070*/  UISETP.GE.AND UP0, UPT, UR7, UR6, UPT ;  /* 0x000000060700728c */ /* 0x001fcc000bf06270 */
[----:B------:R-:W-:-:S13]  /*0080*/  PLOP3.LUT P0, PT, PT, PT, UP0, 0x80, 0x0 ;  /* 0x000000000000781c */ /* 0x000fda0003f0f008 */
[----:B------:R-:W-:Y:S05]  /*0090*/  @P0 BRA `(.L_x_1) ;  /* 0x0000576000000947 */ /* 0x000fea0003800000 */
[----:B-1----:R-:W0:Y:S01]  /*00a0*/  S2R R2, SR_CTAID.X ;  /* 0x0000000000027919 */ /* 0x002e220000002500 */
[C---:B------:R-:W-:Y:S01]  /*00b0*/  IMAD.WIDE.U32 R6, R0.reuse, -0x77777777, RZ ;  /* 0x8888888900067825 */ /* 0x040fe200078e00ff */
[----:B------:R-:W-:Y:S01]  /*00c0*/  UMOV UR8, 0x3 ;  /* 0x0000000300087882 */ /* 0x000fe20000000000 */
[----:B------:R-:W-:Y:S01]  /*00d0*/  ISETP.GE.U32.AND P1, PT, R0, 0x1e0, PT ;  /* 0x000001e00000780c */ /* 0x000fe20003f26070 */
[----:B------:R-:W-:Y:S01]  /*00e0*/  ULDC.64 UR12, c[0x0][0x1d8] ;  /* 0x00007600000c7ab9 */ /* 0x000fe20000000a00 */
[--C-:B------:R-:W-:Y:S01]  /*00f0*/  SHF.R.S32.HI R5, RZ, 0x1f, R0.reuse ;  /* 0x0000001fff057819 */ /* 0x100fe20000011400 */
[----:B------:R-:W-:Y:S01]  /*0100*/  UIMAD.WIDE.U32 UR4, UR8, UR12, URZ ;  /* 0x0000000c080472a5 */ /* 0x000fe2000f8e003f */
[----:B------:R-:W-:Y:S01]  /*0110*/  SHF.R.U32.HI R7, RZ, 0x5, R7 ;  /* 0x00000005ff077819 */ /* 0x000fe20000011607 */
[----:B------:R-:W-:Y:S01]  /*0120*/  UIMAD UR8, UR8, UR13, URZ ;  /* 0x0000000d080872a4 */ /* 0x000fe2000f8e023f */
[----:B------:R-:W-:Y:S01]  /*0130*/  LEA.HI R5, R5, R0, RZ, 0x5 ;  /* 0x0000000005057211 */ /* 0x000fe200078f28ff */
[----:B------:R-:W-:Y:S01]  /*0140*/  ULEA.HI UR11, UP0, UR13, UR12, URZ, 0x1 ;  /* 0x0000000c0d0b7291 */ /* 0x000fe2000f81083f */
[----:B------:R-:W-:Y:S01]  /*0150*/  LOP3.LUT R4, R4, 0xfffffffd, RZ, 0xc0, !PT ;  /* 0xfffffffd04047812 */ /* 0x000fe200078ec0ff */
[----:B------:R-:W-:Y:S01]  /*0160*/  UIADD3 UR8, UR5, UR8, URZ ;  /* 0x0000000805087290 */ /* 0x000fe2000fffe03f */
[----:B------:R-:W-:Y:S01]  /*0170*/  IMAD R46, R7, -0x3c, R0 ;  /* 0xffffffc4072e7824 */ /* 0x000fe200078e0200 */
[----:B------:R-:W-:Y:S01]  /*0180*/  UIADD3.X UR9, URZ, UR13, URZ, UP0, !UPT ;  /* 0x0000000d3f097290 */ /* 0x000fe200087fe43f */
[----:B------:R-:W-:Y:S01]  /*0190*/  HFMA2.MMA R44, -RZ, RZ, 0, 0 ;  /* 0x00000000ff2c7435 */ /* 0x000fe200000001ff */
[----:B------:R-:W-:Y:S01]  /*01a0*/  ULEA.HI UR10, UP0, UR8, UR4, URZ, 0x1 ;  /* 0x00000004080a7291 */ /* 0x000fe2000f81083f */
[----:B------:R-:W-:Y:S01]  /*01b0*/  SHF.R.S32.HI R49, RZ, 0x5, R5 ;  /* 0x00000005ff317819 */ /* 0x000fe20000011405 */
[----:B------:R-:W-:Y:S01]  /*01c0*/  USHF.R.S64 UR11, UR11, 0x1, UR9 ;  /* 0x000000010b0b7899 */ /* 0x000fe20008001009 */
[----:B------:R-:W-:Y:S01]  /*01d0*/  SHF.L.U32 R46, R46, 0x1, RZ ;  /* 0x000000012e2e7819 */ /* 0x000fe200000006ff */
[----:B------:R-:W-:-:S02]  /*01e0*/  UIADD3.X UR8, URZ, UR8, URZ, UP0, !UPT ;  /* 0x000000083f087290 */ /* 0x000fc400087fe43f */
[----:B------:R-:W-:Y:S01]  /*01f0*/  USHF.R.S32.HI UR9, URZ, 0x1, UR9 ;  /* 0x000000013f097899 */ /* 0x000fe20008011409 */
[----:B0-----:R-:W-:Y:S01]  /*0200*/  IMAD R3, R2, c[0x0][0x1fc], R7 ;  /* 0x00007f0002037a24 */ /* 0x001fe200078e0207 */
[----:B------:R-:W-:Y:S02]  /*0210*/  USHF.R.S64 UR10, UR10, 0x1, UR8 ;  /* 0x000000010a0a7899 */ /* 0x000fe40008001008 */
[----:B------:R-:W-:Y:S02]  /*0220*/  USHF.R.S32.HI UR8, URZ, 0x1, UR8 ;  /* 0x000000013f087899 */ /* 0x000fe40008011408 */
[C---:B------:R-:W-:Y:S01]  /*0230*/  IADD3 R55, R3.reuse, 0x8, RZ ;  /* 0x0000000803377810 */ /* 0x040fe20007ffe0ff */
[----:B------:R-:W-:Y:S01]  /*0240*/  USHF.L.U64.HI UR9, UR11, 0x2, UR9 ;  /* 0x000000020b097899 */ /* 0x000fe20008010209 */
[----:B------:R-:W-:Y:S01]  /*0250*/  IADD3 R54, R3, 0x10, RZ ;  /* 0x0000001003367810 */ /* 0x000fe20007ffe0ff */
[----:B------:R-:W-:Y:S01]  /*0260*/  USHF.L.U64.HI UR8, UR10, 0x2, UR8 ;  /* 0x000000020a087899 */ /* 0x000fe20008010208 */
[----:B------:R-:W-:Y:S01]  /*0270*/  ISETP.LT.U32.AND P6, PT, R55, c[0x0][0x1e0], PT ;  /* 0x0000780037007a0c */ /* 0x000fe20003fc1070 */
[----:B------:R-:W-:Y:S01]  /*0280*/  ULDC.U8 UR16, c[0x0][0x1f4] ;  /* 0x00007d0000107ab9 */ /* 0x000fe20000000000 */
[----:B------:R-:W-:-:S02]  /*0290*/  SHF.R.S32.HI R60, RZ, 0x1f, R55 ;  /* 0x0000001fff3c7819 */ /* 0x000fc40000011437 */
[C---:B------:R-:W-:Y:S02]  /*02a0*/  IADD3 R53, R3.reuse, 0x18, RZ ;  /* 0x0000001803357810 */ /* 0x040fe40007ffe0ff */
[----:B------:R-:W-:Y:S02]  /*02b0*/  ISETP.LT.AND.EX P6, PT, R60, c[0x0][0x1e4], !P1, P6 ;  /* 0x000079003c007a0c */ /* 0x000fe40004fc1360 */
[C---:B------:R-:W-:Y:S02]  /*02c0*/  IADD3 R52, R3.reuse, 0x20, RZ ;  /* 0x0000002003347810 */ /* 0x040fe40007ffe0ff */
[C---:B------:R-:W-:Y:S02]  /*02d0*/  IADD3 R51, R3.reuse, 0x28, RZ ;  /* 0x0000002803337810 */ /* 0x040fe40007ffe0ff */
[----:B------:R-:W-:Y:S02]  /*02e0*/  ISETP.LT.U32.AND P5, PT, R3, c[0x0][0x1e0], PT ;  /* 0x0000780003007a0c */ /* 0x000fe40003fa1070 */
[----:B------:R-:W-:-:S02]  /*02f0*/  SHF.R.S32.HI R6, RZ, 0x1f, R3 ;  /* 0x0000001fff067819 */ /* 0x000fc40000011403 */
[----:B------:R-:W-:Y:S02]  /*0300*/  ISETP.LT.U32.AND P4, PT, R54, c[0x0][0x1e0], PT ;  /* 0x0000780036007a0c */ /* 0x000fe40003f81070 */
[----:B------:R-:W-:Y:S02]  /*0310*/  ISETP.LT.U32.AND P3, PT, R53, c[0x0][0x1e0], PT ;  /* 0x0000780035007a0c */ /* 0x000fe40003f61070 */
[----:B------:R-:W-:Y:S02]  /*0320*/  ISETP.LT.U32.AND P2, PT, R52, c[0x0][0x1e0], PT ;  /* 0x0000780034007a0c */ /* 0x000fe40003f41070 */
[----:B------:R-:W-:Y:S02]  /*0330*/  SHF.R.S32.HI R59, RZ, 0x1f, R54 ;  /* 0x0000001fff3b7819 */ /* 0x000fe40000011436 */
[----:B------:R-:W-:Y:S02]  /*0340*/  SHF.R.S32.HI R58, RZ, 0x1f, R53 ;  /* 0x0000001fff3a7819 */ /* 0x000fe40000011435 */
[----:B------:R-:W-:-:S02]  /*0350*/  SHF.R.S32.HI R57, RZ, 0x1f, R52 ;  /* 0x0000001fff397819 */ /* 0x000fc40000011434 */
[----:B------:R-:W-:Y:S02]  /*0360*/  ISETP.LT.U32.AND P0, PT, R51, c[0x0][0x1e0], PT ;  /* 0x0000780033007a0c */ /* 0x000fe40003f01070 */
[----:B------:R-:W-:Y:S02]  /*0370*/  SHF.R.S32.HI R56, RZ, 0x1f, R51 ;  /* 0x0000001fff387819 */ /* 0x000fe40000011433 */
[----:B------:R-:W-:Y:S02]  /*0380*/  IADD3 R50, R3, 0x30, RZ ;  /* 0x0000003003327810 */ /* 0x000fe40007ffe0ff */
[----:B------:R-:W-:Y:S02]  /*0390*/  ISETP.LT.AND.EX P5, PT, R6, c[0x0][0x1e4], !P1, P5 ;  /* 0x0000790006007a0c */ /* 0x000fe40004fa1350 */
[----:B------:R-:W-:Y:S02]  /*03a0*/  ISETP.LT.AND.EX P4, PT, R59, c[0x0][0x1e4], !P1, P4 ;  /* 0x000079003b007a0c */ /* 0x000fe40004f81340 */
[----:B------:R-:W-:-:S02]  /*03b0*/  ISETP.LT.AND.EX P3, PT, R58, c[0x0][0x1e4], !P1, P3 ;  /* 0x000079003a007a0c */ /* 0x000fc40004f61330 */
[----:B------:R-:W-:Y:S02]  /*03c0*/  ISETP.LT.AND.EX P2, PT, R57, c[0x0][0x1e4], !P1, P2 ;  /* 0x0000790039007a0c */ /* 0x000fe40004f41320 */
[----:B------:R-:W-:Y:S02]  /*03d0*/  @P6 LOP3.LUT R4, R4, 0x2, RZ, 0xfc, !PT ;  /* 0x0000000204046812 */ /* 0x000fe400078efcff */
[----:B------:R-:W-:Y:S02]  /*03e0*/  ISETP.LT.AND.EX P1, PT, R56, c[0x0][0x1e4], !P1, P0 ;  /* 0x0000790038007a0c */ /* 0x000fe40004f21300 */
[----:B------:R-:W-:Y:S02]  /*03f0*/  IADD3 R47, R3, 0x38, RZ ;  /* 0x00000038032f7810 */ /* 0x000fe40007ffe0ff */
[----:B------:R-:W-:Y:S02]  /*0400*/  SHF.R.S32.HI R61, RZ, 0x1f, R50 ;  /* 0x0000001fff3d7819 */ /* 0x000fe40000011432 */
.L_x_52:
[----:B------:R-:W-:Y:S01]  /*0410*/  IABS R8, c[0x0][0x1f0] ;  /* 0x00007c0000087a13 */ /* 0x000fe20000000000 */
[----:B------:R-:W-:Y:S01]  /*0420*/  ULDC UR4, c[0x0][0x1f0] ;  /* 0x00007c0000047ab9 */ /* 0x000fe20000000800 */
[----:B------:R-:W-:Y:S01]  /*0430*/  IABS R10, UR7 ;  /* 0x00000007000a7c13 */ /* 0x000fe20008000000 */
[----:B------:R-:W-:Y:S01]  /*0440*/  ULOP3.LUT UR4, UR7, UR4, URZ, 0x3c, !UPT ;  /* 0x0000000407047292 */ /* 0x000fe2000f8e3c3f */
[----:B0-----:R-:W0:Y:S01]  /*0450*/  I2F.RP R5, R8 ;  /* 0x0000000800057306 */ /* 0x001e220000209400 */
[----:B------:R-:W-:Y:S01]  /*0460*/  UMOV UR12, 0x8 ;  /* 0x00000008000c7882 */ /* 0x000fe20000000000 */
[----:B------:R-:W-:Y:S01]  /*0470*/  LOP3.LUT P6, RZ, R4, 0x2, RZ, 0xc0, !PT ;  /* 0x0000000204ff7812 */ /* 0x000fe200078cc0ff */
[----:B------:R-:W-:Y:S01]  /*0480*/  @P3 IMAD R16, R58, c[0x0][0x1d8], RZ ;  /* 0x000076003a103a24 */ /* 0x000fe200078e02ff */
[----:B------:R-:W-:-:S04]  /*0490*/  SHF.R.S32.HI R14, RZ, 0x1f, R3 ;  /* 0x0000001fff0e7819 */ /* 0x000fc80000011403 */
[----:B0-----:R-:W0:Y:S02]  /*04a0*/  MUFU.RCP R5, R5 ;  /* 0x0000000500057308 */ /* 0x001e240000001000 */
[----:B0-----:R-:W-:-:S06]  /*04b0*/  IADD3 R6, R5, 0xffffffe, RZ ;  /* 0x0ffffffe05067810 */ /* 0x001fcc0007ffe0ff */
[----:B------:R0:W1:Y:S02]  /*04c0*/  F2I.FTZ.U32.TRUNC.NTZ R7, R6 ;  /* 0x0000000600077305 */ /* 0x000064000021f000 */
[----:B0-----:R-:W-:Y:S02]  /*04d0*/  MOV R6, RZ ;  /* 0x000000ff00067202 */ /* 0x001fe40000000f00 */
[----:B-1----:R-:W-:-:S05]  /*04e0*/  IADD3 R9, RZ, -R7, RZ ;  /* 0x80000007ff097210 */ /* 0x002fca0007ffe0ff */
[----:B------:R-:W-:-:S04]  /*04f0*/  IMAD R9, R9, R8, RZ ;  /* 0x0000000809097224 */ /* 0x000fc800078e02ff */
[----:B------:R-:W-:Y:S01]  /*0500*/  IMAD.HI.U32 R7, R7, R9, R6 ;  /* 0x0000000907077227 */ /* 0x000fe200078e0006 */
[----:B------:R-:W-:-:S05]  /*0510*/  MOV R9, R10 ;  /* 0x0000000a00097202 */ /* 0x000fca0000000f00 */
[----:B------:R-:W-:-:S05]  /*0520*/  IMAD.HI.U32 R7, R7, R9, RZ ;  /* 0x0000000907077227 */ /* 0x000fca00078e00ff */
[----:B------:R-:W-:-:S05]  /*0530*/  IADD3 R5, -R7, RZ, RZ ;  /* 0x000000ff07057210 */ /* 0x000fca0007ffe1ff */
[----:B------:R-:W-:-:S05]  /*0540*/  IMAD R5, R8, R5, R9 ;  /* 0x0000000508057224 */ /* 0x000fca00078e0209 */
[----:B------:R-:W-:-:S13]  /*0550*/  ISETP.GT.U32.AND P0, PT, R8, R5, PT ;  /* 0x000000050800720c */ /* 0x000fda0003f04070 */
[-C--:B------:R-:W-:Y:S02]  /*0560*/  @!P0 IADD3 R5, R5, -R8.reuse, RZ ;  /* 0x8000000805058210 */ /* 0x080fe40007ffe0ff */
[----:B------:R-:W-:Y:S02]  /*0570*/  @!P0 IADD3 R7, R7, 0x1, RZ ;  /* 0x0000000107078810 */ /* 0x000fe40007ffe0ff */
[----:B------:R-:W-:Y:S02]  /*0580*/  ISETP.GT.U32.AND P0, PT, R8, R5, PT ;  /* 0x000000050800720c */ /* 0x000fe40003f04070 */
[----:B------:R-:W-:-:S04]  /*0590*/  IADD3 R6, R5, -R8, RZ ;  /* 0x8000000805067210 */ /* 0x000fc80007ffe0ff */
[----:B------:R-:W-:Y:S02]  /*05a0*/  SEL R6, R6, R5, !P0 ;  /* 0x0000000506067207 */ /* 0x000fe40004000000 */
[----:B------:R-:W-:Y:S01]  /*05b0*/  ISETP.GE.U32.AND P0, PT, R5, R8, PT ;  /* 0x000000080500720c */ /* 0x000fe20003f06070 */
[----:B------:R-:W-:Y:S01]  /*05c0*/  @P6 IMAD R8, R60, c[0x0][0x1d8], RZ ;  /* 0x000076003c086a24 */ /* 0x000fe200078e02ff */
[----:B------:R-:W-:-:S03]  /*05d0*/  LOP3.LUT R5, RZ, c[0x0][0x1f0], RZ, 0x33, !PT ;  /* 0x00007c00ff057a12 */ /* 0x000fc600078e33ff */
[----:B------:R-:W-:-:S08]  /*05e0*/  @P6 IMAD R15, R55, c[0x0][0x1dc], R8 ;  /* 0x00007700370f6a24 */ /* 0x000fd000078e0208 */
[----:B------:R-:W-:Y:S02]  /*05f0*/  @P0 IADD3 R7, R7, 0x1, RZ ;  /* 0x0000000107070810 */ /* 0x000fe40007ffe0ff */
[----:B------:R-:W-:-:S13]  /*0600*/  ISETP.LE.AND P0, PT, RZ, UR7, PT ;  /* 0x00000007ff007c0c */ /* 0x000fda000bf03270 */
[----:B------:R-:W-:Y:S02]  /*0610*/  @!P0 IADD3 R6, -R6, RZ, RZ ;  /* 0x000000ff06068210 */ /* 0x000fe40007ffe1ff */
[----:B------:R-:W-:Y:S01]  /*0620*/  ISETP.LE.AND P0, PT, RZ, UR4, PT ;  /* 0x00000004ff007c0c */ /* 0x000fe2000bf03270 */
[----:B------:R-:W-:Y:S02]  /*0630*/  ULDC.64 UR4, c[0x0][0x198] ;  /* 0x0000660000047ab9 */ /* 0x000fe40000000a00 */
[----:B------:R-:W-:-:S06]  /*0640*/  UIMAD.WIDE UR4, UR7, UR12, UR4 ;  /* 0x0000000c070472a5 */ /* 0x000fcc000f8e0204 */
[----:B------:R-:W-:Y:S02]  /*0650*/  MOV R34, UR4 ;  /* 0x0000000400227c02 */ /* 0x000fe40008000f00 */
[----:B------:R-:W-:Y:S02]  /*0660*/  MOV R35, UR5 ;  /* 0x0000000500237c02 */ /* 0x000fe40008000f00 */
[----:B------:R-:W-:Y:S02]  /*0670*/  @!P0 IADD3 R7, -R7, RZ, RZ ;  /* 0x000000ff07078210 */ /* 0x000fe40007ffe1ff */
[----:B------:R-:W-:Y:S02]  /*0680*/  ISETP.NE.AND P0, PT, RZ, c[0x0][0x1f0], PT ;  /* 0x00007c00ff007a0c */ /* 0x000fe40003f05270 */
[----:B------:R-:W2:Y:S02]  /*0690*/  LDG.E.64 R34, [R34.64] ;  /* 0x0000000e22227981 */ /* 0x000ea4000c1e1b00 */
[----:B------:R-:W-:-:S02]  /*06a0*/  SEL R45, R5, R6, !P0 ;  /* 0x00000006052d7207 */ /* 0x000fc40004000000 */
[----:B------:R-:W-:Y:S02]  /*06b0*/  SEL R5, R5, R7, !P0 ;  /* 0x0000000705057207 */ /* 0x000fe40004000000 */
[----:B------:R-:W-:Y:S01]  /*06c0*/  SHF.R.S32.HI R7, RZ, 0x1f, R46 ;  /* 0x0000001fff077819 */ /* 0x000fe2000001142e */
[----:B------:R-:W-:Y:S01]  /*06d0*/  IMAD R30, R45, 0x78, RZ ;  /* 0x000000782d1e7824 */ /* 0x000fe200078e02ff */
[----:B------:R-:W-:-:S04]  /*06e0*/  SHF.R.S32.HI R6, RZ, 0x1f, R5 ;  /* 0x0000001fff067819 */ /* 0x000fc80000011405 */
[----:B------:R-:W-:Y:S01]  /*06f0*/  IADD3 R10, P0, R46, R30, RZ ;  /* 0x0000001e2e0a7210 */ /* 0x000fe20007f1e0ff */
[----:B------:R-:W-:-:S03]  /*0700*/  IMAD R6, R6, c[0x0][0x1e8], RZ ;  /* 0x00007a0006067a24 */ /* 0x000fc600078e02ff */
[----:B------:R-:W-:Y:S01]  /*0710*/  LEA.HI.X.SX32 R11, R30, R7, 0x1, P0 ;  /* 0x000000071e0b7211 */ /* 0x000fe200000f0eff */
[C---:B------:R-:W-:Y:S02]  /*0720*/  IMAD R13, R5.reuse, c[0x0][0x1ec], R6 ;  /* 0x00007b00050d7a24 */ /* 0x040fe400078e0206 */
[----:B------:R-:W-:Y:S02]  /*0730*/  @P5 IMAD R6, R14, c[0x0][0x1d8], RZ ;  /* 0x000076000e065a24 */ /* 0x000fe400078e02ff */
[----:B------:R-:W-:-:S04]  /*0740*/  IMAD.WIDE.U32 R10, R5, c[0x0][0x1e8], R10 ;  /* 0x00007a00050a7a25 */ /* 0x000fc800078e000a */
[----:B------:R-:W-:Y:S01]  /*0750*/  @P5 IMAD R5, R3, c[0x0][0x1dc], R6 ;  /* 0x0000770003055a24 */ /* 0x000fe200078e0206 */
[----:B------:R-:W-:Y:S02]  /*0760*/  IADD3 R13, R11, R13, RZ ;  /* 0x0000000d0b0d7210 */ /* 0x000fe40007ffe0ff */
[-C--:B------:R-:W-:Y:S02]  /*0770*/  @P6 MOV R6, R10.reuse ;  /* 0x0000000a00066202 */ /* 0x080fe40000000f00 */
[----:B------:R-:W-:Y:S02]  /*0780*/  @P6 MOV R7, R13 ;  /* 0x0000000d00076202 */ /* 0x000fe40000000f00 */
[----:B------:R-:W-:-:S03]  /*0790*/  @P5 MOV R12, R10 ;  /* 0x0000000a000c5202 */ /* 0x000fc60000000f00 */
[----:B------:R-:W-:-:S04]  /*07a0*/  @P6 IMAD.WIDE.U32 R6, R55, c[0x0][0x1d8], R6 ;  /* 0x0000760037066a25 */ /* 0x000fc800078e0006 */
[----:B------:R-:W-:Y:S01]  /*07b0*/  @P5 IMAD.WIDE.U32 R8, R3, c[0x0][0x1d8], R12 ;  /* 0x0000760003085a25 */ /* 0x000fe200078e000c */
[----:B------:R-:W-:Y:S02]  /*07c0*/  @P6 IADD3 R15, R7, R15, RZ ;  /* 0x0000000f070f6210 */ /* 0x000fe40007ffe0ff */
[----:B------:R-:W-:Y:S02]  /*07d0*/  @P6 SHF.L.U32 R32, R6, 0x1, RZ ;  /* 0x0000000106206819 */ /* 0x000fe400000006ff */
[----:B------:R-:W-:Y:S01]  /*07e0*/  @P5 IADD3 R5, R9, R5, RZ ;  /* 0x0000000509055210 */ /* 0x000fe20007ffe0ff */
[----:B------:R-:W-:Y:S01]  /*07f0*/  @P4 IMAD R9, R59, c[0x0][0x1d8], RZ ;  /* 0x000076003b094a24 */ /* 0x000fe200078e02ff */
[----:B------:R-:W-:Y:S02]  /*0800*/  @P5 SHF.L.U32 R40, R8, 0x1, RZ ;  /* 0x0000000108285819 */ /* 0x000fe400000006ff */
[----:B------:R-:W-:Y:S02]  /*0810*/  @P6 SHF.L.U64.HI R15, R6, 0x1, R15 ;  /* 0x00000001060f6819 */ /* 0x000fe4000001020f */
[----:B------:R-:W-:Y:S01]  /*0820*/  @P5 SHF.L.U64.HI R8, R8, 0x1, R5 ;  /* 0x0000000108085819 */ /* 0x000fe20000010205 */
[----:B------:R-:W-:Y:S01]  /*0830*/  @P4 IMAD R5, R54, c[0x0][0x1dc], R9 ;  /* 0x0000770036054a24 */ /* 0x000fe200078e0209 */
[----:B------:R-:W-:Y:S01]  /*0840*/  @P5 IADD3 R42, P0, R40, c[0x0][0x180], RZ ;  /* 0x00006000282a5a10 */ /* 0x000fe20007f1e0ff */
[----:B------:R-:W-:Y:S01]  /*0850*/  @P2 IMAD R9, R57, c[0x0][0x1d8], RZ ;  /* 0x0000760039092a24 */ /* 0x000fe200078e02ff */
[----:B------:R-:W-:-:S02]  /*0860*/  @P4 MOV R6, R10 ;  /* 0x0000000a00064202 */ /* 0x000fc40000000f00 */
[-C--:B------:R-:W-:Y:S01]  /*0870*/  @P4 MOV R7, R13.reuse ;  /* 0x0000000d00074202 */ /* 0x080fe20000000f00 */
[----:B------:R-:W-:Y:S01]  /*0880*/  @P2 IMAD R17, R52, c[0x0][0x1dc], R9 ;  /* 0x0000770034112a24 */ /* 0x000fe200078e0209 */
[----:B------:R-:W-:Y:S02]  /*0890*/  @P5 IADD3.X R43, R8, c[0x0][0x184], RZ, P0, !PT ;  /* 0x00006100082b5a10 */ /* 0x000fe400007fe4ff */
[----:B------:R-:W-:Y:S01]  /*08a0*/  @P5 IADD3 R40, P0, R40, c[0x0][0x178], RZ ;  /* 0x00005e0028285a10 */ /* 0x000fe20007f1e0ff */
[----:B------:R-:W-:Y:S01]  /*08b0*/  @P4 IMAD.WIDE.U32 R6, R54, c[0x0][0x1d8], R6 ;  /* 0x0000760036064a25 */ /* 0x000fe200078e0006 */
[----:B------:R-:W-:Y:S02]  /*08c0*/  @P2 MOV R9, R13 ;  /* 0x0000000d00092202 */ /* 0x000fe40000000f00 */
[----:B------:R-:W-:Y:S02]  /*08d0*/  @P5 IADD3.X R41, R8, c[0x0][0x17c], RZ, P0, !PT ;  /* 0x00005f0008295a10 */ /* 0x000fe400007fe4ff */
[----:B------:R-:W-:-:S02]  /*08e0*/  @P4 IADD3 R5, R7, R5, RZ ;  /* 0x0000000507054210 */ /* 0x000fc40007ffe0ff */
[----:B------:R-:W-:Y:S02]  /*08f0*/  @P6 IADD3 R38, P0, R32, c[0x0][0x180], RZ ;  /* 0x0000600020266a10 */ /* 0x000fe40007f1e0ff */
[C---:B------:R-:W-:Y:S02]  /*0900*/  @P4 SHF.L.U32 R26, R6.reuse, 0x1, RZ ;  /* 0x00000001061a4819 */ /* 0x040fe400000006ff */
[----:B------:R-:W-:Y:S01]  /*0910*/  @P4 SHF.L.U64.HI R14, R6, 0x1, R5 ;  /* 0x00000001060e4819 */ /* 0x000fe20000010205 */
[----:B------:R-:W-:Y:S01]  /*0920*/  @P3 IMAD R5, R53, c[0x0][0x1dc], R16 ;  /* 0x0000770035053a24 */ /* 0x000fe200078e0210 */
[----:B------:R-:W-:Y:S02]  /*0930*/  @P6 IADD3.X R39, R15, c[0x0][0x184], RZ, P0, !PT ;  /* 0x000061000f276a10 */ /* 0x000fe400007fe4ff */
[----:B------:R-:W-:Y:S02]  /*0940*/  @P6 IADD3 R32, P0, R32, c[0x0][0x178], RZ ;  /* 0x00005e0020206a10 */ /* 0x000fe40007f1e0ff */
[----:B------:R-:W-:-:S02]  /*0950*/  @P3 MOV R6, R10 ;  /* 0x0000000a00063202 */ /* 0x000fc40000000f00 */
[----:B------:R-:W-:Y:S02]  /*0960*/  @P3 MOV R7, R13 ;  /* 0x0000000d00073202 */ /* 0x000fe40000000f00 */
[----:B------:R-:W-:Y:S02]  /*0970*/  @P6 IADD3.X R33, R15, c[0x0][0x17c], RZ, P0, !PT ;  /* 0x00005f000f216a10 */ /* 0x000fe400007fe4ff */
[----:B------:R-:W-:Y:S01]  /*0980*/  @P4 IADD3 R28, P0, R26, c[0x0][0x180], RZ ;  /* 0x000060001a1c4a10 */ /* 0x000fe20007f1e0ff */
[----:B------:R-:W-:Y:S01]  /*0990*/  @P3 IMAD.WIDE.U32 R6, R53, c[0x0][0x1d8], R6 ;  /* 0x0000760035063a25 */ /* 0x000fe200078e0006 */
[----:B------:R-:W-:Y:S02]  /*09a0*/  @P2 MOV R8, R10 ;  /* 0x0000000a00082202 */ /* 0x000fe40000000f00 */
[----:B------:R-:W-:Y:S02]  /*09b0*/  @P4 IADD3.X R29, R14, c[0x0][0x184], RZ, P0, !PT ;  /* 0x000061000e1d4a10 */ /* 0x000fe400007fe4ff */
[----:B------:R-:W-:Y:S01]  /*09c0*/  @P3 IADD3 R5, R7, R5, RZ ;  /* 0x0000000507053210 */ /* 0x000fe20007ffe0ff */
[----:B------:R-:W-:Y:S01]  /*09d0*/  @P2 IMAD.WIDE.U32 R8, R52, c[0x0][0x1d8], R8 ;  /* 0x0000760034082a25 */ /* 0x000fe200078e0008 */
[----:B------:R-:W-:-:S02]  /*09e0*/  @P4 IADD3 R26, P0, R26, c[0x0][0x178], RZ ;  /* 0x00005e001a1a4a10 */ /* 0x000fc40007f1e0ff */
[C---:B------:R-:W-:Y:S02]  /*09f0*/  @P3 SHF.L.U32 R24, R6.reuse, 0x1, RZ ;  /* 0x0000000106183819 */ /* 0x040fe400000006ff */
[----:B------:R-:W-:Y:S02]  /*0a00*/  @P3 SHF.L.U64.HI R16, R6, 0x1, R5 ;  /* 0x0000000106103819 */ /* 0x000fe40000010205 */
[----:B------:R-:W-:Y:S01]  /*0a10*/  @P4 IADD3.X R27, R14, c[0x0][0x17c], RZ, P0, !PT ;  /* 0x00005f000e1b4a10 */ /* 0x000fe200007fe4ff */
[----:B------:R-:W-:Y:S01]  /*0a20*/  @P1 IMAD R14, R56, c[0x0][0x1d8], RZ ;  /* 0x00007600380e1a24 */ /* 0x000fe200078e02ff */
[----:B------:R-:W-:Y:S02]  /*0a30*/  @P3 IADD3 R6, P0, R24, c[0x0][0x180], RZ ;  /* 0x0000600018063a10 */ /* 0x000fe40007f1e0ff */
[----:B------:R-:W-:Y:S01]  /*0a40*/  @P2 IADD3 R5, R9, R17, RZ ;  /* 0x0000001109052210 */ /* 0x000fe20007ffe0ff */
[----:B------:R-:W-:Y:S01]  /*0a50*/  @P1 IMAD R19, R51, c[0x0][0x1dc], R14 ;  /* 0x0000770033131a24 */ /* 0x000fe200078e020e */
[----:B------:R-:W-:-:S02]  /*0a60*/  @P3 IADD3.X R7, R16, c[0x0][0x184], RZ, P0, !PT ;  /* 0x0000610010073a10 */ /* 0x000fc400007fe4ff */
[----:B------:R-:W-:Y:S02]  /*0a70*/  @P3 IADD3 R24, P0, R24, c[0x0][0x178], RZ ;  /* 0x00005e0018183a10 */ /* 0x000fe40007f1e0ff */
[----:B------:R-:W-:Y:S02]  /*0a80*/  @P1 MOV R14, R10 ;  /* 0x0000000a000e1202 */ /* 0x000fe40000000f00 */
[----:B------:R-:W-:Y:S02]  /*0a90*/  @P1 MOV R15, R13 ;  /* 0x0000000d000f1202 */ /* 0x000fe40000000f00 */
[C---:B------:R-:W-:Y:S02]  /*0aa0*/  @P2 SHF.L.U32 R22, R8.reuse, 0x1, RZ ;  /* 0x0000000108162819 */ /* 0x040fe400000006ff */
[----:B------:R-:W-:Y:S01]  /*0ab0*/  @P2 SHF.L.U64.HI R5, R8, 0x1, R5 ;  /* 0x0000000108052819 */ /* 0x000fe20000010205 */
[----:B------:R-:W-:Y:S01]  /*0ac0*/  IMAD.WIDE.U32 R8, R0, -0x77777777, RZ ;  /* 0x8888888900087825 */ /* 0x000fe200078e00ff */
[----:B------:R-:W-:-:S02]  /*0ad0*/  @P3 IADD3.X R25, R16, c[0x0][0x17c], RZ, P0, !PT ;  /* 0x00005f0010193a10 */ /* 0x000fc400007fe4ff */
[C---:B------:R-:W-:Y:S01]  /*0ae0*/  @P2 IADD3 R8, P0, R22.reuse, c[0x0][0x180], RZ ;  /* 0x0000600016082a10 */ /* 0x040fe20007f1e0ff */
[----:B------:R-:W-:Y:S01]  /*0af0*/  @P1 IMAD.WIDE.U32 R14, R51, c[0x0][0x1d8], R14 ;  /* 0x00007600330e1a25 */ /* 0x000fe200078e000e */
[----:B------:R-:W-:Y:S02]  /*0b00*/  SHF.R.U32.HI R17, RZ, 0x5, R9 ;  /* 0x00000005ff117819 */ /* 0x000fe40000011609 */
[----:B------:R-:W-:Y:S02]  /*0b10*/  @P2 IADD3.X R9, R5, c[0x0][0x184], RZ, P0, !PT ;  /* 0x0000610005092a10 */ /* 0x000fe400007fe4ff */
[----:B------:R-:W-:Y:S02]  /*0b20*/  @P1 IADD3 R19, R15, R19, RZ ;  /* 0x000000130f131210 */ /* 0x000fe40007ffe0ff */
[----:B------:R-:W-:Y:S02]  /*0b30*/  @P2 IADD3 R22, P0, R22, c[0x0][0x178], RZ ;  /* 0x00005e0016162a10 */ /* 0x000fe40007f1e0ff */
[----:B------:R-:W-:-:S02]  /*0b40*/  @P1 SHF.L.U32 R15, R14, 0x1, RZ ;  /* 0x000000010e0f1819 */ /* 0x000fc400000006ff */
[----:B------:R-:W-:Y:S01]  /*0b50*/  @P2 IADD3.X R23, R5, c[0x0][0x17c], RZ, P0, !PT ;  /* 0x00005f0005172a10 */ /* 0x000fe200007fe4ff */
[----:B------:R-:W-:Y:S01]  /*0b60*/  IMAD R5, R2, c[0x0][0x1fc], R17 ;  /* 0x00007f0002057a24 */ /* 0x000fe200078e0211 */
[----:B------:R-:W-:Y:S02]  /*0b70*/  @P1 SHF.L.U64.HI R16, R14, 0x1, R19 ;  /* 0x000000010e101819 */ /* 0x000fe40000010213 */
[----:B------:R-:W-:Y:S02]  /*0b80*/  @P1 IADD3 R20, P0, R15, c[0x0][0x180], RZ ;  /* 0x000060000f141a10 */ /* 0x000fe40007f1e0ff */
[----:B------:R-:W-:Y:S02]  /*0b90*/  IADD3 R5, R5, 0x30, RZ ;  /* 0x0000003005057810 */ /* 0x000fe40007ffe0ff */
[----:B------:R-:W-:Y:S02]  /*0ba0*/  @P1 IADD3.X R21, R16, c[0x0][0x184], RZ, P0, !PT ;  /* 0x0000610010151a10 */ /* 0x000fe400007fe4ff */
[----:B------:R-:W-:-:S04]  /*0bb0*/  @P1 IADD3 R14, P0, R15, c[0x0][0x178], RZ ;  /* 0x00005e000f0e1a10 */ /* 0x000fc80007f1e0ff */
[----:B------:R-:W-:Y:S02]  /*0bc0*/  @P1 IADD3.X R15, R16, c[0x0][0x17c], RZ, P0, !PT ;  /* 0x00005f00100f1a10 */ /* 0x000fe400007fe4ff */
[----:B------:R-:W-:Y:S02]  /*0bd0*/  ISETP.GE.U32.AND P0, PT, R5, c[0x0][0x1e0], PT ;  /* 0x0000780005007a0c */ /* 0x000fe40003f06070 */
[----:B------:R-:W-:-:S04]  /*0be0*/  SHF.R.S32.HI R5, RZ, 0x1f, R5 ;  /* 0x0000001fff057819 */ /* 0x000fc80000011405 */
[----:B------:R-:W-:-:S04]  /*0bf0*/  ISETP.GE.AND.EX P0, PT, R5, c[0x0][0x1e4], PT, P0 ;  /* 0x0000790005007a0c */ /* 0x000fc80003f06300 */
[----:B------:R-:W-:-:S13]  /*0c00*/  ISETP.LT.U32.AND P0, PT, R0, 0x1e0, !P0 ;  /* 0x000001e00000780c */ /* 0x000fda0004701070 */
[----:B------:R-:W-:Y:S01]  /*0c10*/  @P0 MOV R16, R10 ;  /* 0x0000000a00100202 */ /* 0x000fe20000000f00 */
[----:B------:R-:W-:Y:S01]  /*0c20*/  @P0 IMAD R5, R61, c[0x0][0x1d8], RZ ;  /* 0x000076003d050a24 */ /* 0x000fe200078e02ff */
[----:B------:R-:W-:-:S03]  /*0c30*/  @P0 MOV R17, R13 ;  /* 0x0000000d00110202 */ /* 0x000fc60000000f00 */
[C---:B------:R-:W-:Y:S02]  /*0c40*/  @P0 IMAD R5, R50.reuse, c[0x0][0x1dc], R5 ;  /* 0x0000770032050a24 */ /* 0x040fe400078e0205 */
[----:B------:R-:W-:-:S05]  /*0c50*/  @P0 IMAD.WIDE.U32 R16, R50, c[0x0][0x1d8], R16 ;  /* 0x0000760032100a25 */ /* 0x000fca00078e0010 */
[----:B------:R-:W-:Y:S02]  /*0c60*/  @P0 IADD3 R5, R17, R5, RZ ;  /* 0x0000000511050210 */ /* 0x000fe40007ffe0ff */
[C---:B------:R-:W-:Y:S02]  /*0c70*/  @P0 SHF.L.U32 R17, R16.reuse, 0x1, RZ ;  /* 0x0000000110110819 */ /* 0x040fe400000006ff */
[----:B------:R-:W-:Y:S02]  /*0c80*/  @P0 SHF.L.U64.HI R5, R16, 0x1, R5 ;  /* 0x0000000110050819 */ /* 0x000fe40000010205 */
[----:B------:R-:W-:-:S04]  /*0c90*/  @P0 IADD3 R18, P6, R17, c[0x0][0x180], RZ ;  /* 0x0000600011120a10 */ /* 0x000fc80007fde0ff */
[----:B------:R-:W-:Y:S02]  /*0ca0*/  @P0 IADD3.X R19, R5, c[0x0][0x184], RZ, P6, !PT ;  /* 0x0000610005130a10 */ /* 0x000fe400037fe4ff */
[----:B------:R-:W-:-:S04]  /*0cb0*/  @P0 IADD3 R16, P6, R17, c[0x0][0x178], RZ ;  /* 0x00005e0011100a10 */ /* 0x000fc80007fde0ff */
[----:B------:R-:W-:Y:S02]  /*0cc0*/  @P0 IADD3.X R17, R5, c[0x0][0x17c], RZ, P6, !PT ;  /* 0x00005f0005110a10 */ /* 0x000fe400037fe4ff */
[----:B------:R-:W-:-:S06]  /*0cd0*/  MOV R5, RZ ;  /* 0x000000ff00057202 */ /* 0x000fcc0000000f00 */
[----:B------:R0:W5:Y:S01]  /*0ce0*/  @P0 LDG.E R5, [R18.64] ;  /* 0x0000000e12050981 */ /* 0x000162000c1e1900 */
[----:B------:R-:W-:Y:S01]  /*0cf0*/  UMOV UR12, 0x3f800000 ;  /* 0x3f800000000c7882 */ /* 0x000fe20000000000 */
[----:B--2---:R-:W1:Y:S02]  /*0d00*/  R2UR UR17, R34 ;  /* 0x00000000221173c2 */ /* 0x004e6400000e0000 */
[----:B-1----:R-:W-:-:S05]  /*0d10*/  MOV R36, UR17 ;  /* 0x0000001100247c02 */ /* 0x002fca0008000f00 */
[----:B------:R-:W-:Y:S02]  /*0d20*/  FFMA.FTZ R31, -R36, UR17, R35 ;  /* 0x00000011241f7c23 */ /* 0x000fe40008010123 */
[----:B------:R-:W-:-:S06]  /*0d30*/  CS2R R36, SRZ ;  /* 0x0000000000247805 */ /* 0x000fcc000001ff00 */
[----:B------:R1:W5:Y:S01]  /*0d40*/  @P0 LDG.E R37, [R16.64] ;  /* 0x0000000e10250981 */ /* 0x000362000c1e1900 */
[----:B------:R-:W-:-:S13]  /*0d50*/  FSETP.GTU.FTZ.AND P0, PT, R31, RZ, PT ;  /* 0x000000ff1f00720b */ /* 0x000fda0003f1c000 */
[----:B------:R-:W-:Y:S01]  /*0d60*/  VOTEU.ANY UP0, P0 ;  /* 0x00000000003f7886 */ /* 0x000fe20000000100 */
[----:B------:R-:W-:-:S13]  /*0d70*/  PLOP3.LUT P0, PT, PT, PT, UP0, 0x80, 0x0 ;  /* 0x000000000000781c */ /* 0x000fda0003f0f008 */
[----:B------:R-:W-:Y:S01]  /*0d80*/  @P0 FADD.FTZ R31, R31, c[0x0][0x1a0] ;  /* 0x000068001f1f0621 */ /* 0x000fe20000010000 */
[----:B------:R-:W-:-:S13]  /*0d90*/  PLOP3.LUT P0, PT, PT, PT, UP0, 0x80, 0x0 ;  /* 0x000000000000781c */ /* 0x000fda0003f0f008 */
[----:B------:R-:W2:Y:S01]  /*0da0*/  @P0 MUFU.RSQ R31, R31 ;  /* 0x0000001f001f0308 */ /* 0x000ea20000001400 */
[----:B------:R-:W-:Y:S02]  /*0db0*/  PLOP3.LUT P0, PT, PT, PT, UP0, 0x80, 0x0 ;  /* 0x000000000000781c */ /* 0x000fe40003f0f008 */
[----:B------:R-:W-:-:S11]  /*0dc0*/  SHF.R.S32.HI R48, RZ, 0x1f, R47 ;  /* 0x0000001fff307819 */ /* 0x000fd6000001142f */
[----:B--2---:R2:W3:Y:S01]  /*0dd0*/  @P0 R2UR UR12, R31 ;  /* 0x000000001f0c03c2 */ /* 0x0044e200000e0000 */
[----:B------:R-:W-:-:S04]  /*0de0*/  ISETP.GE.U32.AND P0, PT, R47, c[0x0][0x1e0], PT ;  /* 0x000078002f007a0c */ /* 0x000fc80003f06070 */
[----:B------:R-:W-:-:S04]  /*0df0*/  ISETP.GE.AND.EX P0, PT, R48, c[0x0][0x1e4], PT, P0 ;  /* 0x0000790030007a0c */ /* 0x000fc80003f06300 */
[----:B------:R-:W-:-:S13]  /*0e00*/  ISETP.GT.U32.OR P0, PT, R0, 0x1df, P0 ;  /* 0x000001df0000780c */ /* 0x000fda0000704470 */
[----:B-1----:R-:W-:Y:S01]  /*0e10*/  @!P0 IMAD R16, R48, c[0x0][0x1d8], RZ ;  /* 0x0000760030108a24 */ /* 0x002fe200078e02ff */
[----:B------:R-:W-:-:S03]  /*0e20*/  @!P0 MOV R17, R13 ;  /* 0x0000000d00118202 */ /* 0x000fc60000000f00 */
[----:B0-----:R-:W-:Y:S01]  /*0e30*/  @!P0 IMAD R19, R47, c[0x0][0x1dc], R16 ;  /* 0x000077002f138a24 */ /* 0x001fe200078e0210 */
[----:B------:R-:W-:-:S05]  /*0e40*/  @!P0 MOV R16, R10 ;  /* 0x0000000a00108202 */ /* 0x000fca0000000f00 */
[----:B------:R-:W-:-:S05]  /*0e50*/  @!P0 IMAD.WIDE.U32 R16, R47, c[0x0][0x1d8], R16 ;  /* 0x000076002f108a25 */ /* 0x000fca00078e0010 */
[----:B------:R-:W-:Y:S02]  /*0e60*/  @!P0 IADD3 R19, R17, R19, RZ ;  /* 0x0000001311138210 */ /* 0x000fe40007ffe0ff */
[C---:B------:R-:W-:Y:S02]  /*0e70*/  @!P0 SHF.L.U32 R18, R16.reuse, 0x1, RZ ;  /* 0x0000000110128819 */ /* 0x040fe400000006ff */
[----:B------:R-:W-:Y:S02]  /*0e80*/  @!P0 SHF.L.U64.HI R19, R16, 0x1, R19 ;  /* 0x0000000110138819 */ /* 0x000fe40000010213 */
[----:B------:R-:W-:-:S04]  /*0e90*/  @!P0 IADD3 R16, P6, R18, c[0x0][0x180], RZ ;  /* 0x0000600012108a10 */ /* 0x000fc80007fde0ff */
[----:B------:R-:W-:Y:S02]  /*0ea0*/  @!P0 IADD3.X R17, R19, c[0x0][0x184], RZ, P6, !PT ;  /* 0x0000610013118a10 */ /* 0x000fe400037fe4ff */
[----:B------:R-:W-:Y:S01]  /*0eb0*/  @!P0 IADD3 R18, P6, R18, c[0x0][0x178], RZ ;  /* 0x00005e0012128a10 */ /* 0x000fe20007fde0ff */
[----:B------:R-:W-:-:S03]  /*0ec0*/  CS2R R34, SRZ ;  /* 0x0000000000227805 */ /* 0x000fc6000001ff00 */
[----:B------:R-:W-:Y:S02]  /*0ed0*/  @!P0 IADD3.X R19, R19, c[0x0][0x17c], RZ, P6, !PT ;  /* 0x00005f0013138a10 */ /* 0x000fe400037fe4ff */
[----:B------:R-:W-:Y:S01]  /*0ee0*/  LOP3.LUT P6, RZ, R4, 0x2, RZ, 0xc0, !PT ;  /* 0x0000000204ff7812 */ /* 0x000fe200078cc0ff */
[----:B------:R0:W5:Y:S04]  /*0ef0*/  @P5 LDG.E R34, [R42.64] ;  /* 0x0000000e2a225981 */ /* 0x000168000c1e1900 */
[----:B------:R2:W5:Y:S01]  /*0f00*/  @!P0 LDG.E R36, [R18.64] ;  /* 0x0000000e12248981 */ /* 0x000562000c1e1900 */
[----:B0-----:R-:W-:-:S07]  /*0f10*/  CS2R R42, SRZ ;  /* 0x00000000002a7805 */ /* 0x001fce000001ff00 */
[----:B------:R0:W5:Y:S04]  /*0f20*/  @P6 LDG.E R35, [R38.64] ;  /* 0x0000000e26236981 */ /* 0x000168000c1e1900 */
[----:B------:R1:W5:Y:S04]  /*0f30*/  @P6 LDG.E R42, [R32.64] ;  /* 0x0000000e202a6981 */ /* 0x000368000c1e1900 */
[----:B------:R4:W5:Y:S01]  /*0f40*/  @P5 LDG.E R43, [R40.64] ;  /* 0x0000000e282b5981 */ /* 0x000962000c1e1900 */
[----:B-1----:R-:W-:-:S06]  /*0f50*/  CS2R R32, SRZ ;  /* 0x0000000000207805 */ /* 0x002fcc000001ff00 */
[----:B------:R1:W5:Y:S01]  /*0f60*/  @P3 LDG.E R33, [R6.64] ;  /* 0x0000000e06213981 */ /* 0x000362000c1e1900 */
[----:B----4-:R-:W-:Y:S01]  /*0f70*/  CS2R R40, SRZ ;  /* 0x0000000000287805 */ /* 0x010fe2000001ff00 */
[----:B0-----:R-:W-:Y:S01]  /*0f80*/  CS2R R38, SRZ ;  /* 0x0000000000267805 */ /* 0x001fe2000001ff00 */
[----:B------:R-:W-:Y:S01]  /*0f90*/  BSSY B0, `(.L_x_2) ;  /* 0x0000018000007945 */ /* 0x000fe20003800000 */
[----:B------:R0:W5:Y:S04]  /*0fa0*/  @P4 LDG.E R32, [R28.64] ;  /* 0x0000000e1c204981 */ /* 0x000168000c1e1900 */
[----:B------:R2:W5:Y:S01]  /*0fb0*/  @P4 LDG.E R41, [R26.64] ;  /* 0x0000000e1a294981 */ /* 0x000562000c1e1900 */
[----:B-1----:R-:W-:-:S03]  /*0fc0*/  CS2R R6, SRZ ;  /* 0x0000000000067805 */ /* 0x002fc6000001ff00 */
[----:B------:R2:W5:Y:S04]  /*0fd0*/  @P3 LDG.E R40, [R24.64] ;  /* 0x0000000e18283981 */ /* 0x000568000c1e1900 */
[----:B------:R1:W5:Y:S04]  /*0fe0*/  @P2 LDG.E R6, [R8.64] ;  /* 0x0000000e08062981 */ /* 0x000368000c1e1900 */
[----:B------:R2:W5:Y:S04]  /*0ff0*/  @P2 LDG.E R39, [R22.64] ;  /* 0x0000000e16272981 */ /* 0x000568000c1e1900 */
[----:B------:R2:W5:Y:S01]  /*1000*/  @!P0 LDG.E R7, [R16.64] ;  /* 0x0000000e10078981 */ /* 0x000562000c1e1900 */
[----:B-1----:R-:W-:-:S03]  /*1010*/  MOV R9, RZ ;  /* 0x000000ff00097202 */ /* 0x002fc60000000f00 */
[----:B------:R1:W5:Y:S04]  /*1020*/  @P1 LDG.E R38, [R14.64] ;  /* 0x0000000e0e261981 */ /* 0x000368000c1e1900 */
[----:B------:R2:W5:Y:S01]  /*1030*/  @P1 LDG.E R9, [R20.64] ;  /* 0x0000000e14091981 */ /* 0x000562000c1e1900 */
[----:B------:R-:W-:Y:S01]  /*1040*/  ISETP.GT.U32.AND P0, PT, R0, 0x1df, PT ;  /* 0x000001df0000780c */ /* 0x000fe20003f04070 */
[----:B0-----:R-:W-:Y:S01]  /*1050*/  CS2R R28, SRZ ;  /* 0x00000000001c7805 */ /* 0x001fe2000001ff00 */
[----:B-1----:R-:W-:-:S11]  /*1060*/  CS2R R14, SRZ ;  /* 0x00000000000e7805 */ /* 0x002fd6000001ff00 */
[----:B------:R-:W-:Y:S05]  /*1070*/  @P0 BRA `(.L_x_3) ;  /* 0x0000009000000947 */ /* 0x000fea0003800000 */
[----:B--23--:R-:W-:Y:S01]  /*1080*/  ISETP.NE.AND P0, PT, RZ, UR16, PT ;  /* 0x00000010ff007c0c */ /* 0x00cfe2000bf05270 */
[----:B------:R-:W-:Y:S01]  /*1090*/  HFMA2.MMA R14, -RZ, RZ, 0, 2.384185791015625e-07 ;  /* 0x00000004ff0e7435 */ /* 0x000fe200000001ff */
[----:B------:R-:W-:-:S04]  /*10a0*/  IADD3 R15, R46, R30, RZ ;  /* 0x0000001e2e0f7210 */ /* 0x000fc80007ffe0ff */
[----:B------:R-:W-:-:S07]  /*10b0*/  SHF.R.S32.HI R8, RZ, 0x1f, R15 ;  /* 0x0000001fff087819 */ /* 0x000fce000001140f */
[----:B------:R-:W-:-:S04]  /*10c0*/  @P0 LEA R16, P6, R15, c[0x0][0x190], 0x2 ;  /* 0x000064000f100a11 */ /* 0x000fc800078c10ff */
[C---:B------:R-:W-:Y:S01]  /*10d0*/  @P0 LEA.HI.X R17, R15.reuse, c[0x0][0x194], R8, 0x2, P6 ;  /* 0x000065000f110a11 */ /* 0x040fe200030f1408 */
[----:B------:R-:W-:-:S04]  /*10e0*/  IMAD.WIDE R14, R15, R14, c[0x0][0x188] ;  /* 0x000062000f0e7625 */ /* 0x000fc800078e020e */
[----:B------:R0:W5:Y:S04]  /*10f0*/  @P0 LDG.E.64 R28, [R16.64] ;  /* 0x0000000e101c0981 */ /* 0x000168000c1e1b00 */
[----:B------:R-:W5:Y:S02]  /*1100*/  LDG.E.64 R14, [R14.64] ;  /* 0x0000000e0e0e7981 */ /* 0x000f64000c1e1b00 */
.L_x_3:
[----:B--23--:R-:W-:Y:S05]  /*1110*/  BSYNC B0 ;  /* 0x0000000000007941 */ /* 0x00cfea0003800000 */
.L_x_2:
[----:B------:R-:W-:Y:S02]  /*1120*/  ISETP.NE.AND P0, PT, RZ, UR16, PT ;  /* 0x00000010ff007c0c */ /* 0x000fe4000bf05270 */
[--C-:B-----5:R-:W-:Y:S02]  /*1130*/  PRMT R8, RZ, 0x5410, R34.reuse ;  /* 0x00005410ff087816 */ /* 0x120fe40000000022 */
[----:B0-----:R-:W-:Y:S02]  /*1140*/  PRMT R16, RZ, 0x7610, R34 ;  /* 0x00007610ff107816 */ /* 0x001fe40000000022 */
[----:B------:R-:W-:Y:S01]  /*1150*/  LOP3.LUT R4, R4, 0xfffffffb, RZ, 0xc0, !PT ;  /* 0xfffffffb04047812 */ /* 0x000fe200078ec0ff */
[----:B------:R-:W-:Y:S01]  /*1160*/  FADD.FTZ R21, R8, -UR17 ;  /* 0x8000001108157e21 */ /* 0x000fe20008010000 */
[--C-:B------:R-:W-:Y:S01]  /*1170*/  PRMT R17, RZ, 0x5410, R43.reuse ;  /* 0x00005410ff117816 */ /* 0x100fe2000000002b */
[----:B------:R-:W-:Y:S01]  /*1180*/  FADD.FTZ R16, R16, -UR17 ;  /* 0x8000001110107e21 */ /* 0x000fe20008010000 */
[----:B------:R-:W-:Y:S01]  /*1190*/  PRMT R8, RZ, 0x7610, R43 ;  /* 0x00007610ff087816 */ /* 0x000fe2000000002b */
[----:B------:R-:W-:-:S02]  /*11a0*/  FMUL.FTZ R21, R21, UR12 ;  /* 0x0000000c15157c20 */ /* 0x000fc40008410000 */
[----:B------:R-:W-:Y:S01]  /*11b0*/  @P0 LOP3.LUT R4, R4, 0x4, RZ, 0xfc, !PT ;  /* 0x0000000404040812 */ /* 0x000fe200078efcff */
[----:B------:R-:W-:Y:S01]  /*11c0*/  FMUL.FTZ R16, R16, UR12 ;  /* 0x0000000c10107c20 */ /* 0x000fe20008410000 */
[----:B------:R-:W-:Y:S05]  /*11d0*/  @!P0 BRA `(.L_x_4) ;  /* 0x0000012000008947 */ /* 0x000fea0003800000 */
[----:B------:R-:W-:Y:S02]  /*11e0*/  FFMA.FTZ R19, R21, R14, R28 ;  /* 0x0000000e15137223 */ /* 0x000fe4000001001c */
[----:B------:R-:W-:Y:S02]  /*11f0*/  FFMA.FTZ R18, R16, R15, R29 ;  /* 0x0000000f10127223 */ /* 0x000fe4000001001d */
[----:B------:R-:W-:Y:S02]  /*1200*/  FMUL.FTZ R20, R19, -1.4426950216293334961 ;  /* 0xbfb8aa3b13147820 */ /* 0x000fe40000410000 */
[----:B------:R-:W-:-:S04]  /*1210*/  FMUL.FTZ R23, R18, -1.4426950216293334961 ;  /* 0xbfb8aa3b12177820 */ /* 0x000fc80000410000 */
[----:B------:R-:W0:Y:S08]  /*1220*/  MUFU.EX2 R20, R20 ;  /* 0x0000001400147308 */ /* 0x000e300000000800 */
[----:B------:R-:W1:Y:S01]  /*1230*/  MUFU.EX2 R23, R23 ;  /* 0x0000001700177308 */ /* 0x000e620000000800 */
[----:B0-----:R-:W-:-:S07]  /*1240*/  FADD.FTZ R22, R20, 1 ;  /* 0x3f80000014167421 */ /* 0x001fce0000010000 */
[----:B------:R-:W0:Y:S01]  /*1250*/  MUFU.RCP R22, R22 ;  /* 0x0000001600167308 */ /* 0x000e220000001000 */
[----:B-1----:R-:W-:-:S07]  /*1260*/  FADD.FTZ R24, R23, 1 ;  /* 0x3f80000017187421 */ /* 0x002fce0000010000 */
[----:B------:R-:W1:Y:S01]  /*1270*/  MUFU.RCP R25, R24 ;  /* 0x0000001800197308 */ /* 0x000e620000001000 */
[----:B0-----:R-:W-:Y:S02]  /*1280*/  FADD.FTZ R26, -R22, 1 ;  /* 0x3f800000161a7421 */ /* 0x001fe40000010100 */
[----:B------:R-:W-:Y:S02]  /*1290*/  FMUL.FTZ R17, R17, R22 ;  /* 0x0000001611117220 */ /* 0x000fe40000410000 */
[----:B------:R-:W-:Y:S02]  /*12a0*/  FFMA.FTZ R26, R19, R26, 1 ;  /* 0x3f800000131a7423 */ /* 0x000fe4000001001a */
[----:B-1----:R-:W-:Y:S02]  /*12b0*/  FADD.FTZ R27, -R25, 1 ;  /* 0x3f800000191b7421 */ /* 0x002fe40000010100 */
[----:B------:R-:W-:Y:S02]  /*12c0*/  FMUL.FTZ R8, R8, R25 ;  /* 0x0000001908087220 */ /* 0x000fe40000410000 */
[----:B------:R-:W-:-:S02]  /*12d0*/  FFMA.FTZ R27, R18, R27, 1 ;  /* 0x3f800000121b7423 */ /* 0x000fc4000001001b */
[----:B------:R-:W-:Y:S02]  /*12e0*/  FMUL.FTZ R17, R17, R26 ;  /* 0x0000001a11117220 */ /* 0x000fe40000410000 */
[----:B------:R-:W-:Y:S02]  /*12f0*/  FMUL.FTZ R8, R8, R27 ;  /* 0x0000001b08087220 */ /* 0x000fe40000410000 */
.L_x_4:
[--C-:B------:R-:W-:Y:S01]  /*1300*/  PRMT R19, RZ, 0x5410, R35.reuse ;  /* 0x00005410ff137816 */ /* 0x100fe20000000023 */
[----:B------:R-:W-:Y:S01]  /*1310*/  FMUL.FTZ R18, R17, R14 ;  /* 0x0000000e11127220 */ /* 0x000fe20000410000 */
[----:B------:R-:W-:Y:S01]  /*1320*/  PRMT R20, RZ, 0x7610, R35 ;  /* 0x00007610ff147816 */ /* 0x000fe20000000023 */
[----:B------:R-:W-:Y:S02]  /*1330*/  FFMA.FTZ R24, R21, R17, RZ ;  /* 0x0000001115187223 */ /* 0x000fe400000100ff */
[----:B------:R-:W-:Y:S02]  /*1340*/  FADD.FTZ R25, R19, -UR17 ;  /* 0x8000001113197e21 */ /* 0x000fe40008010000 */
[----:B------:R-:W-:Y:S02]  /*1350*/  FMUL.FTZ R19, R8, R15 ;  /* 0x0000000f08137220 */ /* 0x000fe40000410000 */
[----:B------:R-:W-:Y:S01]  /*1360*/  FFMA.FTZ R23, R21, R18, RZ ;  /* 0x0000001215177223 */ /* 0x000fe200000100ff */
[----:B------:R-:W-:Y:S01]  /*1370*/  PRMT R21, RZ, 0x7610, R42 ;  /* 0x00007610ff157816 */ /* 0x000fe2000000002a */
[----:B------:R-:W-:-:S02]  /*1380*/  FADD.FTZ R18, RZ, R18 ;  /* 0x00000012ff127221 */ /* 0x000fc40000010000 */
[----:B------:R-:W-:Y:S02]  /*1390*/  FADD.FTZ R20, R20, -UR17 ;  /* 0x8000001114147e21 */ /* 0x000fe40008010000 */
[----:B------:R-:W-:Y:S02]  /*13a0*/  FFMA.FTZ R23, R16, R19, R23 ;  /* 0x0000001310177223 */ /* 0x000fe40000010017 */
[----:B------:R-:W-:Y:S01]  /*13b0*/  FADD.FTZ R19, R19, R18 ;  /* 0x0000001213137221 */ /* 0x000fe20000010000 */
[----:B------:R-:W-:Y:S01]  /*13c0*/  PRMT R18, RZ, 0x5410, R42 ;  /* 0x00005410ff127816 */ /* 0x000fe2000000002a */
[----:B------:R-:W-:Y:S02]  /*13d0*/  FMUL.FTZ R25, R25, UR12 ;  /* 0x0000000c19197c20 */ /* 0x000fe40008410000 */
[----:B------:R-:W-:Y:S01]  /*13e0*/  FMUL.FTZ R20, R20, UR12 ;  /* 0x0000000c14147c20 */ /* 0x000fe20008410000 */
[----:B------:R-:W-:Y:S05]  /*13f0*/  @!P0 BRA `(.L_x_5) ;  /* 0x0000012000008947 */ /* 0x000fea0003800000 */
[----:B------:R-:W-:-:S04]  /*1400*/  FFMA.FTZ R22, R25, R14, R28 ;  /* 0x0000000e19167223 */ /* 0x000fc8000001001c */
[----:B------:R-:W-:-:S06]  /*1410*/  FMUL.FTZ R26, R22, -1.4426950216293334961 ;  /* 0xbfb8aa3b161a7820 */ /* 0x000fcc0000410000 */
[----:B------:R-:W0:Y:S02]  /*1420*/  MUFU.EX2 R26, R26 ;  /* 0x0000001a001a7308 */ /* 0x000e240000000800 */
[----:B0-----:R-:W-:-:S06]  /*1430*/  FADD.FTZ R27, R26, 1 ;  /* 0x3f8000001a1b7421 */ /* 0x001fcc0000010000 */
[----:B------:R-:W0:Y:S02]  /*1440*/  MUFU.RCP R27, R27 ;  /* 0x0000001b001b7308 */ /* 0x000e240000001000 */
[----:B0-----:R-:W-:Y:S02]  /*1450*/  FADD.FTZ R31, -R27, 1 ;  /* 0x3f8000001b1f7421 */ /* 0x001fe40000010100 */
[----:B------:R-:W-:Y:S02]  /*1460*/  FMUL.FTZ R18, R18, R27 ;  /* 0x0000001b12127220 */ /* 0x000fe40000410000 */
[----:B------:R-:W-:Y:S02]  /*1470*/  FFMA.FTZ R31, R22, R31, 1 ;  /* 0x3f800000161f7423 */ /* 0x000fe4000001001f */
[----:B------:R-:W-:Y:S02]  /*1480*/  FFMA.FTZ R22, R20, R15, R29 ;  /* 0x0000000f14167223 */ /* 0x000fe4000001001d */
[----:B------:R-:W-:-:S02]  /*1490*/  FMUL.FTZ R18, R18, R31 ;  /* 0x0000001f12127220 */ /* 0x000fc40000410000 */
[----:B------:R-:W-:-:S06]  /*14a0*/  FMUL.FTZ R30, R22, -1.4426950216293334961 ;  /* 0xbfb8aa3b161e7820 */ /* 0x000fcc0000410000 */
[----:B------:R-:W0:Y:S02]  /*14b0*/  MUFU.EX2 R30, R30 ;  /* 0x0000001e001e7308 */ /* 0x000e240000000800 */
[----:B0-----:R-:W-:-:S06]  /*14c0*/  FADD.FTZ R31, R30, 1 ;  /* 0x3f8000001e1f7421 */ /* 0x001fcc0000010000 */
[----:B------:R-:W0:Y:S02]  /*14d0*/  MUFU.RCP R26, R31 ;  /* 0x0000001f001a7308 */ /* 0x000e240000001000 */
[----:B0-----:R-:W-:Y:S02]  /*14e0*/  FADD.FTZ R27, -R26, 1 ;  /* 0x3f8000001a1b7421 */ /* 0x001fe40000010100 */
[----:B------:R-:W-:Y:S02]  /*14f0*/  FMUL.FTZ R21, R21, R26 ;  /* 0x0000001a15157220 */ /* 0x000fe40000410000 */
[----:B------:R-:W-:-:S04]  /*1500*/  FFMA.FTZ R22, R22, R27, 1 ;  /* 0x3f80000016167423 */ /* 0x000fc8000001001b */
[----:B------:R-:W-:Y:S02]  /*1510*/  FMUL.FTZ R21, R21, R22 ;  /* 0x0000001615157220 */ /* 0x000fe40000410000 */
.L_x_5:
[----:B------:R-:W-:Y:S02]  /*1520*/  FMUL.FTZ R22, R18, R14 ;  /* 0x0000000e12167220 */ /* 0x000fe40000410000 */
[----:B------:R-:W-:Y:S02]  /*1530*/  FADD.FTZ R27, RZ, R17 ;  /* 0x00000011ff1b7221 */ /* 0x000fe40000010000 */
[C---:B------:R-:W-:Y:S02]  /*1540*/  FFMA.FTZ R23, R25.reuse, R22, R23 ;  /* 0x0000001619177223 */ /* 0x040fe40000010017 */
[----:B------:R-:W-:Y:S02]  /*1550*/  FFMA.FTZ R17, R25, R18, R24 ;  /* 0x0000001219117223 */ /* 0x000fe40000010018 */
[----:B------:R-:W-:Y:S01]  /*1560*/  FADD.FTZ R22, R19, R22 ;  /* 0x0000001613167221 */ /* 0x000fe20000010000 */
[----:B------:R-:W-:Y:S01]  /*1570*/  PRMT R19, RZ, 0x5410, R32 ;  /* 0x00005410ff137816 */ /* 0x000fe20000000020 */
[----:B------:R-:W-:-:S02]  /*1580*/  FFMA.FTZ R24, R16, R8, RZ ;  /* 0x0000000810187223 */ /* 0x000fc400000100ff */
[----:B------:R-:W-:Y:S02]  /*1590*/  FADD.FTZ R16, RZ, R8 ;  /* 0x00000008ff107221 */ /* 0x000fe40000010000 */
[----:B------:R-:W-:Y:S01]  /*15a0*/  FFMA.FTZ R8, R20, R21, R24 ;  /* 0x0000001514087223 */ /* 0x000fe20000010018 */
[----:B------:R-:W-:Y:S01]  /*15b0*/  PRMT R24, RZ, 0x5410, R41 ;  /* 0x00005410ff187816 */ /* 0x000fe20000000029 */
[----:B------:R-:W-:Y:S02]  /*15c0*/  FADD.FTZ R16, R16, R21 ;  /* 0x0000001510107221 */ /* 0x000fe40000010000 */
[----:B------:R-:W-:Y:S01]  /*15d0*/  FADD.FTZ R25, R19, -UR17 ;  /* 0x8000001113197e21 */ /* 0x000fe20008010000 */
[----:B------:R-:W-:Y:S01]  /*15e0*/  PRMT R19, RZ, 0x7610, R32 ;  /* 0x00007610ff137816 */ /* 0x000fe20000000020 */
[----:B------:R-:W-:Y:S02]  /*15f0*/  FMUL.FTZ R21, R21, R15 ;  /* 0x0000000f15157220 */ /* 0x000fe40000410000 */
[----:B------:R-:W-:-:S02]  /*1600*/  FADD.FTZ R18, R27, R18 ;  /* 0x000000121b127221 */ /* 0x000fc40000010000 */
[----:B------:R-:W-:Y:S02]  /*1610*/  FFMA.FTZ R23, R20, R21, R23 ;  /* 0x0000001514177223 */ /* 0x000fe40000010017 */
[----:B------:R-:W-:Y:S02]  /*1620*/  FADD.FTZ R20, R19, -UR17 ;  /* 0x8000001113147e21 */ /* 0x000fe40008010000 */
        /* <DEDUP_REMOVED lines=23> */
.L_x_6:
[----:B------:R-:W-:Y:S02]  /*17a0*/  FMUL.FTZ R22, R24, R14 ;  /* 0x0000000e18167220 */ /* 0x000fe40000410000 */
[C---:B------:R-:W-:Y:S02]  /*17b0*/  FFMA.FTZ R17, R25.reuse, R24, R17 ;  /* 0x0000001819117223 */ /* 0x040fe40000010011 */
[----:B------:R-:W-:Y:S02]  /*17c0*/  FFMA.FTZ R23, R25, R22, R23 ;  /* 0x0000001619177223 */ /* 0x000fe40000010017 */
[----:B------:R-:W-:Y:S01]  /*17d0*/  FADD.FTZ R22, R19, R22 ;  /* 0x0000001613167221 */ /* 0x000fe20000010000 */
[----:B------:R-:W-:Y:S01]  /*17e0*/  PRMT R19, RZ, 0x5410, R33 ;  /* 0x00005410ff137816 */ /* 0x000fe20000000021 */
[----:B------:R-:W-:Y:S02]  /*17f0*/  FADD.FTZ R16, R16, R21 ;  /* 0x0000001510107221 */ /* 0x000fe40000010000 */
[----:B------:R-:W-:-:S02]  /*1800*/  FFMA.FTZ R8, R20, R21, R8 ;  /* 0x0000001514087223 */ /* 0x000fc40000010008 */
[----:B------:R-:W-:Y:S01]  /*1810*/  FADD.FTZ R25, R19, -UR17 ;  /* 0x8000001113197e21 */ /* 0x000fe20008010000 */
[----:B------:R-:W-:Y:S01]  /*1820*/  PRMT R19, RZ, 0x7610, R33 ;  /* 0x00007610ff137816 */ /* 0x000fe20000000021 */
[----:B------:R-:W-:Y:S02]  /*1830*/  FMUL.FTZ R21, R21, R15 ;  /* 0x0000000f15157220 */ /* 0x000fe40000410000 */
[----:B------:R-:W-:Y:S01]  /*1840*/  FADD.FTZ R18, R18, R24 ;  /* 0x0000001812127221 */ /* 0x000fe20000010000 */
[----:B------:R-:W-:Y:S01]  /*1850*/  PRMT R24, RZ, 0x5410, R40 ;  /* 0x00005410ff187816 */ /* 0x000fe20000000028 */
[----:B------:R-:W-:Y:S02]  /*1860*/  FFMA.FTZ R23, R20, R21, R23 ;  /* 0x0000001514177223 */ /* 0x000fe40000010017 */
[----:B------:R-:W-:Y:S02]  /*1870*/  FADD.FTZ R20, R19, -UR17 ;  /* 0x8000001113147e21 */ /* 0x000fe40008010000 */
[----:B------:R-:W-:Y:S01]  /*1880*/  FADD.FTZ R19, R21, R22 ;  /* 0x0000001615137221 */ /* 0x000fe20000010000 */
[----:B------:R-:W-:Y:S01]  /*1890*/  PRMT R21, RZ, 0x7610, R40 ;  /* 0x00007610ff157816 */ /* 0x000fe20000000028 */
[----:B------:R-:W-:-:S02]  /*18a0*/  FMUL.FTZ R25, R25, UR12 ;  /* 0x0000000c19197c20 */ /* 0x000fc40008410000 */
        /* <DEDUP_REMOVED lines=20> */
.L_x_7:
        /* <DEDUP_REMOVED lines=37> */
.L_x_8:
        /* <DEDUP_REMOVED lines=37> */
.L_x_9:
        /* <DEDUP_REMOVED lines=37> */
.L_x_10:
[----:B------:R-:W-:Y:S02]  /*20e0*/  FMUL.FTZ R22, R24, R14 ;  /* 0x0000000e18167220 */ /* 0x000fe40000410000 */
[----:B------:R-:W-:Y:S02]  /*20f0*/  FADD.FTZ R18, R18, R24 ;  /* 0x0000001812127221 */ /* 0x000fe40000010000 */
[C---:B------:R-:W-:Y:S02]  /*2100*/  FFMA.FTZ R17, R25.reuse, R24, R17 ;  /* 0x0000001819117223 */ /* 0x040fe40000010011 */
[----:B------:R-:W-:Y:S02]  /*2110*/  FFMA.FTZ R25, R25, R22, R23 ;  /* 0x0000001619197223 */ /* 0x000fe40000010017 */
[----:B------:R-:W-:Y:S01]  /*2120*/  FADD.FTZ R24, R19, R22 ;  /* 0x0000001613187221 */ /* 0x000fe20000010000 */
[----:B------:R-:W-:Y:S01]  /*2130*/  PRMT R19, RZ, 0x5410, R7 ;  /* 0x00005410ff137816 */ /* 0x000fe20000000007 */
[----:B------:R-:W-:-:S02]  /*2140*/  FMUL.FTZ R23, R21, R15 ;  /* 0x0000000f15177220 */ /* 0x000fc40000410000 */
[----:B------:R-:W-:Y:S02]  /*2150*/  FADD.FTZ R16, R16, R21 ;  /* 0x0000001510107221 */ /* 0x000fe40000010000 */
[C---:B------:R-:W-:Y:S02]  /*2160*/  FFMA.FTZ R8, R20.reuse, R21, R8 ;  /* 0x0000001514087223 */ /* 0x040fe40000010008 */
[----:B------:R-:W-:Y:S02]  /*2170*/  FFMA.FTZ R21, R20, R23, R25 ;  /* 0x0000001714157223 */ /* 0x000fe40000010019 */
[----:B------:R-:W-:Y:S01]  /*2180*/  FADD.FTZ R20, R19, -UR17 ;  /* 0x8000001113147e21 */ /* 0x000fe20008010000 */
[----:B------:R-:W-:Y:S01]  /*2190*/  PRMT R19, RZ, 0x7610, R7 ;  /* 0x00007610ff137816 */ /* 0x000fe20000000007 */
[----:B------:R-:W-:Y:S01]  /*21a0*/  FADD.FTZ R24, R23, R24 ;  /* 0x0000001817187221 */ /* 0x000fe20000010000 */
[----:B------:R-:W-:Y:S01]  /*21b0*/  PRMT R23, RZ, 0x7610, R36 ;  /* 0x00007610ff177816 */ /* 0x000fe20000000024 */
[----:B------:R-:W-:-:S02]  /*21c0*/  FMUL.FTZ R20, R20, UR12 ;  /* 0x0000000c14147c20 */ /* 0x000fc40008410000 */
[----:B------:R-:W-:-:S04]  /*21d0*/  FADD.FTZ R19, R19, -UR17 ;  /* 0x8000001113137e21 */ /* 0x000fc80008010000 */
[----:B------:R-:W-:Y:S01]  /*21e0*/  FMUL.FTZ R22, R19, UR12 ;  /* 0x0000000c13167c20 */ /* 0x000fe20008410000 */
[----:B------:R-:W-:Y:S01]  /*21f0*/  PRMT R19, RZ, 0x5410, R36 ;  /* 0x00005410ff137816 */ /* 0x000fe20000000024 */
[----:B------:R-:W-:Y:S05]  /*2200*/  @!P0 BRA `(.L_x_11) ;  /* 0x0000012000008947 */ /* 0x000fea0003800000 */
[----:B------:R-:W-:-:S04]  /*2210*/  FFMA.FTZ R25, R20, R14, R28 ;  /* 0x0000000e14197223 */ /* 0x000fc8000001001c */
[----:B------:R-:W-:-:S06]  /*2220*/  FMUL.FTZ R26, R25, -1.4426950216293334961 ;  /* 0xbfb8aa3b191a7820 */ /* 0x000fcc0000410000 */
[----:B------:R-:W0:Y:S02]  /*2230*/  MUFU.EX2 R26, R26 ;  /* 0x0000001a001a7308 */ /* 0x000e240000000800 */
[----:B0-----:R-:W-:-:S06]  /*2240*/  FADD.FTZ R27, R26, 1 ;  /* 0x3f8000001a1b7421 */ /* 0x001fcc0000010000 */
[----:B------:R-:W0:Y:S02]  /*2250*/  MUFU.RCP R30, R27 ;  /* 0x0000001b001e7308 */ /* 0x000e240000001000 */
[----:B0-----:R-:W-:Y:S02]  /*2260*/  FMUL.FTZ R19, R19, R30 ;  /* 0x0000001e13137220 */ /* 0x001fe40000410000 */
[----:B------:R-:W-:-:S04]  /*2270*/  FADD.FTZ R30, -R30, 1 ;  /* 0x3f8000001e1e7421 */ /* 0x000fc80000010100 */
[----:B------:R-:W-:Y:S02]  /*2280*/  FFMA.FTZ R30, R25, R30, 1 ;  /* 0x3f800000191e7423 */ /* 0x000fe4000001001e */
[----:B------:R-:W-:Y:S02]  /*2290*/  FFMA.FTZ R25, R22, R15, R29 ;  /* 0x0000000f16197223 */ /* 0x000fe4000001001d */
[----:B------:R-:W-:Y:S02]  /*22a0*/  FMUL.FTZ R19, R19, R30 ;  /* 0x0000001e13137220 */ /* 0x000fe40000410000 */
[----:B------:R-:W-:-:S06]  /*22b0*/  FMUL.FTZ R30, R25, -1.4426950216293334961 ;  /* 0xbfb8aa3b191e7820 */ /* 0x000fcc0000410000 */
[----:B------:R-:W0:Y:S02]  /*22c0*/  MUFU.EX2 R30, R30 ;  /* 0x0000001e001e7308 */ /* 0x000e240000000800 */
[----:B0-----:R-:W-:-:S06]  /*22d0*/  FADD.FTZ R31, R30, 1 ;  /* 0x3f8000001e1f7421 */ /* 0x001fcc0000010000 */
[----:B------:R-:W0:Y:S02]  /*22e0*/  MUFU.RCP R26, R31 ;  /* 0x0000001f001a7308 */ /* 0x000e240000001000 */
[----:B0-----:R-:W-:Y:S02]  /*22f0*/  FMUL.FTZ R23, R23, R26 ;  /* 0x0000001a17177220 */ /* 0x001fe40000410000 */
[----:B------:R-:W-:-:S04]  /*2300*/  FADD.FTZ R26, -R26, 1 ;  /* 0x3f8000001a1a7421 */ /* 0x000fc80000010100 */
[----:B------:R-:W-:-:S04]  /*2310*/  FFMA.FTZ R26, R25, R26, 1 ;  /* 0x3f800000191a7423 */ /* 0x000fc8000001001a */
[----:B------:R-:W-:Y:S02]  /*2320*/  FMUL.FTZ R23, R23, R26 ;  /* 0x0000001a17177220 */ /* 0x000fe40000410000 */
.L_x_11:
[----:B------:R-:W-:Y:S01]  /*2330*/  FMUL.FTZ R25, R19, R14 ;  /* 0x0000000e13197220 */ /* 0x000fe20000410000 */
[----:B------:R-:W0:Y:S01]  /*2340*/  S2R R26, SR_LANEID ;  /* 0x00000000001a7919 */ /* 0x000e220000000000 */
[----:B------:R-:W-:Y:S01]  /*2350*/  FMUL.FTZ R31, R23, R15 ;  /* 0x0000000f171f7220 */ /* 0x000fe20000410000 */
[----:B------:R-:W-:Y:S01]  /*2360*/  ULDC UR5, c[0x0][0xc] ;  /* 0x0000030000057ab9 */ /* 0x000fe20000000800 */
[----:B------:R-:W-:Y:S01]  /*2370*/  FFMA.FTZ R21, R20, R25, R21 ;  /* 0x0000001914157223 */ /* 0x000fe20000010015 */
[----:B------:R-:W-:Y:S01]  /*2380*/  BSSY B0, `(.L_x_12) ;  /* 0x000004c000007945 */ /* 0x000fe20003800000 */
[----:B------:R-:W-:Y:S02]  /*2390*/  FADD.FTZ R24, R24, R25 ;  /* 0x0000001918187221 */ /* 0x000fe40000010000 */
[----:B------:R-:W-:Y:S02]  /*23a0*/  FFMA.FTZ R30, R22, R31, R21 ;  /* 0x0000001f161e7223 */ /* 0x000fe40000010015 */
[----:B------:R-:W-:-:S02]  /*23b0*/  FADD.FTZ R31, R31, R24 ;  /* 0x000000181f1f7221 */ /* 0x000fc40000010000 */
[----:B------:R-:W-:Y:S01]  /*23c0*/  FFMA.FTZ R20, R20, R19, R17 ;  /* 0x0000001314147223 */ /* 0x000fe20000010011 */
[----:B------:R-:W1:Y:S04]  /*23d0*/  SHFL.DOWN PT, R21, R30, 0x1, 0x1f ;  /* 0x08201f001e157f89 */ /* 0x000e6800000e0000 */
[----:B------:R-:W2:Y:S01]  /*23e0*/  SHFL.DOWN PT, R24, R31, 0x1, 0x1f ;  /* 0x08201f001f187f89 */ /* 0x000ea200000e0000 */
[----:B0-----:R-:W-:-:S13]  /*23f0*/  ISETP.GT.AND P0, PT, R26, 0x1e, PT ;  /* 0x0000001e1a00780c */ /* 0x001fda0003f04270 */
[----:B-1----:R-:W-:Y:S02]  /*2400*/  @!P0 FADD.FTZ R30, R30, R21 ;  /* 0x000000151e1e8221 */ /* 0x002fe40000010000 */
[----:B--2---:R-:W-:Y:S01]  /*2410*/  @!P0 FADD.FTZ R31, R31, R24 ;  /* 0x000000181f1f8221 */ /* 0x004fe20000010000 */
[----:B------:R-:W-:Y:S02]  /*2420*/  ISETP.GT.AND P0, PT, R26, 0x1d, PT ;  /* 0x0000001d1a00780c */ /* 0x000fe40003f04270 */
[----:B------:R-:W0:Y:S04]  /*2430*/  SHFL.DOWN PT, R21, R30, 0x2, 0x1f ;  /* 0x08401f001e157f89 */ /* 0x000e2800000e0000 */
[----:B------:R-:W1:Y:S07]  /*2440*/  SHFL.DOWN PT, R24, R31, 0x2, 0x1f ;  /* 0x08401f001f187f89 */ /* 0x000e6e00000e0000 */
[----:B0-----:R-:W-:-:S02]  /*2450*/  @!P0 FADD.FTZ R30, R30, R21 ;  /* 0x000000151e1e8221 */ /* 0x001fc40000010000 */
[----:B-1----:R-:W-:-:S03]  /*2460*/  @!P0 FADD.FTZ R31, R31, R24 ;  /* 0x000000181f1f8221 */ /* 0x002fc60000010000 */
[----:B------:R-:W0:Y:S01]  /*2470*/  SHFL.DOWN PT, R21, R30, 0x4, 0x1f ;  /* 0x08801f001e157f89 */ /* 0x000e2200000e0000 */
[----:B------:R-:W-:-:S03]  /*2480*/  ISETP.GT.AND P0, PT, R26, 0x1b, PT ;  /* 0x0000001b1a00780c */ /* 0x000fc60003f04270 */
[----:B------:R-:W1:Y:S10]  /*2490*/  SHFL.DOWN PT, R24, R31, 0x4, 0x1f ;  /* 0x08801f001f187f89 */ /* 0x000e7400000e0000 */
        /* <DEDUP_REMOVED lines=11> */
[----:B------:R-:W-:Y:S01]  /*2550*/  FFMA.FTZ R21, R22, R23, R8 ;  /* 0x0000001716157223 */ /* 0x000fe20000010008 */
[----:B------:R-:W-:Y:S01]  /*2560*/  SHF.L.U32 R8, R0, 0x4, RZ ;  /* 0x0000000400087819 */ /* 0x000fe200000006ff */
[----:B-1----:R-:W-:Y:S01]  /*2570*/  @!P0 FADD.FTZ R31, R31, R24 ;  /* 0x000000181f1f8221 */ /* 0x002fe20000010000 */
[----:B------:R-:W-:Y:S01]  /*2580*/  ISETP.NE.AND P0, PT, R26, RZ, PT ;  /* 0x000000ff1a00720c */ /* 0x000fe20003f05270 */
[----:B------:R-:W-:Y:S02]  /*2590*/  FADD.FTZ R22, R18, R19 ;  /* 0x0000001312167221 */ /* 0x000fe40000010000 */
[----:B------:R-:W-:-:S05]  /*25a0*/  FADD.FTZ R23, R16, R23 ;  /* 0x0000001710177221 */ /* 0x000fca0000010000 */
[----:B------:R0:W-:Y:S05]  /*25b0*/  STS.128 [R0.X16+0xa0], R20 ;  /* 0x0000a01400007388 */ /* 0x0001ea000000cc00 */
[----:B------:R0:W-:Y:S04]  /*25c0*/  @!P0 STS.64 [R49.X8+0x10], R30 ;  /* 0x0000101e31008388 */ /* 0x0001e80000008a00 */
[----:B------:R-:W-:Y:S01]  /*25d0*/  BAR.SYNC.DEFER_BLOCKING 0x0 ;  /* 0x0000000000007b1d */ /* 0x000fe20000010000 */
[----:B------:R-:W-:-:S13]  /*25e0*/  ISETP.NE.AND P0, PT, R0, RZ, PT ;  /* 0x000000ff0000720c */ /* 0x000fda0003f05270 */
[----:B------:R-:W-:Y:S05]  /*25f0*/  @P0 BRA `(.L_x_13) ;  /* 0x0000024000000947 */ /* 0x000fea0003800000 */
[----:B0-----:R-:W0:Y:S04]  /*2600*/  LDS.64 R24, [0x18] ;  /* 0x00001800ff187984 */ /* 0x001e280000000a00 */
[----:B------:R-:W1:Y:S01]  /*2610*/  LDS.128 R16, [0x20] ;  /* 0x00002000ff107984 */ /* 0x000e620000000c00 */
[----:B0-----:R-:W-:Y:S02]  /*2620*/  FADD.FTZ R27, R30, R24 ;  /* 0x000000181e1b7221 */ /* 0x001fe40000010000 */
[----:B------:R-:W-:Y:S02]  /*2630*/  FADD.FTZ R24, R31, R25 ;  /* 0x000000191f187221 */ /* 0x000fe40000010000 */
[----:B-1----:R-:W-:Y:S01]  /*2640*/  FADD.FTZ R27, R27, R16 ;  /* 0x000000101b1b7221 */ /* 0x002fe20000010000 */
[----:B------:R-:W-:Y:S01]  /*2650*/  LDS.64 R30, [0x80] ;  /* 0x00008000ff1e7984 */ /* 0x000fe20000000a00 */
[----:B------:R-:W-:-:S02]  /*2660*/  FADD.FTZ R16, R24, R17 ;  /* 0x0000001118107221 */ /* 0x000fc40000010000 */
[----:B------:R-:W-:Y:S02]  /*2670*/  FADD.FTZ R17, R27, R18 ;  /* 0x000000121b117221 */ /* 0x000fe40000010000 */
[----:B------:R-:W0:Y:S01]  /*2680*/  LDS.128 R24, [0x30] ;  /* 0x00003000ff187984 */ /* 0x000e220000000c00 */
[----:B------:R-:W-:Y:S02]  /*2690*/  FADD.FTZ R16, R16, R19 ;  /* 0x0000001310107221 */ /* 0x000fe40000010000 */
[----:B0-----:R-:W-:Y:S02]  /*26a0*/  FADD.FTZ R17, R17, R24 ;  /* 0x0000001811117221 */ /* 0x001fe40000010000 */
[----:B------:R-:W-:Y:S02]  /*26b0*/  FADD.FTZ R24, R16, R25 ;  /* 0x0000001910187221 */ /* 0x000fe40000010000 */
[----:B------:R-:W-:Y:S02]  /*26c0*/  FADD.FTZ R25, R17, R26 ;  /* 0x0000001a11197221 */ /* 0x000fe40000010000 */
[----:B------:R-:W0:Y:S01]  /*26d0*/  LDS.128 R16, [0x40] ;  /* 0x00004000ff107984 */ /* 0x000e220000000c00 */
[----:B------:R-:W-:-:S02]  /*26e0*/  FADD.FTZ R24, R24, R27 ;  /* 0x0000001b18187221 */ /* 0x000fc40000010000 */
[----:B0-----:R-:W-:Y:S02]  /*26f0*/  FADD.FTZ R25, R25, R16 ;  /* 0x0000001019197221 */ /* 0x001fe40000010000 */
[----:B------:R-:W-:Y:S02]  /*2700*/  FADD.FTZ R16, R24, R17 ;  /* 0x0000001118107221 */ /* 0x000fe40000010000 */
[----:B------:R-:W-:Y:S02]  /*2710*/  FADD.FTZ R17, R25, R18 ;  /* 0x0000001219117221 */ /* 0x000fe40000010000 */
[----:B------:R-:W0:Y:S01]  /*2720*/  LDS.128 R24, [0x50] ;  /* 0x00005000ff187984 */ /* 0x000e220000000c00 */
[----:B------:R-:W-:Y:S02]  /*2730*/  FADD.FTZ R16, R16, R19 ;  /* 0x0000001310107221 */ /* 0x000fe40000010000 */
[----:B0-----:R-:W-:Y:S02]  /*2740*/  FADD.FTZ R17, R17, R24 ;  /* 0x0000001811117221 */ /* 0x001fe40000010000 */
        /* <DEDUP_REMOVED lines=12> */
[----:B------:R-:W-:Y:S02]  /*2810*/  FADD.FTZ R16, R16, R27 ;  /* 0x0000001b10107221 */ /* 0x000fe40000010000 */
[----:B------:R-:W-:Y:S02]  /*2820*/  FADD.FTZ R30, R17, R30 ;  /* 0x0000001e111e7221 */ /* 0x000fe40000010000 */
[----:B------:R-:W-:-:S02]  /*2830*/  FADD.FTZ R31, R16, R31 ;  /* 0x0000001f101f7221 */ /* 0x000fc40000010000 */
.L_x_13:
[----:B0-----:R-:W-:Y:S05]  /*2840*/  BSYNC B0 ;  /* 0x0000000000007941 */ /* 0x001fea0003800000 */
.L_x_12:
[----:B------:R-:W-:Y:S01]  /*2850*/  BAR.SYNC.DEFER_BLOCKING 0x0 ;  /* 0x0000000000007b1d */ /* 0x000fe20000010000 */
[----:B------:R-:W-:-:S02]  /*2860*/  ISETP.GT.U32.AND P6, PT, R0, 0x3b, PT ;  /* 0x0000003b0000780c */ /* 0x000fc40003fc4070 */
[----:B------:R-:W-:-:S03]  /*2870*/  LOP3.LUT R4, R4, 0xfffffffe, RZ, 0xc0, !PT ;  /* 0xfffffffe04047812 */ /* 0x000fc600078ec0ff */
[----:B------:R-:W-:Y:S08]  /*2880*/  BSSY B0, `(.L_x_14) ;  /* 0x0000026000007945 */ /* 0x000ff00003800000 */
[----:B------:R-:W-:Y:S01]  /*2890*/  @P6 LOP3.LUT R4, R4, 0x1, RZ, 0xfc, !PT ;  /* 0x0000000104046812 */ /* 0x000fe200078efcff */
[----:B------:R-:W-:Y:S05]  /*28a0*/  @P6 BRA `(.L_x_15) ;  /* 0x0000023000006947 */ /* 0x000fea0003800000 */
[----:B------:R-:W0:Y:S04]  /*28b0*/  LDS.128 R16, [R8+0x460] ;  /* 0x0004600008107984 */ /* 0x000e280000000c00 */
[----:B------:R-:W1:Y:S01]  /*28c0*/  LDS.128 R24, [R8+0x820] ;  /* 0x0008200008187984 */ /* 0x000e620000000c00 */
[----:B0-----:R-:W-:-:S02]  /*28d0*/  FADD.FTZ R16, R20, R16 ;  /* 0x0000001014107221 */ /* 0x001fc40000010000 */
[----:B------:R-:W-:Y:S02]  /*28e0*/  FADD.FTZ R17, R21, R17 ;  /* 0x0000001115117221 */ /* 0x000fe40000010000 */
[----:B------:R-:W-:Y:S02]  /*28f0*/  FADD.FTZ R18, R22, R18 ;  /* 0x0000001216127221 */ /* 0x000fe40000010000 */
[----:B------:R-:W-:Y:S02]  /*2900*/  FADD.FTZ R23, R23, R19 ;  /* 0x0000001317177221 */ /* 0x000fe40000010000 */
[----:B-1----:R-:W-:Y:S02]  /*2910*/  FADD.FTZ R24, R16, R24 ;  /* 0x0000001810187221 */ /* 0x002fe40000010000 */
[----:B------:R-:W-:Y:S02]  /*2920*/  FADD.FTZ R25, R17, R25 ;  /* 0x0000001911197221 */ /* 0x000fe40000010000 */
[----:B------:R-:W-:-:S02]  /*2930*/  FADD.FTZ R26, R18, R26 ;  /* 0x0000001a121a7221 */ /* 0x000fc40000010000 */
[----:B------:R-:W0:Y:S01]  /*2940*/  LDS.128 R16, [R8+0xbe0] ;  /* 0x000be00008107984 */ /* 0x000e220000000c00 */
[----:B------:R-:W-:-:S03]  /*2950*/  FADD.FTZ R27, R23, R27 ;  /* 0x0000001b171b7221 */ /* 0x000fc60000010000 */
[----:B------:R-:W1:Y:S01]  /*2960*/  LDS.128 R20, [R8+0xfa0] ;  /* 0x000fa00008147984 */ /* 0x000e620000000c00 */
[----:B0-----:R-:W-:Y:S02]  /*2970*/  FADD.FTZ R16, R24, R16 ;  /* 0x0000001018107221 */ /* 0x001fe40000010000 */
[----:B------:R-:W-:Y:S02]  /*2980*/  FADD.FTZ R17, R25, R17 ;  /* 0x0000001119117221 */ /* 0x000fe40000010000 */
[----:B------:R-:W-:Y:S02]  /*2990*/  FADD.FTZ R18, R26, R18 ;  /* 0x000000121a127221 */ /* 0x000fe40000010000 */
[----:B------:R-:W-:Y:S02]  /*29a0*/  FADD.FTZ R27, R27, R19 ;  /* 0x000000131b1b7221 */ /* 0x000fe40000010000 */
[----:B-1----:R-:W-:Y:S02]  /*29b0*/  FADD.FTZ R20, R16, R20 ;  /* 0x0000001410147221 */ /* 0x002fe40000010000 */
[----:B------:R-:W-:-:S02]  /*29c0*/  FADD.FTZ R21, R17, R21 ;  /* 0x0000001511157221 */ /* 0x000fc40000010000 */
[----:B------:R-:W-:Y:S02]  /*29d0*/  FADD.FTZ R22, R18, R22 ;  /* 0x0000001612167221 */ /* 0x000fe40000010000 */
[----:B------:R-:W0:Y:S01]  /*29e0*/  LDS.128 R16, [R8+0x1360] ;  /* 0x0013600008107984 */ /* 0x000e220000000c00 */
[----:B------:R-:W-:Y:S02]  /*29f0*/  FADD.FTZ R27, R27, R23 ;  /* 0x000000171b1b7221 */ /* 0x000fe40000010000 */
[----:B0-----:R-:W-:Y:S02]  /*2a00*/  FADD.FTZ R16, R20, R16 ;  /* 0x0000001014107221 */ /* 0x001fe40000010000 */
[----:B------:R-:W-:Y:S02]  /*2a10*/  FADD.FTZ R17, R21, R17 ;  /* 0x0000001115117221 */ /* 0x000fe40000010000 */
[----:B------:R-:W-:Y:S02]  /*2a20*/  FADD.FTZ R24, R22, R18 ;  /* 0x0000001216187221 */ /* 0x000fe40000010000 */
[----:B------:R-:W0:Y:S01]  /*2a30*/  LDS.128 R20, [R8+0x1720] ;  /* 0x0017200008147984 */ /* 0x000e220000000c00 */
[----:B------:R-:W-:-:S02]  /*2a40*/  FADD.FTZ R27, R27, R19 ;  /* 0x000000131b1b7221 */ /* 0x000fc40000010000 */
[----:B0-----:R-:W-:Y:S02]  /*2a50*/  FADD.FTZ R20, R16, R20 ;  /* 0x0000001410147221 */ /* 0x001fe40000010000 */
[----:B------:R-:W-:Y:S02]  /*2a60*/  FADD.FTZ R21, R17, R21 ;  /* 0x0000001511157221 */ /* 0x000fe40000010000 */
[----:B------:R-:W0:Y:S01]  /*2a70*/  LDS.128 R16, [R8+0x1ae0] ;  /* 0x001ae00008107984 */ /* 0x000e220000000c00 */
[----:B------:R-:W-:Y:S02]  /*2a80*/  FADD.FTZ R25, R24, R22 ;  /* 0x0000001618197221 */ /* 0x000fe40000010000 */
[----:B------:R-:W-:Y:S02]  /*2a90*/  FADD.FTZ R24, R27, R23 ;  /* 0x000000171b187221 */ /* 0x000fe40000010000 */
[----:B0-----:R-:W-:Y:S02]  /*2aa0*/  FADD.FTZ R20, R20, R16 ;  /* 0x0000001014147221 */ /* 0x001fe40000010000 */
[----:B------:R-:W-:-:S02]  /*2ab0*/  FADD.FTZ R21, R21, R17 ;  /* 0x0000001115157221 */ /* 0x000fc40000010000 */
[----:B------:R-:W-:Y:S02]  /*2ac0*/  FADD.FTZ R22, R25, R18 ;  /* 0x0000001219167221 */ /* 0x000fe40000010000 */
[----:B------:R-:W-:Y:S02]  /*2ad0*/  FADD.FTZ R23, R24, R19 ;  /* 0x0000001318177221 */ /* 0x000fe40000010000 */
.L_x_15:
[----:B------:R-:W-:Y:S05]  /*2ae0*/  BSYNC B0 ;  /* 0x0000000000007941 */ /* 0x000fea0003800000 */
.L_x_14:
[----:B------:R-:W-:Y:S01]  /*2af0*/  BSSY B0, `(.L_x_16) ;  /* 0x0000013000007945 */ /* 0x000fe20003800000 */
[----:B------:R-:W-:Y:S01]  /*2b00*/  HFMA2.MMA R26, -RZ, RZ, 0, 2.384185791015625e-07 ;  /* 0x00000004ff1a7435 */ /* 0x000fe200000001ff */
[----:B------:R-:W-:Y:S05]  /*2b10*/  @P6 BRA `(.L_x_17) ;  /* 0x0000010000006947 */ /* 0x000fea0003800000 */
[----:B------:R-:W-:Y:S01]  /*2b20*/  IMAD R25, R45, 0x3c, R0 ;  /* 0x0000003c2d197824 */ /* 0x000fe200078e0200 */
[----:B------:R-:W-:Y:S02]  /*2b30*/  MOV R17, c[0x0][0x1d8] ;  /* 0x0000760000117a02 */ /* 0x000fe40000000f00 */
[----:B------:R-:W-:Y:S01]  /*2b40*/  MOV R8, c[0x0][0x1dc] ;  /* 0x0000770000087a02 */ /* 0x000fe20000000f00 */
[----:B------:R-:W-:Y:S01]  /*2b50*/  IMAD.WIDE R24, R25, R26, c[0x0][0x1b8] ;  /* 0x00006e0019187625 */ /* 0x000fe200078e021a */
[----:B------:R-:W-:-:S04]  /*2b60*/  MOV R19, UR11 ;  /* 0x0000000b00137c02 */ /* 0x000fc80008000f00 */
[CC--:B------:R-:W-:Y:S01]  /*2b70*/  LEA R16, P6, R17.reuse, R24.reuse, 0x2 ;  /* 0x0000001811107211 */ /* 0x0c0fe200078c10ff */
[----:B------:R0:W-:Y:S01]  /*2b80*/  RED.E.ADD.F32.FTZ.RN.STRONG.GPU [R24.64], R20 ;  /* 0x000000141800798e */ /* 0x0001e2000c10e78e */
[----:B------:R-:W-:Y:S02]  /*2b90*/  MOV R27, UR10 ;  /* 0x0000000a001b7c02 */ /* 0x000fe40008000f00 */
[----:B------:R-:W-:Y:S02]  /*2ba0*/  LEA.HI.X R17, R17, R25, R8, 0x2, P6 ;  /* 0x0000001911117211 */ /* 0x000fe400030f1408 */
[----:B------:R-:W-:-:S04]  /*2bb0*/  LEA R18, P6, R19, R24, 0x2 ;  /* 0x0000001813127211 */ /* 0x000fc800078c10ff */
[----:B------:R-:W-:Y:S02]  /*2bc0*/  IADD3.X R19, R25, UR9, RZ, P6, !PT ;  /* 0x0000000919137c10 */ /* 0x000fe4000b7fe4ff */
[----:B0-----:R-:W-:-:S03]  /*2bd0*/  LEA R24, P6, R27, R24, 0x2 ;  /* 0x000000181b187211 */ /* 0x001fc600078c10ff */
[----:B------:R0:W-:Y:S01]  /*2be0*/  RED.E.ADD.F32.FTZ.RN.STRONG.GPU [R18.64], R21 ;  /* 0x000000151200798e */ /* 0x0001e2000c10e78e */
[----:B------:R-:W-:-:S03]  /*2bf0*/  IADD3.X R25, R25, UR8, RZ, P6, !PT ;  /* 0x0000000819197c10 */ /* 0x000fc6000b7fe4ff */
[----:B------:R0:W-:Y:S04]  /*2c00*/  RED.E.ADD.F32.FTZ.RN.STRONG.GPU [R16.64], R22 ;  /* 0x000000161000798e */ /* 0x0001e8000c10e78e */
[----:B------:R0:W-:Y:S02]  /*2c10*/  RED.E.ADD.F32.FTZ.RN.STRONG.GPU [R24.64], R23 ;  /* 0x000000171800798e */ /* 0x0001e4000c10e78e */
.L_x_17:
[----:B------:R-:W-:Y:S05]  /*2c20*/  BSYNC B0 ;  /* 0x0000000000007941 */ /* 0x000fea0003800000 */
.L_x_16:
[----:B------:R-:W-:-:S06]  /*2c30*/  UISETP.GE.U32.AND UP0, UPT, UR5, 0x2, UPT ;  /* 0x000000020500788c */ /* 0x000fcc000bf06070 */
[----:B------:R-:W-:-:S13]  /*2c40*/  PLOP3.LUT P6, PT, PT, PT, UP0, 0x40, 0x0 ;  /* 0x000000000000781c */ /* 0x000fda0003fce808 */
[----:B------:R-:W-:Y:S05]  /*2c50*/  @P6 BRA `(.L_x_18) ;  /* 0x0000130000006947 */ /* 0x000fea0003800000 */
[----:B------:R-:W1:Y:S01]  /*2c60*/  S2R R8, SR_CTAID.Y ;  /* 0x0000000000087919 */ /* 0x000e620000002600 */
[----:B0-----:R-:W-:-:S05]  /*2c70*/  LOP3.LUT R16, R44, 0x1, RZ, 0xc0, !PT ;  /* 0x000000012c107812 */ /* 0x001fca00078ec0ff */
[----:B------:R-:W-:-:S04]  /*2c80*/  IMAD R17, R16, c[0x0][0x10], RZ ;  /* 0x0000040010117a24 */ /* 0x000fc800078e02ff */
[----:B------:R-:W-:-:S05]  /*2c90*/  IMAD R16, R17, c[0x0][0xc], RZ ;  /* 0x0000030011107a24 */ /* 0x000fca00078e02ff */
[----:B------:R-:W-:-:S05]  /*2ca0*/  SHF.L.U32 R19, R16, 0x1, RZ ;  /* 0x0000000110137819 */ /* 0x000fca00000006ff */
[----:B------:R-:W-:Y:S01]  /*2cb0*/  IMAD.WIDE R18, R19, R26, c[0x0][0x1b0] ;  /* 0x00006c0013127625 */ /* 0x000fe200078e021a */
[----:B-1----:R-:W-:-:S05]  /*2cc0*/  IADD3 R17, R17, R8, RZ ;  /* 0x0000000811117210 */ /* 0x002fca0007ffe0ff */
[----:B------:R-:W-:Y:S01]  /*2cd0*/  IMAD.WIDE.U32 R16, R17, R26, c[0x0][0x1a8] ;  /* 0x00006a0011107625 */ /* 0x000fe200078e001a */
[----:B------:R-:W-:Y:S05]  /*2ce0*/  @P0 BRA `(.L_x_19) ;  /* 0x0000019000000947 */ /* 0x000fea0003800000 */
[----:B------:R-:W-:Y:S01]  /*2cf0*/  IMAD R21, R2, c[0x0][0x10], R8 ;  /* 0x0000040002157a24 */ /* 0x000fe200078e0208 */
[----:B------:R-:W0:Y:S03]  /*2d00*/  S2R R23, SR_LANEID ;  /* 0x0000000000177919 */ /* 0x000e260000000000 */
[----:B------:R-:W-:-:S05]  /*2d10*/  IMAD.WIDE.U32 R20, R21, 0x8, R18 ;  /* 0x0000000815147825 */ /* 0x000fca00078e0012 */
[----:B------:R1:W-:Y:S01]  /*2d20*/  STG.E.64 [R20.64], R30 ;  /* 0x0000001e14007986 */ /* 0x0003e2000c101b0e */
[----:B------:R-:W-:Y:S06]  /*2d30*/  MEMBAR.ALL.GPU ;  /* 0x0000000000007992 */ /* 0x000fec000000a000 */
[----:B------:R-:W-:Y:S01]  /*2d40*/  VOTEU.ANY UR4, UPT, PT ;  /* 0x0000000000047886 */ /* 0x000fe200038e0100 */
[----:B------:R-:W-:Y:S01]  /*2d50*/  LOP3.LUT P6, RZ, R44, 0x2, RZ, 0xc0, !PT ;  /* 0x000000022cff7812 */ /* 0x000fe200078cc0ff */
[----:B------:R-:W-:Y:S01]  /*2d60*/  UPOPC UR13, UR4 ;  /* 0x00000004000d72bf */ /* 0x000fe20008000000 */
[----:B------:R-:W-:Y:S01]  /*2d70*/  P2R R22, PR, RZ, 0x1 ;  /* 0x00000001ff167803 */ /* 0x000fe20000000000 */
[----:B------:R-:W-:Y:S01]  /*2d80*/  UFLO.U32 UR4, UR4 ;  /* 0x00000004000472bd */ /* 0x000fe200080e0000 */
[----:B-1----:R-:W-:Y:S01]  /*2d90*/  MOV R20, 0x1 ;  /* 0x0000000100147802 */ /* 0x002fe20000000f00 */
[----:B------:R-:W-:-:S00]  /*2da0*/  ERRBAR ;  /* 0x00000000000079ab */ /* 0x000fc00000000000 */
[----:B------:R-:W-:Y:S02]  /*2db0*/  SEL R20, R20, 0xffffffff, !P6 ;  /* 0xffffffff14147807 */ /* 0x000fe40007000000 */
[----:B0-----:R-:W-:Y:S02]  /*2dc0*/  ISETP.EQ.U32.AND P0, PT, R23, UR4, PT ;  /* 0x0000000417007c0c */ /* 0x001fe4000bf02070 */
[----:B------:R-:W-:Y:S01]  /*2dd0*/  SEL R23, RZ, c[0x0][0xc], P6 ;  /* 0x00000300ff177a07 */ /* 0x000fe20003000000 */
[----:B------:R-:W-:-:S03]  /*2de0*/  IMAD R21, R20, UR13, RZ ;  /* 0x0000000d14157c24 */ /* 0x000fc6000f8e02ff */
[----:B------:R-:W-:-:S07]  /*2df0*/  ISETP.NE.AND P6, PT, R23, -0x1, PT ;  /* 0xffffffff1700780c */ /* 0x000fce0003fc5270 */
[----:B------:R0:W-:Y:S01]  /*2e00*/  @P0 RED.E.ADD.S32.STRONG.GPU [R16.64], R21 ;  /* 0x000000151000098e */ /* 0x0001e2000c10e38e */
[----:B------:R-:W-:-:S05]  /*2e10*/  ISETP.NE.AND P0, PT, R22, RZ, PT ;  /* 0x000000ff1600720c */ /* 0x000fca0003f05270 */
[----:B------:R-:W-:Y:S05]  /*2e20*/  @!P6 BRA `(.L_x_19) ;  /* 0x000000500000e947 */ /* 0x000fea0003800000 */
.L_x_20:
[----:B------:R-:W2:Y:S01]  /*2e30*/  LDG.E.STRONG.GPU R20, [R16.64] ;  /* 0x0000000e10147981 */ /* 0x000ea2000c1ef900 */
[----:B------:R-:W-:Y:S01]  /*2e40*/  YIELD ;  /* 0x0000000000007946 */ /* 0x000fe20003800000 */
[----:B--2---:R-:W-:Y:S01]  /*2e50*/  ISETP.NE.AND P6, PT, R20, R23, PT ;  /* 0x000000171400720c */ /* 0x004fe20003fc5270 */
[----:B------:R-:W-:-:S12]  /*2e60*/  CCTL.IVALL ;  /* 0x00000000ff00798f */ /* 0x000fd80002000000 */
[----:B------:R-:W-:Y:S05]  /*2e70*/  @P6 BRA `(.L_x_20) ;  /* 0xffffffb000006947 */ /* 0x000fea000383ffff */
.L_x_19:
[----:B------:R-:W-:Y:S01]  /*2e80*/  ISETP.NE.AND P6, PT, RZ, c[0x0][0xc], PT ;  /* 0x00000300ff007a0c */ /* 0x000fe20003fc5270 */
[----:B------:R-:W-:Y:S01]  /*2e90*/  WARPSYNC 0xffffffff ;  /* 0xffffffff00007948 */ /* 0x000fe20003800000 */
[----:B------:R-:W-:Y:S11]  /*2ea0*/  BAR.SYNC.DEFER_BLOCKING 0x0 ;  /* 0x0000000000007b1d */ /* 0x000ff60000010000 */
[----:B------:R-:W-:Y:S05]  /*2eb0*/  @!P6 BRA `(.L_x_18) ;  /* 0x000010a00000e947 */ /* 0x000fea0003800000 */
[----:B------:R-:W-:Y:S01]  /*2ec0*/  UIADD3 UR4, UR5, -0x1, URZ ;  /* 0xffffffff05047890 */ /* 0x000fe2000fffe03f */
[----:B0-----:R-:W-:-:S03]  /*2ed0*/  HFMA2.MMA R16, -RZ, RZ, 0, 0 ;  /* 0x00000000ff107435 */ /* 0x001fc600000001ff */
[----:B------:R-:W-:-:S06]  /*2ee0*/  UISETP.GE.U32.AND UP0, UPT, UR4, 0x3, UPT ;  /* 0x000000030400788c */ /* 0x000fcc000bf06070 */
[----:B------:R-:W-:-:S13]  /*2ef0*/  PLOP3.LUT P6, PT, PT, PT, UP0, 0x40, 0x0 ;  /* 0x000000000000781c */ /* 0x000fda0003fce808 */
[----:B------:R-:W-:Y:S05]  /*2f00*/  @P6 BRA `(.L_x_21) ;  /* 0x00000e8000006947 */ /* 0x000fea0003800000 */
[----:B------:R-:W-:Y:S01]  /*2f10*/  ULOP3.LUT UR4, UR5, 0x3, URZ, 0xc0, !UPT ;  /* 0x0000000305047892 */ /* 0x000fe2000f8ec03f */
[----:B------:R-:W-:Y:S02]  /*2f20*/  MOV R16, RZ ;  /* 0x000000ff00107202 */ /* 0x000fe40000000f00 */
[----:B------:R-:W-:Y:S02]  /*2f30*/  ULDC UR5, c[0x0][0xc] ;  /* 0x0000030000057ab9 */ /* 0x000fe40000000800 */
[----:B------:R-:W-:-:S06]  /*2f40*/  UIADD3 UR4, -UR4, UR5, URZ ;  /* 0x0000000504047290 */ /* 0x000fcc000fffe13f */
[----:B------:R-:W-:-:S13]  /*2f50*/  ISETP.LT.AND P6, PT, RZ, UR4, PT ;  /* 0x00000004ff007c0c */ /* 0x000fda000bfc1270 */
[----:B------:R-:W-:Y:S05]  /*2f60*/  @!P6 BRA `(.L_x_22) ;  /* 0x00000c200000e947 */ /* 0x000fea0003800000 */
[----:B------:R-:W-:Y:S01]  /*2f70*/  UISETP.GT.AND UP0, UPT, UR4, 0xc, UPT ;  /* 0x0000000c0400788c */ /* 0x000fe2000bf04270 */
[----:B------:R-:W-:Y:S02]  /*2f80*/  P2R R17, PR, RZ, 0x1 ;  /* 0x00000001ff117803 */ /* 0x000fe40000000000 */
[----:B------:R-:W-:Y:S02]  /*2f90*/  PLOP3.LUT P0, PT, PT, PT, PT, 0x80, 0x0 ;  /* 0x000000000000781c */ /* 0x000fe40003f0f070 */
[----:B------:R-:W-:Y:S02]  /*2fa0*/  LOP3.LUT R4, R4, 0xfffffffe, RZ, 0xc0, !PT ;  /* 0xfffffffe04047812 */ /* 0x000fe400078ec0ff */
[----:B------:R-:W-:-:S09]  /*2fb0*/  PLOP3.LUT P6, PT, PT, PT, UP0, 0x40, 0x0 ;  /* 0x000000000000781c */ /* 0x000fd20003fce808 */
[----:B------:R-:W-:Y:S02]  /*2fc0*/  @P0 LOP3.LUT R4, R4, 0x1, RZ, 0xfc, !PT ;  /* 0x0000000104040812 */ /* 0x000fe400078efcff */
[----:B------:R-:W-:Y:S02]  /*2fd0*/  ISETP.NE.AND P0, PT, R17, RZ, PT ;  /* 0x000000ff1100720c */ /* 0x000fe40003f05270 */
[----:B------:R-:W-:Y:S05]  /*2fe0*/  @P6 BRA `(.L_x_23) ;  /* 0x0000077000006947 */ /* 0x000fea0003800000 */
[----:B------:R-:W-:Y:S02]  /*2ff0*/  PLOP3.LUT P6, PT, PT, PT, PT, 0x8, 0x0 ;  /* 0x000000000000781c */ /* 0x000fe40003fce170 */
[----:B------:R-:W-:-:S11]  /*3000*/  LOP3.LUT R4, R4, 0xfffffffe, RZ, 0xc0, !PT ;  /* 0xfffffffe04047812 */ /* 0x000fd600078ec0ff */
[----:B------:R-:W-:Y:S02]  /*3010*/  @P6 LOP3.LUT R4, R4, 0x1, RZ, 0xfc, !PT ;  /* 0x0000000104046812 */ /* 0x000fe400078efcff */
.L_x_24:
[----:B------:R-:W-:-:S13]  /*3020*/  ISETP.EQ.OR P6, PT, R16, R2, P0 ;  /* 0x000000021000720c */ /* 0x000fda00007c2670 */
[----:B------:R-:W-:-:S04]  /*3030*/  @!P6 IMAD R21, R16, c[0x0][0x10], R8 ;  /* 0x000004001015ea24 */ /* 0x000fc800078e0208 */
[----:B------:R-:W-:-:S06]  /*3040*/  @!P6 IMAD.WIDE.U32 R20, R21, 0x8, R18 ;  /* 0x000000081514e825 */ /* 0x000fcc00078e0012 */
[----:B------:R-:W2:Y:S01]  /*3050*/  @!P6 LDG.E.64 R20, [R20.64] ;  /* 0x0000000e1414e981 */ /* 0x000ea2000c1e1b00 */
[----:B------:R-:W-:Y:S01]  /*3060*/  IADD3 R17, R16, 0x1, RZ ;  /* 0x0000000110117810 */ /* 0x000fe20007ffe0ff */
[----:B--2---:R-:W-:Y:S02]  /*3070*/  @!P6 FADD.FTZ R30, R30, R20 ;  /* 0x000000141e1ee221 */ /* 0x004fe40000010000 */
[----:B------:R-:W-:Y:S01]  /*3080*/  @!P6 FADD.FTZ R31, R31, R21 ;  /* 0x000000151f1fe221 */ /* 0x000fe20000010000 */
        /* <DEDUP_REMOVED lines=102> */
[----:B------:R-:W-:Y:S01]  /*36f0*/  UIADD3 UR4, UR4, -0x10, URZ ;  /* 0xfffffff004047890 */ /* 0x000fe2000fffe03f */
[----:B------:R-:W-:-:S03]  /*3700*/  IADD3 R16, R16, 0x10, RZ ;  /* 0x0000001010107810 */ /* 0x000fc60007ffe0ff */
[----:B------:R-:W-:Y:S01]  /*3710*/  UISETP.GT.AND UP0, UPT, UR4, 0xc, UPT ;  /* 0x0000000c0400788c */ /* 0x000fe2000bf04270 */
[----:B--2---:R-:W-:Y:S02]  /*3720*/  @!P6 FADD.FTZ R30, R30, R20 ;  /* 0x000000141e1ee221 */ /* 0x004fe40000010000 */
[----:B------:R-:W-:-:S03]  /*3730*/  @!P6 FADD.FTZ R31, R31, R21 ;  /* 0x000000151f1fe221 */ /* 0x000fc60000010000 */
[----:B------:R-:W-:-:S13]  /*3740*/  PLOP3.LUT P6, PT, PT, PT, UP0, 0x80, 0x0 ;  /* 0x000000000000781c */ /* 0x000fda0003fcf008 */
[----:B------:R-:W-:Y:S05]  /*3750*/  @P6 BRA `(.L_x_24) ;  /* 0xfffff8c000006947 */ /* 0x000fea000383ffff */
.L_x_23:
[----:B------:R-:W-:-:S06]  /*3760*/  UISETP.GT.AND UP0, UPT, UR4, 0x4, UPT ;  /* 0x000000040400788c */ /* 0x000fcc000bf04270 */
[----:B------:R-:W-:-:S13]  /*3770*/  PLOP3.LUT P6, PT, PT, PT, UP0, 0x40, 0x0 ;  /* 0x000000000000781c */ /* 0x000fda0003fce808 */
[----:B------:R-:W-:Y:S05]  /*3780*/  @P6 BRA `(.L_x_25) ;  /* 0x000003d000006947 */ /* 0x000fea0003800000 */
        /* <DEDUP_REMOVED lines=24> */
[----:B------:R-:W2:Y:S02]  /*3910*/  @!P6 LDG.E.64 R20, [R20.64] ;  /* 0x0000000e1414e981 */ /* 0x000ea4000c1e1b00 */
[----:B--2---:R-:W-:Y:S01]  /*3920*/  @!P6 FADD.FTZ R30, R30, R20 ;  /* 0x000000141e1ee221 */ /* 0x004fe20000010000 */
[----:B------:R-:W-:Y:S01]  /*3930*/  IADD3 R20, R16, 0x4, RZ ;  /* 0x0000000410147810 */ /* 0x000fe20007ffe0ff */
[----:B------:R-:W-:-:S03]  /*3940*/  @!P6 FADD.FTZ R31, R31, R21 ;  /* 0x000000151f1fe221 */ /* 0x000fc60000010000 */
        /* <DEDUP_REMOVED lines=25> */
[----:B------:R-:W-:Y:S01]  /*3ae0*/  LOP3.LUT R4, R4, 0xfffffffe, RZ, 0xc0, !PT ;  /* 0xfffffffe04047812 */ /* 0x000fe200078ec0ff */
[----:B------:R-:W-:-:S04]  /*3af0*/  UIADD3 UR4, UR4, -0x4, URZ ;  /* 0xfffffffc04047890 */ /* 0x000fc8000fffe03f */
[----:B------:R-:W-:Y:S01]  /*3b00*/  UIADD3 UR4, UR4, -0x4, URZ ;  /* 0xfffffffc04047890 */ /* 0x000fe2000fffe03f */
[----:B--2---:R-:W-:Y:S01]  /*3b10*/  @!P6 FADD.FTZ R30, R30, R16 ;  /* 0x000000101e1ee221 */ /* 0x004fe20000010000 */
[----:B------:R-:W-:Y:S01]  /*3b20*/  IADD3 R16, R20, 0x4, RZ ;  /* 0x0000000414107810 */ /* 0x000fe20007ffe0ff */
[----:B------:R-:W-:Y:S01]  /*3b30*/  @!P6 FADD.FTZ R31, R31, R17 ;  /* 0x000000111f1fe221 */ /* 0x000fe20000010000 */
[----:B------:R-:W-:-:S13]  /*3b40*/  PLOP3.LUT P6, PT, PT, PT, PT, 0x8, 0x0 ;  /* 0x000000000000781c */ /* 0x000fda0003fce170 */
[----:B------:R-:W-:-:S04]  /*3b50*/  @P6 LOP3.LUT R4, R4, 0x1, RZ, 0xfc, !PT ;  /* 0x0000000104046812 */ /* 0x000fc800078efcff */
.L_x_25:
[----:B------:R-:W-:-:S04]  /*3b60*/  LOP3.LUT P6, RZ, R4, 0x1, RZ, 0xc0, !PT ;  /* 0x0000000104ff7812 */ /* 0x000fc800078cc0ff */
[----:B------:R-:W-:-:S13]  /*3b70*/  ISETP.NE.OR P6, PT, RZ, UR4, P6 ;  /* 0x00000004ff007c0c */ /* 0x000fda000b7c5670 */
[----:B------:R-:W-:Y:S05]  /*3b80*/  @!P6 BRA `(.L_x_21) ;  /* 0x000002000000e947 */ /* 0x000fea0003800000 */
.L_x_22:
        /* <DEDUP_REMOVED lines=27> */
[----:B------:R-:W-:Y:S01]  /*3d40*/  UISETP.NE.AND UP0, UPT, UR4, URZ, UPT ;  /* 0x0000003f0400728c */ /* 0x000fe2000bf05270 */
[----:B--2---:R-:W-:Y:S02]  /*3d50*/  @!P6 FADD.FTZ R30, R30, R20 ;  /* 0x000000141e1ee221 */ /* 0x004fe40000010000 */
[----:B------:R-:W-:-:S03]  /*3d60*/  @!P6 FADD.FTZ R31, R31, R21 ;  /* 0x000000151f1fe221 */ /* 0x000fc60000010000 */
[----:B------:R-:W-:-:S13]  /*3d70*/  PLOP3.LUT P6, PT, PT, PT, UP0, 0x80, 0x0 ;  /* 0x000000000000781c */ /* 0x000fda0003fcf008 */
[----:B------:R-:W-:Y:S05]  /*3d80*/  @P6 BRA `(.L_x_22) ;  /* 0xfffffe0000006947 */ /* 0x000fea000383ffff */
.L_x_21:
[----:B------:R-:W-:-:S04]  /*3d90*/  MOV R17, c[0x0][0xc] ;  /* 0x0000030000117a02 */ /* 0x000fc80000000f00 */
[----:B------:R-:W-:-:S13]  /*3da0*/  LOP3.LUT P6, R17, R17, 0x3, RZ, 0xc0, !PT ;  /* 0x0000000311117812 */ /* 0x000fda00078cc0ff */
[----:B------:R-:W-:Y:S05]  /*3db0*/  @!P6 BRA `(.L_x_18) ;  /* 0x000001a00000e947 */ /* 0x000fea0003800000 */
[----:B------:R-:W-:Y:S01]  /*3dc0*/  ISETP.EQ.OR P6, PT, R16, R2, P0 ;  /* 0x000000021000720c */ /* 0x000fe200007c2670 */
[----:B------:R-:W-:-:S12]  /*3dd0*/  BSSY B0, `(.L_x_26) ;  /* 0x0000007000007945 */ /* 0x000fd80003800000 */
[----:B------:R-:W-:Y:S05]  /*3de0*/  @P6 BRA `(.L_x_27) ;  /* 0x0000005000006947 */ /* 0x000fea0003800000 */
[----:B------:R-:W-:-:S04]  /*3df0*/  IMAD R21, R16, c[0x0][0x10], R8 ;  /* 0x0000040010157a24 */ /* 0x000fc800078e0208 */
[----:B------:R-:W-:-:S06]  /*3e00*/  IMAD.WIDE.U32 R20, R21, 0x8, R18 ;  /* 0x0000000815147825 */ /* 0x000fcc00078e0012 */
[----:B------:R-:W2:Y:S02]  /*3e10*/  LDG.E.64 R20, [R20.64] ;  /* 0x0000000e14147981 */ /* 0x000ea4000c1e1b00 */
[----:B--2---:R-:W-:Y:S02]  /*3e20*/  FADD.FTZ R30, R30, R20 ;  /* 0x000000141e1e7221 */ /* 0x004fe40000010000 */
[----:B------:R-:W-:Y:S02]  /*3e30*/  FADD.FTZ R31, R31, R21 ;  /* 0x000000151f1f7221 */ /* 0x000fe40000010000 */
.L_x_27:
[----:B------:R-:W-:Y:S05]  /*3e40*/  BSYNC B0 ;  /* 0x0000000000007941 */ /* 0x000fea0003800000 */
.L_x_26:
[----:B------:R-:W-:-:S13]  /*3e50*/  ISETP.NE.AND P6, PT, R17, 0x1, PT ;  /* 0x000000011100780c */ /* 0x000fda0003fc5270 */
[----:B------:R-:W-:Y:S05]  /*3e60*/  @!P6 BRA `(.L_x_18) ;  /* 0x000000f00000e947 */ /* 0x000fea0003800000 */
[----:B------:R-:W-:-:S04]  /*3e70*/  IADD3 R21, R16, 0x1, RZ ;  /* 0x0000000110157810 */ /* 0x000fc80007ffe0ff */
[----:B------:R-:W-:-:S13]  /*3e80*/  ISETP.EQ.OR P6, PT, R21, R2, P0 ;  /* 0x000000021500720c */ /* 0x000fda00007c2670 */
[----:B------:R-:W-:-:S04]  /*3e90*/  @!P6 IMAD R21, R21, c[0x0][0x10], R8 ;  /* 0x000004001515ea24 */ /* 0x000fc800078e0208 */
[----:B------:R-:W-:-:S06]  /*3ea0*/  @!P6 IMAD.WIDE.U32 R20, R21, 0x8, R18 ;  /* 0x000000081514e825 */ /* 0x000fcc00078e0012 */
[----:B------:R-:W2:Y:S01]  /*3eb0*/  @!P6 LDG.E.64 R20, [R20.64] ;  /* 0x0000000e1414e981 */ /* 0x000ea2000c1e1b00 */
[----:B------:R-:W-:Y:S01]  /*3ec0*/  IADD3 R23, R16, 0x2, RZ ;  /* 0x0000000210177810 */ /* 0x000fe20007ffe0ff */
[----:B--2---:R-:W-:Y:S02]  /*3ed0*/  @!P6 FADD.FTZ R30, R30, R20 ;  /* 0x000000141e1ee221 */ /* 0x004fe40000010000 */
[----:B------:R-:W-:Y:S01]  /*3ee0*/  @!P6 FADD.FTZ R31, R31, R21 ;  /* 0x000000151f1fe221 */ /* 0x000fe20000010000 */
[----:B------:R-:W-:-:S04]  /*3ef0*/  ISETP.EQ.OR P6, PT, R23, R2, P0 ;  /* 0x000000021700720c */ /* 0x000fc800007c2670 */
[----:B------:R-:W-:-:S13]  /*3f00*/  ISETP.EQ.OR P6, PT, R17, 0x2, P6 ;  /* 0x000000021100780c */ /* 0x000fda00037c2670 */
[----:B------:R-:W-:-:S04]  /*3f10*/  @!P6 IMAD R17, R23, c[0x0][0x10], R8 ;  /* 0x000004001711ea24 */ /* 0x000fc800078e0208 */
[----:B------:R-:W-:-:S06]  /*3f20*/  @!P6 IMAD.WIDE.U32 R18, R17, 0x8, R18 ;  /* 0x000000081112e825 */ /* 0x000fcc00078e0012 */
[----:B------:R-:W2:Y:S02]  /*3f30*/  @!P6 LDG.E.64 R18, [R18.64] ;  /* 0x0000000e1212e981 */ /* 0x000ea4000c1e1b00 */
[----:B--2---:R-:W-:Y:S02]  /*3f40*/  @!P6 FADD.FTZ R30, R30, R18 ;  /* 0x000000121e1ee221 */ /* 0x004fe40000010000 */
[----:B------:R-:W-:-:S05]  /*3f50*/  @!P6 FADD.FTZ R31, R31, R19 ;  /* 0x000000131f1fe221 */ /* 0x000fca0000010000 */
.L_x_18:
[----:B------:R-:W-:Y:S04]  /*3f60*/  @!P0 STS.64 [0x90], R30 ;  /* 0x0000901eff008388 */ /* 0x000fe80000000a00 */
[----:B------:R-:W-:Y:S01]  /*3f70*/  BAR.SYNC.DEFER_BLOCKING 0x0 ;  /* 0x0000000000007b1d */ /* 0x000fe20000010000 */
[----:B------:R-:W-:Y:S01]  /*3f80*/  ISETP.NE.AND P6, PT, RZ, UR16, PT ;  /* 0x00000010ff007c0c */ /* 0x000fe2000bfc5270 */
[----:B0-----:R-:W-:Y:S01]  /*3f90*/  IMAD.WIDE.U32 R18, R0, -0x77777777, RZ ;  /* 0x8888888900127825 */ /* 0x001fe200078e00ff */
[----:B------:R-:W-:-:S02]  /*3fa0*/  PRMT R23, RZ, 0x5410, R43 ;  /* 0x00005410ff177816 */ /* 0x000fc4000000002b */
[----:B------:R-:W-:Y:S02]  /*3fb0*/  PRMT R22, RZ, 0x7610, R43 ;  /* 0x00007610ff167816 */ /* 0x000fe4000000002b */
[----:B------:R-:W-:Y:S02]  /*3fc0*/  SHF.R.U32.HI R8, RZ, 0x5, R19 ;  /* 0x00000005ff087819 */ /* 0x000fe40000011613 */
[----:B------:R-:W-:Y:S01]  /*3fd0*/  PRMT R25, RZ, 0x5410, R35 ;  /* 0x00005410ff197816 */ /* 0x000fe20000000023 */
[----:B------:R-:W0:Y:S02]  /*3fe0*/  LDS.64 R16, [0x90] ;  /* 0x00009000ff107984 */ /* 0x000e240000000a00 */
[----:B0-----:R-:W-:Y:S01]  /*3ff0*/  FMUL.FTZ R20, R16, c[0x0][0x20c] ;  /* 0x0000830010147a20 */ /* 0x001fe20000410000 */
[--C-:B------:R-:W-:Y:S01]  /*4000*/  PRMT R16, RZ, 0x5410, R34.reuse ;  /* 0x00005410ff107816 */ /* 0x100fe20000000022 */
[----:B------:R-:W-:Y:S01]  /*4010*/  FMUL.FTZ R21, R17, c[0x0][0x20c] ;  /* 0x0000830011157a20 */ /* 0x000fe20000410000 */
[----:B------:R-:W-:-:S03]  /*4020*/  PRMT R34, RZ, 0x7610, R34 ;  /* 0x00007610ff227816 */ /* 0x000fc60000000022 */
[----:B------:R-:W-:Y:S02]  /*4030*/  FADD.FTZ R16, R16, -UR17 ;  /* 0x8000001110107e21 */ /* 0x000fe40008010000 */
[----:B------:R-:W-:Y:S02]  /*4040*/  FADD.FTZ R24, R34, -UR17 ;  /* 0x8000001122187e21 */ /* 0x000fe40008010000 */
[----:B------:R-:W-:Y:S02]  /*4050*/  FMUL.FTZ R27, R16, UR12 ;  /* 0x0000000c101b7c20 */ /* 0x000fe40008410000 */
[----:B------:R-:W-:Y:S01]  /*4060*/  FMUL.FTZ R24, R24, UR12 ;  /* 0x0000000c18187c20 */ /* 0x000fe20008410000 */
[----:B------:R-:W-:Y:S05]  /*4070*/  @!P6 BRA `(.L_x_28) ;  /* 0x000001200000e947 */ /* 0x000fea0003800000 */
[----:B------:R-:W-:Y:S02]  /*4080*/  FFMA.FTZ R16, R24, R15, R29 ;  /* 0x0000000f18107223 */ /* 0x000fe4000001001d */
[----:B------:R-:W-:Y:S02]  /*4090*/  FFMA.FTZ R17, R27, R14, R28 ;  /* 0x0000000e1b117223 */ /* 0x000fe4000001001c */
[----:B------:R-:W-:-:S02]  /*40a0*/  FMUL.FTZ R30, R16, -1.4426950216293334961 ;  /* 0xbfb8aa3b101e7820 */ /* 0x000fc40000410000 */
        /* <DEDUP_REMOVED lines=10> */
[----:B-1----:R-:W-:Y:S02]  /*4150*/  FMUL.FTZ R23, R23, R26 ;  /* 0x0000001a17177220 */ /* 0x002fe40000410000 */
[----:B------:R-:W-:Y:S02]  /*4160*/  FADD.FTZ R26, -R26, 1 ;  /* 0x3f8000001a1a7421 */ /* 0x000fe40000010100 */
[----:B------:R-:W-:-:S02]  /*4170*/  FMUL.FTZ R22, R22, R43 ;  /* 0x0000002b16167220 */ /* 0x000fc40000410000 */
[----:B------:R-:W-:-:S04]  /*4180*/  FFMA.FTZ R26, R17, R26, 1 ;  /* 0x3f800000111a7423 */ /* 0x000fc8000001001a */
[----:B------:R-:W-:Y:S02]  /*4190*/  FMUL.FTZ R23, R23, R26 ;  /* 0x0000001a17177220 */ /* 0x000fe40000410000 */
.L_x_28:
[----:B------:R-:W-:Y:S01]  /*41a0*/  BSSY B0, `(.L_x_29) ;  /* 0x0000013000007945 */ /* 0x000fe20003800000 */
[----:B------:R-:W-:Y:S05]  /*41b0*/  @!P5 BRA `(.L_x_30) ;  /* 0x000001100000d947 */ /* 0x000fea0003800000 */
[----:B------:R-:W-:Y:S01]  /*41c0*/  SHF.R.S32.HI R16, RZ, 0x1f, R3 ;  /* 0x0000001fff107819 */ /* 0x000fe20000011403 */
[C-C-:B------:R-:W-:Y:S01]  /*41d0*/  FFMA.FTZ R27, R20.reuse, R27, R21.reuse ;  /* 0x0000001b141b7223 */ /* 0x140fe20000010015 */
[----:B------:R-:W-:Y:S01]  /*41e0*/  MOV R17, R13 ;  /* 0x0000000d00117202 */ /* 0x000fe20000000f00 */
[----:B------:R-:W-:Y:S02]  /*41f0*/  FFMA.FTZ R24, R20, R24, R21 ;  /* 0x0000001814187223 */ /* 0x000fe40000010015 */
[----:B------:R-:W-:Y:S01]  /*4200*/  IMAD R18, R16, c[0x0][0x1d8], RZ ;  /* 0x0000760010127a24 */ /* 0x000fe200078e02ff */
[----:B------:R-:W-:Y:S01]  /*4210*/  MOV R16, R10 ;  /* 0x0000000a00107202 */ /* 0x000fe20000000f00 */
[----:B------:R-:W-:Y:S02]  /*4220*/  FFMA.FTZ R27, R23, R14, -R27 ;  /* 0x0000000e171b7223 */ /* 0x000fe4000001081b */
[----:B------:R-:W-:-:S02]  /*4230*/  IMAD R19, R3, c[0x0][0x1dc], R18 ;  /* 0x0000770003137a24 */ /* 0x000fc400078e0212 */
[----:B------:R-:W-:-:S05]  /*4240*/  IMAD.WIDE.U32 R16, R3, c[0x0][0x1d8], R16 ;  /* 0x0000760003107a25 */ /* 0x000fca00078e0010 */
[----:B------:R-:W-:Y:S01]  /*4250*/  IADD3 R19, R17, R19, RZ ;  /* 0x0000001311137210 */ /* 0x000fe20007ffe0ff */
[----:B------:R-:W-:Y:S01]  /*4260*/  FMUL.FTZ R17, R27, UR12 ;  /* 0x0000000c1b117c20 */ /* 0x000fe20008410000 */
[----:B------:R-:W-:-:S04]  /*4270*/  LEA R18, P0, R16, c[0x0][0x160], 0x1 ;  /* 0x0000580010127a11 */ /* 0x000fc800078008ff */
[----:B------:R-:W-:Y:S01]  /*4280*/  LEA.HI.X R19, R16, c[0x0][0x164], R19, 0x1, P0 ;  /* 0x0000590010137a11 */ /* 0x000fe200000f0c13 */
[----:B------:R-:W-:-:S04]  /*4290*/  FFMA.FTZ R16, R22, R15, -R24 ;  /* 0x0000000f16107223 */ /* 0x000fc80000010818 */
[----:B------:R-:W-:-:S05]  /*42a0*/  FMUL.FTZ R16, R16, UR12 ;  /* 0x0000000c10107c20 */ /* 0x000fca0008410000 */
[----:B------:R-:W-:-:S05]  /*42b0*/  F2FP.BF16.PACK_AB R17, R16, R17 ;  /* 0x000000111011723e */ /* 0x000fca00000010ff */
[----:B------:R0:W-:Y:S02]  /*42c0*/  STG.E [R18.64], R17 ;  /* 0x0000001112007986 */ /* 0x0001e4000c10190e */
.L_x_30:
[----:B------:R-:W-:Y:S05]  /*42d0*/  BSYNC B0 ;  /* 0x0000000000007941 */ /* 0x000fea0003800000 */
.L_x_29:
[----:B------:R-:W-:Y:S01]  /*42e0*/  PRMT R35, RZ, 0x7610, R35 ;  /* 0x00007610ff237816 */ /* 0x000fe20000000023 */
[----:B------:R-:W-:Y:S01]  /*42f0*/  FADD.FTZ R25, R25, -UR17 ;  /* 0x8000001119197e21 */ /* 0x000fe20008010000 */
[--C-:B------:R-:W-:Y:S02]  /*4300*/  PRMT R23, RZ, 0x5410, R42.reuse ;  /* 0x00005410ff177816 */ /* 0x100fe4000000002a */
[----:B------:R-:W-:Y:S01]  /*4310*/  PRMT R42, RZ, 0x7610, R42 ;  /* 0x00007610ff2a7816 */ /* 0x000fe2000000002a */
[----:B------:R-:W-:Y:S01]  /*4320*/  FADD.FTZ R24, R35, -UR17 ;  /* 0x8000001123187e21 */ /* 0x000fe20008010000 */
[----:B------:R-:W-:Y:S01]  /*4330*/  PRMT R22, RZ, 0x5410, R32 ;  /* 0x00005410ff167816 */ /* 0x000fe20000000020 */
[----:B------:R-:W-:Y:S02]  /*4340*/  FMUL.FTZ R25, R25, UR12 ;  /* 0x0000000c19197c20 */ /* 0x000fe40008410000 */
[----:B------:R-:W-:Y:S01]  /*4350*/  FMUL.FTZ R24, R24, UR12 ;  /* 0x0000000c18187c20 */ /* 0x000fe20008410000 */
[----:B------:R-:W-:Y:S05]  /*4360*/  @!P6 BRA `(.L_x_31) ;  /* 0x000001200000e947 */ /* 0x000fea0003800000 */
[----:B0-----:R-:W-:Y:S02]  /*4370*/  FFMA.FTZ R17, R25, R14, R28 ;  /* 0x0000000e19117223 */ /* 0x001fe4000001001c */
[----:B------:R-:W-:-:S02]  /*4380*/  FFMA.FTZ R16, R24, R15, R29 ;  /* 0x0000000f18107223 */ /* 0x000fc4000001001d */
        /* <DEDUP_REMOVED lines=8> */
[----:B0-----:R-:W-:Y:S02]  /*4410*/  FMUL.FTZ R23, R23, R26 ;  /* 0x0000001a17177220 */ /* 0x001fe40000410000 */
[----:B------:R-:W-:-:S04]  /*4420*/  FADD.FTZ R26, -R26, 1 ;  /* 0x3f8000001a1a7421 */ /* 0x000fc80000010100 */
[----:B------:R-:W-:Y:S02]  /*4430*/  FFMA.FTZ R26, R17, R26, 1 ;  /* 0x3f800000111a7423 */ /* 0x000fe4000001001a */
[----:B-1----:R-:W-:Y:S02]  /*4440*/  FADD.FTZ R35, -R31, 1 ;  /* 0x3f8000001f237421 */ /* 0x002fe40000010100 */
[----:B------:R-:W-:Y:S02]  /*4450*/  FMUL.FTZ R42, R42, R31 ;  /* 0x0000001f2a2a7220 */ /* 0x000fe40000410000 */
[----:B------:R-:W-:Y:S02]  /*4460*/  FFMA.FTZ R35, R16, R35, 1 ;  /* 0x3f80000010237423 */ /* 0x000fe40000010023 */
[----:B------:R-:W-:Y:S02]  /*4470*/  FMUL.FTZ R23, R23, R26 ;  /* 0x0000001a17177220 */ /* 0x000fe40000410000 */
[----:B------:R-:W-:-:S02]  /*4480*/  FMUL.FTZ R42, R42, R35 ;  /* 0x000000232a2a7220 */ /* 0x000fc40000410000 */
.L_x_31:
[----:B------:R-:W-:Y:S01]  /*4490*/  LOP3.LUT P0, RZ, R4, 0x2, RZ, 0xc0, !PT ;  /* 0x0000000204ff7812 */ /* 0x000fe2000780c0ff */
[----:B------:R-:W-:-:S12]  /*44a0*/  BSSY B0, `(.L_x_32) ;  /* 0x0000012000007945 */ /* 0x000fd80003800000 */
[----:B------:R-:W-:Y:S05]  /*44b0*/  @!P0 BRA `(.L_x_33) ;  /* 0x0000010000008947 */ /* 0x000fea0003800000 */
[----:B------:R-:W-:Y:S01]  /*44c0*/  MOV R16, R10 ;  /* 0x0000000a00107202 */ /* 0x000fe20000000f00 */
[----:B0-----:R-:W-:Y:S01]  /*44d0*/  IMAD R18, R60, c[0x0][0x1d8], RZ ;  /* 0x000076003c127a24 */ /* 0x001fe200078e02ff */
[----:B------:R-:W-:Y:S01]  /*44e0*/  MOV R17, R13 ;  /* 0x0000000d00117202 */ /* 0x000fe20000000f00 */
[----:B------:R-:W-:Y:S02]  /*44f0*/  FFMA.FTZ R25, R20, R25, R21 ;  /* 0x0000001914197223 */ /* 0x000fe40000010015 */
[C---:B------:R-:W-:Y:S02]  /*4500*/  IMAD R19, R55.reuse, c[0x0][0x1dc], R18 ;  /* 0x0000770037137a24 */ /* 0x040fe400078e0212 */
[----:B------:R-:W-:-:S04]  /*4510*/  IMAD.WIDE.U32 R16, R55, c[0x0][0x1d8], R16 ;  /* 0x0000760037107a25 */ /* 0x000fc800078e0010 */
[----:B------:R-:W-:Y:S01]  /*4520*/  FFMA.FTZ R24, R20, R24, R21 ;  /* 0x0000001814187223 */ /* 0x000fe20000010015 */
[----:B------:R-:W-:Y:S01]  /*4530*/  IADD3 R19, R17, R19, RZ ;  /* 0x0000001311137210 */ /* 0x000fe20007ffe0ff */
[----:B------:R-:W-:Y:S01]  /*4540*/  FFMA.FTZ R25, R23, R14, -R25 ;  /* 0x0000000e17197223 */ /* 0x000fe20000010819 */
[----:B------:R-:W-:-:S03]  /*4550*/  LEA R18, P0, R16, c[0x0][0x160], 0x1 ;  /* 0x0000580010127a11 */ /* 0x000fc600078008ff */
[----:B------:R-:W-:Y:S01]  /*4560*/  FMUL.FTZ R17, R25, UR12 ;  /* 0x0000000c19117c20 */ /* 0x000fe20008410000 */
[----:B------:R-:W-:Y:S01]  /*4570*/  LEA.HI.X R19, R16, c[0x0][0x164], R19, 0x1, P0 ;  /* 0x0000590010137a11 */ /* 0x000fe200000f0c13 */
[----:B------:R-:W-:-:S04]  /*4580*/  FFMA.FTZ R16, R42, R15, -R24 ;  /* 0x0000000f2a107223 */ /* 0x000fc80000010818 */
[----:B------:R-:W-:-:S05]  /*4590*/  FMUL.FTZ R16, R16, UR12 ;  /* 0x0000000c10107c20 */ /* 0x000fca0008410000 */
[----:B------:R-:W-:-:S05]  /*45a0*/  F2FP.BF16.PACK_AB R17, R16, R17 ;  /* 0x000000111011723e */ /* 0x000fca00000010ff */
[----:B------:R0:W-:Y:S02]  /*45b0*/  STG.E [R18.64], R17 ;  /* 0x0000001112007986 */ /* 0x0001e4000c10190e */
.L_x_33:
[----:B------:R-:W-:Y:S05]  /*45c0*/  BSYNC B0 ;  /* 0x0000000000007941 */ /* 0x000fea0003800000 */
.L_x_32:
[----:B------:R-:W-:Y:S01]  /*45d0*/  ISETP.NE.AND P6, PT, RZ, UR16, PT ;  /* 0x00000010ff007c0c */ /* 0x000fe2000bfc5270 */
[----:B------:R-:W-:Y:S01]  /*45e0*/  FADD.FTZ R25, R22, -UR17 ;  /* 0x8000001116197e21 */ /* 0x000fe20008010000 */
[----:B------:R-:W-:Y:S02]  /*45f0*/  PRMT R32, RZ, 0x7610, R32 ;  /* 0x00007610ff207816 */ /* 0x000fe40000000020 */
[--C-:B------:R-:W-:Y:S01]  /*4600*/  PRMT R23, RZ, 0x5410, R41.reuse ;  /* 0x00005410ff177816 */ /* 0x100fe20000000029 */
[----:B------:R-:W-:Y:S01]  /*4610*/  FMUL.FTZ R25, R25, UR12 ;  /* 0x0000000c19197c20 */ /* 0x000fe20008410000 */
[----:B------:R-:W-:Y:S01]  /*4620*/  PRMT R26, RZ, 0x7610, R41 ;  /* 0x00007610ff1a7816 */ /* 0x000fe20000000029 */
[----:B------:R-:W-:Y:S01]  /*4630*/  FADD.FTZ R24, R32, -UR17 ;  /* 0x8000001120187e21 */ /* 0x000fe20008010000 */
[----:B------:R-:W-:-:S03]  /*4640*/  PRMT R22, RZ, 0x5410, R33 ;  /* 0x00005410ff167816 */ /* 0x000fc60000000021 */
[----:B------:R-:W-:Y:S02]  /*4650*/  FMUL.FTZ R24, R24, UR12 ;  /* 0x0000000c18187c20 */ /* 0x000fe40008410000 */
[----:B------:R-:W-:Y:S05]  /*4660*/  @!P6 BRA `(.L_x_34) ;  /* 0x000001200000e947 */ /* 0x000fea0003800000 */
[----:B------:R-:W-:Y:S02]  /*4670*/  FFMA.FTZ R16, R24, R15, R29 ;  /* 0x0000000f18107223 */ /* 0x000fe4000001001d */
[----:B0-----:R-:W-:Y:S02]  /*4680*/  FFMA.FTZ R17, R25, R14, R28 ;  /* 0x0000000e19117223 */ /* 0x001fe4000001001c */
        /* <DEDUP_REMOVED lines=16> */
.L_x_34:
[----:B------:R-:W-:Y:S01]  /*4790*/  BSSY B0, `(.L_x_35) ;  /* 0x0000012000007945 */ /* 0x000fe20003800000 */
        /* <DEDUP_REMOVED lines=17> */
.L_x_36:
[----:B------:R-:W-:Y:S05]  /*48b0*/  BSYNC B0 ;  /* 0x0000000000007941 */ /* 0x000fea0003800000 */
.L_x_35:
        /* <DEDUP_REMOVED lines=27> */
.L_x_37:
        /* <DEDUP_REMOVED lines=18> */
.L_x_39:
[----:B------:R-:W-:Y:S05]  /*4b90*/  BSYNC B0 ;  /* 0x0000000000007941 */ /* 0x000fea0003800000 */
.L_x_38:
        /* <DEDUP_REMOVED lines=9> */
[----:B------:R-:W-:Y:S02]  /*4c30*/  FFMA.FTZ R16, R25, R14, R28 ;  /* 0x0000000e19107223 */ /* 0x000fe4000001001c */
[----:B0-----:R-:W-:-:S02]  /*4c40*/  FFMA.FTZ R17, R22, R15, R29 ;  /* 0x0000000f16117223 */ /* 0x001fc4000001001d */
        /* <DEDUP_REMOVED lines=16> */
.L_x_40:
        /* <DEDUP_REMOVED lines=18> */
.L_x_42:
[----:B------:R-:W-:Y:S05]  /*4e70*/  BSYNC B0 ;  /* 0x0000000000007941 */ /* 0x000fea0003800000 */
.L_x_41:
[----:B------:R-:W-:Y:S01]  /*4e80*/  PRMT R9, RZ, 0x7610, R9 ;  /* 0x00007610ff097816 */ /* 0x000fe20000000009 */
[----:B------:R-:W-:Y:S01]  /*4e90*/  FADD.FTZ R23, R6, -UR17 ;  /* 0x8000001106177e21 */ /* 0x000fe20008010000 */
[----:B0-----:R-:W-:Y:S01]  /*4ea0*/  PRMT R19, RZ, 0x5410, R38 ;  /* 0x00005410ff137816 */ /* 0x001fe20000000026 */
[----:B------:R-:W-:Y:S01]  /*4eb0*/  IMAD R18, R2, c[0x0][0x1fc], R8 ;  /* 0x00007f0002127a24 */ /* 0x000fe200078e0208 */
[----:B------:R-:W-:Y:S01]  /*4ec0*/  PRMT R38, RZ, 0x7610, R38 ;  /* 0x00007610ff267816 */ /* 0x000fe20000000026 */
[----:B------:R-:W-:Y:S01]  /*4ed0*/  FADD.FTZ R9, R9, -UR17 ;  /* 0x8000001109097e21 */ /* 0x000fe20008010000 */
[----:B------:R-:W-:Y:S01]  /*4ee0*/  PRMT R6, RZ, 0x5410, R5 ;  /* 0x00005410ff067816 */ /* 0x000fe20000000005 */
[----:B------:R-:W-:Y:S02]  /*4ef0*/  FMUL.FTZ R23, R23, UR12 ;  /* 0x0000000c17177c20 */ /* 0x000fe40008410000 */
[----:B------:R-:W-:Y:S01]  /*4f00*/  FMUL.FTZ R22, R9, UR12 ;  /* 0x0000000c09167c20 */ /* 0x000fe20008410000 */
[----:B------:R-:W-:Y:S05]  /*4f10*/  @!P6 BRA `(.L_x_43) ;  /* 0x000001200000e947 */ /* 0x000fea0003800000 */
[----:B------:R-:W-:Y:S02]  /*4f20*/  FFMA.FTZ R8, R23, R14, R28 ;  /* 0x0000000e17087223 */ /* 0x000fe4000001001c */
        /* <DEDUP_REMOVED lines=17> */
.L_x_43:
[----:B------:R-:W-:Y:S01]  /*5040*/  BSSY B0, `(.L_x_44) ;  /* 0x0000012000007945 */ /* 0x000fe20003800000 */
[----:B------:R-:W-:Y:S05]  /*5050*/  @!P1 BRA `(.L_x_45) ;  /* 0x0000010000009947 */ /* 0x000fea0003800000 */
[----:B------:R-:W-:Y:S01]  /*5060*/  MOV R8, R10 ;  /* 0x0000000a00087202 */ /* 0x000fe20000000f00 */
[----:B------:R-:W-:Y:S01]  /*5070*/  IMAD R16, R56, c[0x0][0x1d8], RZ ;  /* 0x0000760038107a24 */ /* 0x000fe200078e02ff */
        /* <DEDUP_REMOVED lines=14> */
.L_x_45:
[----:B------:R-:W-:Y:S05]  /*5160*/  BSYNC B0 ;  /* 0x0000000000007941 */ /* 0x000fea0003800000 */
.L_x_44:
[----:B------:R-:W-:Y:S01]  /*5170*/  PRMT R8, RZ, 0x7610, R5 ;  /* 0x00007610ff087816 */ /* 0x000fe20000000005 */
[----:B------:R-:W-:Y:S01]  /*5180*/  FADD.FTZ R6, R6, -UR17 ;  /* 0x8000001106067e21 */ /* 0x000fe20008010000 */
[----:B------:R-:W-:Y:S02]  /*5190*/  IADD3 R30, R18, 0x30, RZ ;  /* 0x00000030121e7810 */ /* 0x000fe40007ffe0ff */
[--C-:B------:R-:W-:Y:S01]  /*51a0*/  PRMT R5, RZ, 0x5410, R37.reuse ;  /* 0x00005410ff057816 */ /* 0x100fe20000000025 */
[----:B------:R-:W-:Y:S01]  /*51b0*/  FADD.FTZ R8, R8, -UR17 ;  /* 0x8000001108087e21 */ /* 0x000fe20008010000 */
[----:B------:R-:W-:Y:S01]  /*51c0*/  PRMT R18, RZ, 0x7610, R37 ;  /* 0x00007610ff127816 */ /* 0x000fe20000000025 */
[----:B------:R-:W-:Y:S01]  /*51d0*/  FMUL.FTZ R19, R6, UR12 ;  /* 0x0000000c06137c20 */ /* 0x000fe20008410000 */
[----:B------:R-:W-:Y:S01]  /*51e0*/  SHF.R.S32.HI R31, RZ, 0x1f, R30 ;  /* 0x0000001fff1f7819 */ /* 0x000fe2000001141e */
        /* <DEDUP_REMOVED lines=20> */
.L_x_46:
[----:B------:R-:W-:Y:S01]  /*5330*/  ISETP.GE.U32.AND P0, PT, R30, c[0x0][0x1e0], PT ;  /* 0x000078001e007a0c */ /* 0x000fe20003f06070 */
[----:B------:R-:W-:Y:S03]  /*5340*/  BSSY B0, `(.L_x_47) ;  /* 0x0000014000007945 */ /* 0x000fe60003800000 */
[----:B------:R-:W-:-:S04]  /*5350*/  ISETP.GE.AND.EX P0, PT, R31, c[0x0][0x1e4], PT, P0 ;  /* 0x000079001f007a0c */ /* 0x000fc80003f06300 */
[----:B------:R-:W-:-:S13]  /*5360*/  ISETP.LT.U32.AND P0, PT, R0, 0x1e0, !P0 ;  /* 0x000001e00000780c */ /* 0x000fda0004701070 */
[----:B------:R-:W-:Y:S05]  /*5370*/  @!P0 BRA `(.L_x_48) ;  /* 0x0000010000008947 */ /* 0x000fea0003800000 */
[----:B------:R-:W-:Y:S01]  /*5380*/  MOV R8, R10 ;  /* 0x0000000a00087202 */ /* 0x000fe20000000f00 */
[C-C-:B------:R-:W-:Y:S01]  /*5390*/  FFMA.FTZ R19, R20.reuse, R19, R21.reuse ;  /* 0x0000001314137223 */ /* 0x140fe20000010015 */
[----:B0-----:R-:W-:Y:S01]  /*53a0*/  MOV R9, R13 ;  /* 0x0000000d00097202 */ /* 0x001fe20000000f00 */
[----:B------:R-:W-:Y:S02]  /*53b0*/  IMAD R17, R61, c[0x0][0x1d8], RZ ;  /* 0x000076003d117a24 */ /* 0x000fe400078e02ff */
[----:B------:R-:W-:Y:S02]  /*53c0*/  FFMA.FTZ R6, R20, R6, R21 ;  /* 0x0000000614067223 */ /* 0x000fe40000010015 */
[----:B------:R-:W-:Y:S02]  /*53d0*/  FFMA.FTZ R19, R5, R14, -R19 ;  /* 0x0000000e05137223 */ /* 0x000fe40000010813 */
[----:B------:R-:W-:-:S04]  /*53e0*/  IMAD.WIDE.U32 R8, R50, c[0x0][0x1d8], R8 ;  /* 0x0000760032087a25 */ /* 0x000fc800078e0008 */
[----:B------:R-:W-:Y:S01]  /*53f0*/  IMAD R17, R50, c[0x0][0x1dc], R17 ;  /* 0x0000770032117a24 */ /* 0x000fe200078e0211 */
[----:B------:R-:W-:Y:S01]  /*5400*/  LEA R16, P0, R8, c[0x0][0x160], 0x1 ;  /* 0x0000580008107a11 */ /* 0x000fe200078008ff */
[----:B------:R-:W-:Y:S02]  /*5410*/  FFMA.FTZ R5, R18, R15, -R6 ;  /* 0x0000000f12057223 */ /* 0x000fe40000010806 */
[----:B------:R-:W-:Y:S01]  /*5420*/  FMUL.FTZ R6, R19, UR12 ;  /* 0x0000000c13067c20 */ /* 0x000fe20008410000 */
[----:B------:R-:W-:Y:S01]  /*5430*/  IADD3 R17, R9, R17, RZ ;  /* 0x0000001109117210 */ /* 0x000fe20007ffe0ff */
[----:B------:R-:W-:-:S03]  /*5440*/  FMUL.FTZ R5, R5, UR12 ;  /* 0x0000000c05057c20 */ /* 0x000fc60008410000 */
[----:B------:R-:W-:Y:S02]  /*5450*/  LEA.HI.X R17, R8, c[0x0][0x164], R17, 0x1, P0 ;  /* 0x0000590008117a11 */ /* 0x000fe400000f0c11 */
[----:B------:R-:W-:-:S05]  /*5460*/  F2FP.BF16.PACK_AB R5, R5, R6 ;  /* 0x000000060505723e */ /* 0x000fca00000010ff */
[----:B------:R0:W-:Y:S02]  /*5470*/  STG.E [R16.64], R5 ;  /* 0x0000000510007986 */ /* 0x0001e4000c10190e */
.L_x_48:
[----:B------:R-:W-:Y:S05]  /*5480*/  BSYNC B0 ;  /* 0x0000000000007941 */ /* 0x000fea0003800000 */
.L_x_47:
[--C-:B0-----:R-:W-:Y:S02]  /*5490*/  PRMT R5, RZ, 0x5410, R7.reuse ;  /* 0x00005410ff057816 */ /* 0x101fe40000000007 */
[----:B------:R-:W-:Y:S02]  /*54a0*/  PRMT R7, RZ, 0x7610, R7 ;  /* 0x00007610ff077816 */ /* 0x000fe40000000007 */
[----:B------:R-:W-:Y:S01]  /*54b0*/  ISETP.GE.U32.AND P0, PT, R47, c[0x0][0x1e0], PT ;  /* 0x000078002f007a0c */ /* 0x000fe20003f06070 */
[----:B------:R-:W-:Y:S01]  /*54c0*/  FADD.FTZ R6, R5, -UR17 ;  /* 0x8000001105067e21 */ /* 0x000fe20008010000 */
[--C-:B------:R-:W-:Y:S01]  /*54d0*/  PRMT R5, RZ, 0x5410, R36.reuse ;  /* 0x00005410ff057816 */ /* 0x100fe20000000024 */
[----:B------:R-:W-:Y:S01]  /*54e0*/  FADD.FTZ R7, R7, -UR17 ;  /* 0x8000001107077e21 */ /* 0x000fe20008010000 */
[----:B------:R-:W-:Y:S01]  /*54f0*/  ISETP.GE.AND.EX P0, PT, R48, c[0x0][0x1e4], PT, P0 ;  /* 0x0000790030007a0c */ /* 0x000fe20003f06300 */
[----:B------:R-:W-:Y:S01]  /*5500*/  FMUL.FTZ R23, R6, UR12 ;  /* 0x0000000c06177c20 */ /* 0x000fe20008410000 */
[----:B------:R-:W-:Y:S01]  /*5510*/  PRMT R36, RZ, 0x7610, R36 ;  /* 0x00007610ff247816 */ /* 0x000fe20000000024 */
[----:B------:R-:W-:Y:S01]  /*5520*/  FMUL.FTZ R22, R7, UR12 ;  /* 0x0000000c07167c20 */ /* 0x000fe20008410000 */
[----:B------:R-:W-:Y:S01]  /*5530*/  ISETP.GT.U32.OR P0, PT, R0, 0x1df, P0 ;  /* 0x000001df0000780c */ /* 0x000fe20000704470 */
[----:B------:R-:W-:Y:S11]  /*5540*/  @!P6 BRA `(.L_x_49) ;  /* 0x000001200000e947 */ /* 0x000ff60003800000 */
        /* <DEDUP_REMOVED lines=18> */
.L_x_49:
[----:B------:R-:W-:Y:S01]  /*5670*/  BSSY B0, `(.L_x_50) ;  /* 0x0000011000007945 */ /* 0x000fe20003800000 */
[----:B------:R-:W-:Y:S05]  /*5680*/  @P0 BRA `(.L_x_51) ;  /* 0x000000f000000947 */ /* 0x000fea0003800000 */
[C-C-:B------:R-:W-:Y:S01]  /*5690*/  FFMA.FTZ R6, R20.reuse, R23, R21.reuse ;  /* 0x0000001714067223 */ /* 0x140fe20000010015 */
[----:B------:R-:W-:Y:S01]  /*56a0*/  MOV R11, R13 ;  /* 0x0000000d000b7202 */ /* 0x000fe20000000f00 */
[----:B------:R-:W-:Y:S02]  /*56b0*/  FFMA.FTZ R20, R20, R22, R21 ;  /* 0x0000001614147223 */ /* 0x000fe40000010015 */
[----:B------:R-:W-:Y:S02]  /*56c0*/  IMAD R48, R48, c[0x0][0x1d8], RZ ;  /* 0x0000760030307a24 */ /* 0x000fe400078e02ff */
[----:B------:R-:W-:Y:S02]  /*56d0*/  FFMA.FTZ R6, R5, R14, -R6 ;  /* 0x0000000e05067223 */ /* 0x000fe40000010806 */
[----:B------:R-:W-:-:S02]  /*56e0*/  FFMA.FTZ R20, R36, R15, -R20 ;  /* 0x0000000f24147223 */ /* 0x000fc40000010814 */
[----:B------:R-:W-:-:S04]  /*56f0*/  IMAD.WIDE.U32 R10, R47, c[0x0][0x1d8], R10 ;  /* 0x000076002f0a7a25 */ /* 0x000fc800078e000a */
[----:B------:R-:W-:Y:S02]  /*5700*/  IMAD R7, R47, c[0x0][0x1dc], R48 ;  /* 0x000077002f077a24 */ /* 0x000fe400078e0230 */
[----:B------:R-:W-:Y:S01]  /*5710*/  FMUL.FTZ R5, R6, UR12 ;  /* 0x0000000c06057c20 */ /* 0x000fe20008410000 */
[----:B------:R-:W-:Y:S01]  /*5720*/  LEA R6, P0, R10, c[0x0][0x160], 0x1 ;  /* 0x000058000a067a11 */ /* 0x000fe200078008ff */
[----:B------:R-:W-:Y:S01]  /*5730*/  FMUL.FTZ R20, R20, UR12 ;  /* 0x0000000c14147c20 */ /* 0x000fe20008410000 */
[----:B------:R-:W-:-:S04]  /*5740*/  IADD3 R7, R11, R7, RZ ;  /* 0x000000070b077210 */ /* 0x000fc80007ffe0ff */
[----:B------:R-:W-:Y:S02]  /*5750*/  LEA.HI.X R7, R10, c[0x0][0x164], R7, 0x1, P0 ;  /* 0x000059000a077a11 */ /* 0x000fe400000f0c07 */
[----:B------:R-:W-:-:S05]  /*5760*/  F2FP.BF16.PACK_AB R5, R20, R5 ;  /* 0x000000051405723e */ /* 0x000fca00000010ff */
[----:B------:R0:W-:Y:S02]  /*5770*/  STG.E [R6.64], R5 ;  /* 0x0000000506007986 */ /* 0x0001e4000c10190e */
.L_x_51:
[----:B------:R-:W-:Y:S05]  /*5780*/  BSYNC B0 ;  /* 0x0000000000007941 */ /* 0x000fea0003800000 */
.L_x_50:
[----:B------:R-:W-:Y:S01]  /*5790*/  ULDC UR4, c[0x0][0x10] ;  /* 0x0000040000047ab9 */ /* 0x000fe20000000800 */
[----:B------:R-:W-:Y:S01]  /*57a0*/  IADD3 R44, R44, 0x1, RZ ;  /* 0x000000012c2c7810 */ /* 0x000fe20007ffe0ff */
[----:B------:R-:W-:-:S04]  /*57b0*/  UIADD3 UR7, UR7, UR4, URZ ;  /* 0x0000000407077290 */ /* 0x000fc8000fffe03f */
[----:B------:R-:W-:-:S06]  /*57c0*/  UISETP.GE.AND UP0, UPT, UR7, UR6, UPT ;  /* 0x000000060700728c */ /* 0x000fcc000bf06270 */
[----:B------:R-:W-:-:S13]  /*57d0*/  PLOP3.LUT P0, PT, PT, PT, UP0, 0x80, 0x0 ;  /* 0x000000000000781c */ /* 0x000fda0003f0f008 */
[----:B------:R-:W-:Y:S01]  /*57e0*/  @P0 CALL.REL.NOINC `(.L_x_1) ;  /* 0x0000001000000944 */ /* 0x000fe20003c00000 */
[----:B------:R-:W-:Y:S05]  /*57f0*/  BRA `(.L_x_52) ;  /* 0xffffac1000007947 */ /* 0x000fea000383ffff */
.L_x_1:
[----:B-1----:R-:W-:Y:S01]  /*5800*/  ISETP.NE.AND P1, PT, R0, RZ, PT ;  /* 0x000000ff0000720c */ /* 0x002fe20003f25270 */
[----:B------:R-:W-:Y:S01]  /*5810*/  HFMA2.MMA R25, -RZ, RZ, 0, 2.384185791015625e-07 ;  /* 0x00000004ff197435 */ /* 0x000fe200000001ff */
[----:B0-----:R-:W-:Y:S01]  /*5820*/  MOV R6, c[0x0][0xc] ;  /* 0x0000030000067a02 */ /* 0x001fe20000000f00 */
[----:B------:R-:W-:Y:S01]  /*5830*/  BSSY B0, `(.L_x_53) ;  /* 0x000000f000007945 */ /* 0x000fe20003800000 */
[----:B------:R-:W-:Y:S02]  /*5840*/  MOV R4, c[0x0][0x10] ;  /* 0x0000040000047a02 */ /* 0x000fe40000000f00 */
[----:B------:R-:W-:Y:S02]  /*5850*/  ISETP.NE.AND P0, PT, R6, 0x1, PT ;  /* 0x000000010600780c */ /* 0x000fe40003f05270 */
[----:B------:R-:W-:-:S04]  /*5860*/  SHF.L.U32 R2, R4, 0x1, RZ ;  /* 0x0000000104027819 */ /* 0x000fc800000006ff */
[----:B------:R-:W-:-:S05]  /*5870*/  SEL R2, R2, RZ, P0 ;  /* 0x000000ff02027207 */ /* 0x000fca0000000000 */
[----:B------:R-:W-:Y:S01]  /*5880*/  IMAD.WIDE.U32 R2, R2, R25, c[0x0][0x1a8] ;  /* 0x00006a0002027625 */ /* 0x000fe200078e0019 */
[----:B------:R-:W-:Y:S05]  /*5890*/  @P1 BRA `(.L_x_54) ;  /* 0x0000008000001947 */ /* 0x000fea0003800000 */
[----:B------:R-:W-:Y:S06]  /*58a0*/  MEMBAR.ALL.GPU ;  /* 0x0000000000007992 */ /* 0x000fec000000a000 */
[----:B------:R-:W0:Y:S01]  /*58b0*/  S2R R7, SR_LANEID ;  /* 0x0000000000077919 */ /* 0x000e220000000000 */
[----:B------:R-:W-:Y:S01]  /*58c0*/  VOTEU.ANY UR4, UPT, PT ;  /* 0x0000000000047886 */ /* 0x000fe200038e0100 */
[----:B------:R-:W-:-:S00]  /*58d0*/  ERRBAR ;  /* 0x00000000000079ab */ /* 0x000fc00000000000 */
[----:B------:R-:W-:Y:S01]  /*58e0*/  UFLO.U32 UR5, UR4 ;  /* 0x00000004000572bd */ /* 0x000fe200080e0000 */
[----:B------:R-:W1:Y:S05]  /*58f0*/  POPC R5, UR4 ;  /* 0x0000000400057d09 */ /* 0x000e6a0008000000 */
[----:B0-----:R-:W-:-:S13]  /*5900*/  ISETP.EQ.U32.AND P0, PT, R7, UR5, PT ;  /* 0x0000000507007c0c */ /* 0x001fda000bf02070 */
[----:B-1----:R0:W-:Y:S02]  /*5910*/  @P0 RED.E.ADD.S32.STRONG.GPU [R2.64], R5 ;  /* 0x000000050200098e */ /* 0x0021e4000c10e38e */
.L_x_54:
[----:B------:R-:W-:Y:S05]  /*5920*/  BSYNC B0 ;  /* 0x0000000000007941 */ /* 0x000fea0003800000 */
.L_x_53:
[----:B------:R-:W1:Y:S01]  /*5930*/  S2UR UR4, SR_CTAID.X ;  /* 0x00000000000479c3 */ /* 0x000e620000002500 */
[----:B0-----:R-:W-:Y:S02]  /*5940*/  IADD3 R5, R6, -0x1, RZ ;  /* 0xffffffff06057810 */ /* 0x001fe40007ffe0ff */
[----:B------:R-:W-:-:S05]  /*5950*/  IADD3 R4, R4, -0x1, RZ ;  /* 0xffffffff04047810 */ /* 0x000fca0007ffe0ff */
[----:B------:R-:W0:Y:S01]  /*5960*/  S2UR UR5, SR_CTAID.Y ;  /* 0x00000000000579c3 */ /* 0x000e220000002600 */
[----:B-1----:R-:W-:-:S04]  /*5970*/  ISETP.NE.AND P0, PT, R5, UR4, PT ;  /* 0x0000000405007c0c */ /* 0x002fc8000bf05270 */
[----:B0-----:R-:W-:-:S13]  /*5980*/  ISETP.NE.OR P0, PT, R4, UR5, P0 ;  /* 0x0000000504007c0c */ /* 0x001fda0008705670 */
[----:B------:R-:W-:Y:S05]  /*5990*/  @P0 EXIT ;  /* 0x000000000000094d */ /* 0x000fea0003800000 */
[----:B------:R-:W-:Y:S05]  /*59a0*/  @P1 BRA `(.L_x_55) ;  /* 0x0000008000001947 */ /* 0x000fea0003800000 */
[----:B------:R-:W-:-:S05]  /*59b0*/  IMAD R4, R6, c[0x0][0x10], RZ ;  /* 0x0000040006047a24 */ /* 0x000fca00078e02ff */
[----:B------:R-:W-:-:S13]  /*59c0*/  ISETP.NE.AND P0, PT, R4, -0x1, PT ;  /* 0xffffffff0400780c */ /* 0x000fda0003f05270 */
[----:B------:R-:W-:Y:S05]  /*59d0*/  @!P0 BRA `(.L_x_55) ;  /* 0x0000005000008947 */ /* 0x000fea0003800000 */
.L_x_56:
[----:B------:R-:W2:Y:S01]  /*59e0*/  LDG.E.STRONG.GPU R5, [R2.64] ;  /* 0x0000000e02057981 */ /* 0x000ea2000c1ef900 */
[----:B------:R-:W-:Y:S01]  /*59f0*/  YIELD ;  /* 0x0000000000007946 */ /* 0x000fe20003800000 */
[----:B--2---:R-:W-:Y:S01]  /*5a00*/  ISETP.NE.AND P0, PT, R5, R4, PT ;  /* 0x000000040500720c */ /* 0x004fe20003f05270 */
[----:B------:R-:W-:-:S12]  /*5a10*/  CCTL.IVALL ;  /* 0x00000000ff00798f */ /* 0x000fd80002000000 */
[----:B------:R-:W-:Y:S05]  /*5a20*/  @P0 BRA `(.L_x_56) ;  /* 0xffffffb000000947 */ /* 0x000fea000383ffff */
.L_x_55:
[----:B------:R-:W-:Y:S02]  /*5a30*/  WARPSYNC 0xffffffff ;  /* 0xffffffff00007948 */ /* 0x000fe40003800000 */
[----:B------:R-:W-:Y:S01]  /*5a40*/  MOV R19, c[0x0][0x1dc] ;  /* 0x0000770000137a02 */ /* 0x000fe20000000f00 */
[----:B------:R-:W-:Y:S03]  /*5a50*/  BAR.SYNC.DEFER_BLOCKING 0x0 ;  /* 0x0000000000007b1d */ /* 0x000fe60000010000 */
[----:B------:R-:W-:-:S04]  /*5a60*/  LEA.HI R2, P0, R19, c[0x0][0x1d8], RZ, 0x1 ;  /* 0x0000760013027a11 */ /* 0x000fc800078108ff */
[----:B------:R-:W-:-:S04]  /*5a70*/  IADD3.X R3, RZ, c[0x0][0x1dc], RZ, P0, !PT ;  /* 0x00007700ff037a10 */ /* 0x000fc800007fe4ff */
[--C-:B------:R-:W-:Y:S02]  /*5a80*/  SHF.R.S64 R27, R2, 0x1, R3.reuse ;  /* 0x00000001021b7819 */ /* 0x100fe40000001003 */
[----:B------:R-:W-:Y:S02]  /*5a90*/  SHF.R.S32.HI R2, RZ, 0x1f, R0 ;  /* 0x0000001fff027819 */ /* 0x000fe40000011400 */
[----:B------:R-:W-:Y:S02]  /*5aa0*/  SHF.R.S32.HI R18, RZ, 0x1, R3 ;  /* 0x00000001ff127819 */ /* 0x000fe40000011403 */
[----:B------:R-:W-:-:S04]  /*5ab0*/  ISETP.GT.U32.AND P0, PT, R27, R0, PT ;  /* 0x000000001b00720c */ /* 0x000fc80003f04070 */
[----:B------:R-:W-:-:S13]  /*5ac0*/  ISETP.GT.AND.EX P0, PT, R18, R2, PT, P0 ;  /* 0x000000021200720c */ /* 0x000fda0003f04300 */
[----:B------:R-:W-:Y:S05]  /*5ad0*/  @!P0 EXIT ;  /* 0x000000000000894d */ /* 0x000fea0003800000 */
[----:B------:R-:W-:Y:S01]  /*5ae0*/  UMOV UR4, 0x3 ;  /* 0x0000000300047882 */ /* 0x000fe20000000000 */
[----:B------:R-:W-:Y:S01]  /*5af0*/  LEA R4, R19, R19, 0x1 ;  /* 0x0000001313047211 */ /* 0x000fe200078e08ff */
[----:B------:R-:W-:Y:S01]  /*5b00*/  ULDC UR5, c[0x0][0x1d8] ;  /* 0x0000760000057ab9 */ /* 0x000fe20000000800 */
[----:B------:R-:W-:Y:S01]  /*5b10*/  MOV R7, R2 ;  /* 0x0000000200077202 */ /* 0x000fe20000000f00 */
[----:B------:R-:W-:Y:S01]  /*5b20*/  UIMAD.WIDE.U32 UR4, UR4, UR5, URZ ;  /* 0x00000005040472a5 */ /* 0x000fe2000f8e003f */
[----:B------:R-:W-:Y:S02]  /*5b30*/  MOV R20, c[0x0][0x1d8] ;  /* 0x0000760000147a02 */ /* 0x000fe40000000f00 */
[----:B------:R-:W-:Y:S02]  /*5b40*/  SHF.L.U64.HI R29, R27, 0x2, R18 ;  /* 0x000000021b1d7819 */ /* 0x000fe40000010212 */
[----:B------:R-:W-:Y:S02]  /*5b50*/  SHF.L.U64.HI R19, R20, 0x2, R19 ;  /* 0x0000000214137819 */ /* 0x000fe40000010213 */
[----:B------:R-:W-:-:S04]  /*5b60*/  IADD3 R4, R4, UR5, RZ ;  /* 0x0000000504047c10 */ /* 0x000fc8000fffe0ff */
[----:B------:R-:W-:-:S04]  /*5b70*/  LEA.HI R23, P0, R4, UR4, RZ, 0x1 ;  /* 0x0000000404177c11 */ /* 0x000fc8000f8108ff */
[----:B------:R-:W-:-:S04]  /*5b80*/  IADD3.X R4, RZ, R4, RZ, P0, !PT ;  /* 0x00000004ff047210 */ /* 0x000fc800007fe4ff */
[--C-:B------:R-:W-:Y:S02]  /*5b90*/  SHF.R.S64 R23, R23, 0x1, R4.reuse ;  /* 0x0000000117177819 */ /* 0x100fe40000001004 */
[----:B------:R-:W-:-:S04]  /*5ba0*/  SHF.R.S32.HI R2, RZ, 0x1, R4 ;  /* 0x00000001ff027819 */ /* 0x000fc80000011404 */
[----:B------:R-:W-:Y:S02]  /*5bb0*/  SHF.L.U64.HI R21, R23, 0x2, R2 ;  /* 0x0000000217157819 */ /* 0x000fe40000010202 */
.L_x_57:
[----:B------:R-:W-:-:S04]  /*5bc0*/  LEA R6, P0, R0, c[0x0][0x1b8], 0x2 ;  /* 0x00006e0000067a11 */ /* 0x000fc800078010ff */
[----:B------:R-:W-:Y:S02]  /*5bd0*/  LEA.HI.X R7, R0, c[0x0][0x1bc], R7, 0x2, P0 ;  /* 0x00006f0000077a11 */ /* 0x000fe400000f1407 */
[-C--:B------:R-:W-:Y:S02]  /*5be0*/  LEA R8, P0, R27, R6.reuse, 0x2 ;  /* 0x000000061b087211 */ /* 0x080fe400078010ff */
[-C--:B------:R-:W-:Y:S01]  /*5bf0*/  LEA R12, P1, R20, R6.reuse, 0x2 ;  /* 0x00000006140c7211 */ /* 0x080fe200078210ff */
[----:B0-----:R0:W2:Y:S01]  /*5c00*/  LDG.E R14, [R6.64] ;  /* 0x0000000e060e7981 */ /* 0x0010a2000c1e1900 */
[----:B------:R-:W-:Y:S02]  /*5c10*/  LEA R10, P2, R23, R6, 0x2 ;  /* 0x00000006170a7211 */ /* 0x000fe400078410ff */
[----:B------:R-:W-:Y:S02]  /*5c20*/  IADD3.X R9, R7, R29, RZ, P0, !PT ;  /* 0x0000001d07097210 */ /* 0x000fe400007fe4ff */
[----:B------:R-:W-:-:S02]  /*5c30*/  IADD3.X R13, R19, R7, RZ, P1, !PT ;  /* 0x00000007130d7210 */ /* 0x000fc40000ffe4ff */
[----:B------:R-:W-:Y:S01]  /*5c40*/  IADD3.X R11, R7, R21, RZ, P2, !PT ;  /* 0x00000015070b7210 */ /* 0x000fe200017fe4ff */
[----:B------:R-:W2:Y:S04]  /*5c50*/  LDG.E R15, [R8.64] ;  /* 0x0000000e080f7981 */ /* 0x000ea8000c1e1900 */
[----:B------:R-:W3:Y:S04]  /*5c60*/  LDG.E R16, [R12.64] ;  /* 0x0000000e0c107981 */ /* 0x000ee8000c1e1900 */
[----:B------:R-:W3:Y:S01]  /*5c70*/  LDG.E R17, [R10.64] ;  /* 0x0000000e0a117981 */ /* 0x000ee2000c1e1900 */
[----:B------:R-:W-:-:S02]  /*5c80*/  SHF.L.U32 R4, R0, 0x1, RZ ;  /* 0x0000000100047819 */ /* 0x000fc400000006ff */
[----:B------:R-:W-:-:S03]  /*5c90*/  IADD3 R0, R0, 0x1e0, RZ ;  /* 0x000001e000007810 */ /* 0x000fc60007ffe0ff */
[----:B------:R-:W-:-:S04]  /*5ca0*/  IMAD.WIDE R2, R4, R25, c[0x0][0x168] ;  /* 0x00005a0004027625 */ /* 0x000fc800078e0219 */
[----:B------:R-:W-:Y:S01]  /*5cb0*/  IMAD.WIDE R4, R4, R25, c[0x0][0x170] ;  /* 0x00005c0004047625 */ /* 0x000fe200078e0219 */
[----:B------:R-:W-:Y:S02]  /*5cc0*/  ISETP.GT.U32.AND P0, PT, R27, R0, PT ;  /* 0x000000001b00720c */ /* 0x000fe40003f04070 */
[----:B0-----:R-:W-:-:S04]  /*5cd0*/  SHF.R.S32.HI R7, RZ, 0x1f, R0 ;  /* 0x0000001fff077819 */ /* 0x001fc80000011400 */
[----:B------:R-:W-:Y:S01]  /*5ce0*/  ISETP.GT.AND.EX P0, PT, R18, R7, PT, P0 ;  /* 0x000000071200720c */ /* 0x000fe20003f04300 */
[----:B--2---:R0:W-:Y:S04]  /*5cf0*/  STG.E.64 [R2.64], R14 ;  /* 0x0000000e02007986 */ /* 0x0041e8000c101b0e */
[----:B---3--:R0:W-:Y:S08]  /*5d00*/  STG.E.64 [R4.64], R16 ;  /* 0x0000001004007986 */ /* 0x0081f0000c101b0e */
[----:B------:R-:W-:Y:S05]  /*5d10*/  @P0 BRA `(.L_x_57) ;  /* 0xfffffea000000947 */ /* 0x000fea000383ffff */
[----:B------:R-:W-:Y:S05]  /*5d20*/  EXIT ;  /* 0x000000000000794d */ /* 0x000fea0003800000 */
.L_x_58:
        /* <DEDUP_REMOVED lines=13> */
.L_x_5615:


//--------------------- .text._Z35group_norm_nhwc_bwd_one_pass_kernelI11Bf16IOFp32WLi128ELi120ELi480EEv26Group_norm_nhwc_bwd_params --------------------------
	.section	.text._Z35group_norm_nhwc_bwd_one_pass_kernelI11Bf16IOFp32WLi128ELi120ELi480EEv26Group_norm_nhwc_bwd_params,"ax",@progbits
	.sectioninfo	@"SHI_REGISTERS=128"
	.align	128
        .global         _Z35group_norm_nhwc_bwd_one_pass_kernelI11Bf16IOFp32WLi128ELi120ELi480EEv26Group_norm_nhwc_bwd_params
        .type           _Z35group_norm_nhwc_bwd_one_pass_kernelI11Bf16IOFp32WLi128ELi120ELi480EEv26Group_norm_nhwc_bwd_params,@function
        .size           _Z35group_norm_nhwc_bwd_one_pass_kernelI11Bf16IOFp32WLi128ELi120ELi480EEv26Group_norm_nhwc_bwd_params,(.L_x_5616 - _Z35group_norm_nhwc_bwd_one_pass_kernelI11Bf16IOFp32WLi128ELi120ELi480EEv26Group_norm_nhwc_bwd_params)
        .other          _Z35group_norm_nhwc_bwd_one_pass_kernelI11Bf16IOFp32WLi128ELi120ELi480EEv26Group_norm_nhwc_bwd_params,@"STO_CUDA_ENTRY STV_DEFAULT"
_Z35group_norm_nhwc_bwd_one_pass_kernelI11Bf16IOFp32WLi128ELi120ELi480EEv26Group_norm_nhwc_bwd_params:
.text._Z35group_norm_nhwc_bwd_one_pass_kernelI11Bf16IOFp32WLi128ELi120ELi480EEv26Group_norm_nhwc_bwd_params:
[----:B------:R-:W-:Y:S02]  /*0000*/  MOV R1, c[0x0][0x28] ;  /* 0x00000a0000017a02 */ /* 0x000fe40000000f00 */
[----:B------:R-:W0:Y:S01]  /*0010*/  S2R R0, SR_CTAID.Y ;  /* 0x0000000000007919 */ /* 0x000e220000002600 */
[----:B------:R-:W-:Y:S02]  /*0020*/  ULDC UR4, c[0x0][0x1f0] ;  /* 0x00007c0000047ab9 */ /* 0x000fe40000000800 */
[----:B------:R-:W-:Y:S01]  /*0030*/  ULDC UR5, c[0x0][0x1c0] ;  /* 0x0000700000057ab9 */ /* 0x000fe20000000800 */
[----:B------:R-:W1:Y:S01]  /*0040*/  S2R R3, SR_TID.X ;  /* 0x0000000000037919 */ /* 0x000e620000002100 */
[----:B------:R-:W-:Y:S02]  /*0050*/  UIMAD UR4, UR4, UR5, URZ ;  /* 0x00000005040472a4 */ /* 0x000fe4000f8e023f */
[----:B------:R-:W-:Y:S01]  /*0060*/  ULDC.64 UR6, c[0x0][0x118] ;  /* 0x0000460000067ab9 */ /* 0x000fe20000000a00 */
[----:B------:R-:W2:Y:S03]  /*0070*/  S2R R2, SR_CTAID.X ;  /* 0x0000000000027919 */ /* 0x000ea60000002500 */
[----:B0-----:R-:W-:-:S13]  /*0080*/  ISETP.GE.AND P0, PT, R0, UR4, PT ;  /* 0x0000000400007c0c */ /* 0x001fda000bf06270 */
[----:B------:R-:W-:Y:S05]  /*0090*/  @P0 BRA `(.L_x_59) ;  /* 0x00008d4000000947 */ /* 0x000fea0003800000 */
[----:B-12---:R-:W-:Y:S01]  /*00a0*/  HFMA2.MMA R123, -RZ, RZ, 0, 1.78813934326171875e-07 ;  /* 0x00000003ff7b7435 */ /* 0x006fe200000001ff */
[C---:B------:R-:W-:Y:S01]  /*00b0*/  IMAD.WIDE.U32 R4, R3.reuse, -0x77777777, RZ ;  /* 0x8888888903047825 */ /* 0x040fe200078e00ff */
[----:B------:R-:W-:Y:S01]  /*00c0*/  MOV R4, c[0x0][0x1dc] ;  /* 0x0000770000047a02 */ /* 0x000fe20000000f00 */
[----:B------:R-:W0:Y:S01]  /*00d0*/  S2R R124, SR_LANEID ;  /* 0x00000000007c7919 */ /* 0x000e220000000000 */
[----:B------:R-:W-:Y:S01]  /*00e0*/  ISETP.GE.U32.AND P1, PT, R3, 0x1e0, PT ;  /* 0x000001e00300780c */ /* 0x000fe20003f26070 */
[----:B------:R-:W-:Y:S01]  /*00f0*/  ULDC.U8 UR9, c[0x0][0x1f4] ;  /* 0x00007d0000097ab9 */ /* 0x000fe20000000000 */
[----:B------:R-:W-:Y:S02]  /*0100*/  SHF.R.U32.HI R8, RZ, 0x5, R5 ;  /* 0x00000005ff087819 */ /* 0x000fe40000011605 */
[----:B------:R-:W-:Y:S02]  /*0110*/  LOP3.LUT R17, R17, 0xffffff7f, RZ, 0xc0, !PT ;  /* 0xffffff7f11117812 */ /* 0x000fe400078ec0ff */
[----:B------:R-:W-:-:S02]  /*0120*/  IMAD R9, R123, c[0x0][0x1dc], RZ ;  /* 0x000077007b097a24 */ /* 0x000fc400078e02ff */
[C---:B------:R-:W-:Y:S01]  /*0130*/  IMAD.WIDE.U32 R6, R123.reuse, c[0x0][0x1d8], RZ ;  /* 0x000076007b067a25 */ /* 0x040fe200078e00ff */
[----:B------:R-:W-:-:S04]  /*0140*/  LOP3.LUT R123, R123, c[0x0][0xc], RZ, 0xc0, !PT ;  /* 0x000003007b7b7a12 */ /* 0x000fc800078ec0ff */
[----:B------:R-:W-:Y:S02]  /*0150*/  IADD3 R5, R7, R9, RZ ;  /* 0x0000000907057210 */ /* 0x000fe40007ffe0ff */
[----:B------:R-:W-:Y:S01]  /*0160*/  LEA.HI R9, P0, R4, c[0x0][0x1d8], RZ, 0x1 ;  /* 0x0000760004097a11 */ /* 0x000fe200078108ff */
[----:B------:R-:W-:Y:S01]  /*0170*/  IMAD R4, R2, c[0x0][0x1fc], R8 ;  /* 0x00007f0002047a24 */ /* 0x000fe200078e0208 */
[----:B------:R-:W-:Y:S01]  /*0180*/  LEA.HI R15, P2, R5, R6, RZ, 0x1 ;  /* 0x00000006050f7211 */ /* 0x000fe200078508ff */
[----:B------:R-:W-:Y:S01]  /*0190*/  IMAD R8, R8, -0x3c, R3 ;  /* 0xffffffc408087824 */ /* 0x000fe200078e0203 */
[----:B------:R-:W-:Y:S02]  /*01a0*/  IADD3.X R14, RZ, c[0x0][0x1dc], RZ, P0, !PT ;  /* 0x00007700ff0e7a10 */ /* 0x000fe400007fe4ff */
[----:B------:R-:W-:Y:S02]  /*01b0*/  ISETP.LT.U32.AND P0, PT, R4, c[0x0][0x1e0], PT ;  /* 0x0000780004007a0c */ /* 0x000fe40003f01070 */
[----:B------:R-:W-:-:S02]  /*01c0*/  SHF.R.S32.HI R122, RZ, 0x1f, R4 ;  /* 0x0000001fff7a7819 */ /* 0x000fc40000011404 */
[----:B------:R-:W-:Y:S02]  /*01d0*/  IADD3 R106, R4, 0x8, RZ ;  /* 0x00000008046a7810 */ /* 0x000fe40007ffe0ff */
[----:B------:R-:W-:Y:S02]  /*01e0*/  ISETP.LT.AND.EX P0, PT, R122, c[0x0][0x1e4], !P1, P0 ;  /* 0x000079007a007a0c */ /* 0x000fe40004f01300 */
[----:B------:R-:W-:Y:S02]  /*01f0*/  ISETP.LT.U32.AND P5, PT, R106, c[0x0][0x1e0], PT ;  /* 0x000078006a007a0c */ /* 0x000fe40003fa1070 */
[----:B------:R-:W-:Y:S02]  /*0200*/  SHF.R.S32.HI R117, RZ, 0x1f, R106 ;  /* 0x0000001fff757819 */ /* 0x000fe4000001146a */
[----:B------:R-:W-:Y:S02]  /*0210*/  IADD3 R104, R4, 0x10, RZ ;  /* 0x0000001004687810 */ /* 0x000fe40007ffe0ff */
[----:B------:R-:W-:-:S02]  /*0220*/  ISETP.LT.AND.EX P6, PT, R117, c[0x0][0x1e4], !P1, P5 ;  /* 0x0000790075007a0c */ /* 0x000fc40004fc1350 */
[----:B------:R-:W-:Y:S02]  /*0230*/  ISETP.LT.U32.AND P4, PT, R104, c[0x0][0x1e0], PT ;  /* 0x0000780068007a0c */ /* 0x000fe40003f81070 */
[----:B------:R-:W-:Y:S02]  /*0240*/  SHF.R.S32.HI R116, RZ, 0x1f, R104 ;  /* 0x0000001fff747819 */ /* 0x000fe40000011468 */
[----:B------:R-:W-:Y:S02]  /*0250*/  @P0 LOP3.LUT R17, R17, 0x80, RZ, 0xfc, !PT ;  /* 0x0000008011110812 */ /* 0x000fe400078efcff */
[----:B------:R-:W-:Y:S02]  /*0260*/  IADD3 R103, R4, 0x18, RZ ;  /* 0x0000001804677810 */ /* 0x000fe40007ffe0ff */
[----:B------:R-:W-:Y:S02]  /*0270*/  ISETP.LT.AND.EX P5, PT, R116, c[0x0][0x1e4], !P1, P4 ;  /* 0x0000790074007a0c */ /* 0x000fe40004fa1340 */
[----:B------:R-:W-:-:S02]  /*0280*/  LOP3.LUT R17, R17, 0xffffffbf, RZ, 0xc0, !PT ;  /* 0xffffffbf11117812 */ /* 0x000fc400078ec0ff */
[----:B------:R-:W-:Y:S02]  /*0290*/  ISETP.LT.U32.AND P3, PT, R103, c[0x0][0x1e0], PT ;  /* 0x0000780067007a0c */ /* 0x000fe40003f61070 */
[----:B------:R-:W-:Y:S02]  /*02a0*/  SHF.R.S32.HI R115, RZ, 0x1f, R103 ;  /* 0x0000001fff737819 */ /* 0x000fe40000011467 */
[----:B------:R-:W-:Y:S02]  /*02b0*/  @P6 LOP3.LUT R17, R17, 0x40, RZ, 0xfc, !PT ;  /* 0x0000004011116812 */ /* 0x000fe400078efcff */
[----:B------:R-:W-:Y:S02]  /*02c0*/  IADD3 R102, R4, 0x20, RZ ;  /* 0x0000002004667810 */ /* 0x000fe40007ffe0ff */
[----:B------:R-:W-:Y:S02]  /*02d0*/  ISETP.LT.AND.EX P4, PT, R115, c[0x0][0x1e4], !P1, P3 ;  /* 0x0000790073007a0c */ /* 0x000fe40004f81330 */
[----:B------:R-:W-:-:S02]  /*02e0*/  LOP3.LUT R17, R17, 0xffffffdf, RZ, 0xc0, !PT ;  /* 0xffffffdf11117812 */ /* 0x000fc400078ec0ff */
[----:B------:R-:W-:Y:S01]  /*02f0*/  IADD3.X R16, RZ, R5, RZ, P2, !PT ;  /* 0x00000005ff107210 */ /* 0x000fe200017fe4ff */
[----:B------:R-:W-:Y:S01]  /*0300*/  IMAD R5, R2, c[0x0][0x10], R0 ;  /* 0x0000040002057a24 */ /* 0x000fe200078e0200 */
[----:B------:R-:W-:Y:S01]  /*0310*/  ISETP.LT.U32.AND P2, PT, R102, c[0x0][0x1e0], PT ;  /* 0x0000780066007a0c */ /* 0x000fe20003f41070 */
[----:B------:R-:W-:Y:S01]  /*0320*/  HFMA2.MMA R5, -RZ, RZ, 0, 0 ;  /* 0x00000000ff057435 */ /* 0x000fe200000001ff */
[----:B------:R-:W-:Y:S02]  /*0330*/  SHF.R.S32.HI R114, RZ, 0x1f, R102 ;  /* 0x0000001fff727819 */ /* 0x000fe40000011466 */
[----:B------:R-:W-:Y:S02]  /*0340*/  @P5 LOP3.LUT R17, R17, 0x20, RZ, 0xfc, !PT ;  /* 0x0000002011115812 */ /* 0x000fe400078efcff */
[----:B------:R-:W-:Y:S02]  /*0350*/  IADD3 R101, R4, 0x28, RZ ;  /* 0x0000002804657810 */ /* 0x000fe40007ffe0ff */
[----:B------:R-:W-:-:S02]  /*0360*/  ISETP.LT.AND.EX P3, PT, R114, c[0x0][0x1e4], !P1, P2 ;  /* 0x0000790072007a0c */ /* 0x000fc40004f61320 */
[----:B------:R-:W-:Y:S02]  /*0370*/  LOP3.LUT R17, R17, 0xffffffef, RZ, 0xc0, !PT ;  /* 0xffffffef11117812 */ /* 0x000fe400078ec0ff */
[----:B------:R-:W-:Y:S02]  /*0380*/  ISETP.LT.U32.AND P0, PT, R101, c[0x0][0x1e0], PT ;  /* 0x0000780065007a0c */ /* 0x000fe40003f01070 */
[----:B------:R-:W-:Y:S02]  /*0390*/  SHF.R.S32.HI R113, RZ, 0x1f, R101 ;  /* 0x0000001fff717819 */ /* 0x000fe40000011465 */
[----:B------:R-:W-:Y:S02]  /*03a0*/  @P4 LOP3.LUT R17, R17, 0x10, RZ, 0xfc, !PT ;  /* 0x0000001011114812 */ /* 0x000fe400078efcff */
[----:B------:R-:W-:Y:S02]  /*03b0*/  IADD3 R100, R4, 0x30, RZ ;  /* 0x0000003004647810 */ /* 0x000fe40007ffe0ff */
[----:B------:R-:W-:-:S02]  /*03c0*/  ISETP.LT.AND.EX P2, PT, R113, c[0x0][0x1e4], !P1, P0 ;  /* 0x0000790071007a0c */ /* 0x000fc40004f41300 */
[----:B------:R-:W-:Y:S02]  /*03d0*/  LOP3.LUT R17, R17, 0xfffffff7, RZ, 0xc0, !PT ;  /* 0xfffffff711117812 */ /* 0x000fe400078ec0ff */
[----:B------:R-:W-:Y:S02]  /*03e0*/  SHF.R.S32.HI R112, RZ, 0x1f, R100 ;  /* 0x0000001fff707819 */ /* 0x000fe40000011464 */
[----:B------:R-:W-:Y:S02]  /*03f0*/  ISETP.LT.U32.AND P0, PT, R100, c[0x0][0x1e0], PT ;  /* 0x0000780064007a0c */ /* 0x000fe40003f01070 */
[----:B------:R-:W-:Y:S02]  /*0400*/  @P3 LOP3.LUT R17, R17, 0x8, RZ, 0xfc, !PT ;  /* 0x0000000811113812 */ /* 0x000fe400078efcff */
[----:B------:R-:W-:Y:S02]  /*0410*/  ISETP.LT.AND.EX P0, PT, R112, c[0x0][0x1e4], !P1, P0 ;  /* 0x0000790070007a0c */ /* 0x000fe40004f01300 */
[----:B------:R-:W-:-:S02]  /*0420*/  LOP3.LUT R17, R17, 0xfffffffb, RZ, 0xc0, !PT ;  /* 0xfffffffb11117812 */ /* 0x000fc400078ec0ff */
[C---:B------:R-:W-:Y:S02]  /*0430*/  IADD3 R99, R4.reuse, 0x38, RZ ;  /* 0x0000003804637810 */ /* 0x040fe40007ffe0ff */
[----:B------:R-:W-:Y:S02]  /*0440*/  @P2 LOP3.LUT R17, R17, 0x4, RZ, 0xfc, !PT ;  /* 0x0000000411112812 */ /* 0x000fe400078efcff */
[C---:B------:R-:W-:Y:S02]  /*0450*/  IADD3 R98, R4.reuse, 0x40, RZ ;  /* 0x0000004004627810 */ /* 0x040fe40007ffe0ff */
[C---:B------:R-:W-:Y:S02]  /*0460*/  IADD3 R97, R4.reuse, 0x48, RZ ;  /* 0x0000004804617810 */ /* 0x040fe40007ffe0ff */
[----:B------:R-:W-:Y:S02]  /*0470*/  IADD3 R95, R4, 0x50, RZ ;  /* 0x00000050045f7810 */ /* 0x000fe40007ffe0ff */
[----:B------:R-:W-:-:S02]  /*0480*/  LOP3.LUT R17, R17, 0xfffffffd, RZ, 0xc0, !PT ;  /* 0xfffffffd11117812 */ /* 0x000fc400078ec0ff */
[----:B------:R-:W-:Y:S02]  /*0490*/  IADD3 R94, R4, 0x58, RZ ;  /* 0x00000058045e7810 */ /* 0x000fe40007ffe0ff */
[----:B------:R-:W-:Y:S02]  /*04a0*/  SHF.R.S32.HI R6, RZ, 0x1f, R3 ;  /* 0x0000001fff067819 */ /* 0x000fe40000011403 */
[----:B------:R-:W-:Y:S02]  /*04b0*/  SHF.R.S32.HI R111, RZ, 0x1f, R99 ;  /* 0x0000001fff6f7819 */ /* 0x000fe40000011463 */
[----:B------:R-:W-:Y:S02]  /*04c0*/  SHF.R.S32.HI R110, RZ, 0x1f, R98 ;  /* 0x0000001fff6e7819 */ /* 0x000fe40000011462 */
[----:B------:R-:W-:Y:S02]  /*04d0*/  SHF.R.S32.HI R109, RZ, 0x1f, R97 ;  /* 0x0000001fff6d7819 */ /* 0x000fe40000011461 */
[----:B------:R-:W-:-:S02]  /*04e0*/  SHF.R.S32.HI R108, RZ, 0x1f, R95 ;  /* 0x0000001fff6c7819 */ /* 0x000fc4000001145f */
[----:B------:R-:W-:Y:S02]  /*04f0*/  ISETP.LT.U32.AND P5, PT, R99, c[0x0][0x1e0], PT ;  /* 0x0000780063007a0c */ /* 0x000fe40003fa1070 */
[----:B------:R-:W-:Y:S02]  /*0500*/  @P0 LOP3.LUT R17, R17, 0x2, RZ, 0xfc, !PT ;  /* 0x0000000211110812 */ /* 0x000fe400078efcff */
[----:B------:R-:W-:Y:S02]  /*0510*/  ISETP.LT.U32.AND P4, PT, R98, c[0x0][0x1e0], PT ;  /* 0x0000780062007a0c */ /* 0x000fe40003f81070 */
[----:B------:R-:W-:Y:S02]  /*0520*/  ISETP.LT.U32.AND P3, PT, R97, c[0x0][0x1e0], PT ;  /* 0x0000780061007a0c */ /* 0x000fe40003f61070 */
[----:B------:R-:W-:Y:S02]  /*0530*/  ISETP.LT.U32.AND P2, PT, R95, c[0x0][0x1e0], PT ;  /* 0x000078005f007a0c */ /* 0x000fe40003f41070 */
[----:B------:R-:W-:-:S02]  /*0540*/  SHF.R.S64 R9, R9, 0x1, R14 ;  /* 0x0000000109097819 */ /* 0x000fc4000000100e */
[----:B------:R-:W-:Y:S02]  /*0550*/  SHF.R.S64 R15, R15, 0x1, R16 ;  /* 0x000000010f0f7819 */ /* 0x000fe40000001010 */
[----:B------:R-:W-:Y:S02]  /*0560*/  SHF.R.S32.HI R107, RZ, 0x1f, R94 ;  /* 0x0000001fff6b7819 */ /* 0x000fe4000001145e */
[----:B------:R-:W-:Y:S02]  /*0570*/  ISETP.LT.U32.AND P0, PT, R94, c[0x0][0x1e0], PT ;  /* 0x000078005e007a0c */ /* 0x000fe40003f01070 */
[----:B------:R-:W-:Y:S02]  /*0580*/  LEA.HI R7, R6, R3, RZ, 0x5 ;  /* 0x0000000306077211 */ /* 0x000fe400078f28ff */
[----:B------:R-:W-:Y:S02]  /*0590*/  SHF.R.S32.HI R14, RZ, 0x1, R14 ;  /* 0x00000001ff0e7819 */ /* 0x000fe4000001140e */
[----:B------:R-:W-:-:S02]  /*05a0*/  IADD3 R10, R4, 0x60, RZ ;  /* 0x00000060040a7810 */ /* 0x000fc40007ffe0ff */
[C---:B------:R-:W-:Y:S02]  /*05b0*/  IADD3 R11, R4.reuse, 0x68, RZ ;  /* 0x00000068040b7810 */ /* 0x040fe40007ffe0ff */
[C---:B------:R-:W-:Y:S02]  /*05c0*/  IADD3 R12, R4.reuse, 0x70, RZ ;  /* 0x00000070040c7810 */ /* 0x040fe40007ffe0ff */
[----:B------:R-:W-:Y:S02]  /*05d0*/  IADD3 R13, R4, 0x78, RZ ;  /* 0x00000078040d7810 */ /* 0x000fe40007ffe0ff */
[----:B------:R-:W-:Y:S02]  /*05e0*/  SHF.R.S32.HI R16, RZ, 0x1, R16 ;  /* 0x00000001ff107819 */ /* 0x000fe40000011410 */
[----:B------:R-:W-:Y:S02]  /*05f0*/  ISETP.LT.AND.EX P5, PT, R111, c[0x0][0x1e4], !P1, P5 ;  /* 0x000079006f007a0c */ /* 0x000fe40004fa1350 */
[----:B------:R-:W-:-:S02]  /*0600*/  ISETP.LT.AND.EX P4, PT, R110, c[0x0][0x1e4], !P1, P4 ;  /* 0x000079006e007a0c */ /* 0x000fc40004f81340 */
[----:B------:R-:W-:Y:S02]  /*0610*/  ISETP.LT.AND.EX P3, PT, R109, c[0x0][0x1e4], !P1, P3 ;  /* 0x000079006d007a0c */ /* 0x000fe40004f61330 */
[----:B------:R-:W-:Y:S02]  /*0620*/  ISETP.LT.AND.EX P2, PT, R108, c[0x0][0x1e4], !P1, P2 ;  /* 0x000079006c007a0c */ /* 0x000fe40004f41320 */
[----:B------:R-:W-:Y:S02]  /*0630*/  ISETP.LT.AND.EX P1, PT, R107, c[0x0][0x1e4], !P1, P0 ;  /* 0x000079006b007a0c */ /* 0x000fe40004f21300 */
[----:B------:R-:W-:Y:S02]  /*0640*/  MOV R6, R0 ;  /* 0x0000000000067202 */ /* 0x000fe40000000f00 */
[----:B------:R-:W-:Y:S02]  /*0650*/  SHF.R.S32.HI R7, RZ, 0x5, R7 ;  /* 0x00000005ff077819 */ /* 0x000fe40000011407 */
[----:B------:R-:W-:-:S02]  /*0660*/  SHF.L.U32 R8, R8, 0x1, RZ ;  /* 0x0000000108087819 */ /* 0x000fc400000006ff */
[----:B------:R-:W-:Y:S02]  /*0670*/  SHF.L.U64.HI R14, R9, 0x2, R14 ;  /* 0x00000002090e7819 */ /* 0x000fe4000001020e */
[----:B------:R-:W-:Y:S02]  /*0680*/  SHF.R.S32.HI R121, RZ, 0x1f, R10 ;  /* 0x0000001fff797819 */ /* 0x000fe4000001140a */
[----:B------:R-:W-:Y:S02]  /*0690*/  SHF.R.S32.HI R120, RZ, 0x1f, R11 ;  /* 0x0000001fff787819 */ /* 0x000fe4000001140b */
[----:B------:R-:W-:Y:S02]  /*06a0*/  SHF.R.S32.HI R119, RZ, 0x1f, R12 ;  /* 0x0000001fff777819 */ /* 0x000fe4000001140c */
[----:B------:R-:W-:Y:S02]  /*06b0*/  SHF.R.S32.HI R118, RZ, 0x1f, R13 ;  /* 0x0000001fff767819 */ /* 0x000fe4000001140d */
[----:B0-----:R-:W-:-:S02]  /*06c0*/  SHF.L.U64.HI R16, R15, 0x2, R16 ;  /* 0x000000020f107819 */ /* 0x001fc40000010210 */
.L_x_142:
[----:B------:R-:W-:Y:S02]  /*06d0*/  IABS R23, c[0x0][0x1f0] ;  /* 0x00007c0000177a13 */ /* 0x000fe40000000000 */
[----:B------:R-:W-:-:S02]  /*06e0*/  P2R R32, PR, RZ, 0x8 ;  /* 0x00000008ff207803 */ /* 0x000fc40000000000 */
[----:B0-----:R-:W0:Y:S01]  /*06f0*/  I2F.RP R20, R23 ;  /* 0x0000001700147306 */ /* 0x001e220000209400 */
[----:B------:R-:W-:Y:S02]  /*0700*/  P2R R29, PR, RZ, 0x4 ;  /* 0x00000004ff1d7803 */ /* 0x000fe40000000000 */
[----:B------:R-:W-:Y:S01]  /*0710*/  MOV R63, 0x8 ;  /* 0x00000008003f7802 */ /* 0x000fe20000000f00 */
[----:B------:R-:W-:Y:S01]  /*0720*/  CS2R R56, SRZ ;  /* 0x0000000000387805 */ /* 0x000fe2000001ff00 */
[----:B------:R-:W-:Y:S02]  /*0730*/  LOP3.LUT P2, RZ, R17, 0x40, RZ, 0xc0, !PT ;  /* 0x0000004011ff7812 */ /* 0x000fe4000784c0ff */
[----:B------:R-:W-:Y:S01]  /*0740*/  P2R R28, PR, RZ, 0x2 ;  /* 0x00000002ff1c7803 */ /* 0x000fe20000000000 */
[----:B0-----:R-:W0:Y:S01]  /*0750*/  MUFU.RCP R20, R20 ;  /* 0x0000001400147308 */ /* 0x001e220000001000 */
[----:B------:R-:W-:Y:S01]  /*0760*/  IMAD.WIDE R62, R6, R63, c[0x0][0x198] ;  /* 0x00006600063e7625 */ /* 0x000fe200078e023f */
[----:B------:R-:W-:-:S02]  /*0770*/  MOV R58, 0x3f800000 ;  /* 0x3f800000003a7802 */ /* 0x000fc40000000f00 */
[----:B------:R-:W-:-:S03]  /*0780*/  LOP3.LUT P1, RZ, R17, 0x20, RZ, 0xc0, !PT ;  /* 0x0000002011ff7812 */ /* 0x000fc6000782c0ff */
[----:B------:R-:W2:Y:S01]  /*0790*/  LDG.E.64 R62, [R62.64] ;  /* 0x000000063e3e7981 */ /* 0x000ea2000c1e1b00 */
[----:B0-----:R-:W-:-:S04]  /*07a0*/  IADD3 R18, R20, 0xffffffe, RZ ;  /* 0x0ffffffe14127810 */ /* 0x001fc80007ffe0ff */
[----:B------:R0:W1:Y:S02]  /*07b0*/  F2I.FTZ.U32.TRUNC.NTZ R19, R18 ;  /* 0x0000001200137305 */ /* 0x000064000021f000 */
[----:B0-----:R-:W-:Y:S02]  /*07c0*/  MOV R18, RZ ;  /* 0x000000ff00127202 */ /* 0x001fe40000000f00 */
[----:B-1----:R-:W-:-:S05]  /*07d0*/  IADD3 R22, RZ, -R19, RZ ;  /* 0x80000013ff167210 */ /* 0x002fca0007ffe0ff */
[----:B------:R-:W-:Y:S01]  /*07e0*/  IMAD R21, R22, R23, RZ ;  /* 0x0000001716157224 */ /* 0x000fe200078e02ff */
[----:B------:R-:W-:-:S03]  /*07f0*/  IABS R22, R6 ;  /* 0x0000000600167213 */ /* 0x000fc60000000000 */
[----:B------:R-:W-:Y:S01]  /*0800*/  IMAD.HI.U32 R19, R19, R21, R18 ;  /* 0x0000001513137227 */ /* 0x000fe200078e0012 */
[----:B------:R-:W-:-:S05]  /*0810*/  LOP3.LUT R18, R6, c[0x0][0x1f0], RZ, 0x3c, !PT ;  /* 0x00007c0006127a12 */ /* 0x000fca00078e3cff */
[----:B------:R-:W-:-:S05]  /*0820*/  IMAD.HI.U32 R19, R19, R22, RZ ;  /* 0x0000001613137227 */ /* 0x000fca00078e00ff */
[----:B------:R-:W-:-:S05]  /*0830*/  IADD3 R20, -R19, RZ, RZ ;  /* 0x000000ff13147210 */ /* 0x000fca0007ffe1ff */
[----:B------:R-:W-:-:S05]  /*0840*/  IMAD R20, R23, R20, R22 ;  /* 0x0000001417147224 */ /* 0x000fca00078e0216 */
[----:B------:R-:W-:-:S13]  /*0850*/  ISETP.GT.U32.AND P0, PT, R23, R20, PT ;  /* 0x000000141700720c */ /* 0x000fda0003f04070 */
[-C--:B------:R-:W-:Y:S02]  /*0860*/  @!P0 IADD3 R20, R20, -R23.reuse, RZ ;  /* 0x8000001714148210 */ /* 0x080fe40007ffe0ff */
[----:B------:R-:W-:Y:S02]  /*0870*/  @!P0 IADD3 R19, R19, 0x1, RZ ;  /* 0x0000000113138810 */ /* 0x000fe40007ffe0ff */
[----:B------:R-:W-:Y:S02]  /*0880*/  IADD3 R21, R20, -R23, RZ ;  /* 0x8000001714157210 */ /* 0x000fe40007ffe0ff */
[----:B------:R-:W-:-:S04]  /*0890*/  ISETP.GT.U32.AND P0, PT, R23, R20, PT ;  /* 0x000000141700720c */ /* 0x000fc80003f04070 */
[----:B------:R-:W-:Y:S02]  /*08a0*/  SEL R21, R21, R20, !P0 ;  /* 0x0000001415157207 */ /* 0x000fe40004000000 */
[----:B------:R-:W-:-:S13]  /*08b0*/  ISETP.GE.U32.AND P0, PT, R20, R23, PT ;  /* 0x000000171400720c */ /* 0x000fda0003f06070 */
[----:B------:R-:W-:Y:S02]  /*08c0*/  @P0 IADD3 R19, R19, 0x1, RZ ;  /* 0x0000000113130810 */ /* 0x000fe40007ffe0ff */
[----:B------:R-:W-:-:S13]  /*08d0*/  ISETP.GE.AND P0, PT, R6, RZ, PT ;  /* 0x000000ff0600720c */ /* 0x000fda0003f06270 */
[----:B------:R-:W-:Y:S02]  /*08e0*/  @!P0 IADD3 R21, -R21, RZ, RZ ;  /* 0x000000ff15158210 */ /* 0x000fe40007ffe1ff */
[----:B------:R-:W-:Y:S02]  /*08f0*/  ISETP.GE.AND P0, PT, R18, RZ, PT ;  /* 0x000000ff1200720c */ /* 0x000fe40003f06270 */
[----:B------:R-:W-:-:S11]  /*0900*/  LOP3.LUT R18, RZ, c[0x0][0x1f0], RZ, 0x33, !PT ;  /* 0x00007c00ff127a12 */ /* 0x000fd600078e33ff */
[----:B------:R-:W-:Y:S02]  /*0910*/  @!P0 IADD3 R19, -R19, RZ, RZ ;  /* 0x000000ff13138210 */ /* 0x000fe40007ffe1ff */
[----:B------:R-:W-:-:S04]  /*0920*/  ISETP.NE.AND P0, PT, RZ, c[0x0][0x1f0], PT ;  /* 0x00007c00ff007a0c */ /* 0x000fc80003f05270 */
[C---:B------:R-:W-:Y:S02]  /*0930*/  SEL R96, R18.reuse, R21, !P0 ;  /* 0x0000001512607207 */ /* 0x040fe40004000000 */
[----:B------:R-:W-:Y:S02]  /*0940*/  SEL R21, R18, R19, !P0 ;  /* 0x0000001312157207 */ /* 0x000fe40004000000 */
[----:B------:R-:W-:Y:S01]  /*0950*/  SHF.R.S32.HI R18, RZ, 0x1f, R8 ;  /* 0x0000001fff127819 */ /* 0x000fe20000011408 */
[----:B------:R-:W-:-:S05]  /*0960*/  IMAD R105, R96, 0x78, RZ ;  /* 0x0000007860697824 */ /* 0x000fca00078e02ff */
[----:B------:R-:W-:-:S04]  /*0970*/  IADD3 R66, P0, R8, R105, RZ ;  /* 0x0000006908427210 */ /* 0x000fc80007f1e0ff */
[----:B------:R-:W-:Y:S01]  /*0980*/  LEA.HI.X.SX32 R67, R105, R18, 0x1, P0 ;  /* 0x0000001269437211 */ /* 0x000fe200000f0eff */
[----:B------:R-:W-:-:S04]  /*0990*/  IMAD.WIDE.U32 R18, R3, -0x77777777, RZ ;  /* 0x8888888903127825 */ /* 0x000fc800078e00ff */
[----:B------:R-:W-:Y:S01]  /*09a0*/  IMAD.WIDE.U32 R66, R21, c[0x0][0x1e8], R66 ;  /* 0x00007a0015427a25 */ /* 0x000fe200078e0042 */
[----:B------:R-:W-:-:S05]  /*09b0*/  SHF.R.U32.HI R19, RZ, 0x5, R19 ;  /* 0x00000005ff137819 */ /* 0x000fca0000011613 */
[----:B------:R-:W-:-:S05]  /*09c0*/  IMAD R33, R2, c[0x0][0x1fc], R19 ;  /* 0x00007f0002217a24 */ /* 0x000fca00078e0213 */
[----:B------:R-:W-:-:S04]  /*09d0*/  IADD3 R18, R33, 0x60, RZ ;  /* 0x0000006021127810 */ /* 0x000fc80007ffe0ff */
[----:B------:R-:W-:Y:S02]  /*09e0*/  SHF.R.S32.HI R19, RZ, 0x1f, R18 ;  /* 0x0000001fff137819 */ /* 0x000fe40000011412 */
[----:B------:R-:W-:Y:S02]  /*09f0*/  ISETP.GE.U32.AND P0, PT, R18, c[0x0][0x1e0], PT ;  /* 0x0000780012007a0c */ /* 0x000fe40003f06070 */
[----:B------:R-:W-:Y:S02]  /*0a00*/  SHF.R.S32.HI R18, RZ, 0x1f, R21 ;  /* 0x0000001fff127819 */ /* 0x000fe40000011415 */
[----:B------:R-:W-:-:S03]  /*0a10*/  ISETP.GE.AND.EX P0, PT, R19, c[0x0][0x1e4], PT, P0 ;  /* 0x0000790013007a0c */ /* 0x000fc60003f06300 */
[----:B------:R-:W-:Y:S01]  /*0a20*/  IMAD R18, R18, c[0x0][0x1e8], RZ ;  /* 0x00007a0012127a24 */ /* 0x000fe200078e02ff */
[----:B------:R-:W-:-:S03]  /*0a30*/  ISETP.LT.U32.AND P6, PT, R3, 0x1e0, !P0 ;  /* 0x000001e00300780c */ /* 0x000fc600047c1070 */
[----:B------:R-:W-:-:S05]  /*0a40*/  IMAD R65, R21, c[0x0][0x1ec], R18 ;  /* 0x00007b0015417a24 */ /* 0x000fca00078e0212 */
[----:B------:R-:W-:-:S05]  /*0a50*/  IADD3 R65, R67, R65, RZ ;  /* 0x0000004143417210 */ /* 0x000fca0007ffe0ff */
        /* <DEDUP_REMOVED lines=11> */
[----:B------:R-:W-:-:S04]  /*0b10*/  IADD3 R18, R33, 0x68, RZ ;  /* 0x0000006821127810 */ /* 0x000fc80007ffe0ff */
[----:B------:R-:W-:Y:S02]  /*0b20*/  SHF.R.S32.HI R19, RZ, 0x1f, R18 ;  /* 0x0000001fff137819 */ /* 0x000fe40000011412 */
[----:B------:R-:W-:-:S04]  /*0b30*/  ISETP.GE.U32.AND P0, PT, R18, c[0x0][0x1e0], PT ;  /* 0x0000780012007a0c */ /* 0x000fc80003f06070 */
[----:B------:R-:W-:-:S04]  /*0b40*/  ISETP.GE.AND.EX P0, PT, R19, c[0x0][0x1e4], PT, P0 ;  /* 0x0000790013007a0c */ /* 0x000fc80003f06300 */
[----:B------:R-:W-:-:S13]  /*0b50*/  ISETP.LT.U32.AND P0, PT, R3, 0x1e0, !P0 ;  /* 0x000001e00300780c */ /* 0x000fda0004701070 */
[----:B------:R-:W-:Y:S01]  /*0b60*/  @P0 IMAD R18, R120, c[0x0][0x1d8], RZ ;  /* 0x0000760078120a24 */ /* 0x000fe200078e02ff */
[----:B------:R-:W-:-:S03]  /*0b70*/  @P0 MOV R19, R65 ;  /* 0x0000004100130202 */ /* 0x000fc60000000f00 */
[----:B------:R-:W-:Y:S01]  /*0b80*/  @P0 IMAD R21, R11, c[0x0][0x1dc], R18 ;  /* 0x000077000b150a24 */ /* 0x000fe200078e0212 */
[----:B------:R-:W-:-:S05]  /*0b90*/  @P0 MOV R18, R66 ;  /* 0x0000004200120202 */ /* 0x000fca0000000f00 */
[----:B------:R-:W-:-:S05]  /*0ba0*/  @P0 IMAD.WIDE.U32 R18, R11, c[0x0][0x1d8], R18 ;  /* 0x000076000b120a25 */ /* 0x000fca00078e0012 */
[----:B------:R-:W-:Y:S02]  /*0bb0*/  @P0 IADD3 R19, R19, R21, RZ ;  /* 0x0000001513130210 */ /* 0x000fe40007ffe0ff */
[C---:B------:R-:W-:Y:S02]  /*0bc0*/  @P0 SHF.L.U32 R30, R18.reuse, 0x1, RZ ;  /* 0x00000001121e0819 */ /* 0x040fe400000006ff */
[----:B------:R-:W-:Y:S02]  /*0bd0*/  @P0 SHF.L.U64.HI R20, R18, 0x1, R19 ;  /* 0x0000000112140819 */ /* 0x000fe40000010213 */
[----:B------:R-:W-:Y:S01]  /*0be0*/  CS2R R18, SRZ ;  /* 0x0000000000127805 */ /* 0x000fe2000001ff00 */
[----:B------:R-:W-:-:S04]  /*0bf0*/  @P0 IADD3 R22, P3, R30, c[0x0][0x180], RZ ;  /* 0x000060001e160a10 */ /* 0x000fc80007f7e0ff */
[----:B------:R-:W-:Y:S01]  /*0c00*/  @P0 IADD3.X R23, R20, c[0x0][0x184], RZ, P3, !PT ;  /* 0x0000610014170a10 */ /* 0x000fe20001ffe4ff */
[----:B------:R0:W5:Y:S01]  /*0c10*/  @P6 LDG.E R18, [R26.64] ;  /* 0x000000061a126981 */ /* 0x000162000c1e1900 */
[----:B------:R-:W-:Y:S02]  /*0c20*/  IADD3 R34, R33, 0x70, RZ ;  /* 0x0000007021227810 */ /* 0x000fe40007ffe0ff */
[----:B------:R-:W-:Y:S01]  /*0c30*/  LOP3.LUT P3, RZ, R17, 0x80, RZ, 0xc0, !PT ;  /* 0x0000008011ff7812 */ /* 0x000fe2000786c0ff */
[----:B------:R1:W5:Y:S01]  /*0c40*/  @P6 LDG.E R19, [R24.64] ;  /* 0x0000000618136981 */ /* 0x000362000c1e1900 */
[----:B------:R-:W-:-:S04]  /*0c50*/  @P0 IADD3 R30, P6, R30, c[0x0][0x178], RZ ;  /* 0x00005e001e1e0a10 */ /* 0x000fc80007fde0ff */
[----:B------:R-:W-:Y:S02]  /*0c60*/  @P0 IADD3.X R31, R20, c[0x0][0x17c], RZ, P6, !PT ;  /* 0x00005f00141f0a10 */ /* 0x000fe400037fe4ff */
[----:B------:R-:W-:Y:S01]  /*0c70*/  CS2R R20, SRZ ;  /* 0x0000000000147805 */ /* 0x000fe2000001ff00 */
[----:B------:R-:W-:-:S05]  /*0c80*/  SHF.R.S32.HI R35, RZ, 0x1f, R34 ;  /* 0x0000001fff237819 */ /* 0x000fca0000011422 */
[----:B------:R3:W5:Y:S04]  /*0c90*/  @P0 LDG.E R20, [R22.64] ;  /* 0x0000000616140981 */ /* 0x000768000c1e1900 */
[----:B------:R4:W5:Y:S01]  /*0ca0*/  @P0 LDG.E R21, [R30.64] ;  /* 0x000000061e150981 */ /* 0x000962000c1e1900 */
[----:B------:R-:W-:-:S04]  /*0cb0*/  ISETP.GE.U32.AND P0, PT, R34, c[0x0][0x1e0], PT ;  /* 0x0000780022007a0c */ /* 0x000fc80003f06070 */
[----:B------:R-:W-:-:S04]  /*0cc0*/  ISETP.GE.AND.EX P0, PT, R35, c[0x0][0x1e4], PT, P0 ;  /* 0x0000790023007a0c */ /* 0x000fc80003f06300 */
[----:B------:R-:W-:-:S13]  /*0cd0*/  ISETP.LT.U32.AND P0, PT, R3, 0x1e0, !P0 ;  /* 0x000001e00300780c */ /* 0x000fda0004701070 */
[----:B-1----:R-:W-:Y:S01]  /*0ce0*/  @P0 IMAD R25, R119, c[0x0][0x1d8], RZ ;  /* 0x0000760077190a24 */ /* 0x002fe200078e02ff */
[----:B------:R-:W-:-:S03]  /*0cf0*/  @P0 MOV R24, R66 ;  /* 0x0000004200180202 */ /* 0x000fc60000000f00 */
[----:B0-----:R-:W-:Y:S01]  /*0d00*/  @P0 IMAD R27, R12, c[0x0][0x1dc], R25 ;  /* 0x000077000c1b0a24 */ /* 0x001fe200078e0219 */
[----:B------:R-:W-:-:S05]  /*0d10*/  @P0 MOV R25, R65 ;  /* 0x0000004100190202 */ /* 0x000fca0000000f00 */
[----:B------:R-:W-:-:S05]  /*0d20*/  @P0 IMAD.WIDE.U32 R24, R12, c[0x0][0x1d8], R24 ;  /* 0x000076000c180a25 */ /* 0x000fca00078e0018 */
[----:B---3--:R-:W-:Y:S02]  /*0d30*/  @P0 IADD3 R23, R25, R27, RZ ;  /* 0x0000001b19170210 */ /* 0x008fe40007ffe0ff */
[C---:B------:R-:W-:Y:S02]  /*0d40*/  @P0 SHF.L.U32 R26, R24.reuse, 0x1, RZ ;  /* 0x00000001181a0819 */ /* 0x040fe400000006ff */
[----:B------:R-:W-:Y:S02]  /*0d50*/  @P0 SHF.L.U64.HI R22, R24, 0x1, R23 ;  /* 0x0000000118160819 */ /* 0x000fe40000010217 */
[----:B------:R-:W-:-:S04]  /*0d60*/  @P0 IADD3 R24, P6, R26, c[0x0][0x180], RZ ;  /* 0x000060001a180a10 */ /* 0x000fc80007fde0ff */
[----:B------:R-:W-:Y:S02]  /*0d70*/  @P0 IADD3.X R25, R22, c[0x0][0x184], RZ, P6, !PT ;  /* 0x0000610016190a10 */ /* 0x000fe400037fe4ff */
[----:B------:R-:W-:-:S04]  /*0d80*/  @P0 IADD3 R26, P6, R26, c[0x0][0x178], RZ ;  /* 0x00005e001a1a0a10 */ /* 0x000fc80007fde0ff */
[----:B------:R-:W-:Y:S02]  /*0d90*/  @P0 IADD3.X R27, R22, c[0x0][0x17c], RZ, P6, !PT ;  /* 0x00005f00161b0a10 */ /* 0x000fe400037fe4ff */
[----:B------:R-:W-:Y:S01]  /*0da0*/  CS2R R22, SRZ ;  /* 0x0000000000167805 */ /* 0x000fe2000001ff00 */
[----:B------:R-:W-:-:S04]  /*0db0*/  IADD3 R33, R33, 0x78, RZ ;  /* 0x0000007821217810 */ /* 0x000fc80007ffe0ff */
[----:B----4-:R-:W-:Y:S01]  /*0dc0*/  SHF.R.S32.HI R30, RZ, 0x1f, R33 ;  /* 0x0000001fff1e7819 */ /* 0x010fe20000011421 */
[----:B------:R0:W5:Y:S04]  /*0dd0*/  @P0 LDG.E R22, [R24.64] ;  /* 0x0000000618160981 */ /* 0x000168000c1e1900 */
[----:B------:R1:W5:Y:S01]  /*0de0*/  @P0 LDG.E R23, [R26.64] ;  /* 0x000000061a170981 */ /* 0x000362000c1e1900 */
        /* <DEDUP_REMOVED lines=8> */
[----:B0-----:R-:W-:Y:S02]  /*0e70*/  @P0 IADD3 R25, R31, R33, RZ ;  /* 0x000000211f190210 */ /* 0x001fe40007ffe0ff */
[C---:B-1----:R-:W-:Y:S02]  /*0e80*/  @P0 SHF.L.U32 R26, R30.reuse, 0x1, RZ ;  /* 0x000000011e1a0819 */ /* 0x042fe400000006ff */
[----:B------:R-:W-:Y:S02]  /*0e90*/  @P0 SHF.L.U64.HI R30, R30, 0x1, R25 ;  /* 0x000000011e1e0819 */ /* 0x000fe40000010219 */
[----:B------:R-:W-:-:S04]  /*0ea0*/  @P0 IADD3 R24, P6, R26, c[0x0][0x180], RZ ;  /* 0x000060001a180a10 */ /* 0x000fc80007fde0ff */
[----:B------:R-:W-:Y:S02]  /*0eb0*/  @P0 IADD3.X R25, R30, c[0x0][0x184], RZ, P6, !PT ;  /* 0x000061001e190a10 */ /* 0x000fe400037fe4ff */
[----:B------:R-:W-:-:S03]  /*0ec0*/  @P0 IADD3 R26, P6, R26, c[0x0][0x178], RZ ;  /* 0x00005e001a1a0a10 */ /* 0x000fc60007fde0ff */
[----:B------:R0:W5:Y:S01]  /*0ed0*/  @P0 LDG.E R56, [R24.64] ;  /* 0x0000000618380981 */ /* 0x000162000c1e1900 */
[----:B------:R-:W-:Y:S01]  /*0ee0*/  @P0 IADD3.X R27, R30, c[0x0][0x17c], RZ, P6, !PT ;  /* 0x00005f001e1b0a10 */ /* 0x000fe200037fe4ff */
[----:B--2---:R-:W-:-:S04]  /*0ef0*/  FFMA.FTZ R30, -R62, R62, R63 ;  /* 0x0000003e3e1e7223 */ /* 0x004fc8000001013f */
[----:B------:R1:W5:Y:S01]  /*0f00*/  @P0 LDG.E R57, [R26.64] ;  /* 0x000000061a390981 */ /* 0x000362000c1e1900 */
[----:B------:R-:W-:Y:S01]  /*0f10*/  FSETP.GTU.FTZ.AND P0, PT, R30, RZ, PT ;  /* 0x000000ff1e00720b */ /* 0x000fe20003f1c000 */
[----:B------:R-:W-:Y:S01]  /*0f20*/  @P3 IMAD R31, R122, c[0x0][0x1d8], RZ ;  /* 0x000076007a1f3a24 */ /* 0x000fe200078e02ff */
[----:B0-----:R-:W-:Y:S02]  /*0f30*/  @P3 MOV R24, R66 ;  /* 0x0000004200183202 */ /* 0x001fe40000000f00 */
[----:B------:R-:W-:Y:S01]  /*0f40*/  @P3 MOV R25, R65 ;  /* 0x0000004100193202 */ /* 0x000fe20000000f00 */
[----:B------:R-:W-:-:S04]  /*0f50*/  @P3 IMAD R31, R4, c[0x0][0x1dc], R31 ;  /* 0x00007700041f3a24 */ /* 0x000fc800078e021f */
[----:B------:R-:W-:-:S04]  /*0f60*/  @P3 IMAD.WIDE.U32 R24, R4, c[0x0][0x1d8], R24 ;  /* 0x0000760004183a25 */ /* 0x000fc800078e0018 */
[----:B------:R-:W-:Y:S01]  /*0f70*/  @P0 FADD.FTZ R30, R30, c[0x0][0x1a0] ;  /* 0x000068001e1e0621 */ /* 0x000fe20000010000 */
[----:B------:R-:W-:Y:S02]  /*0f80*/  @P3 IADD3 R25, R25, R31, RZ ;  /* 0x0000001f19193210 */ /* 0x000fe40007ffe0ff */
[C---:B------:R-:W-:Y:S01]  /*0f90*/  @P3 SHF.L.U32 R80, R24.reuse, 0x1, RZ ;  /* 0x0000000118503819 */ /* 0x040fe200000006ff */
[----:B------:R0:W2:Y:S01]  /*0fa0*/  @P0 MUFU.RSQ R58, R30 ;  /* 0x0000001e003a0308 */ /* 0x0000a20000001400 */
[----:B------:R-:W-:Y:S02]  /*0fb0*/  @P3 SHF.L.U64.HI R24, R24, 0x1, R25 ;  /* 0x0000000118183819 */ /* 0x000fe40000010219 */
[----:B------:R-:W-:Y:S01]  /*0fc0*/  @P3 IADD3 R82, P0, R80, c[0x0][0x180], RZ ;  /* 0x0000600050523a10 */ /* 0x000fe20007f1e0ff */
[----:B------:R-:W-:-:S03]  /*0fd0*/  @P2 IMAD R25, R117, c[0x0][0x1d8], RZ ;  /* 0x0000760075192a24 */ /* 0x000fc600078e02ff */
[----:B------:R-:W-:Y:S02]  /*0fe0*/  @P3 IADD3.X R83, R24, c[0x0][0x184], RZ, P0, !PT ;  /* 0x0000610018533a10 */ /* 0x000fe400007fe4ff */
[----:B------:R-:W-:Y:S01]  /*0ff0*/  @P3 IADD3 R80, P0, R80, c[0x0][0x178], RZ ;  /* 0x00005e0050503a10 */ /* 0x000fe20007f1e0ff */
[----:B-1----:R-:W-:Y:S01]  /*1000*/  @P2 IMAD R27, R106, c[0x0][0x1dc], R25 ;  /* 0x000077006a1b2a24 */ /* 0x002fe200078e0219 */
[----:B------:R-:W-:Y:S02]  /*1010*/  @P2 MOV R25, R65 ;  /* 0x0000004100192202 */ /* 0x000fe40000000f00 */
[----:B------:R-:W-:Y:S02]  /*1020*/  @P3 IADD3.X R81, R24, c[0x0][0x17c], RZ, P0, !PT ;  /* 0x00005f0018513a10 */ /* 0x000fe400007fe4ff */
[----:B------:R-:W-:-:S05]  /*1030*/  @P2 MOV R24, R66 ;  /* 0x0000004200182202 */ /* 0x000fca0000000f00 */
[----:B------:R-:W-:-:S05]  /*1040*/  @P2 IMAD.WIDE.U32 R24, R106, c[0x0][0x1d8], R24 ;  /* 0x000076006a182a25 */ /* 0x000fca00078e0018 */
[----:B------:R-:W-:Y:S02]  /*1050*/  @P2 IADD3 R25, R25, R27, RZ ;  /* 0x0000001b19192210 */ /* 0x000fe40007ffe0ff */
[C---:B------:R-:W-:Y:S02]  /*1060*/  @P2 SHF.L.U32 R78, R24.reuse, 0x1, RZ ;  /* 0x00000001184e2819 */ /* 0x040fe400000006ff */
[----:B------:R-:W-:Y:S02]  /*1070*/  @P2 SHF.L.U64.HI R24, R24, 0x1, R25 ;  /* 0x0000000118182819 */ /* 0x000fe40000010219 */
[----:B------:R-:W-:Y:S01]  /*1080*/  @P2 IADD3 R72, P0, R78, c[0x0][0x180], RZ ;  /* 0x000060004e482a10 */ /* 0x000fe20007f1e0ff */
[----:B------:R-:W-:-:S03]  /*1090*/  @P1 IMAD R25, R116, c[0x0][0x1d8], RZ ;  /* 0x0000760074191a24 */ /* 0x000fc600078e02ff */
[----:B------:R-:W-:Y:S02]  /*10a0*/  @P2 IADD3.X R73, R24, c[0x0][0x184], RZ, P0, !PT ;  /* 0x0000610018492a10 */ /* 0x000fe400007fe4ff */
[----:B------:R-:W-:Y:S01]  /*10b0*/  @P2 IADD3 R78, P0, R78, c[0x0][0x178], RZ ;  /* 0x00005e004e4e2a10 */ /* 0x000fe20007f1e0ff */
[----:B------:R-:W-:Y:S01]  /*10c0*/  @P1 IMAD R27, R104, c[0x0][0x1dc], R25 ;  /* 0x00007700681b1a24 */ /* 0x000fe200078e0219 */
[----:B------:R-:W-:Y:S02]  /*10d0*/  @P1 MOV R25, R65 ;  /* 0x0000004100191202 */ /* 0x000fe40000000f00 */
[----:B------:R-:W-:Y:S02]  /*10e0*/  @P2 IADD3.X R79, R24, c[0x0][0x17c], RZ, P0, !PT ;  /* 0x00005f00184f2a10 */ /* 0x000fe400007fe4ff */
[----:B------:R-:W-:-:S05]  /*10f0*/  @P1 MOV R24, R66 ;  /* 0x0000004200181202 */ /* 0x000fca0000000f00 */
[----:B------:R-:W-:Y:S01]  /*1100*/  @P1 IMAD.WIDE.U32 R24, R104, c[0x0][0x1d8], R24 ;  /* 0x0000760068181a25 */ /* 0x000fe200078e0018 */
[----:B------:R-:W-:-:S04]  /*1110*/  LOP3.LUT P3, RZ, R17, 0x10, RZ, 0xc0, !PT ;  /* 0x0000001011ff7812 */ /* 0x000fc8000786c0ff */
[----:B------:R-:W-:Y:S02]  /*1120*/  @P1 IADD3 R25, R25, R27, RZ ;  /* 0x0000001b19191210 */ /* 0x000fe40007ffe0ff */
[C---:B------:R-:W-:Y:S02]  /*1130*/  @P1 SHF.L.U32 R74, R24.reuse, 0x1, RZ ;  /* 0x00000001184a1819 */ /* 0x040fe400000006ff */
[----:B------:R-:W-:Y:S02]  /*1140*/  @P1 SHF.L.U64.HI R24, R24, 0x1, R25 ;  /* 0x0000000118181819 */ /* 0x000fe40000010219 */
[----:B------:R-:W-:-:S04]  /*1150*/  @P1 IADD3 R76, P0, R74, c[0x0][0x180], RZ ;  /* 0x000060004a4c1a10 */ /* 0x000fc80007f1e0ff */
[----:B------:R-:W-:Y:S02]  /*1160*/  @P1 IADD3.X R77, R24, c[0x0][0x184], RZ, P0, !PT ;  /* 0x00006100184d1a10 */ /* 0x000fe400007fe4ff */
[----:B------:R-:W-:-:S04]  /*1170*/  @P1 IADD3 R74, P0, R74, c[0x0][0x178], RZ ;  /* 0x00005e004a4a1a10 */ /* 0x000fc80007f1e0ff */
[----:B------:R-:W-:Y:S01]  /*1180*/  @P1 IADD3.X R75, R24, c[0x0][0x17c], RZ, P0, !PT ;  /* 0x00005f00184b1a10 */ /* 0x000fe200007fe4ff */
[----:B------:R-:W-:Y:S01]  /*1190*/  @P3 IMAD R24, R115, c[0x0][0x1d8], RZ ;  /* 0x0000760073183a24 */ /* 0x000fe200078e02ff */
[----:B------:R-:W-:-:S03]  /*11a0*/  @P3 MOV R25, R65 ;  /* 0x0000004100193202 */ /* 0x000fc60000000f00 */
[----:B------:R-:W-:Y:S01]  /*11b0*/  @P3 IMAD R27, R103, c[0x0][0x1dc], R24 ;  /* 0x00007700671b3a24 */ /* 0x000fe200078e0218 */
[----:B------:R-:W-:Y:S02]  /*11c0*/  @P3 MOV R24, R66 ;  /* 0x0000004200183202 */ /* 0x000fe40000000f00 */
[----:B------:R-:W-:-:S03]  /*11d0*/  LOP3.LUT P2, RZ, R17, 0x8, RZ, 0xc0, !PT ;  /* 0x0000000811ff7812 */ /* 0x000fc6000784c0ff */
        /* <DEDUP_REMOVED lines=38> */
[----:B------:R-:W-:-:S05]  /*1440*/  @P6 IMAD.WIDE.U32 R24, R100, c[0x0][0x1d8], R24 ;  /* 0x0000760064186a25 */ /* 0x000fca00078e0018 */
        /* <DEDUP_REMOVED lines=22> */
[----:B------:R-:W-:Y:S02]  /*15b0*/  @P4 MOV R24, R66 ;  /* 0x0000004200184202 */ /* 0x000fe40000000f00 */
[----:B------:R-:W-:-:S03]  /*15c0*/  P2R R84, PR, RZ, 0x40 ;  /* 0x00000040ff547803 */ /* 0x000fc60000000000 */
[----:B------:R-:W-:Y:S01]  /*15d0*/  @P4 IMAD.WIDE.U32 R24, R98, c[0x0][0x1d8], R24 ;  /* 0x0000760062184a25 */ /* 0x000fe200078e0018 */
[----:B------:R-:W-:Y:S02]  /*15e0*/  LOP3.LUT P6, RZ, R17, 0x8, RZ, 0xc0, !PT ;  /* 0x0000000811ff7812 */ /* 0x000fe400078cc0ff */
[----:B------:R-:W-:Y:S02]  /*15f0*/  ISETP.NE.AND P3, PT, R32, RZ, PT ;  /* 0x000000ff2000720c */ /* 0x000fe40003f65270 */
[----:B------:R-:W-:Y:S02]  /*1600*/  @P4 IADD3 R25, R25, R27, RZ ;  /* 0x0000001b19194210 */ /* 0x000fe40007ffe0ff */
[----:B------:R-:W-:Y:S02]  /*1610*/  @P4 SHF.L.U32 R36, R24, 0x1, RZ ;  /* 0x0000000118244819 */ /* 0x000fe400000006ff */
[----:B------:R-:W-:Y:S02]  /*1620*/  P2R R85, PR, RZ, 0x40 ;  /* 0x00000040ff557803 */ /* 0x000fe40000000000 */
[----:B------:R-:W-:-:S02]  /*1630*/  LOP3.LUT P6, RZ, R17, 0x10, RZ, 0xc0, !PT ;  /* 0x0000001011ff7812 */ /* 0x000fc400078cc0ff */
[----:B------:R-:W-:Y:S02]  /*1640*/  @P4 SHF.L.U64.HI R24, R24, 0x1, R25 ;  /* 0x0000000118184819 */ /* 0x000fe40000010219 */
[----:B------:R-:W-:Y:S02]  /*1650*/  @P4 IADD3 R38, P0, R36, c[0x0][0x180], RZ ;  /* 0x0000600024264a10 */ /* 0x000fe40007f1e0ff */
[----:B------:R-:W-:Y:S02]  /*1660*/  P2R R86, PR, RZ, 0x40 ;  /* 0x00000040ff567803 */ /* 0x000fe40000000000 */
[----:B------:R-:W-:Y:S02]  /*1670*/  @P4 IADD3.X R39, R24, c[0x0][0x184], RZ, P0, !PT ;  /* 0x0000610018274a10 */ /* 0x000fe400007fe4ff */
[----:B------:R-:W-:Y:S02]  /*1680*/  LOP3.LUT P6, RZ, R17, 0x20, RZ, 0xc0, !PT ;  /* 0x0000002011ff7812 */ /* 0x000fe400078cc0ff */
[----:B------:R-:W-:-:S02]  /*1690*/  @P4 IADD3 R36, P0, R36, c[0x0][0x178], RZ ;  /* 0x00005e0024244a10 */ /* 0x000fc40007f1e0ff */
[----:B------:R-:W-:Y:S02]  /*16a0*/  P2R R87, PR, RZ, 0x40 ;  /* 0x00000040ff577803 */ /* 0x000fe40000000000 */
[----:B------:R-:W-:Y:S01]  /*16b0*/  @P4 IADD3.X R37, R24, c[0x0][0x17c], RZ, P0, !PT ;  /* 0x00005f0018254a10 */ /* 0x000fe200007fe4ff */
[----:B------:R-:W-:Y:S01]  /*16c0*/  @P3 IMAD R24, R109, c[0x0][0x1d8], RZ ;  /* 0x000076006d183a24 */ /* 0x000fe200078e02ff */
[----:B------:R-:W-:Y:S02]  /*16d0*/  LOP3.LUT P6, RZ, R17, 0x40, RZ, 0xc0, !PT ;  /* 0x0000004011ff7812 */ /* 0x000fe400078cc0ff */
[----:B------:R-:W-:Y:S01]  /*16e0*/  @P3 MOV R25, R65 ;  /* 0x0000004100193202 */ /* 0x000fe20000000f00 */
[----:B------:R-:W-:Y:S01]  /*16f0*/  @P3 IMAD R27, R97, c[0x0][0x1dc], R24 ;  /* 0x00007700611b3a24 */ /* 0x000fe200078e0218 */
[----:B------:R-:W-:Y:S02]  /*1700*/  P2R R63, PR, RZ, 0x40 ;  /* 0x00000040ff3f7803 */ /* 0x000fe40000000000 */
[----:B------:R-:W-:-:S02]  /*1710*/  LOP3.LUT P6, RZ, R17, 0x80, RZ, 0xc0, !PT ;  /* 0x0000008011ff7812 */ /* 0x000fc400078cc0ff */
[----:B------:R-:W-:Y:S01]  /*1720*/  @P3 MOV R24, R66 ;  /* 0x0000004200183202 */ /* 0x000fe20000000f00 */
[----:B------:R-:W-:Y:S01]  /*1730*/  CS2R R60, SRZ ;  /* 0x00000000003c7805 */ /* 0x000fe2000001ff00 */
[----:B------:R-:W-:-:S03]  /*1740*/  MOV R59, RZ ;  /* 0x000000ff003b7202 */ /* 0x000fc60000000f00 */
[----:B------:R-:W-:Y:S01]  /*1750*/  @P3 IMAD.WIDE.U32 R24, R97, c[0x0][0x1d8], R24 ;  /* 0x0000760061183a25 */ /* 0x000fe200078e0018 */
[----:B------:R-:W-:-:S04]  /*1760*/  ISETP.NE.AND P2, PT, R29, RZ, PT ;  /* 0x000000ff1d00720c */ /* 0x000fc80003f45270 */
[----:B------:R-:W-:Y:S01]  /*1770*/  @P3 IADD3 R25, R25, R27, RZ ;  /* 0x0000001b19193210 */ /* 0x000fe20007ffe0ff */
[----:B------:R1:W5:Y:S01]  /*1780*/  @P6 LDG.E R59, [R82.64] ;  /* 0x00000006523b6981 */ /* 0x000362000c1e1900 */
[C---:B------:R-:W-:Y:S02]  /*1790*/  @P3 SHF.L.U32 R32, R24.reuse, 0x1, RZ ;  /* 0x0000000118203819 */ /* 0x040fe400000006ff */
[----:B------:R-:W-:Y:S01]  /*17a0*/  @P3 SHF.L.U64.HI R24, R24, 0x1, R25 ;  /* 0x0000000118183819 */ /* 0x000fe20000010219 */
[----:B------:R3:W5:Y:S01]  /*17b0*/  @P6 LDG.E R60, [R80.64] ;  /* 0x00000006503c6981 */ /* 0x000762000c1e1900 */
[----:B------:R-:W-:Y:S02]  /*17c0*/  @P3 IADD3 R34, P0, R32, c[0x0][0x180], RZ ;  /* 0x0000600020223a10 */ /* 0x000fe40007f1e0ff */
[----:B------:R-:W-:Y:S02]  /*17d0*/  ISETP.NE.AND P6, PT, R63, RZ, PT ;  /* 0x000000ff3f00720c */ /* 0x000fe40003fc5270 */
[----:B------:R-:W-:-:S02]  /*17e0*/  @P3 IADD3.X R35, R24, c[0x0][0x184], RZ, P0, !PT ;  /* 0x0000610018233a10 */ /* 0x000fc400007fe4ff */
[----:B------:R-:W-:Y:S02]  /*17f0*/  @P3 IADD3 R32, P0, R32, c[0x0][0x178], RZ ;  /* 0x00005e0020203a10 */ /* 0x000fe40007f1e0ff */
[----:B------:R-:W-:Y:S02]  /*1800*/  MOV R63, RZ ;  /* 0x000000ff003f7202 */ /* 0x000fe40000000f00 */
[----:B------:R-:W-:Y:S01]  /*1810*/  @P3 IADD3.X R33, R24, c[0x0][0x17c], RZ, P0, !PT ;  /* 0x00005f0018213a10 */ /* 0x000fe200007fe4ff */
[----:B------:R-:W-:Y:S01]  /*1820*/  @P2 IMAD R24, R108, c[0x0][0x1d8], RZ ;  /* 0x000076006c182a24 */ /* 0x000fe200078e02ff */
[----:B------:R-:W-:-:S03]  /*1830*/  @P2 MOV R25, R65 ;  /* 0x0000004100192202 */ /* 0x000fc60000000f00 */
[----:B------:R4:W5:Y:S01]  /*1840*/  @P6 LDG.E R61, [R72.64] ;  /* 0x00000006483d6981 */ /* 0x000962000c1e1900 */
[----:B------:R-:W-:Y:S01]  /*1850*/  @P2 IMAD R27, R95, c[0x0][0x1dc], R24 ;  /* 0x000077005f1b2a24 */ /* 0x000fe200078e0218 */
[----:B------:R-:W-:Y:S02]  /*1860*/  @P2 MOV R24, R66 ;  /* 0x0000004200182202 */ /* 0x000fe40000000f00 */
[----:B------:R0:W5:Y:S01]  /*1870*/  @P6 LDG.E R63, [R78.64] ;  /* 0x000000064e3f6981 */ /* 0x000162000c1e1900 */
[----:B------:R-:W-:Y:S02]  /*1880*/  ISETP.NE.AND P6, PT, R87, RZ, PT ;  /* 0x000000ff5700720c */ /* 0x000fe40003fc5270 */
[----:B------:R-:W-:Y:S01]  /*1890*/  @P2 IMAD.WIDE.U32 R24, R95, c[0x0][0x1d8], R24 ;  /* 0x000076005f182a25 */ /* 0x000fe200078e0018 */
[----:B------:R-:W-:Y:S01]  /*18a0*/  ISETP.NE.AND P1, PT, R28, RZ, PT ;  /* 0x000000ff1c00720c */ /* 0x000fe20003f25270 */
[----:B----4-:R-:W-:-:S03]  /*18b0*/  CS2R R72, SRZ ;  /* 0x0000000000487805 */ /* 0x010fc6000001ff00 */
[----:B------:R-:W-:Y:S02]  /*18c0*/  @P2 IADD3 R27, R25, R27, RZ ;  /* 0x0000001b191b2210 */ /* 0x000fe40007ffe0ff */
[----:B------:R-:W-:-:S04]  /*18d0*/  @P2 SHF.L.U32 R25, R24, 0x1, RZ ;  /* 0x0000000118192819 */ /* 0x000fc800000006ff */
[----:B------:R4:W5:Y:S01]  /*18e0*/  @P6 LDG.E R72, [R76.64] ;  /* 0x000000064c486981 */ /* 0x000962000c1e1900 */
[----:B------:R-:W-:-:S03]  /*18f0*/  @P2 SHF.L.U64.HI R26, R24, 0x1, R27 ;  /* 0x00000001181a2819 */ /* 0x000fc6000001021b */
[----:B------:R1:W5:Y:S01]  /*1900*/  @P6 LDG.E R73, [R74.64] ;  /* 0x000000064a496981 */ /* 0x000362000c1e1900 */
[----:B------:R-:W-:Y:S02]  /*1910*/  ISETP.NE.AND P6, PT, R86, RZ, PT ;  /* 0x000000ff5600720c */ /* 0x000fe40003fc5270 */
[----:B0-----:R-:W-:Y:S01]  /*1920*/  @P2 IADD3 R30, P0, R25, c[0x0][0x180], RZ ;  /* 0x00006000191e2a10 */ /* 0x001fe20007f1e0ff */
[----:B------:R-:W-:Y:S01]  /*1930*/  @P1 IMAD R27, R107, c[0x0][0x1d8], RZ ;  /* 0x000076006b1b1a24 */ /* 0x000fe200078e02ff */
[----:B----4-:R-:W-:Y:S02]  /*1940*/  CS2R R76, SRZ ;  /* 0x00000000004c7805 */ /* 0x010fe4000001ff00 */
[----:B------:R-:W-:Y:S02]  /*1950*/  @P2 IADD3.X R31, R26, c[0x0][0x184], RZ, P0, !PT ;  /* 0x000061001a1f2a10 */ /* 0x000fe400007fe4ff */
[----:B------:R-:W-:Y:S01]  /*1960*/  @P2 IADD3 R24, P0, R25, c[0x0][0x178], RZ ;  /* 0x00005e0019182a10 */ /* 0x000fe20007f1e0ff */
[----:B------:R-:W-:Y:S01]  /*1970*/  @P1 IMAD R29, R94, c[0x0][0x1dc], R27 ;  /* 0x000077005e1d1a24 */ /* 0x000fe200078e021b */
[----:B------:R-:W-:-:S02]  /*1980*/  @P1 MOV R27, R65 ;  /* 0x00000041001b1202 */ /* 0x000fc40000000f00 */
[----:B------:R-:W-:Y:S01]  /*1990*/  @P2 IADD3.X R25, R26, c[0x0][0x17c], RZ, P0, !PT ;  /* 0x00005f001a192a10 */ /* 0x000fe200007fe4ff */
[----:B------:R0:W5:Y:S01]  /*19a0*/  @P6 LDG.E R76, [R70.64] ;  /* 0x00000006464c6981 */ /* 0x000162000c1e1900 */
[----:B------:R-:W-:-:S03]  /*19b0*/  @P1 MOV R26, R66 ;  /* 0x00000042001a1202 */ /* 0x000fc60000000f00 */
[----:B------:R4:W5:Y:S01]  /*19c0*/  @P6 LDG.E R77, [R68.64] ;  /* 0x00000006444d6981 */ /* 0x000962000c1e1900 */
[----:B------:R-:W-:Y:S01]  /*19d0*/  ISETP.NE.AND P6, PT, R85, RZ, PT ;  /* 0x000000ff5500720c */ /* 0x000fe20003fc5270 */
[----:B------:R-:W-:Y:S01]  /*19e0*/  @P1 IMAD.WIDE.U32 R26, R94, c[0x0][0x1d8], R26 ;  /* 0x000076005e1a1a25 */ /* 0x000fe200078e001a */
[----:B------:R-:W-:-:S04]  /*19f0*/  CS2R R78, SRZ ;  /* 0x00000000004e7805 */ /* 0x000fc8000001ff00 */
[----:B------:R-:W-:Y:S02]  /*1a00*/  @P1 IADD3 R29, R27, R29, RZ ;  /* 0x0000001d1b1d1210 */ /* 0x000fe40007ffe0ff */
[C---:B------:R-:W-:Y:S02]  /*1a10*/  @P1 SHF.L.U32 R28, R26.reuse, 0x1, RZ ;  /* 0x000000011a1c1819 */ /* 0x040fe400000006ff */
[----:B------:R-:W-:Y:S02]  /*1a20*/  @P1 SHF.L.U64.HI R29, R26, 0x1, R29 ;  /* 0x000000011a1d1819 */ /* 0x000fe4000001021d */
[----:B------:R-:W-:Y:S01]  /*1a30*/  @P1 IADD3 R26, P0, R28, c[0x0][0x180], RZ ;  /* 0x000060001c1a1a10 */ /* 0x000fe20007f1e0ff */
[----:B------:R0:W5:Y:S04]  /*1a40*/  @P6 LDG.E R78, [R54.64] ;  /* 0x00000006364e6981 */ /* 0x000168000c1e1900 */
[----:B------:R0:W5:Y:S01]  /*1a50*/  @P6 LDG.E R79, [R52.64] ;  /* 0x00000006344f6981 */ /* 0x000162000c1e1900 */
[----:B------:R-:W-:-:S02]  /*1a60*/  ISETP.NE.AND P6, PT, R84, RZ, PT ;  /* 0x000000ff5400720c */ /* 0x000fc40003fc5270 */
[C---:B------:R-:W-:Y:S02]  /*1a70*/  @P1 IADD3.X R27, R29.reuse, c[0x0][0x184], RZ, P0, !PT ;  /* 0x000061001d1b1a10 */ /* 0x040fe400007fe4ff */
[----:B------:R-:W-:Y:S01]  /*1a80*/  @P1 IADD3 R28, P0, R28, c[0x0][0x178], RZ ;  /* 0x00005e001c1c1a10 */ /* 0x000fe20007f1e0ff */
[----:B-1----:R-:W-:Y:S01]  /*1a90*/  CS2R R82, SRZ ;  /* 0x0000000000527805 */ /* 0x002fe2000001ff00 */
[----:B------:R-:W-:Y:S01]  /*1aa0*/  CS2R R84, SRZ ;  /* 0x0000000000547805 */ /* 0x000fe2000001ff00 */
[----:B------:R-:W-:Y:S01]  /*1ab0*/  CS2R R86, SRZ ;  /* 0x0000000000567805 */ /* 0x000fe2000001ff00 */
[----:B------:R-:W-:Y:S01]  /*1ac0*/  CS2R R88, SRZ ;  /* 0x0000000000587805 */ /* 0x000fe2000001ff00 */
[----:B------:R-:W-:Y:S01]  /*1ad0*/  CS2R R90, SRZ ;  /* 0x00000000005a7805 */ /* 0x000fe2000001ff00 */
[----:B------:R-:W-:Y:S01]  /*1ae0*/  CS2R R92, SRZ ;  /* 0x00000000005c7805 */ /* 0x000fe2000001ff00 */
[----:B------:R-:W-:Y:S01]  /*1af0*/  @P1 IADD3.X R29, R29, c[0x0][0x17c], RZ, P0, !PT ;  /* 0x00005f001d1d1a10 */ /* 0x000fe200007fe4ff */
[----:B------:R1:W5:Y:S04]  /*1b00*/  @P5 LDG.E R84, [R42.64] ;  /* 0x000000062a545981 */ /* 0x000368000c1e1900 */
        /* <DEDUP_REMOVED lines=10> */
[----:B------:R1:W5:Y:S01]  /*1bb0*/  @P1 LDG.E R93, [R28.64] ;  /* 0x000000061c5d1981 */ /* 0x000362000c1e1900 */
[----:B------:R-:W-:Y:S01]  /*1bc0*/  LOP3.LUT P0, RZ, R17, 0x4, RZ, 0xc0, !PT ;  /* 0x0000000411ff7812 */ /* 0x000fe2000780c0ff */
[----:B---3--:R-:W-:-:S12]  /*1bd0*/  CS2R R80, SRZ ;  /* 0x0000000000507805 */ /* 0x008fd8000001ff00 */
[----:B------:R1:W5:Y:S04]  /*1be0*/  @P0 LDG.E R80, [R50.64] ;  /* 0x0000000632500981 */ /* 0x000368000c1e1900 */
[----:B------:R1:W5:Y:S01]  /*1bf0*/  @P0 LDG.E R81, [R48.64] ;  /* 0x0000000630510981 */ /* 0x000362000c1e1900 */
[----:B------:R-:W-:Y:S01]  /*1c00*/  ISETP.GT.U32.AND P0, PT, R3, 0x1df, PT ;  /* 0x000001df0300780c */ /* 0x000fe20003f04070 */
[----:B------:R-:W-:Y:S01]  /*1c10*/  BSSY B0, `(.L_x_60) ;  /* 0x000000d000007945 */ /* 0x000fe20003800000 */
[----:B0-----:R-:W-:Y:S01]  /*1c20*/  CS2R R70, SRZ ;  /* 0x0000000000467805 */ /* 0x001fe2000001ff00 */
[----:B----4-:R-:W-:-:S10]  /*1c30*/  CS2R R68, SRZ ;  /* 0x0000000000447805 */ /* 0x010fd4000001ff00 */
[----:B------:R-:W-:Y:S05]  /*1c40*/  @P0 BRA `(.L_x_61) ;  /* 0x0000009000000947 */ /* 0x000fea0003800000 */
[----:B-12---:R-:W-:Y:S01]  /*1c50*/  ISETP.NE.AND P0, PT, RZ, UR9, PT ;  /* 0x00000009ff007c0c */ /* 0x006fe2000bf05270 */
        /* <DEDUP_REMOVED lines=8> */
.L_x_61:
[----:B-12---:R-:W-:Y:S05]  /*1ce0*/  BSYNC B0 ;  /* 0x0000000000007941 */ /* 0x006fea0003800000 */
.L_x_60:
[----:B------:R-:W-:Y:S02]  /*1cf0*/  ISETP.NE.AND P0, PT, RZ, UR9, PT ;  /* 0x00000009ff007c0c */ /* 0x000fe4000bf05270 */
[--C-:B-----5:R-:W-:Y:S02]  /*1d00*/  PRMT R29, RZ, 0x5410, R59.reuse ;  /* 0x00005410ff1d7816 */ /* 0x120fe4000000003b */
[----:B------:R-:W-:Y:S02]  /*1d10*/  PRMT R31, RZ, 0x7610, R59 ;  /* 0x00007610ff1f7816 */ /* 0x000fe4000000003b */
[----:B------:R-:W-:Y:S01]  /*1d20*/  PRMT R33, RZ, 0x5410, R61 ;  /* 0x00005410ff217816 */ /* 0x000fe2000000003d */
[C---:B------:R-:W-:Y:S01]  /*1d30*/  FADD.FTZ R29, -R62.reuse, R29 ;  /* 0x0000001d3e1d7221 */ /* 0x040fe20000010100 */
[----:B------:R-:W-:Y:S01]  /*1d40*/  PRMT R35, RZ, 0x7610, R61 ;  /* 0x00007610ff237816 */ /* 0x000fe2000000003d */
[C---:B------:R-:W-:Y:S01]  /*1d50*/  FADD.FTZ R31, -R62.reuse, R31 ;  /* 0x0000001f3e1f7221 */ /* 0x040fe20000010100 */
[----:B------:R-:W-:Y:S01]  /*1d60*/  LOP3.LUT R17, R17, 0xfffffeff, RZ, 0xc0, !PT ;  /* 0xfffffeff11117812 */ /* 0x000fe200078ec0ff */
[C---:B------:R-:W-:Y:S01]  /*1d70*/  FADD.FTZ R39, -R62.reuse, R33 ;  /* 0x000000213e277221 */ /* 0x040fe20000010100 */
[--C-:B------:R-:W-:Y:S01]  /*1d80*/  PRMT R27, RZ, 0x5410, R60.reuse ;  /* 0x00005410ff1b7816 */ /* 0x100fe2000000003c */
[----:B------:R-:W-:Y:S01]  /*1d90*/  FADD.FTZ R41, -R62, R35 ;  /* 0x000000233e297221 */ /* 0x000fe20000010100 */
[----:B------:R-:W-:Y:S01]  /*1da0*/  PRMT R26, RZ, 0x7610, R60 ;  /* 0x00007610ff1a7816 */ /* 0x000fe2000000003c */
[-C--:B------:R-:W-:Y:S01]  /*1db0*/  FMUL.FTZ R38, R29, R58.reuse ;  /* 0x0000003a1d267220 */ /* 0x080fe20000410000 */
[--C-:B0-----:R-:W-:Y:S01]  /*1dc0*/  PRMT R25, RZ, 0x5410, R63.reuse ;  /* 0x00005410ff197816 */ /* 0x101fe2000000003f */
[----:B------:R-:W-:Y:S01]  /*1dd0*/  FMUL.FTZ R28, R31, R58 ;  /* 0x0000003a1f1c7220 */ /* 0x000fe20000410000 */
[----:B------:R-:W-:-:S02]  /*1de0*/  PRMT R24, RZ, 0x7610, R63 ;  /* 0x00007610ff187816 */ /* 0x000fc4000000003f */
[----:B------:R-:W-:Y:S01]  /*1df0*/  @P0 LOP3.LUT R17, R17, 0x100, RZ, 0xfc, !PT ;  /* 0x0000010011110812 */ /* 0x000fe200078efcff */
        /* <DEDUP_REMOVED lines=19> */
.L_x_62:
[----:B------:R-:W-:Y:S02]  /*1f30*/  FMUL.FTZ R29, R27, R70 ;  /* 0x000000461b1d7220 */ /* 0x000fe40000410000 */
[----:B------:R-:W-:Y:S02]  /*1f40*/  FMUL.FTZ R31, R39, R58 ;  /* 0x0000003a271f7220 */ /* 0x000fe40000410000 */
[C---:B------:R-:W-:Y:S02]  /*1f50*/  FFMA.FTZ R33, R38.reuse, R29, RZ ;  /* 0x0000001d26217223 */ /* 0x040fe400000100ff */
[----:B------:R-:W-:Y:S02]  /*1f60*/  FFMA.FTZ R44, R38, R27, RZ ;  /* 0x0000001b262c7223 */ /* 0x000fe400000100ff */
[----:B------:R-:W-:-:S02]  /*1f70*/  FMUL.FTZ R32, R26, R71 ;  /* 0x000000471a207220 */ /* 0x000fc40000410000 */
[----:B------:R-:W-:Y:S02]  /*1f80*/  FADD.FTZ R29, RZ, R29 ;  /* 0x0000001dff1d7221 */ /* 0x000fe40000010000 */
[----:B------:R-:W-:Y:S01]  /*1f90*/  FMUL.FTZ R30, R41, R58 ;  /* 0x0000003a291e7220 */ /* 0x000fe20000410000 */
        /* <DEDUP_REMOVED lines=19> */
.L_x_63:
[----:B------:R-:W-:Y:S02]  /*20d0*/  FADD.FTZ R34, RZ, R27 ;  /* 0x0000001bff227221 */ /* 0x000fe40000010000 */
[----:B------:R-:W-:Y:S02]  /*20e0*/  FFMA.FTZ R35, R28, R32, R33 ;  /* 0x000000201c237223 */ /* 0x000fe40000010021 */
[----:B------:R-:W-:Y:S02]  /*20f0*/  FADD.FTZ R37, R32, R29 ;  /* 0x0000001d20257221 */ /* 0x000fe40000010000 */
[----:B------:R-:W-:Y:S02]  /*2100*/  FFMA.FTZ R27, R31, R25, R44 ;  /* 0x000000191f1b7223 */ /* 0x000fe4000001002c */
[----:B------:R-:W-:-:S02]  /*2110*/  FMUL.FTZ R32, R25, R70 ;  /* 0x0000004619207220 */ /* 0x000fc40000410000 */
[----:B------:R-:W-:Y:S02]  /*2120*/  FADD.FTZ R29, R34, R25 ;  /* 0x00000019221d7221 */ /* 0x000fe40000010000 */
[----:B------:R-:W-:Y:S02]  /*2130*/  FFMA.FTZ R25, R28, R26, RZ ;  /* 0x0000001a1c197223 */ /* 0x000fe400000100ff */
[----:B------:R-:W-:Y:S02]  /*2140*/  FADD.FTZ R33, RZ, R26 ;  /* 0x0000001aff217221 */ /* 0x000fe40000010000 */
[----:B------:R-:W-:Y:S01]  /*2150*/  FFMA.FTZ R26, R31, R32, R35 ;  /* 0x000000201f1a7223 */ /* 0x000fe20000010023 */
[----:B------:R-:W-:Y:S01]  /*2160*/  PRMT R35, RZ, 0x7610, R72 ;  /* 0x00007610ff237816 */ /* 0x000fe20000000048 */
[----:B------:R-:W-:Y:S02]  /*2170*/  FMUL.FTZ R31, R24, R71 ;  /* 0x00000047181f7220 */ /* 0x000fe40000410000 */
[----:B------:R-:W-:-:S02]  /*2180*/  FFMA.FTZ R25, R30, R24, R25 ;  /* 0x000000181e197223 */ /* 0x000fc40000010019 */
[----:B------:R-:W-:Y:S01]  /*2190*/  FADD.FTZ R24, R33, R24 ;  /* 0x0000001821187221 */ /* 0x000fe20000010000 */
[----:B------:R-:W-:Y:S01]  /*21a0*/  PRMT R33, RZ, 0x5410, R72 ;  /* 0x00005410ff217816 */ /* 0x000fe20000000048 */
[----:B------:R-:W-:Y:S02]  /*21b0*/  FADD.FTZ R35, -R62, R35 ;  /* 0x000000233e237221 */ /* 0x000fe40000010100 */
[----:B------:R-:W-:Y:S01]  /*21c0*/  FFMA.FTZ R42, R30, R31, R26 ;  /* 0x0000001f1e2a7223 */ /* 0x000fe2000001001a */
[----:B------:R-:W-:Y:S01]  /*21d0*/  PRMT R26, RZ, 0x5410, R73 ;  /* 0x00005410ff1a7816 */ /* 0x000fe20000000049 */
[----:B------:R-:W-:Y:S01]  /*21e0*/  FADD.FTZ R33, -R62, R33 ;  /* 0x000000213e217221 */ /* 0x000fe20000010100 */
[----:B------:R-:W-:Y:S01]  /*21f0*/  PRMT R30, RZ, 0x7610, R73 ;  /* 0x00007610ff1e7816 */ /* 0x000fe20000000049 */
[----:B------:R-:W-:Y:S02]  /*2200*/  FADD.FTZ R32, R37, R32 ;  /* 0x0000002025207221 */ /* 0x000fe40000010000 */
[----:B------:R-:W-:-:S02]  /*2210*/  FMUL.FTZ R43, R33, R58 ;  /* 0x0000003a212b7220 */ /* 0x000fc40000410000 */
        /* <DEDUP_REMOVED lines=19> */
[----:B------:R-:W-:-:S04]  /*2350*/  FMUL.FTZ R26, R26, R33 ;  /* 0x000000211a1a7220 */ /* 0x000fc80000410000 */
.L_x_64:
[----:B------:R-:W-:Y:S01]  /*2360*/  FMUL.FTZ R33, R26, R70 ;  /* 0x000000461a217220 */ /* 0x000fe20000410000 */
[----:B------:R-:W-:Y:S01]  /*2370*/  PRMT R35, RZ, 0x7610, R76 ;  /* 0x00007610ff237816 */ /* 0x000fe2000000004c */
[----:B------:R-:W-:Y:S02]  /*2380*/  FADD.FTZ R32, R31, R32 ;  /* 0x000000201f207221 */ /* 0x000fe40000010000 */
[----:B------:R-:W-:Y:S02]  /*2390*/  FADD.FTZ R29, R29, R26 ;  /* 0x0000001a1d1d7221 */ /* 0x000fe40000010000 */
[C---:B------:R-:W-:Y:S02]  /*23a0*/  FFMA.FTZ R27, R43.reuse, R26, R27 ;  /* 0x0000001a2b1b7223 */ /* 0x040fe4000001001b */
[----:B------:R-:W-:-:S02]  /*23b0*/  FFMA.FTZ R31, R43, R33, R42 ;  /* 0x000000212b1f7223 */ /* 0x000fc4000001002a */
[----:B------:R-:W-:Y:S02]  /*23c0*/  FMUL.FTZ R26, R30, R71 ;  /* 0x000000471e1a7220 */ /* 0x000fe40000410000 */
[----:B------:R-:W-:Y:S02]  /*23d0*/  FADD.FTZ R35, -R62, R35 ;  /* 0x000000233e237221 */ /* 0x000fe40000010100 */
[----:B------:R-:W-:Y:S01]  /*23e0*/  FFMA.FTZ R42, R28, R26, R31 ;  /* 0x0000001a1c2a7223 */ /* 0x000fe2000001001f */
[----:B------:R-:W-:Y:S01]  /*23f0*/  PRMT R31, RZ, 0x5410, R76 ;  /* 0x00005410ff1f7816 */ /* 0x000fe2000000004c */
[----:B------:R-:W-:Y:S02]  /*2400*/  FADD.FTZ R24, R24, R30 ;  /* 0x0000001e18187221 */ /* 0x000fe40000010000 */
[----:B------:R-:W-:Y:S01]  /*2410*/  FFMA.FTZ R25, R28, R30, R25 ;  /* 0x0000001e1c197223 */ /* 0x000fe20000010019 */
[----:B------:R-:W-:Y:S01]  /*2420*/  PRMT R30, RZ, 0x5410, R77 ;  /* 0x00005410ff1e7816 */ /* 0x000fe2000000004d */
[----:B------:R-:W-:-:S02]  /*2430*/  FADD.FTZ R31, -R62, R31 ;  /* 0x0000001f3e1f7221 */ /* 0x000fc40000010100 */
[----:B------:R-:W-:Y:S01]  /*2440*/  FADD.FTZ R33, R32, R33 ;  /* 0x0000002120217221 */ /* 0x000fe20000010000 */
[----:B------:R-:W-:Y:S01]  /*2450*/  PRMT R32, RZ, 0x7610, R77 ;  /* 0x00007610ff207816 */ /* 0x000fe2000000004d */
[-C--:B------:R-:W-:Y:S02]  /*2460*/  FMUL.FTZ R43, R31, R58.reuse ;  /* 0x0000003a1f2b7220 */ /* 0x080fe40000410000 */
        /* <DEDUP_REMOVED lines=20> */
.L_x_65:
[----:B------:R-:W-:Y:S01]  /*25b0*/  FMUL.FTZ R31, R30, R70 ;  /* 0x000000461e1f7220 */ /* 0x000fe20000410000 */
[----:B------:R-:W-:Y:S01]  /*25c0*/  PRMT R35, RZ, 0x7610, R78 ;  /* 0x00007610ff237816 */ /* 0x000fe2000000004e */
[----:B------:R-:W-:Y:S02]  /*25d0*/  FADD.FTZ R34, R26, R33 ;  /* 0x000000211a227221 */ /* 0x000fe40000010000 */
[----:B------:R-:W-:Y:S02]  /*25e0*/  FFMA.FTZ R33, R43, R31, R42 ;  /* 0x0000001f2b217223 */ /* 0x000fe4000001002a */
[----:B------:R-:W-:Y:S02]  /*25f0*/  FMUL.FTZ R26, R32, R71 ;  /* 0x00000047201a7220 */ /* 0x000fe40000410000 */
[----:B------:R-:W-:-:S02]  /*2600*/  FADD.FTZ R35, -R62, R35 ;  /* 0x000000233e237221 */ /* 0x000fc40000010100 */
[----:B------:R-:W-:Y:S01]  /*2610*/  FFMA.FTZ R42, R28, R26, R33 ;  /* 0x0000001a1c2a7223 */ /* 0x000fe20000010021 */
[----:B------:R-:W-:Y:S01]  /*2620*/  PRMT R33, RZ, 0x5410, R78 ;  /* 0x00005410ff217816 */ /* 0x000fe2000000004e */
[----:B------:R-:W-:Y:S02]  /*2630*/  FADD.FTZ R29, R29, R30 ;  /* 0x0000001e1d1d7221 */ /* 0x000fe40000010000 */
[----:B------:R-:W-:Y:S02]  /*2640*/  FFMA.FTZ R27, R43, R30, R27 ;  /* 0x0000001e2b1b7223 */ /* 0x000fe4000001001b */
[----:B------:R-:W-:Y:S02]  /*2650*/  FADD.FTZ R33, -R62, R33 ;  /* 0x000000213e217221 */ /* 0x000fe40000010100 */
[----:B------:R-:W-:Y:S02]  /*2660*/  FADD.FTZ R24, R24, R32 ;  /* 0x0000002018187221 */ /* 0x000fe40000010000 */
[----:B------:R-:W-:Y:S01]  /*2670*/  FFMA.FTZ R25, R28, R32, R25 ;  /* 0x000000201c197223 */ /* 0x000fe20000010019 */
[----:B------:R-:W-:Y:S01]  /*2680*/  PRMT R32, RZ, 0x5410, R79 ;  /* 0x00005410ff207816 */ /* 0x000fe2000000004f */
[----:B------:R-:W-:Y:S01]  /*2690*/  FADD.FTZ R31, R34, R31 ;  /* 0x0000001f221f7221 */ /* 0x000fe20000010000 */
[----:B------:R-:W-:Y:S01]  /*26a0*/  PRMT R28, RZ, 0x7610, R79 ;  /* 0x00007610ff1c7816 */ /* 0x000fe2000000004f */
        /* <DEDUP_REMOVED lines=21> */
.L_x_66:
[----:B------:R-:W-:Y:S01]  /*2800*/  FADD.FTZ R26, R26, R31 ;  /* 0x0000001f1a1a7221 */ /* 0x000fe20000010000 */
[--C-:B------:R-:W-:Y:S01]  /*2810*/  PRMT R31, RZ, 0x5410, R80.reuse ;  /* 0x00005410ff1f7816 */ /* 0x100fe20000000050 */
[----:B------:R-:W-:Y:S01]  /*2820*/  FMUL.FTZ R33, R32, R70 ;  /* 0x0000004620217220 */ /* 0x000fe20000410000 */
[----:B------:R-:W-:Y:S01]  /*2830*/  PRMT R37, RZ, 0x7610, R80 ;  /* 0x00007610ff257816 */ /* 0x000fe20000000050 */
[----:B------:R-:W-:Y:S01]  /*2840*/  FADD.FTZ R29, R29, R32 ;  /* 0x000000201d1d7221 */ /* 0x000fe20000010000 */
[----:B------:R-:W-:Y:S01]  /*2850*/  PRMT R36, RZ, 0x5410, R81 ;  /* 0x00005410ff247816 */ /* 0x000fe20000000051 */
[C---:B------:R-:W-:Y:S02]  /*2860*/  FADD.FTZ R31, -R62.reuse, R31 ;  /* 0x0000001f3e1f7221 */ /* 0x040fe40000010100 */
[----:B------:R-:W-:-:S02]  /*2870*/  FADD.FTZ R37, -R62, R37 ;  /* 0x000000253e257221 */ /* 0x000fc40000010100 */
[C---:B------:R-:W-:Y:S02]  /*2880*/  FFMA.FTZ R35, R43.reuse, R33, R42 ;  /* 0x000000212b237223 */ /* 0x040fe4000001002a */
[----:B------:R-:W-:Y:S01]  /*2890*/  FFMA.FTZ R27, R43, R32, R27 ;  /* 0x000000202b1b7223 */ /* 0x000fe2000001001b */
[----:B------:R-:W-:Y:S01]  /*28a0*/  PRMT R32, RZ, 0x7610, R81 ;  /* 0x00007610ff207816 */ /* 0x000fe20000000051 */
[----:B------:R-:W-:Y:S02]  /*28b0*/  FADD.FTZ R33, R26, R33 ;  /* 0x000000211a217221 */ /* 0x000fe40000010000 */
[-C--:B------:R-:W-:Y:S02]  /*28c0*/  FMUL.FTZ R31, R31, R58.reuse ;  /* 0x0000003a1f1f7220 */ /* 0x080fe40000410000 */
[----:B------:R-:W-:Y:S02]  /*28d0*/  FMUL.FTZ R26, R28, R71 ;  /* 0x000000471c1a7220 */ /* 0x000fe40000410000 */
[----:B------:R-:W-:Y:S01]  /*28e0*/  FMUL.FTZ R34, R37, R58 ;  /* 0x0000003a25227220 */ /* 0x000fe20000410000 */
        /* <DEDUP_REMOVED lines=19> */
.L_x_67:
[----:B------:R-:W-:Y:S02]  /*2a20*/  FMUL.FTZ R38, R36, R70 ;  /* 0x0000004624267220 */ /* 0x000fe40000410000 */
[----:B------:R-:W-:Y:S02]  /*2a30*/  FADD.FTZ R33, R26, R33 ;  /* 0x000000211a217221 */ /* 0x000fe40000010000 */
[C---:B------:R-:W-:Y:S01]  /*2a40*/  FFMA.FTZ R37, R30.reuse, R26, R35 ;  /* 0x0000001a1e257223 */ /* 0x040fe20000010023 */
[----:B------:R-:W-:Y:S01]  /*2a50*/  PRMT R26, RZ, 0x7610, R83 ;  /* 0x00007610ff1a7816 */ /* 0x000fe20000000053 */
[----:B------:R-:W-:Y:S01]  /*2a60*/  FFMA.FTZ R35, R30, R28, R25 ;  /* 0x0000001c1e237223 */ /* 0x000fe20000010019 */
[----:B------:R-:W-:Y:S01]  /*2a70*/  PRMT R25, RZ, 0x5410, R82 ;  /* 0x00005410ff197816 */ /* 0x000fe20000000052 */
[----:B------:R-:W-:-:S02]  /*2a80*/  FADD.FTZ R39, R24, R28 ;  /* 0x0000001c18277221 */ /* 0x000fc40000010000 */
[----:B------:R-:W-:Y:S01]  /*2a90*/  FADD.FTZ R24, R33, R38 ;  /* 0x0000002621187221 */ /* 0x000fe20000010000 */
[----:B------:R-:W-:Y:S01]  /*2aa0*/  PRMT R33, RZ, 0x7610, R82 ;  /* 0x00007610ff217816 */ /* 0x000fe20000000052 */
[C---:B------:R-:W-:Y:S01]  /*2ab0*/  FADD.FTZ R41, -R62.reuse, R25 ;  /* 0x000000193e297221 */ /* 0x040fe20000010100 */
[----:B------:R-:W-:Y:S01]  /*2ac0*/  PRMT R25, RZ, 0x5410, R83 ;  /* 0x00005410ff197816 */ /* 0x000fe20000000053 */
[----:B------:R-:W-:Y:S02]  /*2ad0*/  FFMA.FTZ R37, R31, R38, R37 ;  /* 0x000000261f257223 */ /* 0x000fe40000010025 */
[----:B------:R-:W-:Y:S02]  /*2ae0*/  FADD.FTZ R43, -R62, R33 ;  /* 0x000000213e2b7221 */ /* 0x000fe40000010100 */
[----:B------:R-:W-:Y:S02]  /*2af0*/  FMUL.FTZ R33, R41, R58 ;  /* 0x0000003a29217220 */ /* 0x000fe40000410000 */
        /* <DEDUP_REMOVED lines=21> */
.L_x_68:
[----:B------:R-:W-:Y:S02]  /*2c50*/  FFMA.FTZ R37, R34, R41, R37 ;  /* 0x0000002922257223 */ /* 0x000fe40000010025 */
[----:B------:R-:W-:Y:S02]  /*2c60*/  FMUL.FTZ R30, R25, R70 ;  /* 0x00000046191e7220 */ /* 0x000fe40000410000 */
[----:B------:R-:W-:Y:S02]  /*2c70*/  FADD.FTZ R41, R41, R24 ;  /* 0x0000001829297221 */ /* 0x000fe40000010000 */
[----:B------:R-:W-:Y:S01]  /*2c80*/  FFMA.FTZ R24, R31, R36, R27 ;  /* 0x000000241f187223 */ /* 0x000fe2000001001b */
[--C-:B------:R-:W-:Y:S01]  /*2c90*/  PRMT R31, RZ, 0x5410, R84.reuse ;  /* 0x00005410ff1f7816 */ /* 0x100fe20000000054 */
[----:B------:R-:W-:Y:S01]  /*2ca0*/  FFMA.FTZ R27, R33, R30, R37 ;  /* 0x0000001e211b7223 */ /* 0x000fe20000010025 */
[----:B------:R-:W-:Y:S01]  /*2cb0*/  PRMT R37, RZ, 0x7610, R84 ;  /* 0x00007610ff257816 */ /* 0x000fe20000000054 */
[----:B------:R-:W-:-:S02]  /*2cc0*/  FADD.FTZ R38, R29, R36 ;  /* 0x000000241d267221 */ /* 0x000fc40000010000 */
[----:B------:R-:W-:Y:S01]  /*2cd0*/  FADD.FTZ R29, R41, R30 ;  /* 0x0000001e291d7221 */ /* 0x000fe20000010000 */
[----:B------:R-:W-:Y:S01]  /*2ce0*/  PRMT R30, RZ, 0x5410, R85 ;  /* 0x00005410ff1e7816 */ /* 0x000fe20000000055 */
[C---:B------:R-:W-:Y:S02]  /*2cf0*/  FADD.FTZ R31, -R62.reuse, R31 ;  /* 0x0000001f3e1f7221 */ /* 0x040fe40000010100 */
[----:B------:R-:W-:Y:S01]  /*2d00*/  FADD.FTZ R41, -R62, R37 ;  /* 0x000000253e297221 */ /* 0x000fe20000010100 */
[----:B------:R-:W-:Y:S01]  /*2d10*/  PRMT R37, RZ, 0x7610, R85 ;  /* 0x00007610ff257816 */ /* 0x000fe20000000055 */
        /* <DEDUP_REMOVED lines=22> */
.L_x_69:
[----:B------:R-:W-:Y:S02]  /*2e80*/  FMUL.FTZ R42, R30, R70 ;  /* 0x000000461e2a7220 */ /* 0x000fe40000410000 */
[----:B------:R-:W-:Y:S02]  /*2e90*/  FADD.FTZ R43, R40, R29 ;  /* 0x0000001d282b7221 */ /* 0x000fe40000010000 */
[----:B------:R-:W-:Y:S02]  /*2ea0*/  FFMA.FTZ R41, R28, R40, R27 ;  /* 0x000000281c297223 */ /* 0x000fe4000001001b */
[----:B------:R-:W-:Y:S02]  /*2eb0*/  FFMA.FTZ R27, R34, R32, R35 ;  /* 0x00000020221b7223 */ /* 0x000fe40000010023 */
[----:B------:R-:W-:Y:S01]  /*2ec0*/  FADD.FTZ R29, R39, R32 ;  /* 0x00000020271d7221 */ /* 0x000fe20000010000 */
[----:B------:R-:W-:Y:S01]  /*2ed0*/  PRMT R39, RZ, 0x5410, R86 ;  /* 0x00005410ff277816 */ /* 0x000fe20000000056 */
[----:B------:R-:W-:Y:S01]  /*2ee0*/  FADD.FTZ R32, R43, R42 ;  /* 0x0000002a2b207221 */ /* 0x000fe20000010000 */
[----:B------:R-:W-:Y:S01]  /*2ef0*/  PRMT R43, RZ, 0x7610, R86 ;  /* 0x00007610ff2b7816 */ /* 0x000fe20000000056 */
[----:B------:R-:W-:Y:S01]  /*2f00*/  FFMA.FTZ R35, R31, R42, R41 ;  /* 0x0000002a1f237223 */ /* 0x000fe20000010029 */
[----:B------:R-:W-:Y:S01]  /*2f10*/  PRMT R41, RZ, 0x5410, R87 ;  /* 0x00005410ff297816 */ /* 0x000fe20000000057 */
[C---:B------:R-:W-:Y:S01]  /*2f20*/  FADD.FTZ R39, -R62.reuse, R39 ;  /* 0x000000273e277221 */ /* 0x040fe20000010100 */
[----:B------:R-:W-:Y:S01]  /*2f30*/  PRMT R42, RZ, 0x7610, R87 ;  /* 0x00007610ff2a7816 */ /* 0x000fe20000000057 */
[----:B------:R-:W-:-:S02]  /*2f40*/  FADD.FTZ R45, -R62, R43 ;  /* 0x0000002b3e2d7221 */ /* 0x000fc40000010100 */
[-C--:B------:R-:W-:Y:S02]  /*2f50*/  FMUL.FTZ R39, R39, R58.reuse ;  /* 0x0000003a27277220 */ /* 0x080fe40000410000 */
[----:B------:R-:W-:Y:S02]  /*2f60*/  FMUL.FTZ R43, R37, R71 ;  /* 0x00000047252b7220 */ /* 0x000fe40000410000 */
        /* <DEDUP_REMOVED lines=20> */
.L_x_70:
[----:B------:R-:W-:Y:S02]  /*30b0*/  FFMA.FTZ R35, R36, R43, R35 ;  /* 0x0000002b24237223 */ /* 0x000fe40000010023 */
[----:B------:R-:W-:Y:S02]  /*30c0*/  FMUL.FTZ R34, R41, R70 ;  /* 0x0000004629227220 */ /* 0x000fe40000410000 */
[----:B------:R-:W-:Y:S02]  /*30d0*/  FADD.FTZ R47, R43, R32 ;  /* 0x000000202b2f7221 */ /* 0x000fe40000010000 */
[----:B------:R-:W-:Y:S01]  /*30e0*/  FFMA.FTZ R33, R33, R25, R24 ;  /* 0x0000001921217223 */ /* 0x000fe20000010018 */
[----:B------:R-:W-:Y:S01]  /*30f0*/  PRMT R24, RZ, 0x7610, R89 ;  /* 0x00007610ff187816 */ /* 0x000fe20000000059 */
[----:B------:R-:W-:Y:S01]  /*3100*/  FADD.FTZ R43, R38, R25 ;  /* 0x00000019262b7221 */ /* 0x000fe20000010000 */
[--C-:B------:R-:W-:Y:S01]  /*3110*/  PRMT R25, RZ, 0x5410, R88.reuse ;  /* 0x00005410ff197816 */ /* 0x100fe20000000058 */
[----:B------:R-:W-:Y:S01]  /*3120*/  FFMA.FTZ R45, R39, R34, R35 ;  /* 0x00000022272d7223 */ /* 0x000fe20000010023 */
[----:B------:R-:W-:Y:S01]  /*3130*/  PRMT R35, RZ, 0x7610, R88 ;  /* 0x00007610ff237816 */ /* 0x000fe20000000058 */
[----:B------:R-:W-:-:S02]  /*3140*/  FADD.FTZ R32, R47, R34 ;  /* 0x000000222f207221 */ /* 0x000fc40000010000 */
[C---:B------:R-:W-:Y:S01]  /*3150*/  FADD.FTZ R47, -R62.reuse, R25 ;  /* 0x000000193e2f7221 */ /* 0x040fe20000010100 */
[----:B------:R-:W-:Y:S01]  /*3160*/  PRMT R25, RZ, 0x5410, R89 ;  /* 0x00005410ff197816 */ /* 0x000fe20000000059 */
[----:B------:R-:W-:Y:S02]  /*3170*/  FADD.FTZ R49, -R62, R35 ;  /* 0x000000233e317221 */ /* 0x000fe40000010100 */
        /* <DEDUP_REMOVED lines=22> */
.L_x_71:
[----:B------:R-:W-:Y:S02]  /*32e0*/  FFMA.FTZ R45, R44, R47, R45 ;  /* 0x0000002f2c2d7223 */ /* 0x000fe4000001002d */
[----:B------:R-:W-:Y:S01]  /*32f0*/  FFMA.FTZ R38, R28, R26, R27 ;  /* 0x0000001a1c267223 */ /* 0x000fe2000001001b */
[----:B------:R-:W-:Y:S01]  /*3300*/  PRMT R27, RZ, 0x5410, R90 ;  /* 0x00005410ff1b7816 */ /* 0x000fe2000000005a */
[----:B------:R-:W-:Y:S02]  /*3310*/  FMUL.FTZ R46, R25, R70 ;  /* 0x00000046192e7220 */ /* 0x000fe40000410000 */
[----:B------:R-:W-:Y:S02]  /*3320*/  FADD.FTZ R47, R47, R32 ;  /* 0x000000202f2f7221 */ /* 0x000fe40000010000 */
[----:B------:R-:W-:Y:S01]  /*3330*/  FADD.FTZ R40, R29, R26 ;  /* 0x0000001a1d287221 */ /* 0x000fe20000010000 */
[----:B------:R-:W-:Y:S01]  /*3340*/  PRMT R29, RZ, 0x7610, R90 ;  /* 0x00007610ff1d7816 */ /* 0x000fe2000000005a */
[----:B------:R-:W-:Y:S01]  /*3350*/  FADD.FTZ R32, R47, R46 ;  /* 0x0000002e2f207221 */ /* 0x000fe20000010000 */
[----:B------:R-:W-:Y:S01]  /*3360*/  PRMT R26, RZ, 0x7610, R91 ;  /* 0x00007610ff1a7816 */ /* 0x000fe2000000005b */
[C---:B------:R-:W-:Y:S01]  /*3370*/  FADD.FTZ R47, -R62.reuse, R27 ;  /* 0x0000001b3e2f7221 */ /* 0x040fe20000010100 */
[----:B------:R-:W-:Y:S01]  /*3380*/  PRMT R27, RZ, 0x5410, R91 ;  /* 0x00005410ff1b7816 */ /* 0x000fe2000000005b */
[----:B------:R-:W-:-:S02]  /*3390*/  FADD.FTZ R49, -R62, R29 ;  /* 0x0000001d3e317221 */ /* 0x000fc40000010100 */
[----:B------:R-:W-:Y:S02]  /*33a0*/  FMUL.FTZ R29, R47, R58 ;  /* 0x0000003a2f1d7220 */ /* 0x000fe40000410000 */
[----:B------:R-:W-:Y:S02]  /*33b0*/  FFMA.FTZ R45, R35, R46, R45 ;  /* 0x0000002e232d7223 */ /* 0x000fe4000001002d */
[----:B------:R-:W-:Y:S02]  /*33c0*/  FMUL.FTZ R47, R24, R71 ;  /* 0x00000047182f7220 */ /* 0x000fe40000410000 */
[----:B------:R-:W-:Y:S01]  /*33d0*/  FMUL.FTZ R28, R49, R58 ;  /* 0x0000003a311c7220 */ /* 0x000fe20000410000 */
        /* <DEDUP_REMOVED lines=19> */
.L_x_72:
[----:B------:R-:W-:Y:S02]  /*3510*/  FFMA.FTZ R45, R34, R47, R45 ;  /* 0x0000002f222d7223 */ /* 0x000fe4000001002d */
[----:B------:R-:W-:Y:S02]  /*3520*/  FMUL.FTZ R50, R27, R70 ;  /* 0x000000461b327220 */ /* 0x000fe40000410000 */
[----:B------:R-:W-:Y:S01]  /*3530*/  FADD.FTZ R47, R47, R32 ;  /* 0x000000202f2f7221 */ /* 0x000fe20000010000 */
[----:B------:R-:W-:Y:S01]  /*3540*/  PRMT R32, RZ, 0x7610, R93 ;  /* 0x00007610ff207816 */ /* 0x000fe2000000005d */
[----:B------:R-:W-:Y:S02]  /*3550*/  FADD.FTZ R46, R43, R30 ;  /* 0x0000001e2b2e7221 */ /* 0x000fe40000010000 */
[----:B------:R-:W-:Y:S02]  /*3560*/  FFMA.FTZ R43, R29, R50, R45 ;  /* 0x000000321d2b7223 */ /* 0x000fe4000001002d */
[----:B------:R-:W-:Y:S01]  /*3570*/  FFMA.FTZ R48, R31, R30, R33 ;  /* 0x0000001e1f307223 */ /* 0x000fe20000010021 */
[----:B------:R-:W-:Y:S01]  /*3580*/  PRMT R31, RZ, 0x5410, R92 ;  /* 0x00005410ff1f7816 */ /* 0x000fe2000000005c */
[----:B------:R-:W-:Y:S01]  /*3590*/  FADD.FTZ R45, R47, R50 ;  /* 0x000000322f2d7221 */ /* 0x000fe20000010000 */
[----:B------:R-:W-:Y:S01]  /*35a0*/  PRMT R47, RZ, 0x7610, R92 ;  /* 0x00007610ff2f7816 */ /* 0x000fe2000000005c */
[----:B------:R-:W-:Y:S01]  /*35b0*/  FMUL.FTZ R50, R26, R71 ;  /* 0x000000471a327220 */ /* 0x000fe20000410000 */
[----:B------:R-:W-:Y:S01]  /*35c0*/  PRMT R33, RZ, 0x5410, R93 ;  /* 0x00005410ff217816 */ /* 0x000fe2000000005d */
[----:B------:R-:W-:-:S02]  /*35d0*/  FADD.FTZ R31, -R62, R31 ;  /* 0x0000001f3e1f7221 */ /* 0x000fc40000010100 */
[----:B------:R-:W-:Y:S02]  /*35e0*/  FADD.FTZ R47, -R62, R47 ;  /* 0x0000002f3e2f7221 */ /* 0x000fe40000010100 */
        /* <DEDUP_REMOVED lines=21> */
.L_x_73:
[----:B------:R-:W-:Y:S02]  /*3740*/  FMUL.FTZ R52, R33, R70 ;  /* 0x0000004621347220 */ /* 0x000fe40000410000 */
[----:B------:R-:W-:Y:S02]  /*3750*/  FADD.FTZ R45, R50, R45 ;  /* 0x0000002d322d7221 */ /* 0x000fe40000010000 */
[----:B------:R-:W-:Y:S02]  /*3760*/  FFMA.FTZ R47, R28, R50, R43 ;  /* 0x000000321c2f7223 */ /* 0x000fe4000001002b */
[----:B------:R-:W-:Y:S01]  /*3770*/  FFMA.FTZ R43, R36, R37, R38 ;  /* 0x00000025242b7223 */ /* 0x000fe20000010026 */
[----:B------:R-:W-:Y:S01]  /*3780*/  PRMT R38, RZ, 0x7610, R19 ;  /* 0x00007610ff267816 */ /* 0x000fe20000000013 */
[----:B------:R-:W-:Y:S02]  /*3790*/  FADD.FTZ R49, R45, R52 ;  /* 0x000000342d317221 */ /* 0x000fe40000010000 */
[----:B------:R-:W-:-:S02]  /*37a0*/  FMUL.FTZ R36, R32, R71 ;  /* 0x0000004720247220 */ /* 0x000fc40000410000 */
[----:B------:R-:W-:Y:S02]  /*37b0*/  FFMA.FTZ R47, R31, R52, R47 ;  /* 0x000000341f2f7223 */ /* 0x000fe4000001002f */
[----:B------:R-:W-:Y:S01]  /*37c0*/  FADD.FTZ R45, R40, R37 ;  /* 0x00000025282d7221 */ /* 0x000fe20000010000 */
[----:B------:R-:W-:Y:S01]  /*37d0*/  PRMT R37, RZ, 0x5410, R18 ;  /* 0x00005410ff257816 */ /* 0x000fe20000000012 */
[----:B------:R-:W-:Y:S01]  /*37e0*/  FFMA.FTZ R48, R39, R41, R48 ;  /* 0x0000002927307223 */ /* 0x000fe20000010030 */
[----:B------:R-:W-:Y:S01]  /*37f0*/  PRMT R39, RZ, 0x7610, R18 ;  /* 0x00007610ff277816 */ /* 0x000fe20000000012 */
[----:B------:R-:W-:Y:S02]  /*3800*/  FFMA.FTZ R50, R30, R36, R47 ;  /* 0x000000241e327223 */ /* 0x000fe4000001002f */
[----:B------:R-:W-:Y:S02]  /*3810*/  FADD.FTZ R47, R36, R49 ;  /* 0x00000031242f7221 */ /* 0x000fe40000010000 */
[----:B------:R-:W-:-:S02]  /*3820*/  FADD.FTZ R37, -R62, R37 ;  /* 0x000000253e257221 */ /* 0x000fc40000010100 */
[----:B------:R-:W-:Y:S01]  /*3830*/  FADD.FTZ R49, -R62, R39 ;  /* 0x000000273e317221 */ /* 0x000fe20000010100 */
        /* <DEDUP_REMOVED lines=22> */
.L_x_74:
[----:B------:R-:W-:Y:S02]  /*39a0*/  FMUL.FTZ R52, R39, R70 ;  /* 0x0000004627347220 */ /* 0x000fe40000410000 */
[----:B------:R-:W-:Y:S02]  /*39b0*/  FADD.FTZ R40, R46, R41 ;  /* 0x000000292e287221 */ /* 0x000fe40000010000 */
[----:B------:R-:W-:Y:S02]  /*39c0*/  FMUL.FTZ R49, R38, R71 ;  /* 0x0000004726317220 */ /* 0x000fe40000410000 */
[----:B------:R-:W-:Y:S02]  /*39d0*/  FFMA.FTZ R41, R37, R52, R50 ;  /* 0x0000003425297223 */ /* 0x000fe40000010032 */
[----:B------:R-:W-:-:S02]  /*39e0*/  FADD.FTZ R52, R47, R52 ;  /* 0x000000342f347221 */ /* 0x000fc40000010000 */
[----:B------:R-:W-:Y:S01]  /*39f0*/  FFMA.FTZ R47, R44, R42, R43 ;  /* 0x0000002a2c2f7223 */ /* 0x000fe2000001002b */
[--C-:B------:R-:W-:Y:S01]  /*3a00*/  PRMT R43, RZ, 0x7610, R20.reuse ;  /* 0x00007610ff2b7816 */ /* 0x100fe20000000014 */
[----:B------:R-:W-:Y:S01]  /*3a10*/  FFMA.FTZ R50, R36, R49, R41 ;  /* 0x0000003124327223 */ /* 0x000fe20000010029 */
[----:B------:R-:W-:Y:S01]  /*3a20*/  PRMT R41, RZ, 0x5410, R20 ;  /* 0x00005410ff297816 */ /* 0x000fe20000000014 */
[----:B------:R-:W-:Y:S01]  /*3a30*/  FADD.FTZ R45, R45, R42 ;  /* 0x0000002a2d2d7221 */ /* 0x000fe20000010000 */
[----:B------:R-:W-:Y:S01]  /*3a40*/  PRMT R44, RZ, 0x5410, R21 ;  /* 0x00005410ff2c7816 */ /* 0x000fe20000000015 */
[C---:B------:R-:W-:Y:S01]  /*3a50*/  FADD.FTZ R51, -R62.reuse, R43 ;  /* 0x0000002b3e337221 */ /* 0x040fe20000010100 */
[----:B------:R-:W-:Y:S01]  /*3a60*/  PRMT R43, RZ, 0x7610, R21 ;  /* 0x00007610ff2b7816 */ /* 0x000fe20000000015 */
[----:B------:R-:W-:Y:S02]  /*3a70*/  FADD.FTZ R41, -R62, R41 ;  /* 0x000000293e297221 */ /* 0x000fe40000010100 */
[----:B------:R-:W-:-:S02]  /*3a80*/  FADD.FTZ R49, R49, R52 ;  /* 0x0000003431317221 */ /* 0x000fc40000010000 */
        /* <DEDUP_REMOVED lines=21> */
.L_x_75:
[----:B------:R-:W-:Y:S01]  /*3be0*/  PRMT R51, RZ, 0x5410, R22 ;  /* 0x00005410ff337816 */ /* 0x000fe20000000016 */
[----:B------:R-:W-:Y:S02]  /*3bf0*/  FMUL.FTZ R52, R44, R70 ;  /* 0x000000462c347220 */ /* 0x000fe40000410000 */
[----:B------:R-:W-:Y:S02]  /*3c00*/  FFMA.FTZ R46, R35, R25, R48 ;  /* 0x00000019232e7223 */ /* 0x000fe40000010030 */
[----:B------:R-:W-:Y:S01]  /*3c10*/  FADD.FTZ R53, -R62, R51 ;  /* 0x000000333e357221 */ /* 0x000fe20000010100 */
[----:B------:R-:W-:Y:S01]  /*3c20*/  PRMT R51, RZ, 0x7610, R22 ;  /* 0x00007610ff337816 */ /* 0x000fe20000000016 */
[----:B------:R-:W-:Y:S01]  /*3c30*/  FFMA.FTZ R35, R41, R52, R50 ;  /* 0x0000003429237223 */ /* 0x000fe20000010032 */
[----:B------:R-:W-:Y:S01]  /*3c40*/  PRMT R50, RZ, 0x5410, R23 ;  /* 0x00005410ff327816 */ /* 0x000fe20000000017 */
[----:B------:R-:W-:Y:S02]  /*3c50*/  FMUL.FTZ R48, R43, R71 ;  /* 0x000000472b307220 */ /* 0x000fe40000410000 */
[----:B------:R-:W-:-:S02]  /*3c60*/  FADD.FTZ R49, R49, R52 ;  /* 0x0000003431317221 */ /* 0x000fc40000010000 */
[----:B------:R-:W-:Y:S02]  /*3c70*/  FADD.FTZ R51, -R62, R51 ;  /* 0x000000333e337221 */ /* 0x000fe40000010100 */
[----:B------:R-:W-:Y:S02]  /*3c80*/  FFMA.FTZ R47, R34, R24, R47 ;  /* 0x00000018222f7223 */ /* 0x000fe4000001002f */
[----:B------:R-:W-:Y:S02]  /*3c90*/  FFMA.FTZ R34, R42, R48, R35 ;  /* 0x000000302a227223 */ /* 0x000fe40000010023 */
[----:B------:R-:W-:Y:S02]  /*3ca0*/  FADD.FTZ R35, R48, R49 ;  /* 0x0000003130237221 */ /* 0x000fe40000010000 */
[-C--:B------:R-:W-:Y:S01]  /*3cb0*/  FMUL.FTZ R48, R51, R58.reuse ;  /* 0x0000003a33307220 */ /* 0x080fe20000410000 */
[----:B------:R-:W-:Y:S01]  /*3cc0*/  PRMT R51, RZ, 0x7610, R23 ;  /* 0x00007610ff337816 */ /* 0x000fe20000000017 */
        /* <DEDUP_REMOVED lines=20> */
.L_x_76:
[----:B------:R-:W-:Y:S02]  /*3e10*/  FMUL.FTZ R52, R50, R70 ;  /* 0x0000004632347220 */ /* 0x000fe40000410000 */
[----:B------:R-:W-:Y:S02]  /*3e20*/  FMUL.FTZ R55, R51, R71 ;  /* 0x0000004733377220 */ /* 0x000fe40000410000 */
[----:B------:R-:W-:Y:S01]  /*3e30*/  FFMA.FTZ R53, R49, R52, R34 ;  /* 0x0000003431357223 */ /* 0x000fe20000010022 */
[----:B------:R-:W-:Y:S01]  /*3e40*/  PRMT R34, RZ, 0x7610, R57 ;  /* 0x00007610ff227816 */ /* 0x000fe20000000039 */
[----:B------:R-:W-:Y:S01]  /*3e50*/  FADD.FTZ R52, R35, R52 ;  /* 0x0000003423347221 */ /* 0x000fe20000010000 */
[----:B------:R-:W-:Y:S01]  /*3e60*/  PRMT R35, RZ, 0x5410, R56 ;  /* 0x00005410ff237816 */ /* 0x000fe20000000038 */
[----:B------:R-:W-:-:S02]  /*3e70*/  FFMA.FTZ R54, R48, R55, R53 ;  /* 0x0000003730367223 */ /* 0x000fc40000010035 */
[----:B------:R-:W-:Y:S02]  /*3e80*/  FADD.FTZ R55, R55, R52 ;  /* 0x0000003437377221 */ /* 0x000fe40000010000 */
[----:B------:R-:W-:Y:S01]  /*3e90*/  FADD.FTZ R53, -R62, R35 ;  /* 0x000000233e357221 */ /* 0x000fe20000010100 */
[----:B------:R-:W-:-:S03]  /*3ea0*/  PRMT R35, RZ, 0x7610, R56 ;  /* 0x00007610ff237816 */ /* 0x000fc60000000038 */
[----:B------:R-:W-:Y:S02]  /*3eb0*/  FMUL.FTZ R53, R53, R58 ;  /* 0x0000003a35357220 */ /* 0x000fe40000410000 */
[----:B------:R-:W-:-:S04]  /*3ec0*/  FADD.FTZ R35, -R62, R35 ;  /* 0x000000233e237221 */ /* 0x000fc80000010100 */
[----:B------:R-:W-:Y:S01]  /*3ed0*/  FMUL.FTZ R52, R35, R58 ;  /* 0x0000003a23347220 */ /* 0x000fe20000410000 */
[----:B------:R-:W-:Y:S01]  /*3ee0*/  PRMT R35, RZ, 0x5410, R57 ;  /* 0x00005410ff237816 */ /* 0x000fe20000000039 */
        /* <DEDUP_REMOVED lines=10> */
[----:B------:R-:W-:-:S04]  /*3f90*/  FFMA.FTZ R74, R52, R71, R69 ;  /* 0x00000047344a7223 */ /* 0x000fc80000010045 */
        /* <DEDUP_REMOVED lines=8> */
.L_x_77:
[----:B------:R-:W-:Y:S01]  /*4020*/  FMUL.FTZ R74, R35, R70 ;  /* 0x00000046234a7220 */ /* 0x000fe20000410000 */
[----:B------:R-:W-:Y:S01]  /*4030*/  ISETP.GT.AND P0, PT, R124, 0x1e, PT ;  /* 0x0000001e7c00780c */ /* 0x000fe20003f04270 */
[----:B------:R-:W-:Y:S01]  /*4040*/  FADD.FTZ R40, R40, R25 ;  /* 0x0000001928287221 */ /* 0x000fe20000010000 */
[----:B------:R-:W-:Y:S01]  /*4050*/  BSSY B0, `(.L_x_78) ;  /* 0x0000064000007945 */ /* 0x000fe20003800000 */
[----:B------:R-:W-:Y:S01]  /*4060*/  FFMA.FTZ R75, R53, R74, R54 ;  /* 0x0000004a354b7223 */ /* 0x000fe20000010036 */
[----:B------:R-:W-:Y:S01]  /*4070*/  MOV R105, 0x4 ;  /* 0x0000000400697802 */ /* 0x000fe20000000f00 */
[----:B------:R-:W-:Y:S01]  /*4080*/  FMUL.FTZ R54, R34, R71 ;  /* 0x0000004722367220 */ /* 0x000fe20000410000 */
[----:B------:R-:W-:Y:S01]  /*4090*/  MOV R125, c[0x0][0xc] ;  /* 0x00000300007d7a02 */ /* 0x000fe20000000f00 */
[----:B------:R-:W-:Y:S02]  /*40a0*/  FADD.FTZ R55, R55, R74 ;  /* 0x0000004a37377221 */ /* 0x000fe40000010000 */
[----:B------:R-:W-:-:S02]  /*40b0*/  FFMA.FTZ R74, R52, R54, R75 ;  /* 0x00000036344a7223 */ /* 0x000fc4000001004b */
[----:B------:R-:W-:Y:S02]  /*40c0*/  FADD.FTZ R75, R54, R55 ;  /* 0x00000037364b7221 */ /* 0x000fe40000010000 */
[----:B------:R-:W-:Y:S01]  /*40d0*/  FADD.FTZ R45, R45, R24 ;  /* 0x000000182d2d7221 */ /* 0x000fe20000010000 */
[----:B------:R-:W0:Y:S01]  /*40e0*/  SHFL.DOWN PT, R55, R74, 0x1, 0x1f ;  /* 0x08201f004a377f89 */ /* 0x000e2200000e0000 */
[----:B------:R-:W-:Y:S02]  /*40f0*/  FFMA.FTZ R46, R29, R27, R46 ;  /* 0x0000001b1d2e7223 */ /* 0x000fe4000001002e */
[----:B------:R-:W-:Y:S01]  /*4100*/  FFMA.FTZ R47, R28, R26, R47 ;  /* 0x0000001a1c2f7223 */ /* 0x000fe2000001002f */
[----:B------:R-:W1:Y:S01]  /*4110*/  SHFL.DOWN PT, R54, R75, 0x1, 0x1f ;  /* 0x08201f004b367f89 */ /* 0x000e6200000e0000 */
[----:B------:R-:W-:Y:S02]  /*4120*/  FADD.FTZ R40, R40, R27 ;  /* 0x0000001b28287221 */ /* 0x000fe40000010000 */
[----:B------:R-:W-:-:S02]  /*4130*/  FADD.FTZ R45, R45, R26 ;  /* 0x0000001a2d2d7221 */ /* 0x000fc40000010000 */
[----:B------:R-:W-:Y:S02]  /*4140*/  FFMA.FTZ R46, R31, R33, R46 ;  /* 0x000000211f2e7223 */ /* 0x000fe4000001002e */
[----:B------:R-:W-:Y:S02]  /*4150*/  FFMA.FTZ R47, R30, R32, R47 ;  /* 0x000000201e2f7223 */ /* 0x000fe4000001002f */
[----:B------:R-:W-:Y:S02]  /*4160*/  FADD.FTZ R40, R40, R33 ;  /* 0x0000002128287221 */ /* 0x000fe40000010000 */
[----:B------:R-:W-:Y:S02]  /*4170*/  FADD.FTZ R45, R45, R32 ;  /* 0x000000202d2d7221 */ /* 0x000fe40000010000 */
[----:B------:R-:W-:Y:S02]  /*4180*/  FFMA.FTZ R46, R37, R39, R46 ;  /* 0x00000027252e7223 */ /* 0x000fe4000001002e */
[----:B------:R-:W-:-:S02]  /*4190*/  FFMA.FTZ R47, R36, R38, R47 ;  /* 0x00000026242f7223 */ /* 0x000fc4000001002f */
[----:B------:R-:W-:Y:S02]  /*41a0*/  FADD.FTZ R39, R40, R39 ;  /* 0x0000002728277221 */ /* 0x000fe40000010000 */
[----:B------:R-:W-:Y:S02]  /*41b0*/  FADD.FTZ R38, R45, R38 ;  /* 0x000000262d267221 */ /* 0x000fe40000010000 */
[----:B0-----:R-:W-:Y:S02]  /*41c0*/  @!P0 FADD.FTZ R74, R74, R55 ;  /* 0x000000374a4a8221 */ /* 0x001fe40000010000 */
[----:B------:R-:W-:Y:S02]  /*41d0*/  FFMA.FTZ R46, R41, R44, R46 ;  /* 0x0000002c292e7223 */ /* 0x000fe4000001002e */
[----:B-1----:R-:W-:Y:S01]  /*41e0*/  @!P0 FADD.FTZ R75, R75, R54 ;  /* 0x000000364b4b8221 */ /* 0x002fe20000010000 */
[----:B------:R-:W0:Y:S01]  /*41f0*/  SHFL.DOWN PT, R55, R74, 0x2, 0x1f ;  /* 0x08401f004a377f89 */ /* 0x000e2200000e0000 */
[----:B------:R-:W-:Y:S01]  /*4200*/  ISETP.GT.AND P0, PT, R124, 0x1d, PT ;  /* 0x0000001d7c00780c */ /* 0x000fe20003f04270 */
[----:B------:R-:W-:-:S02]  /*4210*/  FFMA.FTZ R47, R42, R43, R47 ;  /* 0x0000002b2a2f7223 */ /* 0x000fc4000001002f */
[----:B------:R-:W1:Y:S01]  /*4220*/  SHFL.DOWN PT, R54, R75, 0x2, 0x1f ;  /* 0x08401f004b367f89 */ /* 0x000e6200000e0000 */
[----:B------:R-:W-:Y:S02]  /*4230*/  FADD.FTZ R39, R39, R44 ;  /* 0x0000002c27277221 */ /* 0x000fe40000010000 */
[----:B------:R-:W-:Y:S02]  /*4240*/  FADD.FTZ R38, R38, R43 ;  /* 0x0000002b26267221 */ /* 0x000fe40000010000 */
[----:B------:R-:W-:Y:S02]  /*4250*/  FFMA.FTZ R46, R49, R50, R46 ;  /* 0x00000032312e7223 */ /* 0x000fe4000001002e */
[----:B------:R-:W-:Y:S02]  /*4260*/  FFMA.FTZ R47, R48, R51, R47 ;  /* 0x00000033302f7223 */ /* 0x000fe4000001002f */
[----:B------:R-:W-:Y:S02]  /*4270*/  FADD.FTZ R26, R39, R50 ;  /* 0x00000032271a7221 */ /* 0x000fe40000010000 */
[----:B------:R-:W-:-:S02]  /*4280*/  FADD.FTZ R27, R38, R51 ;  /* 0x00000033261b7221 */ /* 0x000fc40000010000 */
[----:B------:R-:W-:Y:S02]  /*4290*/  FFMA.FTZ R24, R53, R35, R46 ;  /* 0x0000002335187223 */ /* 0x000fe4000001002e */
[----:B------:R-:W-:Y:S01]  /*42a0*/  FFMA.FTZ R25, R52, R34, R47 ;  /* 0x0000002234197223 */ /* 0x000fe2000001002f */
[----:B------:R-:W-:Y:S01]  /*42b0*/  SHF.L.U32 R52, R3, 0x4, RZ ;  /* 0x0000000403347819 */ /* 0x000fe200000006ff */
[----:B------:R-:W-:Y:S02]  /*42c0*/  FADD.FTZ R26, R26, R35 ;  /* 0x000000231a1a7221 */ /* 0x000fe40000010000 */
[----:B------:R-:W-:Y:S02]  /*42d0*/  FADD.FTZ R27, R27, R34 ;  /* 0x000000221b1b7221 */ /* 0x000fe40000010000 */
[----:B0-----:R-:W-:Y:S02]  /*42e0*/  @!P0 FADD.FTZ R74, R74, R55 ;  /* 0x000000374a4a8221 */ /* 0x001fe40000010000 */
[----:B-1----:R-:W-:Y:S01]  /*42f0*/  @!P0 FADD.FTZ R75, R75, R54 ;  /* 0x000000364b4b8221 */ /* 0x002fe20000010000 */
[----:B------:R-:W-:-:S02]  /*4300*/  ISETP.GT.AND P0, PT, R124, 0x1b, PT ;  /* 0x0000001b7c00780c */ /* 0x000fc40003f04270 */
[----:B------:R-:W0:Y:S04]  /*4310*/  SHFL.DOWN PT, R55, R74, 0x4, 0x1f ;  /* 0x08801f004a377f89 */ /* 0x000e2800000e0000 */
[----:B------:R-:W1:Y:S04]  /*4320*/  SHFL.DOWN PT, R54, R75, 0x4, 0x1f ;  /* 0x08801f004b367f89 */ /* 0x000e6800000e0000 */
[----:B------:R-:W-:Y:S03]  /*4330*/  STS.128 [R3.X16+0xa0], R24 ;  /* 0x0000a01803007388 */ /* 0x000fe6000000cc00 */
        /* <DEDUP_REMOVED lines=11> */
[----:B-1----:R-:W-:Y:S01]  /*43f0*/  @!P0 FADD.FTZ R75, R75, R54 ;  /* 0x000000364b4b8221 */ /* 0x002fe20000010000 */
[----:B------:R-:W-:-:S13]  /*4400*/  ISETP.NE.AND P0, PT, R124, RZ, PT ;  /* 0x000000ff7c00720c */ /* 0x000fda0003f05270 */
[----:B------:R0:W-:Y:S04]  /*4410*/  @!P0 STS.64 [R7.X8+0x10], R74 ;  /* 0x0000104a07008388 */ /* 0x0001e80000008a00 */
[----:B------:R-:W-:Y:S01]  /*4420*/  BAR.SYNC.DEFER_BLOCKING 0x0 ;  /* 0x0000000000007b1d */ /* 0x000fe20000010000 */
[----:B------:R-:W-:-:S13]  /*4430*/  ISETP.NE.AND P0, PT, R3, RZ, PT ;  /* 0x000000ff0300720c */ /* 0x000fda0003f05270 */
[----:B------:R-:W-:Y:S05]  /*4440*/  @P0 BRA `(.L_x_79) ;  /* 0x0000024000000947 */ /* 0x000fea0003800000 */
[----:B0-----:R-:W0:Y:S04]  /*4450*/  LDS.64 R32, [0x18] ;  /* 0x00001800ff207984 */ /* 0x001e280000000a00 */
[----:B------:R-:W1:Y:S04]  /*4460*/  LDS.128 R44, [0x20] ;  /* 0x00002000ff2c7984 */ /* 0x000e680000000c00 */
[----:B------:R-:W2:Y:S04]  /*4470*/  LDS.128 R28, [0x30] ;  /* 0x00003000ff1c7984 */ /* 0x000ea80000000c00 */
[----:B------:R-:W3:Y:S04]  /*4480*/  LDS.128 R40, [0x40] ;  /* 0x00004000ff287984 */ /* 0x000ee80000000c00 */
[----:B------:R-:W4:Y:S01]  /*4490*/  LDS.128 R36, [0x50] ;  /* 0x00005000ff247984 */ /* 0x000f220000000c00 */
[----:B0-----:R-:W-:-:S02]  /*44a0*/  FADD.FTZ R35, R74, R32 ;  /* 0x000000204a237221 */ /* 0x001fc40000010000 */
[----:B------:R-:W-:Y:S02]  /*44b0*/  FADD.FTZ R32, R75, R33 ;  /* 0x000000214b207221 */ /* 0x000fe40000010000 */
[----:B-1----:R-:W-:Y:S01]  /*44c0*/  FADD.FTZ R49, R35, R44 ;  /* 0x0000002c23317221 */ /* 0x002fe20000010000 */
[----:B------:R-:W-:Y:S01]  /*44d0*/  LDS.64 R74, [0x80] ;  /* 0x00008000ff4a7984 */ /* 0x000fe20000000a00 */
[----:B------:R-:W-:Y:S02]  /*44e0*/  FADD.FTZ R44, R32, R45 ;  /* 0x0000002d202c7221 */ /* 0x000fe40000010000 */
[----:B------:R-:W-:Y:S01]  /*44f0*/  FADD.FTZ R49, R49, R46 ;  /* 0x0000002e31317221 */ /* 0x000fe20000010000 */
[----:B------:R-:W0:Y:S01]  /*4500*/  LDS.128 R32, [0x60] ;  /* 0x00006000ff207984 */ /* 0x000e220000000c00 */
[----:B------:R-:W-:Y:S02]  /*4510*/  FADD.FTZ R48, R44, R47 ;  /* 0x0000002f2c307221 */ /* 0x000fe40000010000 */
[----:B--2---:R-:W-:Y:S01]  /*4520*/  FADD.FTZ R49, R49, R28 ;  /* 0x0000001c31317221 */ /* 0x004fe20000010000 */
[----:B------:R-:W1:Y:S01]  /*4530*/  LDS.128 R44, [0x70] ;  /* 0x00007000ff2c7984 */ /* 0x000e620000000c00 */
[----:B------:R-:W-:-:S02]  /*4540*/  FADD.FTZ R48, R48, R29 ;  /* 0x0000001d30307221 */ /* 0x000fc40000010000 */
[----:B------:R-:W-:Y:S02]  /*4550*/  FADD.FTZ R49, R49, R30 ;  /* 0x0000001e31317221 */ /* 0x000fe40000010000 */
[----:B------:R-:W-:Y:S02]  /*4560*/  FADD.FTZ R48, R48, R31 ;  /* 0x0000001f30307221 */ /* 0x000fe40000010000 */
[----:B---3--:R-:W-:Y:S02]  /*4570*/  FADD.FTZ R49, R49, R40 ;  /* 0x0000002831317221 */ /* 0x008fe40000010000 */
[----:B------:R-:W-:Y:S02]  /*4580*/  FADD.FTZ R48, R48, R41 ;  /* 0x0000002930307221 */ /* 0x000fe40000010000 */
[----:B------:R-:W-:Y:S02]  /*4590*/  FADD.FTZ R49, R49, R42 ;  /* 0x0000002a31317221 */ /* 0x000fe40000010000 */
[----:B------:R-:W-:-:S02]  /*45a0*/  FADD.FTZ R48, R48, R43 ;  /* 0x0000002b30307221 */ /* 0x000fc40000010000 */
[----:B----4-:R-:W-:Y:S02]  /*45b0*/  FADD.FTZ R49, R49, R36 ;  /* 0x0000002431317221 */ /* 0x010fe40000010000 */
[----:B------:R-:W-:Y:S02]  /*45c0*/  FADD.FTZ R48, R48, R37 ;  /* 0x0000002530307221 */ /* 0x000fe40000010000 */
[----:B------:R-:W-:Y:S02]  /*45d0*/  FADD.FTZ R49, R49, R38 ;  /* 0x0000002631317221 */ /* 0x000fe40000010000 */
[----:B------:R-:W-:Y:S02]  /*45e0*/  FADD.FTZ R48, R48, R39 ;  /* 0x0000002730307221 */ /* 0x000fe40000010000 */
[----:B0-----:R-:W-:Y:S02]  /*45f0*/  FADD.FTZ R49, R49, R32 ;  /* 0x0000002031317221 */ /* 0x001fe40000010000 */
[----:B------:R-:W-:-:S02]  /*4600*/  FADD.FTZ R48, R48, R33 ;  /* 0x0000002130307221 */ /* 0x000fc40000010000 */
[----:B------:R-:W-:Y:S02]  /*4610*/  FADD.FTZ R49, R49, R34 ;  /* 0x0000002231317221 */ /* 0x000fe40000010000 */
[----:B------:R-:W-:Y:S02]  /*4620*/  FADD.FTZ R48, R48, R35 ;  /* 0x0000002330307221 */ /* 0x000fe40000010000 */
[----:B-1----:R-:W-:Y:S02]  /*4630*/  FADD.FTZ R49, R49, R44 ;  /* 0x0000002c31317221 */ /* 0x002fe40000010000 */
[----:B------:R-:W-:Y:S02]  /*4640*/  FADD.FTZ R48, R48, R45 ;  /* 0x0000002d30307221 */ /* 0x000fe40000010000 */
[----:B------:R-:W-:Y:S02]  /*4650*/  FADD.FTZ R49, R49, R46 ;  /* 0x0000002e31317221 */ /* 0x000fe40000010000 */
[----:B------:R-:W-:-:S02]  /*4660*/  FADD.FTZ R48, R48, R47 ;  /* 0x0000002f30307221 */ /* 0x000fc40000010000 */
[----:B------:R-:W-:Y:S02]  /*4670*/  FADD.FTZ R74, R49, R74 ;  /* 0x0000004a314a7221 */ /* 0x000fe40000010000 */
[----:B------:R-:W-:Y:S02]  /*4680*/  FADD.FTZ R75, R48, R75 ;  /* 0x0000004b304b7221 */ /* 0x000fe40000010000 */
.L_x_79:
[----:B0-----:R-:W-:Y:S05]  /*4690*/  BSYNC B0 ;  /* 0x0000000000007941 */ /* 0x001fea0003800000 */
.L_x_78:
[----:B------:R-:W-:Y:S01]  /*46a0*/  BAR.SYNC.DEFER_BLOCKING 0x0 ;  /* 0x0000000000007b1d */ /* 0x000fe20000010000 */
[----:B------:R-:W-:Y:S02]  /*46b0*/  ISETP.GT.U32.AND P6, PT, R3, 0x3b, PT ;  /* 0x0000003b0300780c */ /* 0x000fe40003fc4070 */
[----:B------:R-:W-:-:S03]  /*46c0*/  LOP3.LUT R17, R17, 0xfffffffe, RZ, 0xc0, !PT ;  /* 0xfffffffe11117812 */ /* 0x000fc600078ec0ff */
[----:B------:R-:W-:Y:S08]  /*46d0*/  BSSY B0, `(.L_x_80) ;  /* 0x0000026000007945 */ /* 0x000ff00003800000 */
[----:B------:R-:W-:Y:S01]  /*46e0*/  @P6 LOP3.LUT R17, R17, 0x1, RZ, 0xfc, !PT ;  /* 0x0000000111116812 */ /* 0x000fe200078efcff */
[----:B------:R-:W-:Y:S05]  /*46f0*/  @P6 BRA `(.L_x_81) ;  /* 0x0000023000006947 */ /* 0x000fea0003800000 */
[----:B------:R-:W0:Y:S04]  /*4700*/  LDS.128 R28, [R52+0x460] ;  /* 0x00046000341c7984 */ /* 0x000e280000000c00 */
[----:B------:R-:W1:Y:S04]  /*4710*/  LDS.128 R32, [R52+0x820] ;  /* 0x0008200034207984 */ /* 0x000e680000000c00 */
[----:B------:R-:W2:Y:S04]  /*4720*/  LDS.128 R36, [R52+0xbe0] ;  /* 0x000be00034247984 */ /* 0x000ea80000000c00 */
[----:B------:R-:W3:Y:S04]  /*4730*/  LDS.128 R40, [R52+0xfa0] ;  /* 0x000fa00034287984 */ /* 0x000ee80000000c00 */
[----:B------:R-:W4:Y:S04]  /*4740*/  LDS.128 R44, [R52+0x1360] ;  /* 0x00136000342c7984 */ /* 0x000f280000000c00 */
[----:B------:R-:W5:Y:S04]  /*4750*/  LDS.128 R48, [R52+0x1720] ;  /* 0x0017200034307984 */ /* 0x000f680000000c00 */
[----:B------:R-:W3:Y:S01]  /*4760*/  LDS.128 R52, [R52+0x1ae0] ;  /* 0x001ae00034347984 */ /* 0x000ee20000000c00 */
[----:B0-----:R-:W-:-:S02]  /*4770*/  FADD.FTZ R28, R24, R28 ;  /* 0x0000001c181c7221 */ /* 0x001fc40000010000 */
[----:B------:R-:W-:Y:S02]  /*4780*/  FADD.FTZ R24, R25, R29 ;  /* 0x0000001d19187221 */ /* 0x000fe40000010000 */
[----:B------:R-:W-:Y:S02]  /*4790*/  FADD.FTZ R25, R26, R30 ;  /* 0x0000001e1a197221 */ /* 0x000fe40000010000 */
[----:B------:R-:W-:Y:S02]  /*47a0*/  FADD.FTZ R26, R27, R31 ;  /* 0x0000001f1b1a7221 */ /* 0x000fe40000010000 */
[----:B-1----:R-:W-:Y:S02]  /*47b0*/  FADD.FTZ R27, R28, R32 ;  /* 0x000000201c1b7221 */ /* 0x002fe40000010000 */
[----:B------:R-:W-:Y:S02]  /*47c0*/  FADD.FTZ R24, R24, R33 ;  /* 0x0000002118187221 */ /* 0x000fe40000010000 */
[----:B------:R-:W-:-:S02]  /*47d0*/  FADD.FTZ R25, R25, R34 ;  /* 0x0000002219197221 */ /* 0x000fc40000010000 */
[----:B------:R-:W-:Y:S02]  /*47e0*/  FADD.FTZ R26, R26, R35 ;  /* 0x000000231a1a7221 */ /* 0x000fe40000010000 */
[----:B--2---:R-:W-:Y:S02]  /*47f0*/  FADD.FTZ R27, R27, R36 ;  /* 0x000000241b1b7221 */ /* 0x004fe40000010000 */
[----:B------:R-:W-:Y:S02]  /*4800*/  FADD.FTZ R24, R24, R37 ;  /* 0x0000002518187221 */ /* 0x000fe40000010000 */
[----:B------:R-:W-:Y:S02]  /*4810*/  FADD.FTZ R25, R25, R38 ;  /* 0x0000002619197221 */ /* 0x000fe40000010000 */
[----:B------:R-:W-:Y:S02]  /*4820*/  FADD.FTZ R26, R26, R39 ;  /* 0x000000271a1a7221 */ /* 0x000fe40000010000 */
[----:B---3--:R-:W-:-:S02]  /*4830*/  FADD.FTZ R27, R27, R40 ;  /* 0x000000281b1b7221 */ /* 0x008fc40000010000 */
[----:B------:R-:W-:Y:S02]  /*4840*/  FADD.FTZ R24, R24, R41 ;  /* 0x0000002918187221 */ /* 0x000fe40000010000 */
[----:B------:R-:W-:Y:S02]  /*4850*/  FADD.FTZ R25, R25, R42 ;  /* 0x0000002a19197221 */ /* 0x000fe40000010000 */
[----:B------:R-:W-:Y:S02]  /*4860*/  FADD.FTZ R26, R26, R43 ;  /* 0x0000002b1a1a7221 */ /* 0x000fe40000010000 */
[----:B----4-:R-:W-:Y:S02]  /*4870*/  FADD.FTZ R27, R27, R44 ;  /* 0x0000002c1b1b7221 */ /* 0x010fe40000010000 */
[----:B------:R-:W-:Y:S02]  /*4880*/  FADD.FTZ R24, R24, R45 ;  /* 0x0000002d18187221 */ /* 0x000fe40000010000 */
[----:B------:R-:W-:-:S02]  /*4890*/  FADD.FTZ R25, R25, R46 ;  /* 0x0000002e19197221 */ /* 0x000fc40000010000 */
[----:B------:R-:W-:Y:S02]  /*48a0*/  FADD.FTZ R26, R26, R47 ;  /* 0x0000002f1a1a7221 */ /* 0x000fe40000010000 */
[----:B-----5:R-:W-:Y:S02]  /*48b0*/  FADD.FTZ R27, R27, R48 ;  /* 0x000000301b1b7221 */ /* 0x020fe40000010000 */
[----:B------:R-:W-:Y:S02]  /*48c0*/  FADD.FTZ R28, R24, R49 ;  /* 0x00000031181c7221 */ /* 0x000fe40000010000 */
[----:B------:R-:W-:Y:S02]  /*48d0*/  FADD.FTZ R29, R25, R50 ;  /* 0x00000032191d7221 */ /* 0x000fe40000010000 */
[----:B------:R-:W-:Y:S02]  /*48e0*/  FADD.FTZ R30, R26, R51 ;  /* 0x000000331a1e7221 */ /* 0x000fe40000010000 */
[----:B------:R-:W-:-:S02]  /*48f0*/  FADD.FTZ R24, R27, R52 ;  /* 0x000000341b187221 */ /* 0x000fc40000010000 */
[----:B------:R-:W-:Y:S02]  /*4900*/  FADD.FTZ R25, R28, R53 ;  /* 0x000000351c197221 */ /* 0x000fe40000010000 */
[----:B------:R-:W-:Y:S02]  /*4910*/  FADD.FTZ R26, R29, R54 ;  /* 0x000000361d1a7221 */ /* 0x000fe40000010000 */
[----:B------:R-:W-:Y:S02]  /*4920*/  FADD.FTZ R27, R30, R55 ;  /* 0x000000371e1b7221 */ /* 0x000fe40000010000 */
.L_x_81:
[----:B------:R-:W-:Y:S05]  /*4930*/  BSYNC B0 ;  /* 0x0000000000007941 */ /* 0x000fea0003800000 */
.L_x_80:
[----:B------:R-:W-:Y:S01]  /*4940*/  BSSY B0, `(.L_x_82) ;  /* 0x0000010000007945 */ /* 0x000fe20003800000 */
[----:B------:R-:W-:Y:S05]  /*4950*/  @P6 BRA `(.L_x_83) ;  /* 0x000000e000006947 */ /* 0x000fea0003800000 */
[----:B------:R-:W-:Y:S01]  /*4960*/  IMAD R28, R96, 0x3c, R3 ;  /* 0x0000003c601c7824 */ /* 0x000fe200078e0203 */
[----:B------:R-:W-:Y:S02]  /*4970*/  MOV R31, c[0x0][0x1d8] ;  /* 0x00007600001f7a02 */ /* 0x000fe40000000f00 */
[----:B------:R-:W-:Y:S01]  /*4980*/  MOV R32, c[0x0][0x1dc] ;  /* 0x0000770000207a02 */ /* 0x000fe20000000f00 */
[----:B------:R-:W-:-:S05]  /*4990*/  IMAD.WIDE R28, R28, R105, c[0x0][0x1b8] ;  /* 0x00006e001c1c7625 */ /* 0x000fca00078e0269 */
[CC--:B------:R-:W-:Y:S01]  /*49a0*/  LEA R30, P6, R31.reuse, R28.reuse, 0x2 ;  /* 0x0000001c1f1e7211 */ /* 0x0c0fe200078c10ff */
[----:B------:R0:W-:Y:S03]  /*49b0*/  RED.E.ADD.F32.FTZ.RN.STRONG.GPU [R28.64], R24 ;  /* 0x000000181c00798e */ /* 0x0001e6000c10e786 */
[----:B------:R-:W-:Y:S02]  /*49c0*/  LEA.HI.X R31, R31, R29, R32, 0x2, P6 ;  /* 0x0000001d1f1f7211 */ /* 0x000fe400030f1420 */
[----:B------:R-:W-:-:S04]  /*49d0*/  LEA R32, P6, R9, R28, 0x2 ;  /* 0x0000001c09207211 */ /* 0x000fc800078c10ff */
[----:B------:R-:W-:Y:S02]  /*49e0*/  IADD3.X R33, R29, R14, RZ, P6, !PT ;  /* 0x0000000e1d217210 */ /* 0x000fe400037fe4ff */
[----:B------:R-:W-:-:S03]  /*49f0*/  LEA R34, P6, R15, R28, 0x2 ;  /* 0x0000001c0f227211 */ /* 0x000fc600078c10ff */
[----:B------:R0:W-:Y:S01]  /*4a00*/  RED.E.ADD.F32.FTZ.RN.STRONG.GPU [R32.64], R25 ;  /* 0x000000192000798e */ /* 0x0001e2000c10e786 */
[----:B------:R-:W-:-:S03]  /*4a10*/  IADD3.X R35, R29, R16, RZ, P6, !PT ;  /* 0x000000101d237210 */ /* 0x000fc600037fe4ff */
[----:B------:R0:W-:Y:S04]  /*4a20*/  RED.E.ADD.F32.FTZ.RN.STRONG.GPU [R30.64], R26 ;  /* 0x0000001a1e00798e */ /* 0x0001e8000c10e786 */
[----:B------:R0:W-:Y:S02]  /*4a30*/  RED.E.ADD.F32.FTZ.RN.STRONG.GPU [R34.64], R27 ;  /* 0x0000001b2200798e */ /* 0x0001e4000c10e786 */
.L_x_83:
[----:B------:R-:W-:Y:S05]  /*4a40*/  BSYNC B0 ;  /* 0x0000000000007941 */ /* 0x000fea0003800000 */
.L_x_82:
[----:B------:R-:W-:-:S13]  /*4a50*/  ISETP.GE.U32.AND P6, PT, R125, 0x2, PT ;  /* 0x000000027d00780c */ /* 0x000fda0003fc6070 */
[----:B------:R-:W-:Y:S05]  /*4a60*/  @!P6 BRA `(.L_x_84) ;  /* 0x000012800000e947 */ /* 0x000fea0003800000 */
[----:B0-----:R-:W-:-:S05]  /*4a70*/  LOP3.LUT R24, R5, 0x1, RZ, 0xc0, !PT ;  /* 0x0000000105187812 */ /* 0x001fca00078ec0ff */
[----:B------:R-:W-:-:S04]  /*4a80*/  IMAD R25, R24, c[0x0][0x10], RZ ;  /* 0x0000040018197a24 */ /* 0x000fc800078e02ff */
[C---:B------:R-:W-:Y:S01]  /*4a90*/  IMAD R26, R25.reuse, c[0x0][0xc], RZ ;  /* 0x00000300191a7a24 */ /* 0x040fe200078e02ff */
[----:B------:R-:W-:-:S04]  /*4aa0*/  IADD3 R24, R25, R0, RZ ;  /* 0x0000000019187210 */ /* 0x000fc80007ffe0ff */
[----:B------:R-:W-:Y:S01]  /*4ab0*/  SHF.L.U32 R26, R26, 0x1, RZ ;  /* 0x000000011a1a7819 */ /* 0x000fe200000006ff */
[----:B------:R-:W-:-:S04]  /*4ac0*/  IMAD.WIDE.U32 R24, R24, R105, c[0x0][0x1a8] ;  /* 0x00006a0018187625 */ /* 0x000fc800078e0069 */
[----:B------:R-:W-:Y:S01]  /*4ad0*/  IMAD.WIDE R26, R26, R105, c[0x0][0x1b0] ;  /* 0x00006c001a1a7625 */ /* 0x000fe200078e0269 */
[----:B------:R-:W-:Y:S05]  /*4ae0*/  @P0 BRA `(.L_x_85) ;  /* 0x000001a000000947 */ /* 0x000fea0003800000 */
[----:B------:R-:W-:Y:S01]  /*4af0*/  IMAD R30, R2, c[0x0][0x10], R0 ;  /* 0x00000400021e7a24 */ /* 0x000fe200078e0200 */
[----:B------:R-:W0:Y:S04]  /*4b00*/  S2R R124, SR_LANEID ;  /* 0x00000000007c7919 */ /* 0x000e280000000000 */
[----:B------:R-:W-:-:S04]  /*4b10*/  LEA R28, P6, R30, R26, 0x3 ;  /* 0x0000001a1e1c7211 */ /* 0x000fc800078c18ff */
[----:B------:R-:W-:-:S05]  /*4b20*/  LEA.HI.X R29, R30, R27, RZ, 0x3, P6 ;  /* 0x0000001b1e1d7211 */ /* 0x000fca00030f1cff */
[----:B------:R1:W-:Y:S01]  /*4b30*/  STG.E.64 [R28.64], R74 ;  /* 0x0000004a1c007986 */ /* 0x0003e2000c101b06 */
[----:B------:R-:W-:Y:S06]  /*4b40*/  MEMBAR.ALL.GPU ;  /* 0x0000000000007992 */ /* 0x000fec000000a000 */
[----:B-1----:R-:W-:Y:S01]  /*4b50*/  HFMA2.MMA R28, -RZ, RZ, 0, 5.9604644775390625e-08 ;  /* 0x00000001ff1c7435 */ /* 0x002fe200000001ff */
[----:B------:R-:W-:Y:S01]  /*4b60*/  VOTEU.ANY UR5, UPT, PT ;  /* 0x0000000000057886 */ /* 0x000fe200038e0100 */
[----:B------:R-:W-:Y:S01]  /*4b70*/  LOP3.LUT P6, RZ, R5, 0x2, RZ, 0xc0, !PT ;  /* 0x0000000205ff7812 */ /* 0x000fe200078cc0ff */
[----:B------:R-:W-:Y:S01]  /*4b80*/  UPOPC UR8, UR5 ;  /* 0x00000005000872bf */ /* 0x000fe20008000000 */
[----:B------:R-:W-:Y:S01]  /*4b90*/  P2R R30, PR, RZ, 0x1 ;  /* 0x00000001ff1e7803 */ /* 0x000fe20000000000 */
[----:B------:R-:W-:Y:S01]  /*4ba0*/  UFLO.U32 UR5, UR5 ;  /* 0x00000005000572bd */ /* 0x000fe200080e0000 */
[----:B------:R-:W-:Y:S01]  /*4bb0*/  SEL R31, RZ, c[0x0][0xc], P6 ;  /* 0x00000300ff1f7a07 */ /* 0x000fe20003000000 */
[----:B------:R-:W-:-:S00]  /*4bc0*/  ERRBAR ;  /* 0x00000000000079ab */ /* 0x000fc00000000000 */
[----:B------:R-:W-:Y:S02]  /*4bd0*/  SEL R28, R28, 0xffffffff, !P6 ;  /* 0xffffffff1c1c7807 */ /* 0x000fe40007000000 */
[----:B0-----:R-:W-:Y:S02]  /*4be0*/  ISETP.EQ.U32.AND P0, PT, R124, UR5, PT ;  /* 0x000000057c007c0c */ /* 0x001fe4000bf02070 */
[----:B------:R-:W-:Y:S01]  /*4bf0*/  ISETP.NE.AND P6, PT, R31, -0x1, PT ;  /* 0xffffffff1f00780c */ /* 0x000fe20003fc5270 */
[----:B------:R-:W-:-:S10]  /*4c00*/  IMAD R29, R28, UR8, RZ ;  /* 0x000000081c1d7c24 */ /* 0x000fd4000f8e02ff */
[----:B------:R0:W-:Y:S01]  /*4c10*/  @P0 RED.E.ADD.S32.STRONG.GPU [R24.64], R29 ;  /* 0x0000001d1800098e */ /* 0x0001e2000c10e386 */
[----:B------:R-:W-:Y:S01]  /*4c20*/  ISETP.NE.AND P0, PT, R30, RZ, PT ;  /* 0x000000ff1e00720c */ /* 0x000fe20003f05270 */
[----:B------:R-:W-:Y:S05]  /*4c30*/  @!P6 BRA `(.L_x_85) ;  /* 0x000000500000e947 */ /* 0x000fea0003800000 */
.L_x_86:
[----:B------:R-:W2:Y:S01]  /*4c40*/  LDG.E.STRONG.GPU R28, [R24.64] ;  /* 0x00000006181c7981 */ /* 0x000ea2000c1ef900 */
[----:B------:R-:W-:Y:S01]  /*4c50*/  YIELD ;  /* 0x0000000000007946 */ /* 0x000fe20003800000 */
[----:B--2---:R-:W-:Y:S01]  /*4c60*/  ISETP.NE.AND P6, PT, R28, R31, PT ;  /* 0x0000001f1c00720c */ /* 0x004fe20003fc5270 */
[----:B------:R-:W-:-:S12]  /*4c70*/  CCTL.IVALL ;  /* 0x00000000ff00798f */ /* 0x000fd80002000000 */
[----:B------:R-:W-:Y:S05]  /*4c80*/  @P6 BRA `(.L_x_86) ;  /* 0xffffffb000006947 */ /* 0x000fea000383ffff */
.L_x_85:
[----:B------:R-:W-:Y:S01]  /*4c90*/  ISETP.NE.AND P6, PT, RZ, c[0x0][0xc], PT ;  /* 0x00000300ff007a0c */ /* 0x000fe20003fc5270 */
[----:B------:R-:W-:Y:S01]  /*4ca0*/  WARPSYNC 0xffffffff ;  /* 0xffffffff00007948 */ /* 0x000fe20003800000 */
[----:B------:R-:W-:Y:S11]  /*4cb0*/  BAR.SYNC.DEFER_BLOCKING 0x0 ;  /* 0x0000000000007b1d */ /* 0x000ff60000010000 */
[----:B------:R-:W-:Y:S05]  /*4cc0*/  @!P6 BRA `(.L_x_84) ;  /* 0x000010200000e947 */ /* 0x000fea0003800000 */
[----:B------:R-:W-:Y:S02]  /*4cd0*/  IADD3 R125, R125, -0x1, RZ ;  /* 0xffffffff7d7d7810 */ /* 0x000fe40007ffe0ff */
[----:B0-----:R-:W-:-:S02]  /*4ce0*/  MOV R24, RZ ;  /* 0x000000ff00187202 */ /* 0x001fc40000000f00 */
[----:B------:R-:W-:-:S13]  /*4cf0*/  ISETP.GE.U32.AND P6, PT, R125, 0x3, PT ;  /* 0x000000037d00780c */ /* 0x000fda0003fc6070 */
[----:B------:R-:W-:Y:S05]  /*4d00*/  @!P6 BRA `(.L_x_87) ;  /* 0x00000e200000e947 */ /* 0x000fea0003800000 */
[----:B------:R-:W-:Y:S01]  /*4d10*/  IADD3 R25, -R123, c[0x0][0xc], RZ ;  /* 0x000003007b197a10 */ /* 0x000fe20007ffe1ff */
[----:B------:R-:W-:-:S03]  /*4d20*/  HFMA2.MMA R24, -RZ, RZ, 0, 0 ;  /* 0x00000000ff187435 */ /* 0x000fc600000001ff */
[----:B------:R-:W-:-:S13]  /*4d30*/  ISETP.GT.AND P6, PT, R25, RZ, PT ;  /* 0x000000ff1900720c */ /* 0x000fda0003fc4270 */
[----:B------:R-:W-:Y:S05]  /*4d40*/  @!P6 BRA `(.L_x_88) ;  /* 0x00000bf00000e947 */ /* 0x000fea0003800000 */
[----:B------:R-:W-:Y:S02]  /*4d50*/  P2R R28, PR, RZ, 0x1 ;  /* 0x00000001ff1c7803 */ /* 0x000fe40000000000 */
[----:B------:R-:W-:Y:S02]  /*4d60*/  ISETP.GT.AND P6, PT, R25, 0xc, PT ;  /* 0x0000000c1900780c */ /* 0x000fe40003fc4270 */
[----:B------:R-:W-:Y:S02]  /*4d70*/  PLOP3.LUT P0, PT, PT, PT, PT, 0x80, 0x0 ;  /* 0x000000000000781c */ /* 0x000fe40003f0f070 */
[----:B------:R-:W-:-:S11]  /*4d80*/  LOP3.LUT R17, R17, 0xfffffffe, RZ, 0xc0, !PT ;  /* 0xfffffffe11117812 */ /* 0x000fd600078ec0ff */
[----:B------:R-:W-:Y:S02]  /*4d90*/  @P0 LOP3.LUT R17, R17, 0x1, RZ, 0xfc, !PT ;  /* 0x0000000111110812 */ /* 0x000fe400078efcff */
[----:B------:R-:W-:Y:S01]  /*4da0*/  ISETP.NE.AND P0, PT, R28, RZ, PT ;  /* 0x000000ff1c00720c */ /* 0x000fe20003f05270 */
[----:B------:R-:W-:Y:S05]  /*4db0*/  @!P6 BRA `(.L_x_89) ;  /* 0x000007600000e947 */ /* 0x000fea0003800000 */
[----:B------:R-:W-:Y:S02]  /*4dc0*/  PLOP3.LUT P6, PT, PT, PT, PT, 0x8, 0x0 ;  /* 0x000000000000781c */ /* 0x000fe40003fce170 */
[----:B------:R-:W-:-:S11]  /*4dd0*/  LOP3.LUT R17, R17, 0xfffffffe, RZ, 0xc0, !PT ;  /* 0xfffffffe11117812 */ /* 0x000fd600078ec0ff */
[----:B------:R-:W-:Y:S02]  /*4de0*/  @P6 LOP3.LUT R17, R17, 0x1, RZ, 0xfc, !PT ;  /* 0x0000000111116812 */ /* 0x000fe400078efcff */
.L_x_90:
        /* <DEDUP_REMOVED lines=109> */
[----:B------:R-:W-:Y:S02]  /*54c0*/  IADD3 R25, R25, -0x10, RZ ;  /* 0xfffffff019197810 */ /* 0x000fe40007ffe0ff */
[----:B------:R-:W-:Y:S01]  /*54d0*/  IADD3 R24, R24, 0x10, RZ ;  /* 0x0000001018187810 */ /* 0x000fe20007ffe0ff */
[----:B--2---:R-:W-:Y:S02]  /*54e0*/  @!P6 FADD.FTZ R74, R74, R28 ;  /* 0x0000001c4a4ae221 */ /* 0x004fe40000010000 */
[----:B------:R-:W-:Y:S01]  /*54f0*/  @!P6 FADD.FTZ R75, R75, R29 ;  /* 0x0000001d4b4be221 */ /* 0x000fe20000010000 */
[----:B------:R-:W-:-:S13]  /*5500*/  ISETP.GT.AND P6, PT, R25, 0xc, PT ;  /* 0x0000000c1900780c */ /* 0x000fda0003fc4270 */
[----:B------:R-:W-:Y:S05]  /*5510*/  @P6 BRA `(.L_x_90) ;  /* 0xfffff8d000006947 */ /* 0x000fea000383ffff */
.L_x_89:
[----:B------:R-:W-:-:S13]  /*5520*/  ISETP.GT.AND P6, PT, R25, 0x4, PT ;  /* 0x000000041900780c */ /* 0x000fda0003fc4270 */
[----:B------:R-:W-:Y:S05]  /*5530*/  @!P6 BRA `(.L_x_91) ;  /* 0x000003d00000e947 */ /* 0x000fea0003800000 */
        /* <DEDUP_REMOVED lines=54> */
[----:B------:R-:W-:Y:S02]  /*58a0*/  LOP3.LUT R17, R17, 0xfffffffe, RZ, 0xc0, !PT ;  /* 0xfffffffe11117812 */ /* 0x000fe400078ec0ff */
[----:B------:R-:W-:Y:S02]  /*58b0*/  IADD3 R25, R25, -0x4, RZ ;  /* 0xfffffffc19197810 */ /* 0x000fe40007ffe0ff */
[----:B------:R-:W-:Y:S01]  /*58c0*/  IADD3 R24, R33, 0x4, RZ ;  /* 0x0000000421187810 */ /* 0x000fe20007ffe0ff */
[----:B--2---:R-:W-:Y:S02]  /*58d0*/  @!P6 FADD.FTZ R74, R74, R28 ;  /* 0x0000001c4a4ae221 */ /* 0x004fe40000010000 */
[----:B------:R-:W-:Y:S01]  /*58e0*/  @!P6 FADD.FTZ R75, R75, R29 ;  /* 0x0000001d4b4be221 */ /* 0x000fe20000010000 */
[----:B------:R-:W-:-:S13]  /*58f0*/  PLOP3.LUT P6, PT, PT, PT, PT, 0x8, 0x0 ;  /* 0x000000000000781c */ /* 0x000fda0003fce170 */
[----:B------:R-:W-:-:S04]  /*5900*/  @P6 LOP3.LUT R17, R17, 0x1, RZ, 0xfc, !PT ;  /* 0x0000000111116812 */ /* 0x000fc800078efcff */
.L_x_91:
[----:B------:R-:W-:-:S04]  /*5910*/  LOP3.LUT P6, RZ, R17, 0x1, RZ, 0xc0, !PT ;  /* 0x0000000111ff7812 */ /* 0x000fc800078cc0ff */
[----:B------:R-:W-:-:S13]  /*5920*/  ISETP.NE.OR P6, PT, R25, RZ, P6 ;  /* 0x000000ff1900720c */ /* 0x000fda00037c5670 */
[----:B------:R-:W-:Y:S05]  /*5930*/  @!P6 BRA `(.L_x_87) ;  /* 0x000001f00000e947 */ /* 0x000fea0003800000 */
.L_x_88:
        /* <DEDUP_REMOVED lines=29> */
[----:B------:R-:W-:-:S13]  /*5b10*/  ISETP.NE.AND P6, PT, R25, RZ, PT ;  /* 0x000000ff1900720c */ /* 0x000fda0003fc5270 */
[----:B------:R-:W-:Y:S05]  /*5b20*/  @P6 BRA `(.L_x_88) ;  /* 0xfffffe1000006947 */ /* 0x000fea000383ffff */
.L_x_87:
[----:B------:R-:W-:-:S13]  /*5b30*/  ISETP.NE.AND P6, PT, R123, RZ, PT ;  /* 0x000000ff7b00720c */ /* 0x000fda0003fc5270 */
        /* <DEDUP_REMOVED lines=9> */
.L_x_93:
[----:B------:R-:W-:Y:S05]  /*5bd0*/  BSYNC B0 ;  /* 0x0000000000007941 */ /* 0x000fea0003800000 */
.L_x_92:
        /* <DEDUP_REMOVED lines=17> */
.L_x_84:
        /* <DEDUP_REMOVED lines=13> */
[C---:B------:R-:W-:Y:S02]  /*5dc0*/  FADD.FTZ R25, -R62.reuse, R25 ;  /* 0x000000193e197221 */ /* 0x040fe40000010100 */
[----:B------:R-:W-:Y:S02]  /*5dd0*/  FADD.FTZ R59, -R62, R59 ;  /* 0x0000003b3e3b7221 */ /* 0x000fe40000010100 */
[-C--:B------:R-:W-:Y:S02]  /*5de0*/  FMUL.FTZ R39, R25, R58.reuse ;  /* 0x0000003a19277220 */ /* 0x080fe40000410000 */
        /* <DEDUP_REMOVED lines=20> */
.L_x_94:
[----:B------:R-:W-:Y:S01]  /*5f30*/  LOP3.LUT P0, RZ, R17, 0x80, RZ, 0xc0, !PT ;  /* 0x0000008011ff7812 */ /* 0x000fe2000780c0ff */
[----:B------:R-:W-:-:S12]  /*5f40*/  BSSY B0, `(.L_x_95) ;  /* 0x0000012000007945 */ /* 0x000fd80003800000 */
[----:B------:R-:W-:Y:S05]  /*5f50*/  @!P0 BRA `(.L_x_96) ;  /* 0x0000010000008947 */ /* 0x000fea0003800000 */
[----:B------:R-:W-:Y:S01]  /*5f60*/  MOV R24, R66 ;  /* 0x0000004200187202 */ /* 0x000fe20000000f00 */
[----:B------:R-:W-:Y:S01]  /*5f70*/  IMAD R27, R122, c[0x0][0x1d8], RZ ;  /* 0x000076007a1b7a24 */ /* 0x000fe200078e02ff */
[----:B------:R-:W-:-:S03]  /*5f80*/  MOV R25, R65 ;  /* 0x0000004100197202 */ /* 0x000fc60000000f00 */
[C---:B------:R-:W-:Y:S02]  /*5f90*/  IMAD R27, R4.reuse, c[0x0][0x1dc], R27 ;  /* 0x00007700041b7a24 */ /* 0x040fe400078e021b */
[----:B------:R-:W-:-:S05]  /*5fa0*/  IMAD.WIDE.U32 R24, R4, c[0x0][0x1d8], R24 ;  /* 0x0000760004187a25 */ /* 0x000fca00078e0018 */
[----:B------:R-:W-:Y:S01]  /*5fb0*/  IADD3 R27, R25, R27, RZ ;  /* 0x0000001b191b7210 */ /* 0x000fe20007ffe0ff */
[----:B------:R-:W-:Y:S01]  /*5fc0*/  FFMA.FTZ R25, R29, R38, R30 ;  /* 0x000000261d197223 */ /* 0x000fe2000001001e */
[----:B------:R-:W-:-:S03]  /*5fd0*/  LEA R26, P0, R24, c[0x0][0x160], 0x1 ;  /* 0x00005800181a7a11 */ /* 0x000fc600078008ff */
[----:B------:R-:W-:Y:S01]  /*5fe0*/  FFMA.FTZ R35, R60, R71, -R25 ;  /* 0x000000473c237223 */ /* 0x000fe20000010819 */
[----:B------:R-:W-:Y:S01]  /*5ff0*/  LEA.HI.X R27, R24, c[0x0][0x164], R27, 0x1, P0 ;  /* 0x00005900181b7a11 */ /* 0x000fe200000f0c1b */
[----:B------:R-:W-:-:S04]  /*6000*/  FFMA.FTZ R24, R29, R39, R30 ;  /* 0x000000271d187223 */ /* 0x000fc8000001001e */
[----:B------:R-:W-:Y:S02]  /*6010*/  FFMA.FTZ R33, R33, R70, -R24 ;  /* 0x0000004621217223 */ /* 0x000fe40000010818 */
[-C--:B------:R-:W-:Y:S02]  /*6020*/  FMUL.FTZ R24, R35, R58.reuse ;  /* 0x0000003a23187220 */ /* 0x080fe40000410000 */
[----:B------:R-:W-:-:S05]  /*6030*/  FMUL.FTZ R25, R33, R58 ;  /* 0x0000003a21197220 */ /* 0x000fca0000410000 */
[----:B------:R-:W-:-:S05]  /*6040*/  F2FP.BF16.PACK_AB R25, R24, R25 ;  /* 0x000000191819723e */ /* 0x000fca00000010ff */
[----:B------:R0:W-:Y:S02]  /*6050*/  STG.E [R26.64], R25 ;  /* 0x000000191a007986 */ /* 0x0001e4000c101906 */
.L_x_96:
[----:B------:R-:W-:Y:S05]  /*6060*/  BSYNC B0 ;  /* 0x0000000000007941 */ /* 0x000fea0003800000 */
.L_x_95:
[----:B------:R-:W-:Y:S01]  /*6070*/  ISETP.NE.AND P0, PT, RZ, UR9, PT ;  /* 0x00000009ff007c0c */ /* 0x000fe2000bf05270 */
[C---:B0-----:R-:W-:Y:S01]  /*6080*/  FADD.FTZ R25, -R62.reuse, R31 ;  /* 0x0000001f3e197221 */ /* 0x041fe20000010100 */
[----:B------:R-:W-:Y:S02]  /*6090*/  PRMT R61, RZ, 0x7610, R61 ;  /* 0x00007610ff3d7816 */ /* 0x000fe4000000003d */
[--C-:B------:R-:W-:Y:S01]  /*60a0*/  PRMT R33, RZ, 0x5410, R63.reuse ;  /* 0x00005410ff217816 */ /* 0x100fe2000000003f */
[----:B------:R-:W-:Y:S01]  /*60b0*/  FMUL.FTZ R41, R25, R58 ;  /* 0x0000003a19297220 */ /* 0x000fe20000410000 */
[----:B------:R-:W-:Y:S01]  /*60c0*/  PRMT R32, RZ, 0x7610, R63 ;  /* 0x00007610ff207816 */ /* 0x000fe2000000003f */
[----:B------:R-:W-:Y:S01]  /*60d0*/  FADD.FTZ R61, -R62, R61 ;  /* 0x0000003d3e3d7221 */ /* 0x000fe20000010100 */
[----:B------:R-:W-:-:S03]  /*60e0*/  PRMT R31, RZ, 0x5410, R72 ;  /* 0x00005410ff1f7816 */ /* 0x000fc60000000048 */
[----:B------:R-:W-:Y:S02]  /*60f0*/  FMUL.FTZ R40, R61, R58 ;  /* 0x0000003a3d287220 */ /* 0x000fe40000410000 */
        /* <DEDUP_REMOVED lines=19> */
.L_x_97:
        /* <DEDUP_REMOVED lines=19> */
.L_x_99:
[----:B------:R-:W-:Y:S05]  /*6360*/  BSYNC B0 ;  /* 0x0000000000007941 */ /* 0x000fea0003800000 */
.L_x_98:
        /* <DEDUP_REMOVED lines=28> */
.L_x_100:
        /* <DEDUP_REMOVED lines=19> */
.L_x_102:
[----:B------:R-:W-:Y:S05]  /*6660*/  BSYNC B0 ;  /* 0x0000000000007941 */ /* 0x000fea0003800000 */
.L_x_101:
[----:B------:R-:W-:Y:S01]  /*6670*/  ISETP.NE.AND P0, PT, RZ, UR9, PT ;  /* 0x00000009ff007c0c */ /* 0x000fe2000bf05270 */
[C---:B------:R-:W-:Y:S01]  /*6680*/  FADD.FTZ R31, -R62.reuse, R31 ;  /* 0x0000001f3e1f7221 */ /* 0x040fe20000010100 */
[----:B0-----:R-:W-:Y:S02]  /*6690*/  PRMT R25, RZ, 0x7610, R76 ;  /* 0x00007610ff197816 */ /* 0x001fe4000000004c */
        /* <DEDUP_REMOVED lines=25> */
.L_x_103:
        /* <DEDUP_REMOVED lines=19> */
.L_x_105:
[----:B------:R-:W-:Y:S05]  /*6960*/  BSYNC B0 ;  /* 0x0000000000007941 */ /* 0x000fea0003800000 */
.L_x_104:
        /* <DEDUP_REMOVED lines=28> */
.L_x_106:
        /* <DEDUP_REMOVED lines=19> */
.L_x_108:
[----:B------:R-:W-:Y:S05]  /*6c60*/  BSYNC B0 ;  /* 0x0000000000007941 */ /* 0x000fea0003800000 */
.L_x_107:
        /* <DEDUP_REMOVED lines=28> */
.L_x_109:
        /* <DEDUP_REMOVED lines=19> */
.L_x_111:
[----:B------:R-:W-:Y:S05]  /*6f60*/  BSYNC B0 ;  /* 0x0000000000007941 */ /* 0x000fea0003800000 */
.L_x_110:
        /* <DEDUP_REMOVED lines=28> */
.L_x_112:
        /* <DEDUP_REMOVED lines=19> */
.L_x_114:
[----:B------:R-:W-:Y:S05]  /*7260*/  BSYNC B0 ;  /* 0x0000000000007941 */ /* 0x000fea0003800000 */
.L_x_113:
        /* <DEDUP_REMOVED lines=28> */
.L_x_115:
[----:B------:R-:W-:Y:S01]  /*7430*/  BSSY B0, `(.L_x_116) ;  /* 0x0000012000007945 */ /* 0x000fe20003800000 */
        /* <DEDUP_REMOVED lines=17> */
.L_x_117:
[----:B------:R-:W-:Y:S05]  /*7550*/  BSYNC B0 ;  /* 0x0000000000007941 */ /* 0x000fea0003800000 */
.L_x_116:
[----:B0-----:R-:W-:Y:S01]  /*7560*/  PRMT R25, RZ, 0x7610, R86 ;  /* 0x00007610ff197816 */ /* 0x001fe20000000056 */
[C---:B------:R-:W-:Y:S01]  /*7570*/  FADD.FTZ R41, -R62.reuse, R41 ;  /* 0x000000293e297221 */ /* 0x040fe20000010100 */
[--C-:B------:R-:W-:Y:S02]  /*7580*/  PRMT R31, RZ, 0x5410, R87.reuse ;  /* 0x00005410ff1f7816 */ /* 0x100fe40000000057 */
[----:B------:R-:W-:Y:S01]  /*7590*/  PRMT R32, RZ, 0x7610, R87 ;  /* 0x00007610ff207816 */ /* 0x000fe20000000057 */
[----:B------:R-:W-:Y:S01]  /*75a0*/  FADD.FTZ R25, -R62, R25 ;  /* 0x000000193e197221 */ /* 0x000fe20000010100 */
[----:B------:R-:W-:Y:S01]  /*75b0*/  PRMT R39, RZ, 0x5410, R88 ;  /* 0x00005410ff277816 */ /* 0x000fe20000000058 */
[-C--:B------:R-:W-:Y:S02]  /*75c0*/  FMUL.FTZ R41, R41, R58.reuse ;  /* 0x0000003a29297220 */ /* 0x080fe40000410000 */
        /* <DEDUP_REMOVED lines=20> */
.L_x_118:
        /* <DEDUP_REMOVED lines=18> */
.L_x_120:
[----:B------:R-:W-:Y:S05]  /*7830*/  BSYNC B0 ;  /* 0x0000000000007941 */ /* 0x000fea0003800000 */
.L_x_119:
        /* <DEDUP_REMOVED lines=27> */
.L_x_121:
        /* <DEDUP_REMOVED lines=18> */
.L_x_123:
[----:B------:R-:W-:Y:S05]  /*7b10*/  BSYNC B0 ;  /* 0x0000000000007941 */ /* 0x000fea0003800000 */
.L_x_122:
        /* <DEDUP_REMOVED lines=27> */
.L_x_124:
        /* <DEDUP_REMOVED lines=18> */
.L_x_126:
[----:B------:R-:W-:Y:S05]  /*7df0*/  BSYNC B0 ;  /* 0x0000000000007941 */ /* 0x000fea0003800000 */
.L_x_125:
[----:B0-----:R-:W-:Y:S01]  /*7e00*/  PRMT R25, RZ, 0x7610, R92 ;  /* 0x00007610ff197816 */ /* 0x001fe2000000005c */
[----:B------:R-:W-:Y:S01]  /*7e10*/  FADD.FTZ R39, -R62, R39 ;  /* 0x000000273e277221 */ /* 0x000fe20000010100 */
[--C-:B------:R-:W-:Y:S01]  /*7e20*/  PRMT R31, RZ, 0x5410, R93.reuse ;  /* 0x00005410ff1f7816 */ /* 0x100fe2000000005d */
[----:B------:R-:W-:Y:S01]  /*7e30*/  IMAD R28, R2, c[0x0][0x1fc], R28 ;  /* 0x00007f00021c7a24 */ /* 0x000fe200078e021c */
        /* <DEDUP_REMOVED lines=24> */
.L_x_127:
        /* <DEDUP_REMOVED lines=18> */
.L_x_129:
[----:B------:R-:W-:Y:S05]  /*80e0*/  BSYNC B0 ;  /* 0x0000000000007941 */ /* 0x000fea0003800000 */
.L_x_128:
[----:B0-----:R-:W-:Y:S01]  /*80f0*/  PRMT R25, RZ, 0x7610, R18 ;  /* 0x00007610ff197816 */ /* 0x001fe20000000012 */
[----:B------:R-:W-:Y:S01]  /*8100*/  FADD.FTZ R41, -R62, R41 ;  /* 0x000000293e297221 */ /* 0x000fe20000010100 */
[----:B------:R-:W-:Y:S02]  /*8110*/  IADD3 R37, R28, 0x60, RZ ;  /* 0x000000601c257810 */ /* 0x000fe40007ffe0ff */
[----:B------:R-:W-:Y:S01]  /*8120*/  PRMT R27, RZ, 0x5410, R19 ;  /* 0x00005410ff1b7816 */ /* 0x000fe20000000013 */
[----:B------:R-:W-:Y:S01]  /*8130*/  FADD.FTZ R25, -R62, R25 ;  /* 0x000000193e197221 */ /* 0x000fe20000010100 */
[----:B------:R-:W-:Y:S01]  /*8140*/  PRMT R26, RZ, 0x7610, R19 ;  /* 0x00007610ff1a7816 */ /* 0x000fe20000000013 */
[-C--:B------:R-:W-:Y:S01]  /*8150*/  FMUL.FTZ R41, R41, R58.reuse ;  /* 0x0000003a29297220 */ /* 0x080fe20000410000 */
[----:B------:R-:W-:Y:S01]  /*8160*/  SHF.R.S32.HI R38, RZ, 0x1f, R37 ;  /* 0x0000001fff267819 */ /* 0x000fe20000011425 */
        /* <DEDUP_REMOVED lines=20> */
.L_x_130:
[----:B------:R-:W-:Y:S01]  /*82b0*/  ISETP.GE.U32.AND P0, PT, R37, c[0x0][0x1e0], PT ;  /* 0x0000780025007a0c */ /* 0x000fe20003f06070 */
[----:B------:R-:W-:Y:S01]  /*82c0*/  BSSY B0, `(.L_x_131) ;  /* 0x0000016000007945 */ /* 0x000fe20003800000 */
[--C-:B------:R-:W-:Y:S02]  /*82d0*/  PRMT R33, RZ, 0x5410, R20.reuse ;  /* 0x00005410ff217816 */ /* 0x100fe40000000014 */
[----:B------:R-:W-:Y:S02]  /*82e0*/  ISETP.GE.AND.EX P0, PT, R38, c[0x0][0x1e4], PT, P0 ;  /* 0x0000790026007a0c */ /* 0x000fe40003f06300 */
[----:B------:R-:W-:Y:S02]  /*82f0*/  PRMT R35, RZ, 0x7610, R20 ;  /* 0x00007610ff237816 */ /* 0x000fe40000000014 */
[----:B------:R-:W-:-:S13]  /*8300*/  ISETP.LT.U32.AND P0, PT, R3, 0x1e0, !P0 ;  /* 0x000001e00300780c */ /* 0x000fda0004701070 */
        /* <DEDUP_REMOVED lines=17> */
.L_x_132:
[----:B------:R-:W-:Y:S05]  /*8420*/  BSYNC B0 ;  /* 0x0000000000007941 */ /* 0x000fea0003800000 */
.L_x_131:
[----:B------:R-:W-:Y:S01]  /*8430*/  FADD.FTZ R33, -R62, R33 ;  /* 0x000000213e217221 */ /* 0x000fe20000010100 */
[----:B------:R-:W-:Y:S01]  /*8440*/  IADD3 R36, R28, 0x68, RZ ;  /* 0x000000681c247810 */ /* 0x000fe20007ffe0ff */
[----:B------:R-:W-:Y:S01]  /*8450*/  FADD.FTZ R35, -R62, R35 ;  /* 0x000000233e237221 */ /* 0x000fe20000010100 */
[--C-:B0-----:R-:W-:Y:S01]  /*8460*/  PRMT R25, RZ, 0x5410, R21.reuse ;  /* 0x00005410ff197816 */ /* 0x101fe20000000015 */
[-C--:B------:R-:W-:Y:S01]  /*8470*/  FMUL.FTZ R37, R33, R58.reuse ;  /* 0x0000003a21257220 */ /* 0x080fe20000410000 */
[----:B------:R-:W-:Y:S01]  /*8480*/  PRMT R24, RZ, 0x7610, R21 ;  /* 0x00007610ff187816 */ /* 0x000fe20000000015 */
[----:B------:R-:W-:Y:S01]  /*8490*/  FMUL.FTZ R34, R35, R58 ;  /* 0x0000003a23227220 */ /* 0x000fe20000410000 */
[----:B------:R-:W-:Y:S01]  /*84a0*/  SHF.R.S32.HI R38, RZ, 0x1f, R36 ;  /* 0x0000001fff267819 */ /* 0x000fe20000011424 */
        /* <DEDUP_REMOVED lines=19> */
.L_x_133:
        /* <DEDUP_REMOVED lines=23> */
.L_x_135:
[----:B------:R-:W-:Y:S05]  /*8750*/  BSYNC B0 ;  /* 0x0000000000007941 */ /* 0x000fea0003800000 */
.L_x_134:
[----:B------:R-:W-:Y:S01]  /*8760*/  FADD.FTZ R31, -R62, R31 ;  /* 0x0000001f3e1f7221 */ /* 0x000fe20000010100 */
[----:B------:R-:W-:Y:S01]  /*8770*/  IADD3 R36, R28, 0x70, RZ ;  /* 0x000000701c247810 */ /* 0x000fe20007ffe0ff */
[----:B------:R-:W-:Y:S01]  /*8780*/  FADD.FTZ R33, -R62, R33 ;  /* 0x000000213e217221 */ /* 0x000fe20000010100 */
[--C-:B------:R-:W-:Y:S01]  /*8790*/  PRMT R25, RZ, 0x5410, R23.reuse ;  /* 0x00005410ff197816 */ /* 0x100fe20000000017 */
[-C--:B------:R-:W-:Y:S01]  /*87a0*/  FMUL.FTZ R35, R31, R58.reuse ;  /* 0x0000003a1f237220 */ /* 0x080fe20000410000 */
[----:B------:R-:W-:Y:S01]  /*87b0*/  PRMT R22, RZ, 0x7610, R23 ;  /* 0x00007610ff167816 */ /* 0x000fe20000000017 */
[----:B------:R-:W-:Y:S01]  /*87c0*/  FMUL.FTZ R34, R33, R58 ;  /* 0x0000003a21227220 */ /* 0x000fe20000410000 */
[----:B------:R-:W-:Y:S01]  /*87d0*/  SHF.R.S32.HI R37, RZ, 0x1f, R36 ;  /* 0x0000001fff257819 */ /* 0x000fe20000011424 */
        /* <DEDUP_REMOVED lines=19> */
.L_x_136:
[----:B------:R-:W-:Y:S01]  /*8910*/  ISETP.GE.U32.AND P0, PT, R36, c[0x0][0x1e0], PT ;  /* 0x0000780024007a0c */ /* 0x000fe20003f06070 */
[----:B------:R-:W-:Y:S01]  /*8920*/  BSSY B0, `(.L_x_137) ;  /* 0x0000018000007945 */ /* 0x000fe20003800000 */
[--C-:B0-----:R-:W-:Y:S02]  /*8930*/  PRMT R19, RZ, 0x5410, R56.reuse ;  /* 0x00005410ff137816 */ /* 0x101fe40000000038 */
[----:B------:R-:W-:Y:S02]  /*8940*/  ISETP.GE.AND.EX P0, PT, R37, c[0x0][0x1e4], PT, P0 ;  /* 0x0000790025007a0c */ /* 0x000fe40003f06300 */
[----:B------:R-:W-:Y:S01]  /*8950*/  PRMT R21, RZ, 0x7610, R56 ;  /* 0x00007610ff157816 */ /* 0x000fe20000000038 */
[----:B------:R-:W-:Y:S01]  /*8960*/  FADD.FTZ R27, -R62, R19 ;  /* 0x000000133e1b7221 */ /* 0x000fe20000010100 */
[----:B------:R-:W-:-:S03]  /*8970*/  ISETP.LT.U32.AND P0, PT, R3, 0x1e0, !P0 ;  /* 0x000001e00300780c */ /* 0x000fc60004701070 */
[----:B------:R-:W-:-:S10]  /*8980*/  FADD.FTZ R31, -R62, R21 ;  /* 0x000000153e1f7221 */ /* 0x000fd40000010100 */
        /* <DEDUP_REMOVED lines=17> */
.L_x_138:
[----:B------:R-:W-:Y:S05]  /*8aa0*/  BSYNC B0 ;  /* 0x0000000000007941 */ /* 0x000fea0003800000 */
.L_x_137:
[----:B------:R-:W-:Y:S01]  /*8ab0*/  IADD3 R32, R28, 0x78, RZ ;  /* 0x000000781c207810 */ /* 0x000fe20007ffe0ff */
[-C--:B------:R-:W-:Y:S01]  /*8ac0*/  FMUL.FTZ R33, R27, R58.reuse ;  /* 0x0000003a1b217220 */ /* 0x080fe20000410000 */
[--C-:B0-----:R-:W-:Y:S01]  /*8ad0*/  PRMT R21, RZ, 0x5410, R57.reuse ;  /* 0x00005410ff157816 */ /* 0x101fe20000000039 */
[----:B------:R-:W-:Y:S01]  /*8ae0*/  FMUL.FTZ R28, R31, R58 ;  /* 0x0000003a1f1c7220 */ /* 0x000fe20000410000 */
[----:B------:R-:W-:Y:S02]  /*8af0*/  PRMT R20, RZ, 0x7610, R57 ;  /* 0x00007610ff147816 */ /* 0x000fe40000000039 */
[----:B------:R-:W-:Y:S01]  /*8b00*/  SHF.R.S32.HI R34, RZ, 0x1f, R32 ;  /* 0x0000001fff227819 */ /* 0x000fe20000011420 */
        /* <DEDUP_REMOVED lines=19> */
.L_x_139:
[----:B------:R-:W-:Y:S01]  /*8c40*/  ISETP.GE.U32.AND P0, PT, R32, c[0x0][0x1e0], PT ;  /* 0x0000780020007a0c */ /* 0x000fe20003f06070 */
[----:B------:R-:W-:Y:S03]  /*8c50*/  BSSY B0, `(.L_x_140) ;  /* 0x0000013000007945 */ /* 0x000fe60003800000 */
[----:B------:R-:W-:-:S04]  /*8c60*/  ISETP.GE.AND.EX P0, PT, R34, c[0x0][0x1e4], PT, P0 ;  /* 0x0000790022007a0c */ /* 0x000fc80003f06300 */
[----:B------:R-:W-:-:S13]  /*8c70*/  ISETP.LT.U32.AND P0, PT, R3, 0x1e0, !P0 ;  /* 0x000001e00300780c */ /* 0x000fda0004701070 */
[----:B------:R-:W-:Y:S05]  /*8c80*/  @!P0 BRA `(.L_x_141) ;  /* 0x000000f000008947 */ /* 0x000fea0003800000 */
[----:B------:R-:W-:Y:S01]  /*8c90*/  MOV R64, R66 ;  /* 0x0000004200407202 */ /* 0x000fe20000000f00 */
[C-C-:B------:R-:W-:Y:S02]  /*8ca0*/  FFMA.FTZ R22, R29.reuse, R33, R30.reuse ;  /* 0x000000211d167223 */ /* 0x140fe4000001001e */
[----:B------:R-:W-:Y:S02]  /*8cb0*/  IMAD R18, R118, c[0x0][0x1d8], RZ ;  /* 0x0000760076127a24 */ /* 0x000fe400078e02ff */
[----:B------:R-:W-:Y:S02]  /*8cc0*/  FFMA.FTZ R29, R29, R28, R30 ;  /* 0x0000001c1d1d7223 */ /* 0x000fe4000001001e */
[----:B------:R-:W-:Y:S02]  /*8cd0*/  FFMA.FTZ R21, R21, R70, -R22 ;  /* 0x0000004615157223 */ /* 0x000fe40000010816 */
[----:B------:R-:W-:-:S04]  /*8ce0*/  IMAD.WIDE.U32 R64, R13, c[0x0][0x1d8], R64 ;  /* 0x000076000d407a25 */ /* 0x000fc800078e0040 */
[----:B------:R-:W-:Y:S01]  /*8cf0*/  IMAD R19, R13, c[0x0][0x1dc], R18 ;  /* 0x000077000d137a24 */ /* 0x000fe200078e0212 */
[----:B------:R-:W-:Y:S01]  /*8d00*/  LEA R18, P0, R64, c[0x0][0x160], 0x1 ;  /* 0x0000580040127a11 */ /* 0x000fe200078008ff */
[----:B------:R-:W-:Y:S02]  /*8d10*/  FFMA.FTZ R29, R20, R71, -R29 ;  /* 0x00000047141d7223 */ /* 0x000fe4000001081d */
[-C--:B------:R-:W-:Y:S01]  /*8d20*/  FMUL.FTZ R21, R21, R58.reuse ;  /* 0x0000003a15157220 */ /* 0x080fe20000410000 */
[----:B------:R-:W-:Y:S01]  /*8d30*/  IADD3 R19, R65, R19, RZ ;  /* 0x0000001341137210 */ /* 0x000fe20007ffe0ff */
[----:B------:R-:W-:-:S03]  /*8d40*/  FMUL.FTZ R58, R29, R58 ;  /* 0x0000003a1d3a7220 */ /* 0x000fc60000410000 */
[----:B------:R-:W-:Y:S02]  /*8d50*/  LEA.HI.X R19, R64, c[0x0][0x164], R19, 0x1, P0 ;  /* 0x0000590040137a11 */ /* 0x000fe400000f0c13 */
[----:B------:R-:W-:-:S05]  /*8d60*/  F2FP.BF16.PACK_AB R21, R58, R21 ;  /* 0x000000153a15723e */ /* 0x000fca00000010ff */
[----:B------:R0:W-:Y:S02]  /*8d70*/  STG.E [R18.64], R21 ;  /* 0x0000001512007986 */ /* 0x0001e4000c101906 */
.L_x_141:
[----:B------:R-:W-:Y:S05]  /*8d80*/  BSYNC B0 ;  /* 0x0000000000007941 */ /* 0x000fea0003800000 */
.L_x_140:
[----:B------:R-:W-:Y:S02]  /*8d90*/  IADD3 R6, R6, c[0x0][0x10], RZ ;  /* 0x0000040006067a10 */ /* 0x000fe40007ffe0ff */
[----:B------:R-:W-:Y:S02]  /*8da0*/  IADD3 R5, R5, 0x1, RZ ;  /* 0x0000000105057810 */ /* 0x000fe40007ffe0ff */
[----:B------:R-:W-:-:S13]  /*8db0*/  ISETP.GE.AND P0, PT, R6, UR4, PT ;  /* 0x0000000406007c0c */ /* 0x000fda000bf06270 */
[----:B------:R-:W-:Y:S01]  /*8dc0*/  @P0 CALL.REL.NOINC `(.L_x_59) ;  /* 0x0000001000000944 */ /* 0x000fe20003c00000 */
[----:B------:R-:W-:Y:S05]  /*8dd0*/  BRA `(.L_x_142) ;  /* 0xffff78f000007947 */ /* 0x000fea000383ffff */
.L_x_59:
[----:B-12---:R-:W-:Y:S01]  /*8de0*/  MOV R6, c[0x0][0xc] ;  /* 0x0000030000067a02 */ /* 0x006fe20000000f00 */
[----:B------:R-:W-:Y:S01]  /*8df0*/  HFMA2.MMA R27, -RZ, RZ, 0, 2.384185791015625e-07 ;  /* 0x00000004ff1b7435 */ /* 0x000fe200000001ff */
[----:B------:R-:W-:Y:S01]  /*8e00*/  ISETP.NE.AND P2, PT, R3, RZ, PT ;  /* 0x000000ff0300720c */ /* 0x000fe20003f45270 */
[----:B------:R-:W-:Y:S01]  /*8e10*/  BSSY B0, `(.L_x_143) ;  /* 0x0000013000007945 */ /* 0x000fe20003800000 */
[----:B------:R-:W-:Y:S02]  /*8e20*/  IADD3 R7, R6, -0x1, RZ ;  /* 0xffffffff06077810 */ /* 0x000fe40007ffe0ff */
[----:B------:R-:W-:Y:S02]  /*8e30*/  MOV R4, c[0x0][0x10] ;  /* 0x0000040000047a02 */ /* 0x000fe40000000f00 */
[----:B------:R-:W-:Y:S02]  /*8e40*/  ISETP.NE.AND P0, PT, R2, R7, PT ;  /* 0x000000070200720c */ /* 0x000fe40003f05270 */
[----:B------:R-:W-:-:S02]  /*8e50*/  ISETP.NE.AND P1, PT, R6, 0x1, PT ;  /* 0x000000010600780c */ /* 0x000fc40003f25270 */
[C---:B------:R-:W-:Y:S02]  /*8e60*/  SHF.L.U32 R2, R4.reuse, 0x1, RZ ;  /* 0x0000000104027819 */ /* 0x040fe400000006ff */
[----:B------:R-:W-:Y:S02]  /*8e70*/  IADD3 R5, R4, -0x1, RZ ;  /* 0xffffffff04057810 */ /* 0x000fe40007ffe0ff */
[----:B------:R-:W-:Y:S02]  /*8e80*/  SEL R2, R2, RZ, P1 ;  /* 0x000000ff02027207 */ /* 0x000fe40000800000 */
[----:B------:R-:W-:-:S03]  /*8e90*/  ISETP.NE.OR P0, PT, R0, R5, P0 ;  /* 0x000000050000720c */ /* 0x000fc60000705670 */
[----:B------:R-:W-:Y:S01]  /*8ea0*/  IMAD.WIDE.U32 R4, R2, R27, c[0x0][0x1a8] ;  /* 0x00006a0002047625 */ /* 0x000fe200078e001b */
[----:B------:R-:W-:Y:S05]  /*8eb0*/  @P2 BRA `(.L_x_144) ;  /* 0x0000008000002947 */ /* 0x000fea0003800000 */
[----:B------:R-:W-:Y:S06]  /*8ec0*/  MEMBAR.ALL.GPU ;  /* 0x0000000000007992 */ /* 0x000fec000000a000 */
[----:B------:R-:W1:Y:S01]  /*8ed0*/  S2R R0, SR_LANEID ;  /* 0x0000000000007919 */ /* 0x000e620000000000 */
[----:B------:R-:W-:Y:S01]  /*8ee0*/  VOTEU.ANY UR4, UPT, PT ;  /* 0x0000000000047886 */ /* 0x000fe200038e0100 */
[----:B------:R-:W-:-:S00]  /*8ef0*/  ERRBAR ;  /* 0x00000000000079ab */ /* 0x000fc00000000000 */
[----:B------:R-:W-:Y:S01]  /*8f00*/  UFLO.U32 UR5, UR4 ;  /* 0x00000004000572bd */ /* 0x000fe200080e0000 */
[----:B------:R-:W2:Y:S05]  /*8f10*/  POPC R7, UR4 ;  /* 0x0000000400077d09 */ /* 0x000eaa0008000000 */
[----:B-1----:R-:W-:-:S13]  /*8f20*/  ISETP.EQ.U32.AND P1, PT, R0, UR5, PT ;  /* 0x0000000500007c0c */ /* 0x002fda000bf22070 */
[----:B--2---:R1:W-:Y:S02]  /*8f30*/  @P1 RED.E.ADD.S32.STRONG.GPU [R4.64], R7 ;  /* 0x000000070400198e */ /* 0x0043e4000c10e386 */
.L_x_144:
[----:B------:R-:W-:Y:S05]  /*8f40*/  BSYNC B0 ;  /* 0x0000000000007941 */ /* 0x000fea0003800000 */
.L_x_143:
[----:B------:R-:W-:Y:S05]  /*8f50*/  @P0 EXIT ;  /* 0x000000000000094d */ /* 0x000fea0003800000 */
[----:B------:R-:W-:Y:S05]  /*8f60*/  @P2 BRA `(.L_x_145) ;  /* 0x0000008000002947 */ /* 0x000fea0003800000 */
[----:B------:R-:W-:-:S05]  /*8f70*/  IMAD R0, R6, c[0x0][0x10], RZ ;  /* 0x0000040006007a24 */ /* 0x000fca00078e02ff */
[----:B------:R-:W-:-:S13]  /*8f80*/  ISETP.NE.AND P0, PT, R0, -0x1, PT ;  /* 0xffffffff0000780c */ /* 0x000fda0003f05270 */
[----:B------:R-:W-:Y:S05]  /*8f90*/  @!P0 BRA `(.L_x_145) ;  /* 0x0000005000008947 */ /* 0x000fea0003800000 */
.L_x_146:
[----:B-1----:R-:W2:Y:S01]  /*8fa0*/  LDG.E.STRONG.GPU R7, [R4.64] ;  /* 0x0000000604077981 */ /* 0x002ea2000c1ef900 */
[----:B------:R-:W-:Y:S01]  /*8fb0*/  YIELD ;  /* 0x0000000000007946 */ /* 0x000fe20003800000 */
[----:B--2---:R-:W-:Y:S01]  /*8fc0*/  ISETP.NE.AND P0, PT, R7, R0, PT ;  /* 0x000000000700720c */ /* 0x004fe20003f05270 */
[----:B------:R-:W-:-:S12]  /*8fd0*/  CCTL.IVALL ;  /* 0x00000000ff00798f */ /* 0x000fd80002000000 */
[----:B------:R-:W-:Y:S05]  /*8fe0*/  @P0 BRA `(.L_x_146) ;  /* 0xffffffb000000947 */ /* 0x000fea000383ffff */
.L_x_145:
[----:B------:R-:W-:Y:S02]  /*8ff0*/  WARPSYNC 0xffffffff ;  /* 0xffffffff00007948 */ /* 0x000fe40003800000 */
[----:B0-----:R-:W-:Y:S01]  /*9000*/  MOV R21, c[0x0][0x1dc] ;  /* 0x0000770000157a02 */ /* 0x001fe20000000f00 */
[----:B------:R-:W-:Y:S03]  /*9010*/  BAR.SYNC.DEFER_BLOCKING 0x0 ;  /* 0x0000000000007b1d */ /* 0x000fe60000010000 */
[----:B------:R-:W-:-:S04]  /*9020*/  LEA.HI R0, P0, R21, c[0x0][0x1d8], RZ, 0x1 ;  /* 0x0000760015007a11 */ /* 0x000fc800078108ff */
[----:B-1----:R-:W-:-:S04]  /*9030*/  IADD3.X R5, RZ, c[0x0][0x1dc], RZ, P0, !PT ;  /* 0x00007700ff057a10 */ /* 0x002fc800007fe4ff */
[----:B------:R-:W-:Y:S02]  /*9040*/  SHF.R.S64 R22, R0, 0x1, R5 ;  /* 0x0000000100167819 */ /* 0x000fe40000001005 */
        /* <DEDUP_REMOVED lines=19> */
.L_x_147:
[----:B------:R-:W-:-:S04]  /*9180*/  LEA R8, P0, R3, c[0x0][0x1b8], 0x2 ;  /* 0x00006e0003087a11 */ /* 0x000fc800078010ff */
[----:B------:R-:W-:Y:S02]  /*9190*/  LEA.HI.X R9, R3, c[0x0][0x1bc], R20, 0x2, P0 ;  /* 0x00006f0003097a11 */ /* 0x000fe400000f1414 */
[-C--:B------:R-:W-:Y:S02]  /*91a0*/  LEA R10, P0, R22, R8.reuse, 0x2 ;  /* 0x00000008160a7211 */ /* 0x080fe400078010ff */
[-C--:B------:R-:W-:Y:S01]  /*91b0*/  LEA R14, P1, R24, R8.reuse, 0x2 ;  /* 0x00000008180e7211 */ /* 0x080fe200078210ff */
[----:B0-----:R-:W2:Y:S01]  /*91c0*/  LDG.E R16, [R8.64] ;  /* 0x0000000608107981 */ /* 0x001ea2000c1e1900 */
        /* <DEDUP_REMOVED lines=12> */
[----:B------:R-:W-:-:S04]  /*9290*/  SHF.R.S32.HI R20, RZ, 0x1f, R3 ;  /* 0x0000001fff147819 */ /* 0x000fc80000011403 */
[----:B------:R-:W-:Y:S01]  /*92a0*/  ISETP.GT.AND.EX P0, PT, R29, R20, PT, P0 ;  /* 0x000000141d00720c */ /* 0x000fe20003f04300 */
[----:B--2---:R0:W-:Y:S04]  /*92b0*/  STG.E.64 [R4.64], R16 ;  /* 0x0000001004007986 */ /* 0x0041e8000c101b06 */
[----:B---3--:R0:W-:Y:S08]  /*92c0*/  STG.E.64 [R6.64], R18 ;  /* 0x0000001206007986 */ /* 0x0081f0000c101b06 */
[----:B------:R-:W-:Y:S05]  /*92d0*/  @P0 BRA `(.L_x_147) ;  /* 0xfffffea000000947 */ /* 0x000fea000383ffff */
[----:B------:R-:W-:Y:S05]  /*92e0*/  EXIT ;  /* 0x000000000000794d */ /* 0x000fea0003800000 */
.L_x_148:
        /* <DEDUP_REMOVED lines=9> */
.L_x_5616:


//--------------------- .text._Z35group_norm_nhwc_bwd_one_pass_kernelI11Bf16IOFp32WLi256ELi120ELi480EEv26Group_norm_nhwc_bwd_params --------------------------
	.section	.text._Z35group_norm_nhwc_bwd_one_pass_kernelI11Bf16IOFp32WLi256ELi120ELi480EEv26Group_norm_nhwc_bwd_params,"ax",@progbits
	.sectioninfo	@"SHI_REGISTERS=128"
	.align	128
        .global         _Z35group_norm_nhwc_bwd_one_pass_kernelI11Bf16IOFp32WLi256ELi120ELi480EEv26Group_norm_nhwc_bwd_params
        .type           _Z35group_norm_nhwc_bwd_one_pass_kernelI11Bf16IOFp32WLi256ELi120ELi480EEv26Group_norm_nhwc_bwd_params,@function
        .size           _Z35group_norm_nhwc_bwd_one_pass_kernelI11Bf16IOFp32WLi256ELi120ELi480EEv26Group_norm_nhwc_bwd_params,(.L_x_5617 - _Z35group_norm_nhwc_bwd_one_pass_kernelI11Bf16IOFp32WLi256ELi120ELi480EEv26Group_norm_nhwc_bwd_params)
        .other          _Z35group_norm_nhwc_bwd_one_pass_kernelI11Bf16IOFp32WLi256ELi120ELi480EEv26Group_norm_nhwc_bwd_params,@"STO_CUDA_ENTRY STV_DEFAULT"
_Z35group_norm_nhwc_bwd_one_pass_kernelI11Bf16IOFp32WLi256ELi120ELi480EEv26Group_norm_nhwc_bwd_params:
.text._Z35group_norm_nhwc_bwd_one_pass_kernelI11Bf16IOFp32WLi256ELi120ELi480EEv26Group_norm_nhwc_bwd_params:
        /* <DEDUP_REMOVED lines=10> */
[----:B-1----:R-:W0:Y:S01]  /*00a0*/  S2UR UR20, SR_CTAID.X ;  /* 0x00000000001479c3 */ /* 0x002e220000002500 */
[C---:B------:R-:W-:Y:S01]  /*00b0*/  IMAD.WIDE.U32 R4, R0.reuse, -0x77777777, RZ ;  /* 0x8888888900047825 */ /* 0x040fe200078e00ff */
[----:B------:R-:W-:Y:S01]  /*00c0*/  ISETP.GE.U32.AND P1, PT, R0, 0x1e0, PT ;  /* 0x000001e00000780c */ /* 0x000fe20003f26070 */
[----:B------:R-:W-:Y:S01]  /*00d0*/  UMOV UR13, 0x3 ;  /* 0x00000003000d7882 */ /* 0x000fe20000000000 */
[----:B------:R-:W-:Y:S01]  /*00e0*/  LOP3.LUT R3, R3, 0xffdfffff, RZ, 0xc0, !PT ;  /* 0xffdfffff03037812 */ /* 0x000fe200078ec0ff */
[----:B------:R-:W-:Y:S01]  /*00f0*/  ULDC.64 UR6, c[0x0][0x1d8] ;  /* 0x0000760000067ab9 */ /* 0x000fe20000000a00 */
[----:B------:R-:W-:Y:S01]  /*0100*/  SHF.R.U32.HI R97, RZ, 0x5, R5 ;  /* 0x00000005ff617819 */ /* 0x000fe20000011605 */
[----:B------:R-:W-:Y:S02]  /*0110*/  UIMAD.WIDE.U32 UR4, UR13, UR6, URZ ;  /* 0x000000060d0472a5 */ /* 0x000fe4000f8e003f */
[----:B------:R-:W-:Y:S02]  /*0120*/  UIMAD UR13, UR13, UR7, URZ ;  /* 0x000000070d0d72a4 */ /* 0x000fe4000f8e023f */
[----:B------:R-:W-:-:S02]  /*0130*/  ULEA.HI UR10, UP0, UR7, UR6, URZ, 0x1 ;  /* 0x00000006070a7291 */ /* 0x000fc4000f81083f */
[----:B------:R-:W-:Y:S02]  /*0140*/  UIADD3 UR13, UR5, UR13, URZ ;  /* 0x0000000d050d7290 */ /* 0x000fe4000fffe03f */
[----:B------:R-:W-:Y:S02]  /*0150*/  UIADD3.X UR11, URZ, UR7, URZ, UP0, !UPT ;  /* 0x000000073f0b7290 */ /* 0x000fe400087fe43f */
[----:B------:R-:W-:Y:S02]  /*0160*/  ULEA.HI UR12, UP0, UR13, UR4, URZ, 0x1 ;  /* 0x000000040d0c7291 */ /* 0x000fe4000f81083f */
[----:B------:R-:W-:Y:S02]  /*0170*/  USHF.R.S64 UR10, UR10, 0x1, UR11 ;  /* 0x000000010a0a7899 */ /* 0x000fe4000800100b */
[----:B------:R-:W-:Y:S02]  /*0180*/  UIADD3.X UR13, URZ, UR13, URZ, UP0, !UPT ;  /* 0x0000000d3f0d7290 */ /* 0x000fe400087fe43f */
[----:B------:R-:W-:Y:S01]  /*0190*/  USHF.R.S32.HI UR11, URZ, 0x1, UR11 ;  /* 0x000000013f0b7899 */ /* 0x000fe2000801140b */
[----:B0-----:R-:W-:Y:S01]  /*01a0*/  MOV R2, UR20 ;  /* 0x0000001400027c02 */ /* 0x001fe20008000f00 */
[----:B------:R-:W-:-:S02]  /*01b0*/  USHF.R.S64 UR12, UR12, 0x1, UR13 ;  /* 0x000000010c0c7899 */ /* 0x000fc4000800100d */
[----:B------:R-:W-:Y:S02]  /*01c0*/  USHF.R.S32.HI UR13, URZ, 0x1, UR13 ;  /* 0x000000013f0d7899 */ /* 0x000fe4000801140d */
[----:B------:R-:W-:Y:S01]  /*01d0*/  IMAD R2, R2, c[0x0][0x1fc], R97 ;  /* 0x00007f0002027a24 */ /* 0x000fe200078e0261 */
[----:B------:R-:W-:Y:S01]  /*01e0*/  ULDC.U8 UR21, c[0x0][0x1f4] ;  /* 0x00007d0000157ab9 */ /* 0x000fe20000000000 */
[----:B------:R-:W-:Y:S01]  /*01f0*/  IMAD R97, R97, -0x3c, R0 ;  /* 0xffffffc461617824 */ /* 0x000fe200078e0200 */
[----:B------:R-:W-:Y:S02]  /*0200*/  USHF.L.U64.HI UR11, UR10, 0x2, UR11 ;  /* 0x000000020a0b7899 */ /* 0x000fe4000801020b */
[C---:B------:R-:W-:Y:S01]  /*0210*/  ISETP.LT.U32.AND P0, PT, R2.reuse, c[0x0][0x1e0], PT ;  /* 0x0000780002007a0c */ /* 0x040fe20003f01070 */
[----:B------:R-:W-:Y:S01]  /*0220*/  USHF.L.U64.HI UR13, UR12, 0x2, UR13 ;  /* 0x000000020c0d7899 */ /* 0x000fe2000801020d */
[----:B------:R-:W-:Y:S01]  /*0230*/  SHF.R.S32.HI R11, RZ, 0x1f, R2 ;  /* 0x0000001fff0b7819 */ /* 0x000fe20000011402 */
[----:B------:R-:W-:Y:S01]  /*0240*/  UMOV UR4, URZ ;  /* 0x0000003f00047c82 */ /* 0x000fe20008000000 */
[----:B------:R-:W-:-:S02]  /*0250*/  IADD3 R10, R2, 0x8, RZ ;  /* 0x00000008020a7810 */ /* 0x000fc40007ffe0ff */
[----:B------:R-:W-:Y:S02]  /*0260*/  ISETP.LT.AND.EX P0, PT, R11, c[0x0][0x1e4], !P1, P0 ;  /* 0x000079000b007a0c */ /* 0x000fe40004f01300 */
[----:B------:R-:W-:Y:S02]  /*0270*/  ISETP.LT.U32.AND P5, PT, R10, c[0x0][0x1e0], PT ;  /* 0x000078000a007a0c */ /* 0x000fe40003fa1070 */
[----:B------:R-:W-:Y:S02]  /*0280*/  SHF.R.S32.HI R31, RZ, 0x1f, R10 ;  /* 0x0000001fff1f7819 */ /* 0x000fe4000001140a */
[----:B------:R-:W-:Y:S02]  /*0290*/  IADD3 R9, R2, 0x10, RZ ;  /* 0x0000001002097810 */ /* 0x000fe40007ffe0ff */
[----:B------:R-:W-:Y:S02]  /*02a0*/  ISETP.LT.AND.EX P6, PT, R31, c[0x0][0x1e4], !P1, P5 ;  /* 0x000079001f007a0c */ /* 0x000fe40004fc1350 */
[----:B------:R-:W-:-:S02]  /*02b0*/  ISETP.LT.U32.AND P4, PT, R9, c[0x0][0x1e0], PT ;  /* 0x0000780009007a0c */ /* 0x000fc40003f81070 */
[----:B------:R-:W-:Y:S02]  /*02c0*/  SHF.R.S32.HI R30, RZ, 0x1f, R9 ;  /* 0x0000001fff1e7819 */ /* 0x000fe40000011409 */
[----:B------:R-:W-:Y:S02]  /*02d0*/  @P0 LOP3.LUT R3, R3, 0x200000, RZ, 0xfc, !PT ;  /* 0x0020000003030812 */ /* 0x000fe400078efcff */
[----:B------:R-:W-:Y:S02]  /*02e0*/  IADD3 R8, R2, 0x18, RZ ;  /* 0x0000001802087810 */ /* 0x000fe40007ffe0ff */
[----:B------:R-:W-:Y:S02]  /*02f0*/  ISETP.LT.AND.EX P5, PT, R30, c[0x0][0x1e4], !P1, P4 ;  /* 0x000079001e007a0c */ /* 0x000fe40004fa1340 */
[----:B------:R-:W-:Y:S02]  /*0300*/  LOP3.LUT R3, R3, 0xffefffff, RZ, 0xc0, !PT ;  /* 0xffefffff03037812 */ /* 0x000fe400078ec0ff */
        /* <DEDUP_REMOVED lines=18> */
[----:B------:R-:W-:-:S02]  /*0430*/  SHF.R.S32.HI R25, RZ, 0x1f, R26 ;  /* 0x0000001fff197819 */ /* 0x000fc4000001141a */
[----:B------:R-:W-:Y:S02]  /*0440*/  ISETP.LT.U32.AND P0, PT, R26, c[0x0][0x1e0], PT ;  /* 0x000078001a007a0c */ /* 0x000fe40003f01070 */
        /* <DEDUP_REMOVED lines=79> */
[----:B------:R-:W-:Y:S02]  /*0940*/  ISETP.LT.AND.EX P0, PT, R9, c[0x0][0x1e4], !P1, P0 ;  /* 0x0000790009007a0c */ /* 0x000fe40004f01300 */
[----:B------:R-:W-:Y:S02]  /*0950*/  LOP3.LUT R3, R3, 0xfffffff7, RZ, 0xc0, !PT ;  /* 0xfffffff703037812 */ /* 0x000fe400078ec0ff */
[----:B------:R-:W-:Y:S02]  /*0960*/  IADD3 R112, R2, 0xb8, RZ ;  /* 0x000000b802707810 */ /* 0x000fe40007ffe0ff */
[----:B------:R-:W-:-:S02]  /*0970*/  @P2 LOP3.LUT R3, R3, 0x8, RZ, 0xfc, !PT ;  /* 0x0000000803032812 */ /* 0x000fc400078efcff */
[----:B------:R-:W-:Y:S02]  /*0980*/  SHF.R.S32.HI R5, RZ, 0x1f, R112 ;  /* 0x0000001fff057819 */ /* 0x000fe40000011470 */
[----:B------:R-:W-:Y:S02]  /*0990*/  ISETP.LT.U32.AND P2, PT, R112, c[0x0][0x1e0], PT ;  /* 0x0000780070007a0c */ /* 0x000fe40003f41070 */
[C---:B------:R-:W-:Y:S02]  /*09a0*/  IADD3 R115, R2.reuse, 0xa0, RZ ;  /* 0x000000a002737810 */ /* 0x040fe40007ffe0ff */
[C---:B------:R-:W-:Y:S02]  /*09b0*/  IADD3 R114, R2.reuse, 0xa8, RZ ;  /* 0x000000a802727810 */ /* 0x040fe40007ffe0ff */
[----:B------:R-:W-:Y:S02]  /*09c0*/  IADD3 R113, R2, 0xb0, RZ ;  /* 0x000000b002717810 */ /* 0x000fe40007ffe0ff */
[----:B------:R-:W-:-:S02]  /*09d0*/  LOP3.LUT R3, R3, 0xfffffffd, RZ, 0xc0, !PT ;  /* 0xfffffffd03037812 */ /* 0x000fc400078ec0ff */
[----:B------:R-:W-:Y:S02]  /*09e0*/  IADD3 R111, R2, 0xc0, RZ ;  /* 0x000000c0026f7810 */ /* 0x000fe40007ffe0ff */
[----:B------:R-:W-:Y:S02]  /*09f0*/  ISETP.LT.AND.EX P2, PT, R5, c[0x0][0x1e4], !P1, P2 ;  /* 0x0000790005007a0c */ /* 0x000fe40004f41320 */
        /* <DEDUP_REMOVED lines=8> */
[----:B------:R-:W-:Y:S02]  /*0a80*/  SHF.R.S32.HI R4, RZ, 0x1f, R111 ;  /* 0x0000001fff047819 */ /* 0x000fe4000001146f */
[----:B------:R-:W-:-:S02]  /*0a90*/  ISETP.LT.U32.AND P0, PT, R111, c[0x0][0x1e0], PT ;  /* 0x000078006f007a0c */ /* 0x000fc40003f01070 */
[----:B------:R-:W-:Y:S02]  /*0aa0*/  LEA.HI R5, R5, R0, RZ, 0x5 ;  /* 0x0000000005057211 */ /* 0x000fe400078f28ff */
[C---:B------:R-:W-:Y:S02]  /*0ab0*/  IADD3 R110, R2.reuse, 0xc8, RZ ;  /* 0x000000c8026e7810 */ /* 0x040fe40007ffe0ff */
[C---:B------:R-:W-:Y:S02]  /*0ac0*/  IADD3 R109, R2.reuse, 0xd0, RZ ;  /* 0x000000d0026d7810 */ /* 0x040fe40007ffe0ff */
[----:B------:R-:W-:Y:S02]  /*0ad0*/  IADD3 R108, R2, 0xd8, RZ ;  /* 0x000000d8026c7810 */ /* 0x000fe40007ffe0ff */
[----:B------:R-:W-:Y:S02]  /*0ae0*/  ISETP.LT.AND.EX P5, PT, R8, c[0x0][0x1e4], !P1, P5 ;  /* 0x0000790008007a0c */ /* 0x000fe40004fa1350 */
[----:B------:R-:W-:-:S02]  /*0af0*/  ISETP.LT.AND.EX P4, PT, R7, c[0x0][0x1e4], !P1, P4 ;  /* 0x0000790007007a0c */ /* 0x000fc40004f81340 */
[----:B------:R-:W-:Y:S02]  /*0b00*/  ISETP.LT.AND.EX P3, PT, R6, c[0x0][0x1e4], !P1, P3 ;  /* 0x0000790006007a0c */ /* 0x000fe40004f61330 */
[C---:B------:R-:W-:Y:S02]  /*0b10*/  IADD3 R107, R2.reuse, 0xe0, RZ ;  /* 0x000000e0026b7810 */ /* 0x040fe40007ffe0ff */
[C---:B------:R-:W-:Y:S02]  /*0b20*/  IADD3 R106, R2.reuse, 0xe8, RZ ;  /* 0x000000e8026a7810 */ /* 0x040fe40007ffe0ff */
[----:B------:R-:W-:Y:S02]  /*0b30*/  IADD3 R105, R2, 0xf0, RZ ;  /* 0x000000f002697810 */ /* 0x000fe40007ffe0ff */
[----:B------:R-:W-:Y:S02]  /*0b40*/  ISETP.LT.AND.EX P1, PT, R4, c[0x0][0x1e4], !P1, P0 ;  /* 0x0000790004007a0c */ /* 0x000fe40004f21300 */
[----:B------:R-:W-:-:S02]  /*0b50*/  SHF.R.S32.HI R104, RZ, 0x5, R5 ;  /* 0x00000005ff687819 */ /* 0x000fc40000011405 */
[----:B------:R-:W-:Y:S02]  /*0b60*/  SHF.R.S32.HI R4, RZ, 0x1f, R110 ;  /* 0x0000001fff047819 */ /* 0x000fe4000001146e */
[----:B------:R-:W-:Y:S02]  /*0b70*/  SHF.R.S32.HI R5, RZ, 0x1f, R109 ;  /* 0x0000001fff057819 */ /* 0x000fe4000001146d */
[----:B------:R-:W-:Y:S02]  /*0b80*/  SHF.R.S32.HI R4, RZ, 0x1f, R108 ;  /* 0x0000001fff047819 */ /* 0x000fe4000001146c */
[----:B------:R-:W-:Y:S02]  /*0b90*/  SHF.L.U32 R97, R97, 0x1, RZ ;  /* 0x0000000161617819 */ /* 0x000fe400000006ff */
[----:B------:R-:W-:Y:S02]  /*0ba0*/  IADD3 R100, R2, 0xf8, RZ ;  /* 0x000000f802647810 */ /* 0x000fe40007ffe0ff */
[----:B------:R-:W-:-:S02]  /*0bb0*/  SHF.R.S32.HI R6, RZ, 0x1f, R107 ;  /* 0x0000001fff067819 */ /* 0x000fc4000001146b */
[----:B------:R-:W-:Y:S02]  /*0bc0*/  SHF.R.S32.HI R5, RZ, 0x1f, R106 ;  /* 0x0000001fff057819 */ /* 0x000fe4000001146a */
[----:B------:R-:W-:Y:S02]  /*0bd0*/  SHF.R.S32.HI R4, RZ, 0x1f, R105 ;  /* 0x0000001fff047819 */ /* 0x000fe40000011469 */
.L_x_296:
[----:B0-----:R-:W-:Y:S01]  /*0be0*/  IABS R6, c[0x0][0x1f0] ;  /* 0x00007c0000067a13 */ /* 0x001fe20000000000 */
[----:B---3--:R-:W-:Y:S01]  /*0bf0*/  UMOV UR6, URZ ;  /* 0x0000003f00067c82 */ /* 0x008fe20008000000 */
[----:B------:R-:W-:Y:S01]  /*0c00*/  IABS R7, UR9 ;  /* 0x0000000900077c13 */ /* 0x000fe20008000000 */
[----:B------:R-:W-:Y:S01]  /*0c10*/  UISETP.GE.AND UP2, UPT, UR9, URZ, UPT ;  /* 0x0000003f0900728c */ /* 0x000fe2000bf46270 */
[----:B------:R-:W0:Y:S01]  /*0c20*/  R2UR UR17, R6 ;  /* 0x00000000061173c2 */ /* 0x000e2200000e0000 */
[----:B------:R-:W-:Y:S01]  /*0c30*/  ULDC UR16, c[0x0][0x1f0] ;  /* 0x00007c0000107ab9 */ /* 0x000fe20000000800 */
[----:B------:R-:W-:Y:S02]  /*0c40*/  SHF.R.S32.HI R8, RZ, 0x1f, R110 ;  /* 0x0000001fff087819 */ /* 0x000fe4000001146e */
[----:B------:R-:W-:-:S02]  /*0c50*/  LOP3.LUT R77, R77, 0xfffffffe, RZ, 0xc0, !PT ;  /* 0xfffffffe4d4d7812 */ /* 0x000fc400078ec0ff */
[----:B------:R-:W-:Y:S02]  /*0c60*/  LOP3.LUT R3, R3, 0xbfffffff, RZ, 0xc0, !PT ;  /* 0xbfffffff03037812 */ /* 0x000fe400078ec0ff */
[----:B------:R-:W1:Y:S01]  /*0c70*/  R2UR UR14, R7 ;  /* 0x00000000070e73c2 */ /* 0x000e6200000e0000 */
[----:B------:R-:W-:Y:S02]  /*0c80*/  @P5 LOP3.LUT R77, R77, 0x1, RZ, 0xfc, !PT ;  /* 0x000000014d4d5812 */ /* 0x000fe400078efcff */
[----:B------:R-:W-:Y:S02]  /*0c90*/  SHF.R.S32.HI R14, RZ, 0x1f, R108 ;  /* 0x0000001fff0e7819 */ /* 0x000fe4000001146c */
[----:B------:R-:W-:Y:S02]  /*0ca0*/  SHF.R.S32.HI R16, RZ, 0x1f, R107 ;  /* 0x0000001fff107819 */ /* 0x000fe4000001146b */
[----:B------:R-:W-:Y:S02]  /*0cb0*/  SHF.R.S32.HI R19, RZ, 0x1f, R106 ;  /* 0x0000001fff137819 */ /* 0x000fe4000001146a */
[----:B------:R-:W-:-:S02]  /*0cc0*/  SHF.R.S32.HI R20, RZ, 0x1f, R105 ;  /* 0x0000001fff147819 */ /* 0x000fc40000011469 */
[----:B------:R-:W-:Y:S02]  /*0cd0*/  SHF.R.S32.HI R101, RZ, 0x1f, R100 ;  /* 0x0000001fff657819 */ /* 0x000fe40000011464 */
[----:B------:R-:W-:Y:S01]  /*0ce0*/  @P4 LOP3.LUT R3, R3, 0x40000000, RZ, 0xfc, !PT ;  /* 0x4000000003034812 */ /* 0x000fe200078efcff */
[----:B0-----:R-:W0:Y:S03]  /*0cf0*/  I2F.RP R4, UR17 ;  /* 0x0000001100047d06 */ /* 0x001e260008209400 */
[----:B------:R-:W-:-:S04]  /*0d00*/  LOP3.LUT R3, R3, 0xdfffffff, RZ, 0xc0, !PT ;  /* 0xdfffffff03037812 */ /* 0x000fc800078ec0ff */
[----:B------:R-:W-:-:S04]  /*0d10*/  @P3 LOP3.LUT R3, R3, 0x20000000, RZ, 0xfc, !PT ;  /* 0x2000000003033812 */ /* 0x000fc800078efcff */
[----:B------:R-:W-:-:S04]  /*0d20*/  LOP3.LUT R3, R3, 0xf7ffffff, RZ, 0xc0, !PT ;  /* 0xf7ffffff03037812 */ /* 0x000fc800078ec0ff */
[----:B------:R-:W-:Y:S01]  /*0d30*/  @P2 LOP3.LUT R3, R3, 0x8000000, RZ, 0xfc, !PT ;  /* 0x0800000003032812 */ /* 0x000fe200078efcff */
[----:B0-----:R-:W0:Y:S03]  /*0d40*/  MUFU.RCP R4, R4 ;  /* 0x0000000400047308 */ /* 0x001e260000001000 */
[----:B------:R-:W-:-:S04]  /*0d50*/  LOP3.LUT R3, R3, 0xfbffffff, RZ, 0xc0, !PT ;  /* 0xfbffffff03037812 */ /* 0x000fc800078ec0ff */
[----:B------:R-:W-:Y:S02]  /*0d60*/  @P1 LOP3.LUT R3, R3, 0x4000000, RZ, 0xfc, !PT ;  /* 0x0400000003031812 */ /* 0x000fe400078efcff */
[----:B------:R-:W-:Y:S01]  /*0d70*/  SHF.R.S32.HI R23, RZ, 0x1f, R2 ;  /* 0x0000001fff177819 */ /* 0x000fe20000011402 */
[----:B------:R-:W-:Y:S01]  /*0d80*/  UMOV UR26, 0x3f800000 ;  /* 0x3f800000001a7882 */ /* 0x000fe20000000000 */
[C---:B------:R-:W-:Y:S02]  /*0d90*/  IADD3 R26, R2.reuse, 0x8, RZ ;  /* 0x00000008021a7810 */ /* 0x040fe40007ffe0ff */
[----:B------:R-:W-:Y:S02]  /*0da0*/  IADD3 R25, R2, 0x8, RZ ;  /* 0x0000000802197810 */ /* 0x000fe40007ffe0ff */
[----:B0-----:R-:W-:Y:S02]  /*0db0*/  IADD3 R5, R4, 0xffffffe, RZ ;  /* 0x0ffffffe04057810 */ /* 0x001fe40007ffe0ff */
[----:B------:R-:W-:-:S02]  /*0dc0*/  SHF.R.S32.HI R4, RZ, 0x1f, R97 ;  /* 0x0000001fff047819 */ /* 0x000fc40000011461 */
[----:B------:R-:W-:Y:S02]  /*0dd0*/  LOP3.LUT R77, R77, 0xfffffff7, RZ, 0xc0, !PT ;  /* 0xfffffff74d4d7812 */ /* 0x000fe400078ec0ff */
[----:B------:R-:W0:Y:S01]  /*0de0*/  F2I.FTZ.U32.TRUNC.NTZ R5, R5 ;  /* 0x0000000500057305 */ /* 0x000e22000021f000 */
[C---:B------:R-:W-:Y:S02]  /*0df0*/  LOP3.LUT P4, RZ, R3.reuse, 0x10000, RZ, 0xc0, !PT ;  /* 0x0001000003ff7812 */ /* 0x040fe4000788c0ff */
[C---:B------:R-:W-:Y:S02]  /*0e00*/  IADD3 R27, R2.reuse, 0x30, RZ ;  /* 0x00000030021b7810 */ /* 0x040fe40007ffe0ff */
[----:B------:R-:W-:Y:S02]  /*0e10*/  LOP3.LUT P3, RZ, R3, 0x4000, RZ, 0xc0, !PT ;  /* 0x0000400003ff7812 */ /* 0x000fe4000786c0ff */
[C---:B------:R-:W-:Y:S02]  /*0e20*/  IADD3 R28, R2.reuse, 0x38, RZ ;  /* 0x00000038021c7810 */ /* 0x040fe40007ffe0ff */
[----:B------:R-:W-:-:S02]  /*0e30*/  IADD3 R29, R2, 0x40, RZ ;  /* 0x00000040021d7810 */ /* 0x000fc40007ffe0ff */
[C---:B------:R-:W-:Y:S02]  /*0e40*/  LOP3.LUT P2, RZ, R3.reuse, 0x1000, RZ, 0xc0, !PT ;  /* 0x0000100003ff7812 */ /* 0x040fe4000784c0ff */
[----:B------:R-:W-:Y:S02]  /*0e50*/  IADD3 R30, R2, 0x48, RZ ;  /* 0x00000048021e7810 */ /* 0x000fe40007ffe0ff */
[----:B------:R-:W-:Y:S01]  /*0e60*/  SHF.R.S32.HI R31, RZ, 0x1f, R124 ;  /* 0x0000001fff1f7819 */ /* 0x000fe2000001147c */
[----:B0-----:R-:W0:Y:S01]  /*0e70*/  R2UR UR7, R5 ;  /* 0x00000000050773c2 */ /* 0x001e2200000e0000 */
[----:B------:R-:W-:Y:S01]  /*0e80*/  LOP3.LUT P1, RZ, R3, 0x200, RZ, 0xc0, !PT ;  /* 0x0000020003ff7812 */ /* 0x000fe2000782c0ff */
[----:B0-----:R-:W-:-:S04]  /*0e90*/  UIADD3 UR5, URZ, -UR7, URZ ;  /* 0x800000073f057290 */ /* 0x001fc8000fffe03f */
[----:B------:R-:W-:-:S04]  /*0ea0*/  UIMAD UR5, UR5, UR17, URZ ;  /* 0x00000011050572a4 */ /* 0x000fc8000f8e023f */
[----:B------:R-:W-:-:S04]  /*0eb0*/  UIMAD.WIDE.U32 UR6, UR7, UR5, UR6 ;  /* 0x00000005070672a5 */ /* 0x000fc8000f8e0006 */
[----:B-1----:R-:W-:-:S04]  /*0ec0*/  UIMAD.WIDE.U32 UR6, UR7, UR14, URZ ;  /* 0x0000000e070672a5 */ /* 0x002fc8000f8e003f */
[----:B------:R-:W-:-:S04]  /*0ed0*/  UIADD3 UR5, -UR7, URZ, URZ ;  /* 0x0000003f07057290 */ /* 0x000fc8000fffe13f */
[----:B------:R-:W-:Y:S02]  /*0ee0*/  UIMAD UR5, UR17, UR5, UR14 ;  /* 0x00000005110572a4 */ /* 0x000fe4000f8e020e */
[----:B------:R-:W-:Y:S02]  /*0ef0*/  ULOP3.LUT UR14, URZ, UR16, URZ, 0x33, !UPT ;  /* 0x000000103f0e7292 */ /* 0x000fe4000f8e333f */
[----:B------:R-:W-:-:S11]  /*0f00*/  UISETP.GT.U32.AND UP1, UPT, UR17, UR5, UPT ;  /* 0x000000051100728c */ /* 0x000fd6000bf24070 */
[----:B------:R-:W-:Y:S02]  /*0f10*/  @!UP1 UIADD3 UR5, UR5, -UR17, URZ ;  /* 0x8000001105059290 */ /* 0x000fe4000fffe03f */
[----:B------:R-:W-:Y:S02]  /*0f20*/  @!UP1 UIADD3 UR7, UR7, 0x1, URZ ;  /* 0x0000000107079890 */ /* 0x000fe4000fffe03f */
[----:B------:R-:W-:Y:S02]  /*0f30*/  UIADD3 UR6, UR5, -UR17, URZ ;  /* 0x8000001105067290 */ /* 0x000fe4000fffe03f */
[----:B------:R-:W-:-:S04]  /*0f40*/  UISETP.GT.U32.AND UP0, UPT, UR17, UR5, UPT ;  /* 0x000000051100728c */ /* 0x000fc8000bf04070 */
[----:B------:R-:W-:Y:S02]  /*0f50*/  USEL UR6, UR6, UR5, !UP0 ;  /* 0x0000000506067287 */ /* 0x000fe4000c000000 */
[----:B------:R-:W-:Y:S02]  /*0f60*/  UISETP.NE.AND UP0, UPT, URZ, UR16, UPT ;  /* 0x000000103f00728c */ /* 0x000fe4000bf05270 */
[----:B------:R-:W-:Y:S02]  /*0f70*/  @!UP2 UIADD3 UR6, -UR6, URZ, URZ ;  /* 0x0000003f0606a290 */ /* 0x000fe4000fffe13f */
[----:B------:R-:W-:Y:S02]  /*0f80*/  UISETP.GE.U32.AND UP2, UPT, UR5, UR17, UPT ;  /* 0x000000110500728c */ /* 0x000fe4000bf46070 */
[----:B------:R-:W-:Y:S02]  /*0f90*/  USEL UR15, UR14, UR6, !UP0 ;  /* 0x000000060e0f7287 */ /* 0x000fe4000c000000 */
[----:B------:R-:W-:-:S02]  /*0fa0*/  ULOP3.LUT UR5, UR9, UR16, URZ, 0x3c, !UPT ;  /* 0x0000001009057292 */ /* 0x000fc4000f8e3c3f */
[----:B------:R-:W-:Y:S02]  /*0fb0*/  UIMAD UR22, UR15, 0x78, URZ ;  /* 0x000000780f1678a4 */ /* 0x000fe4000f8e023f */
[----:B------:R-:W-:Y:S02]  /*0fc0*/  UISETP.GE.AND UP1, UPT, UR5, URZ, UPT ;  /* 0x0000003f0500728c */ /* 0x000fe4000bf26270 */
[----:B------:R-:W-:Y:S02]  /*0fd0*/  ULDC.64 UR16, c[0x0][0x1e8] ;  /* 0x00007a0000107ab9 */ /* 0x000fe40000000a00 */
[----:B------:R-:W-:Y:S01]  /*0fe0*/  MOV R5, UR22 ;  /* 0x0000001600057c02 */ /* 0x000fe20008000f00 */
[----:B------:R-:W-:Y:S01]  /*0ff0*/  @UP2 UIADD3 UR7, UR7, 0x1, URZ ;  /* 0x0000000107072890 */ /* 0x000fe2000fffe03f */
[----:B------:R-:W-:-:S04]  /*1000*/  IADD3 R42, P0, R97, UR22, RZ ;  /* 0x00000016612a7c10 */ /* 0x000fc8000ff1e0ff */
[----:B------:R-:W-:Y:S01]  /*1010*/  LEA.HI.X.SX32 R43, R5, R4, 0x1, P0 ;  /* 0x00000004052b7211 */ /* 0x000fe200000f0eff */
[----:B------:R-:W-:Y:S01]  /*1020*/  IMAD.WIDE.U32 R4, R0, -0x77777777, RZ ;  /* 0x8888888900047825 */ /* 0x000fe200078e00ff */
[----:B------:R-:W-:-:S04]  /*1030*/  @!UP1 UIADD3 UR7, -UR7, URZ, URZ ;  /* 0x0000003f07079290 */ /* 0x000fc8000fffe13f */
[----:B------:R-:W-:Y:S01]  /*1040*/  SHF.R.U32.HI R4, RZ, 0x5, R5 ;  /* 0x00000005ff047819 */ /* 0x000fe20000011605 */
[----:B------:R-:W-:Y:S01]  /*1050*/  USEL UR7, UR14, UR7, !UP0 ;  /* 0x000000070e077287 */ /* 0x000fe2000c000000 */
[----:B------:R-:W-:-:S03]  /*1060*/  MOV R5, UR20 ;  /* 0x0000001400057c02 */ /* 0x000fc60008000f00 */
[----:B------:R-:W-:Y:S02]  /*1070*/  USHF.R.S32.HI UR5, URZ, 0x1f, UR7 ;  /* 0x0000001f3f057899 */ /* 0x000fe40008011407 */
[----:B------:R-:W-:Y:S02]  /*1080*/  IMAD R18, R5, c[0x0][0x1fc], R4 ;  /* 0x00007f0005127a24 */ /* 0x000fe400078e0204 */
[----:B------:R-:W-:-:S03]  /*1090*/  UIMAD UR5, UR5, UR16, URZ ;  /* 0x00000010050572a4 */ /* 0x000fc6000f8e023f */
[----:B------:R-:W-:Y:S01]  /*10a0*/  IADD3 R4, R18, 0xc8, RZ ;  /* 0x000000c812047810 */ /* 0x000fe20007ffe0ff */
[----:B------:R-:W-:-:S03]  /*10b0*/  UIMAD UR5, UR7, UR17, UR5 ;  /* 0x00000011070572a4 */ /* 0x000fc6000f8e0205 */
[----:B------:R-:W-:Y:S02]  /*10c0*/  SHF.R.S32.HI R5, RZ, 0x1f, R4 ;  /* 0x0000001fff057819 */ /* 0x000fe40000011404 */
[----:B------:R-:W-:-:S04]  /*10d0*/  ISETP.GE.U32.AND P0, PT, R4, c[0x0][0x1e0], PT ;  /* 0x0000780004007a0c */ /* 0x000fc80003f06070 */
[----:B------:R-:W-:Y:S02]  /*10e0*/  ISETP.GE.AND.EX P0, PT, R5, c[0x0][0x1e4], PT, P0 ;  /* 0x0000790005007a0c */ /* 0x000fe40003f06300 */
[----:B------:R-:W-:Y:S02]  /*10f0*/  MOV R5, UR7 ;  /* 0x0000000700057c02 */ /* 0x000fe40008000f00 */
[----:B------:R-:W-:-:S03]  /*1100*/  ISETP.LT.U32.AND P6, PT, R0, 0x1e0, !P0 ;  /* 0x000001e00000780c */ /* 0x000fc600047c1070 */
[----:B------:R-:W-:-:S05]  /*1110*/  IMAD.WIDE.U32 R42, R5, c[0x0][0x1e8], R42 ;  /* 0x00007a00052a7a25 */ /* 0x000fca00078e002a */
[----:B------:R-:W-:-:S05]  /*1120*/  IADD3 R41, R43, UR5, RZ ;  /* 0x000000052b297c10 */ /* 0x000fca000fffe0ff */
[----:B------:R-:W-:Y:S01]  /*1130*/  @P6 IMAD R5, R8, c[0x0][0x1d8], RZ ;  /* 0x0000760008056a24 */ /* 0x000fe200078e02ff */
[----:B------:R-:W-:Y:S02]  /*1140*/  @P6 MOV R40, R42 ;  /* 0x0000002a00286202 */ /* 0x000fe40000000f00 */
[----:B------:R-:W-:Y:S01]  /*1150*/  SHF.R.S32.HI R8, RZ, 0x1f, R109 ;  /* 0x0000001fff087819 */ /* 0x000fe2000001146d */
        /* <DEDUP_REMOVED lines=26> */
[----:B------:R-:W-:Y:S01]  /*1300*/  UMOV UR5, 0x8 ;  /* 0x0000000800057882 */ /* 0x000fe20000000000 */
[----:B------:R-:W-:Y:S02]  /*1310*/  LOP3.LUT P5, RZ, R3, 0x40000, RZ, 0xc0, !PT ;  /* 0x0004000003ff7812 */ /* 0x000fe400078ac0ff */
[----:B------:R1:W5:Y:S01]  /*1320*/  @P6 LDG.E R5, [R10.64] ;  /* 0x000000120a056981 */ /* 0x000362000c1e1900 */
[----:B------:R-:W-:Y:S01]  /*1330*/  ULDC.64 UR6, c[0x0][0x198] ;  /* 0x0000660000067ab9 */ /* 0x000fe20000000a00 */
[----:B------:R-:W-:Y:S01]  /*1340*/  P2R R22, PR, RZ, 0x20 ;  /* 0x00000020ff167803 */ /* 0x000fe20000000000 */
[----:B0-----:R-:W-:Y:S01]  /*1350*/  CS2R R6, SRZ ;  /* 0x0000000000067805 */ /* 0x001fe2000001ff00 */
[----:B-1----:R-:W-:Y:S02]  /*1360*/  @P0 IADD3 R10, P6, R12, c[0x0][0x178], RZ ;  /* 0x00005e000c0a0a10 */ /* 0x002fe40007fde0ff */
[----:B------:R-:W-:-:S03]  /*1370*/  IADD3 R12, R18, 0xd8, RZ ;  /* 0x000000d8120c7810 */ /* 0x000fc60007ffe0ff */
[----:B------:R0:W5:Y:S01]  /*1380*/  @P0 LDG.E R6, [R8.64] ;  /* 0x0000001208060981 */ /* 0x000162000c1e1900 */
[----:B------:R-:W-:Y:S02]  /*1390*/  @P0 IADD3.X R11, R13, c[0x0][0x17c], RZ, P6, !PT ;  /* 0x00005f000d0b0a10 */ /* 0x000fe400037fe4ff */
[----:B------:R-:W-:Y:S01]  /*13a0*/  SHF.R.S32.HI R13, RZ, 0x1f, R12 ;  /* 0x0000001fff0d7819 */ /* 0x000fe2000001140c */
[----:B------:R-:W-:Y:S01]  /*13b0*/  UIMAD.WIDE UR6, UR9, UR5, UR6 ;  /* 0x00000005090672a5 */ /* 0x000fe2000f8e0206 */
[----:B------:R-:W-:Y:S01]  /*13c0*/  LOP3.LUT P5, RZ, R3, 0x200000, RZ, 0xc0, !PT ;  /* 0x0020000003ff7812 */ /* 0x000fe200078ac0ff */
[----:B------:R1:W5:Y:S01]  /*13d0*/  @P0 LDG.E R7, [R10.64] ;  /* 0x000000120a070981 */ /* 0x000362000c1e1900 */
[----:B------:R-:W-:-:S04]  /*13e0*/  ISETP.GE.U32.AND P0, PT, R12, c[0x0][0x1e0], PT ;  /* 0x000078000c007a0c */ /* 0x000fc80003f06070 */
[----:B------:R-:W-:-:S04]  /*13f0*/  ISETP.GE.AND.EX P0, PT, R13, c[0x0][0x1e4], PT, P0 ;  /* 0x000079000d007a0c */ /* 0x000fc80003f06300 */
[----:B------:R-:W-:-:S13]  /*1400*/  ISETP.LT.U32.AND P0, PT, R0, 0x1e0, !P0 ;  /* 0x000001e00000780c */ /* 0x000fda0004701070 */
[----:B0-----:R-:W-:Y:S01]  /*1410*/  @P0 MOV R8, R42 ;  /* 0x0000002a00080202 */ /* 0x001fe20000000f00 */
[----:B------:R-:W-:Y:S01]  /*1420*/  @P0 IMAD R13, R14, c[0x0][0x1d8], RZ ;  /* 0x000076000e0d0a24 */ /* 0x000fe200078e02ff */
[----:B------:R-:W-:-:S03]  /*1430*/  @P0 MOV R9, R41 ;  /* 0x0000002900090202 */ /* 0x000fc60000000f00 */
[C---:B------:R-:W-:Y:S02]  /*1440*/  @P0 IMAD R13, R108.reuse, c[0x0][0x1dc], R13 ;  /* 0x000077006c0d0a24 */ /* 0x040fe400078e020d */
[----:B------:R-:W-:-:S05]  /*1450*/  @P0 IMAD.WIDE.U32 R8, R108, c[0x0][0x1d8], R8 ;  /* 0x000076006c080a25 */ /* 0x000fca00078e0008 */
[----:B------:R-:W-:Y:S02]  /*1460*/  @P0 IADD3 R9, R9, R13, RZ ;  /* 0x0000000d09090210 */ /* 0x000fe40007ffe0ff */
[C---:B------:R-:W-:Y:S02]  /*1470*/  @P0 SHF.L.U32 R12, R8.reuse, 0x1, RZ ;  /* 0x00000001080c0819 */ /* 0x040fe400000006ff */
[----:B------:R-:W-:Y:S02]  /*1480*/  @P0 SHF.L.U64.HI R8, R8, 0x1, R9 ;  /* 0x0000000108080819 */ /* 0x000fe40000010209 */
[----:B-1----:R-:W-:-:S04]  /*1490*/  @P0 IADD3 R10, P6, R12, c[0x0][0x180], RZ ;  /* 0x000060000c0a0a10 */ /* 0x002fc80007fde0ff */
[----:B------:R-:W-:Y:S02]  /*14a0*/  @P0 IADD3.X R11, R8, c[0x0][0x184], RZ, P6, !PT ;  /* 0x00006100080b0a10 */ /* 0x000fe400037fe4ff */
[----:B------:R-:W-:-:S04]  /*14b0*/  @P0 IADD3 R12, P6, R12, c[0x0][0x178], RZ ;  /* 0x00005e000c0c0a10 */ /* 0x000fc80007fde0ff */
[----:B------:R-:W-:Y:S02]  /*14c0*/  @P0 IADD3.X R13, R8, c[0x0][0x17c], RZ, P6, !PT ;  /* 0x00005f00080d0a10 */ /* 0x000fe400037fe4ff */
[----:B------:R-:W-:Y:S01]  /*14d0*/  CS2R R8, SRZ ;  /* 0x0000000000087805 */ /* 0x000fe2000001ff00 */
[----:B------:R-:W-:-:S04]  /*14e0*/  IADD3 R14, R18, 0xe0, RZ ;  /* 0x000000e0120e7810 */ /* 0x000fc80007ffe0ff */
[----:B------:R-:W-:Y:S01]  /*14f0*/  SHF.R.S32.HI R15, RZ, 0x1f, R14 ;  /* 0x0000001fff0f7819 */ /* 0x000fe2000001140e */
[----:B------:R0:W5:Y:S04]  /*1500*/  @P0 LDG.E R8, [R10.64] ;  /* 0x000000120a080981 */ /* 0x000168000c1e1900 */
        /* <DEDUP_REMOVED lines=56> */
[----:B------:R-:W-:-:S06]  /*1890*/  CS2R R14, SRZ ;  /* 0x00000000000e7805 */ /* 0x000fcc000001ff00 */
[----:B------:R0:W5:Y:S04]  /*18a0*/  @P0 LDG.E R14, [R16.64] ;  /* 0x00000012100e0981 */ /* 0x000168000c1e1900 */
[----:B------:R1:W5:Y:S01]  /*18b0*/  @P0 LDG.E R15, [R18.64] ;  /* 0x00000012120f0981 */ /* 0x000362000c1e1900 */
[----:B0-----:R-:W-:Y:S02]  /*18c0*/  MOV R16, UR6 ;  /* 0x0000000600107c02 */ /* 0x001fe40008000f00 */
[----:B------:R-:W-:-:S06]  /*18d0*/  MOV R17, UR7 ;  /* 0x0000000700117c02 */ /* 0x000fcc0008000f00 */
[----:B------:R-:W2:Y:S01]  /*18e0*/  LDG.E.64 R16, [R16.64] ;  /* 0x0000001210107981 */ /* 0x000ea2000c1e1b00 */
[----:B------:R-:W-:-:S04]  /*18f0*/  @P5 IMAD R23, R23, c[0x0][0x1d8], RZ ;  /* 0x0000760017175a24 */ /* 0x000fc800078e02ff */
[----:B------:R-:W-:Y:S01]  /*1900*/  @P5 IMAD R23, R2, c[0x0][0x1dc], R23 ;  /* 0x0000770002175a24 */ /* 0x000fe200078e0217 */
[----:B------:R-:W-:Y:S01]  /*1910*/  SHF.R.S32.HI R26, RZ, 0x1f, R26 ;  /* 0x0000001fff1a7819 */ /* 0x000fe2000001141a */
[----:B--2---:R-:W0:Y:S02]  /*1920*/  R2UR UR25, R16 ;  /* 0x00000000101973c2 */ /* 0x004e2400000e0000 */
[----:B0-----:R-:W-:-:S05]  /*1930*/  MOV R20, UR25 ;  /* 0x0000001900147c02 */ /* 0x001fca0008000f00 */
[----:B------:R-:W-:-:S05]  /*1940*/  FFMA.FTZ R20, -R20, UR25, R17 ;  /* 0x0000001914147c23 */ /* 0x000fca0008010111 */
[----:B------:R-:W-:-:S13]  /*1950*/  FSETP.GTU.FTZ.AND P0, PT, R20, RZ, PT ;  /* 0x000000ff1400720b */ /* 0x000fda0003f1c000 */
[----:B------:R-:W-:Y:S01]  /*1960*/  VOTEU.ANY UP0, P0 ;  /* 0x00000000003f7886 */ /* 0x000fe20000000100 */
[----:B------:R-:W-:-:S13]  /*1970*/  PLOP3.LUT P0, PT, PT, PT, UP0, 0x80, 0x0 ;  /* 0x000000000000781c */ /* 0x000fda0003f0f008 */
[----:B-1----:R-:W-:Y:S01]  /*1980*/  @P0 FADD.FTZ R18, R20, c[0x0][0x1a0] ;  /* 0x0000680014120621 */ /* 0x002fe20000010000 */
[----:B------:R-:W-:-:S13]  /*1990*/  PLOP3.LUT P0, PT, PT, PT, UP0, 0x80, 0x0 ;  /* 0x000000000000781c */ /* 0x000fda0003f0f008 */
[----:B------:R0:W1:Y:S01]  /*19a0*/  @P0 MUFU.RSQ R24, R18 ;  /* 0x0000001200180308 */ /* 0x0000620000001400 */
[----:B------:R-:W-:-:S04]  /*19b0*/  ISETP.GE.U32.AND P0, PT, R100, c[0x0][0x1e0], PT ;  /* 0x0000780064007a0c */ /* 0x000fc80003f06070 */
[----:B------:R-:W-:-:S04]  /*19c0*/  ISETP.GE.AND.EX P0, PT, R101, c[0x0][0x1e4], PT, P0 ;  /* 0x0000790065007a0c */ /* 0x000fc80003f06300 */
[----:B------:R-:W-:-:S13]  /*19d0*/  ISETP.GT.U32.OR P0, PT, R0, 0x1df, P0 ;  /* 0x000001df0000780c */ /* 0x000fda0000704470 */
[----:B------:R-:W-:Y:S01]  /*19e0*/  @!P0 IMAD R17, R101, c[0x0][0x1d8], RZ ;  /* 0x0000760065118a24 */ /* 0x000fe200078e02ff */
[----:B------:R-:W-:-:S03]  /*19f0*/  @!P0 MOV R16, R42 ;  /* 0x0000002a00108202 */ /* 0x000fc60000000f00 */
[----:B------:R-:W-:Y:S01]  /*1a00*/  @!P0 IMAD R19, R100, c[0x0][0x1dc], R17 ;  /* 0x0000770064138a24 */ /* 0x000fe200078e0211 */
[----:B------:R-:W-:-:S05]  /*1a10*/  @!P0 MOV R17, R41 ;  /* 0x0000002900118202 */ /* 0x000fca0000000f00 */
[----:B------:R-:W-:-:S05]  /*1a20*/  @!P0 IMAD.WIDE.U32 R16, R100, c[0x0][0x1d8], R16 ;  /* 0x0000760064108a25 */ /* 0x000fca00078e0010 */
[----:B------:R-:W-:Y:S02]  /*1a30*/  @!P0 IADD3 R17, R17, R19, RZ ;  /* 0x0000001311118210 */ /* 0x000fe40007ffe0ff */
[C---:B------:R-:W-:Y:S02]  /*1a40*/  @!P0 SHF.L.U32 R20, R16.reuse, 0x1, RZ ;  /* 0x0000000110148819 */ /* 0x040fe400000006ff */
[----:B------:R-:W-:Y:S02]  /*1a50*/  @!P0 SHF.L.U64.HI R16, R16, 0x1, R17 ;  /* 0x0000000110108819 */ /* 0x000fe40000010211 */
[----:B0-----:R-:W-:-:S04]  /*1a60*/  @!P0 IADD3 R18, P6, R20, c[0x0][0x180], RZ ;  /* 0x0000600014128a10 */ /* 0x001fc80007fde0ff */
[----:B------:R-:W-:Y:S02]  /*1a70*/  @!P0 IADD3.X R19, R16, c[0x0][0x184], RZ, P6, !PT ;  /* 0x0000610010138a10 */ /* 0x000fe400037fe4ff */
[----:B------:R-:W-:-:S04]  /*1a80*/  @!P0 IADD3 R20, P6, R20, c[0x0][0x178], RZ ;  /* 0x00005e0014148a10 */ /* 0x000fc80007fde0ff */
[----:B------:R-:W-:Y:S02]  /*1a90*/  @!P0 IADD3.X R21, R16, c[0x0][0x17c], RZ, P6, !PT ;  /* 0x00005f0010158a10 */ /* 0x000fe400037fe4ff */
[----:B------:R-:W-:-:S06]  /*1aa0*/  CS2R R16, SRZ ;  /* 0x0000000000107805 */ /* 0x000fcc000001ff00 */
[----:B------:R0:W5:Y:S04]  /*1ab0*/  @!P0 LDG.E R16, [R18.64] ;  /* 0x0000001212108981 */ /* 0x000168000c1e1900 */
[----:B------:R2:W5:Y:S01]  /*1ac0*/  @!P0 LDG.E R17, [R20.64] ;  /* 0x0000001214118981 */ /* 0x000562000c1e1900 */
[----:B------:R-:W-:Y:S02]  /*1ad0*/  PLOP3.LUT P0, PT, PT, PT, UP0, 0x80, 0x0 ;  /* 0x000000000000781c */ /* 0x000fe40003f0f008 */
[----:B0-----:R-:W-:Y:S02]  /*1ae0*/  @P5 MOV R18, R42 ;  /* 0x0000002a00125202 */ /* 0x001fe40000000f00 */
[----:B------:R-:W-:-:S05]  /*1af0*/  @P5 MOV R19, R41 ;  /* 0x0000002900135202 */ /* 0x000fca0000000f00 */
[----:B------:R-:W-:Y:S01]  /*1b00*/  @P5 IMAD.WIDE.U32 R18, R2, c[0x0][0x1d8], R18 ;  /* 0x0000760002125a25 */ /* 0x000fe200078e0012 */
[----:B------:R-:W-:-:S03]  /*1b10*/  LOP3.LUT P6, RZ, R3, 0x100000, RZ, 0xc0, !PT ;  /* 0x0010000003ff7812 */ /* 0x000fc600078cc0ff */
[----:B-1----:R0:W1:Y:S01]  /*1b20*/  @P0 R2UR UR26, R24 ;  /* 0x00000000181a03c2 */ /* 0x00206200000e0000 */
        /* <DEDUP_REMOVED lines=9> */
[----:B--2---:R-:W-:Y:S01]  /*1bc0*/  @P6 IMAD R21, R25, c[0x0][0x1dc], R18 ;  /* 0x0000770019156a24 */ /* 0x004fe200078e0212 */
[----:B------:R-:W-:-:S05]  /*1bd0*/  @P6 MOV R18, R42 ;  /* 0x0000002a00126202 */ /* 0x000fca0000000f00 */
[----:B------:R-:W-:-:S05]  /*1be0*/  @P6 IMAD.WIDE.U32 R18, R25, c[0x0][0x1d8], R18 ;  /* 0x0000760019126a25 */ /* 0x000fca00078e0012 */
[----:B------:R-:W-:Y:S02]  /*1bf0*/  @P6 IADD3 R19, R19, R21, RZ ;  /* 0x0000001513136210 */ /* 0x000fe40007ffe0ff */
[C---:B------:R-:W-:Y:S02]  /*1c00*/  @P6 SHF.L.U32 R20, R18.reuse, 0x1, RZ ;  /* 0x0000000112146819 */ /* 0x040fe400000006ff */
[----:B------:R-:W-:Y:S02]  /*1c10*/  @P6 SHF.L.U64.HI R18, R18, 0x1, R19 ;  /* 0x0000000112126819 */ /* 0x000fe40000010213 */
[----:B------:R-:W-:-:S04]  /*1c20*/  @P6 IADD3 R78, P0, R20, c[0x0][0x180], RZ ;  /* 0x00006000144e6a10 */ /* 0x000fc80007f1e0ff */
[----:B------:R-:W-:Y:S02]  /*1c30*/  @P6 IADD3.X R79, R18, c[0x0][0x184], RZ, P0, !PT ;  /* 0x00006100124f6a10 */ /* 0x000fe400007fe4ff */
[----:B------:R-:W-:Y:S02]  /*1c40*/  @P6 IADD3 R20, P0, R20, c[0x0][0x178], RZ ;  /* 0x00005e0014146a10 */ /* 0x000fe40007f1e0ff */
[----:B------:R-:W-:Y:S02]  /*1c50*/  @P6 LOP3.LUT R77, R77, 0x8, RZ, 0xfc, !PT ;  /* 0x000000084d4d6812 */ /* 0x000fe400078efcff */
[----:B------:R-:W-:Y:S02]  /*1c60*/  @P6 IADD3.X R21, R18, c[0x0][0x17c], RZ, P0, !PT ;  /* 0x00005f0012156a10 */ /* 0x000fe400007fe4ff */
[----:B------:R-:W-:Y:S02]  /*1c70*/  LOP3.LUT P6, RZ, R3, 0x80000, RZ, 0xc0, !PT ;  /* 0x0008000003ff7812 */ /* 0x000fe400078cc0ff */
[----:B------:R-:W-:-:S04]  /*1c80*/  IADD3 R26, R2, 0x10, RZ ;  /* 0x00000010021a7810 */ /* 0x000fc80007ffe0ff */
[----:B------:R-:W-:Y:S02]  /*1c90*/  SHF.R.S32.HI R26, RZ, 0x1f, R26 ;  /* 0x0000001fff1a7819 */ /* 0x000fe4000001141a */
[----:B------:R-:W-:-:S05]  /*1ca0*/  IADD3 R25, R2, 0x10, RZ ;  /* 0x0000001002197810 */ /* 0x000fca0007ffe0ff */
[----:B------:R-:W-:Y:S01]  /*1cb0*/  @P6 IMAD R18, R26, c[0x0][0x1d8], RZ ;  /* 0x000076001a126a24 */ /* 0x000fe200078e02ff */
[----:B------:R-:W-:-:S03]  /*1cc0*/  @P6 MOV R19, R41 ;  /* 0x0000002900136202 */ /* 0x000fc60000000f00 */
[----:B------:R-:W-:Y:S01]  /*1cd0*/  @P6 IMAD R23, R25, c[0x0][0x1dc], R18 ;  /* 0x0000770019176a24 */ /* 0x000fe200078e0212 */
[----:B------:R-:W-:-:S05]  /*1ce0*/  @P6 MOV R18, R42 ;  /* 0x0000002a00126202 */ /* 0x000fca0000000f00 */
[----:B------:R-:W-:Y:S01]  /*1cf0*/  @P6 IMAD.WIDE.U32 R18, R25, c[0x0][0x1d8], R18 ;  /* 0x0000760019126a25 */ /* 0x000fe200078e0012 */
[----:B------:R-:W-:-:S04]  /*1d00*/  ISETP.NE.AND P5, PT, R22, RZ, PT ;  /* 0x000000ff1600720c */ /* 0x000fc80003fa5270 */
[----:B------:R-:W-:Y:S02]  /*1d10*/  @P6 IADD3 R19, R19, R23, RZ ;  /* 0x0000001713136210 */ /* 0x000fe40007ffe0ff */
[C---:B------:R-:W-:Y:S02]  /*1d20*/  @P6 SHF.L.U32 R92, R18.reuse, 0x1, RZ ;  /* 0x00000001125c6819 */ /* 0x040fe400000006ff */
[----:B------:R-:W-:Y:S02]  /*1d30*/  @P6 SHF.L.U64.HI R18, R18, 0x1, R19 ;  /* 0x0000000112126819 */ /* 0x000fe40000010213 */
[----:B------:R-:W-:Y:S02]  /*1d40*/  @P6 IADD3 R60, P0, R92, c[0x0][0x180], RZ ;  /* 0x000060005c3c6a10 */ /* 0x000fe40007f1e0ff */
[----:B------:R-:W-:Y:S02]  /*1d50*/  IADD3 R25, R2, 0x18, RZ ;  /* 0x0000001802197810 */ /* 0x000fe40007ffe0ff */
[----:B------:R-:W-:-:S02]  /*1d60*/  @P6 IADD3.X R61, R18, c[0x0][0x184], RZ, P0, !PT ;  /* 0x00006100123d6a10 */ /* 0x000fc400007fe4ff */
[----:B------:R-:W-:Y:S02]  /*1d70*/  @P6 IADD3 R92, P0, R92, c[0x0][0x178], RZ ;  /* 0x00005e005c5c6a10 */ /* 0x000fe40007f1e0ff */
[----:B------:R-:W-:Y:S02]  /*1d80*/  SHF.R.S32.HI R25, RZ, 0x1f, R25 ;  /* 0x0000001fff197819 */ /* 0x000fe40000011419 */
[----:B0-----:R-:W-:Y:S02]  /*1d90*/  IADD3 R24, R2, 0x18, RZ ;  /* 0x0000001802187810 */ /* 0x001fe40007ffe0ff */
        /* <DEDUP_REMOVED lines=9> */
[----:B------:R-:W-:Y:S02]  /*1e30*/  @P5 IADD3 R64, P0, R22, c[0x0][0x180], RZ ;  /* 0x0000600016405a10 */ /* 0x000fe40007f1e0ff */
[----:B------:R-:W-:Y:S02]  /*1e40*/  LOP3.LUT R77, R77, 0xfffffffd, RZ, 0xc0, !PT ;  /* 0xfffffffd4d4d7812 */ /* 0x000fe400078ec0ff */
[----:B------:R-:W-:-:S02]  /*1e50*/  @P5 IADD3.X R65, R18, c[0x0][0x184], RZ, P0, !PT ;  /* 0x0000610012415a10 */ /* 0x000fc400007fe4ff */
        /* <DEDUP_REMOVED lines=16> */
[----:B------:R-:W-:Y:S02]  /*1f60*/  IADD3 R26, R2, 0x28, RZ ;  /* 0x00000028021a7810 */ /* 0x000fe40007ffe0ff */
[----:B------:R-:W-:-:S02]  /*1f70*/  @P5 IADD3.X R63, R18, c[0x0][0x184], RZ, P0, !PT ;  /* 0x00006100123f5a10 */ /* 0x000fc400007fe4ff */
[----:B------:R-:W-:Y:S02]  /*1f80*/  SHF.R.S32.HI R26, RZ, 0x1f, R26 ;  /* 0x0000001fff1a7819 */ /* 0x000fe4000001141a */
[----:B------:R-:W-:Y:S02]  /*1f90*/  @P5 IADD3 R102, P0, R102, c[0x0][0x178], RZ ;  /* 0x00005e0066665a10 */ /* 0x000fe40007f1e0ff */
[----:B------:R-:W-:Y:S02]  /*1fa0*/  IADD3 R24, R2, 0x28, RZ ;  /* 0x0000002802187810 */ /* 0x000fe40007ffe0ff */
[----:B------:R-:W-:Y:S01]  /*1fb0*/  @P5 IADD3.X R103, R18, c[0x0][0x17c], RZ, P0, !PT ;  /* 0x00005f0012675a10 */ /* 0x000fe200007fe4ff */
[----:B------:R-:W-:Y:S01]  /*1fc0*/  @P4 IMAD R18, R26, c[0x0][0x1d8], RZ ;  /* 0x000076001a124a24 */ /* 0x000fe200078e02ff */
[----:B------:R-:W-:-:S03]  /*1fd0*/  @P4 MOV R19, R41 ;  /* 0x0000002900134202 */ /* 0x000fc60000000f00 */
[----:B------:R-:W-:Y:S01]  /*1fe0*/  @P4 IMAD R25, R24, c[0x0][0x1dc], R18 ;  /* 0x0000770018194a24 */ /* 0x000fe200078e0212 */
[----:B------:R-:W-:-:S05]  /*1ff0*/  @P4 MOV R18, R42 ;  /* 0x0000002a00124202 */ /* 0x000fca0000000f00 */
[----:B------:R-:W-:Y:S01]  /*2000*/  @P4 IMAD.WIDE.U32 R18, R24, c[0x0][0x1d8], R18 ;  /* 0x0000760018124a25 */ /* 0x000fe200078e0012 */
[----:B------:R-:W-:-:S04]  /*2010*/  LOP3.LUT P6, RZ, R3, 0x8000, RZ, 0xc0, !PT ;  /* 0x0000800003ff7812 */ /* 0x000fc800078cc0ff */
[----:B------:R-:W-:Y:S02]  /*2020*/  @P4 IADD3 R19, R19, R25, RZ ;  /* 0x0000001913134210 */ /* 0x000fe40007ffe0ff */
[C---:B------:R-:W-:Y:S02]  /*2030*/  @P4 SHF.L.U32 R24, R18.reuse, 0x1, RZ ;  /* 0x0000000112184819 */ /* 0x040fe400000006ff */
[----:B------:R-:W-:Y:S02]  /*2040*/  @P4 SHF.L.U64.HI R18, R18, 0x1, R19 ;  /* 0x0000000112124819 */ /* 0x000fe40000010213 */
[----:B------:R-:W-:Y:S02]  /*2050*/  @P4 IADD3 R70, P0, R24, c[0x0][0x180], RZ ;  /* 0x0000600018464a10 */ /* 0x000fe40007f1e0ff */
[----:B------:R-:W-:Y:S02]  /*2060*/  SHF.R.S32.HI R27, RZ, 0x1f, R27 ;  /* 0x0000001fff1b7819 */ /* 0x000fe4000001141b */
[----:B------:R-:W-:-:S02]  /*2070*/  @P4 IADD3.X R71, R18, c[0x0][0x184], RZ, P0, !PT ;  /* 0x0000610012474a10 */ /* 0x000fc400007fe4ff */
[----:B------:R-:W-:Y:S02]  /*2080*/  @P4 IADD3 R24, P0, R24, c[0x0][0x178], RZ ;  /* 0x00005e0018184a10 */ /* 0x000fe40007f1e0ff */
[----:B------:R-:W-:Y:S02]  /*2090*/  IADD3 R26, R2, 0x30, RZ ;  /* 0x00000030021a7810 */ /* 0x000fe40007ffe0ff */
        /* <DEDUP_REMOVED lines=43> */
[----:B------:R-:W-:Y:S02]  /*2350*/  @P6 IADD3.X R75, R18, c[0x0][0x17c], RZ, P0, !PT ;  /* 0x00005f00124b6a10 */ /* 0x000fe400007fe4ff */
[----:B------:R-:W-:Y:S01]  /*2360*/  @P2 MOV R18, R42 ;  /* 0x0000002a00122202 */ /* 0x000fe20000000f00 */
[----:B------:R-:W-:Y:S01]  /*2370*/  @P2 IMAD R28, R28, c[0x0][0x1d8], RZ ;  /* 0x000076001c1c2a24 */ /* 0x000fe200078e02ff */
[----:B------:R-:W-:-:S03]  /*2380*/  @P2 MOV R19, R41 ;  /* 0x0000002900132202 */ /* 0x000fc60000000f00 */
[C---:B------:R-:W-:Y:S02]  /*2390*/  @P2 IMAD R28, R30.reuse, c[0x0][0x1dc], R28 ;  /* 0x000077001e1c2a24 */ /* 0x040fe400078e021c */
        /* <DEDUP_REMOVED lines=8> */
[----:B------:R-:W-:Y:S01]  /*2420*/  @P2 IADD3 R28, P0, R28, c[0x0][0x178], RZ ;  /* 0x00005e001c1c2a10 */ /* 0x000fe20007f1e0ff */
[----:B------:R-:W-:Y:S01]  /*2430*/  @P5 IMAD R30, R30, c[0x0][0x1d8], RZ ;  /* 0x000076001e1e5a24 */ /* 0x000fe200078e02ff */
[----:B------:R-:W-:Y:S02]  /*2440*/  @P5 MOV R19, R41 ;  /* 0x0000002900135202 */ /* 0x000fe40000000f00 */
[----:B------:R-:W-:Y:S02]  /*2450*/  @P2 IADD3.X R29, R18, c[0x0][0x17c], RZ, P0, !PT ;  /* 0x00005f00121d2a10 */ /* 0x000fe400007fe4ff */
[----:B------:R-:W-:Y:S01]  /*2460*/  @P5 MOV R18, R42 ;  /* 0x0000002a00125202 */ /* 0x000fe20000000f00 */
[----:B------:R-:W-:Y:S01]  /*2470*/  @P5 IMAD R30, R125, c[0x0][0x1dc], R30 ;  /* 0x000077007d1e5a24 */ /* 0x000fe200078e021e */
[----:B------:R-:W-:-:S03]  /*2480*/  LOP3.LUT R77, R77, 0xfffffffb, RZ, 0xc0, !PT ;  /* 0xfffffffb4d4d7812 */ /* 0x000fc600078ec0ff */
[----:B------:R-:W-:Y:S01]  /*2490*/  @P5 IMAD.WIDE.U32 R18, R125, c[0x0][0x1d8], R18 ;  /* 0x000076007d125a25 */ /* 0x000fe200078e0012 */
[----:B------:R-:W-:Y:S02]  /*24a0*/  @P4 LOP3.LUT R77, R77, 0x4, RZ, 0xfc, !PT ;  /* 0x000000044d4d4812 */ /* 0x000fe400078efcff */
[----:B------:R-:W-:Y:S02]  /*24b0*/  LOP3.LUT P4, RZ, R3, 0x400, RZ, 0xc0, !PT ;  /* 0x0000040003ff7812 */ /* 0x000fe4000788c0ff */
[----:B------:R-:W-:Y:S02]  /*24c0*/  @P5 IADD3 R30, R19, R30, RZ ;  /* 0x0000001e131e5210 */ /* 0x000fe40007ffe0ff */
[C---:B------:R-:W-:Y:S02]  /*24d0*/  @P5 SHF.L.U32 R72, R18.reuse, 0x1, RZ ;  /* 0x0000000112485819 */ /* 0x040fe400000006ff */
[----:B------:R-:W-:Y:S02]  /*24e0*/  @P5 SHF.L.U64.HI R18, R18, 0x1, R30 ;  /* 0x0000000112125819 */ /* 0x000fe4000001021e */
[----:B------:R-:W-:-:S04]  /*24f0*/  @P5 IADD3 R44, P0, R72, c[0x0][0x180], RZ ;  /* 0x00006000482c5a10 */ /* 0x000fc80007f1e0ff */
[----:B------:R-:W-:Y:S02]  /*2500*/  @P5 IADD3.X R45, R18, c[0x0][0x184], RZ, P0, !PT ;  /* 0x00006100122d5a10 */ /* 0x000fe400007fe4ff */
[----:B------:R-:W-:Y:S01]  /*2510*/  @P5 IADD3 R72, P0, R72, c[0x0][0x178], RZ ;  /* 0x00005e0048485a10 */ /* 0x000fe20007f1e0ff */
[----:B------:R-:W-:Y:S01]  /*2520*/  @P4 IMAD R30, R31, c[0x0][0x1d8], RZ ;  /* 0x000076001f1e4a24 */ /* 0x000fe200078e02ff */
[----:B------:R-:W-:Y:S02]  /*2530*/  @P4 MOV R19, R41 ;  /* 0x0000002900134202 */ /* 0x000fe40000000f00 */
[----:B------:R-:W-:Y:S02]  /*2540*/  @P5 IADD3.X R73, R18, c[0x0][0x17c], RZ, P0, !PT ;  /* 0x00005f0012495a10 */ /* 0x000fe400007fe4ff */
[----:B------:R-:W-:Y:S01]  /*2550*/  @P4 MOV R18, R42 ;  /* 0x0000002a00124202 */ /* 0x000fe20000000f00 */
[----:B------:R-:W-:-:S04]  /*2560*/  @P4 IMAD R30, R124, c[0x0][0x1dc], R30 ;  /* 0x000077007c1e4a24 */ /* 0x000fc800078e021e */
[----:B------:R-:W-:-:S05]  /*2570*/  @P4 IMAD.WIDE.U32 R18, R124, c[0x0][0x1d8], R18 ;  /* 0x000076007c124a25 */ /* 0x000fca00078e0012 */
        /* <DEDUP_REMOVED lines=14> */
[----:B------:R-:W-:-:S04]  /*2660*/  @P3 LOP3.LUT R3, R3, 0x80000000, RZ, 0xfc, !PT ;  /* 0x8000000003033812 */ /* 0x000fc800078efcff */
[----:B------:R-:W-:Y:S02]  /*2670*/  @P1 IADD3 R32, R19, R32, RZ ;  /* 0x0000002013201210 */ /* 0x000fe40007ffe0ff */
[C---:B------:R-:W-:Y:S02]  /*2680*/  @P1 SHF.L.U32 R50, R18.reuse, 0x1, RZ ;  /* 0x0000000112321819 */ /* 0x040fe400000006ff */
[----:B------:R-:W-:Y:S02]  /*2690*/  LOP3.LUT P3, RZ, R3, 0x100, RZ, 0xc0, !PT ;  /* 0x0000010003ff7812 */ /* 0x000fe4000786c0ff */
[----:B------:R-:W-:Y:S02]  /*26a0*/  @P1 SHF.L.U64.HI R18, R18, 0x1, R32 ;  /* 0x0000000112121819 */ /* 0x000fe40000010220 */
[----:B------:R-:W-:Y:S02]  /*26b0*/  @P1 IADD3 R32, P0, R50, c[0x0][0x180], RZ ;  /* 0x0000600032201a10 */ /* 0x000fe40007f1e0ff */
[----:B------:R-:W-:-:S02]  /*26c0*/  SHF.R.S32.HI R34, RZ, 0x1f, R122 ;  /* 0x0000001fff227819 */ /* 0x000fc4000001147a */
[----:B------:R-:W-:Y:S02]  /*26d0*/  @P1 IADD3.X R33, R18, c[0x0][0x184], RZ, P0, !PT ;  /* 0x0000610012211a10 */ /* 0x000fe400007fe4ff */
[----:B------:R-:W-:-:S03]  /*26e0*/  @P1 IADD3 R50, P0, R50, c[0x0][0x178], RZ ;  /* 0x00005e0032321a10 */ /* 0x000fc60007f1e0ff */
[----:B------:R-:W-:Y:S02]  /*26f0*/  @P3 MOV R19, R41 ;  /* 0x0000002900133202 */ /* 0x000fe40000000f00 */
[----:B------:R-:W-:Y:S01]  /*2700*/  @P1 IADD3.X R51, R18, c[0x0][0x17c], RZ, P0, !PT ;  /* 0x00005f0012331a10 */ /* 0x000fe200007fe4ff */
        /* <DEDUP_REMOVED lines=16> */
[----:B------:R-:W-:-:S04]  /*2810*/  @P6 IMAD R34, R121, c[0x0][0x1dc], R34 ;  /* 0x0000770079226a24 */ /* 0x000fc800078e0222 */
        /* <DEDUP_REMOVED lines=36> */
[----:B------:R-:W-:Y:S02]  /*2a60*/  @P3 IADD3 R84, P0, R84, c[0x0][0x178], RZ ;  /* 0x00005e0054543a10 */ /* 0x000fe40007f1e0ff */
[C---:B------:R-:W-:Y:S02]  /*2a70*/  LOP3.LUT P4, RZ, R3.reuse, 0x200000, RZ, 0xc0, !PT ;  /* 0x0020000003ff7812 */ /* 0x040fe4000788c0ff */
[----:B------:R-:W-:Y:S02]  /*2a80*/  LOP3.LUT P6, RZ, R3, 0x10, RZ, 0xc0, !PT ;  /* 0x0000001003ff7812 */ /* 0x000fe400078cc0ff */
[----:B------:R-:W-:Y:S01]  /*2a90*/  @P3 IADD3.X R85, R18, c[0x0][0x17c], RZ, P0, !PT ;  /* 0x00005f0012553a10 */ /* 0x000fe200007fe4ff */
[----:B------:R-:W-:Y:S01]  /*2aa0*/  HFMA2.MMA R18, -RZ, RZ, 0, 0 ;  /* 0x00000000ff127435 */ /* 0x000fe200000001ff */
[----:B------:R-:W-:-:S09]  /*2ab0*/  SHF.R.S32.HI R76, RZ, 0x1f, R118 ;  /* 0x0000001fff4c7819 */ /* 0x000fd20000011476 */
[----:B------:R0:W5:Y:S01]  /*2ac0*/  @P4 LDG.E R18, [R56.64] ;  /* 0x0000001238124981 */ /* 0x000162000c1e1900 */
[----:B------:R-:W-:-:S04]  /*2ad0*/  @P6 IMAD R19, R76, c[0x0][0x1d8], RZ ;  /* 0x000076004c136a24 */ /* 0x000fc800078e02ff */
[----:B------:R-:W-:Y:S01]  /*2ae0*/  @P6 IMAD R19, R118, c[0x0][0x1dc], R19 ;  /* 0x0000770076136a24 */ /* 0x000fe200078e0213 */
[----:B0-----:R-:W-:Y:S02]  /*2af0*/  @P6 MOV R56, R42 ;  /* 0x0000002a00386202 */ /* 0x001fe40000000f00 */
        /* <DEDUP_REMOVED lines=9> */
[----:B------:R-:W-:Y:S02]  /*2b90*/  LOP3.LUT P6, RZ, R77, 0x8, RZ, 0xc0, !PT ;  /* 0x000000084dff7812 */ /* 0x000fe400078cc0ff */
[----:B------:R-:W-:Y:S02]  /*2ba0*/  MOV R19, RZ ;  /* 0x000000ff00137202 */ /* 0x000fe40000000f00 */
[C---:B------:R-:W-:Y:S02]  /*2bb0*/  LOP3.LUT P1, RZ, R3.reuse, 0x80000, RZ, 0xc0, !PT ;  /* 0x0008000003ff7812 */ /* 0x040fe4000782c0ff */
[----:B------:R-:W-:-:S07]  /*2bc0*/  LOP3.LUT P5, RZ, R3, 0x8, RZ, 0xc0, !PT ;  /* 0x0000000803ff7812 */ /* 0x000fce00078ac0ff */
[----:B------:R0:W5:Y:S02]  /*2bd0*/  @P6 LDG.E R19, [R78.64] ;  /* 0x000000124e136981 */ /* 0x000164000c1e1900 */
[----:B0-----:R-:W-:Y:S01]  /*2be0*/  HFMA2.MMA R79, -RZ, RZ, 0, 0 ;  /* 0x00000000ff4f7435 */ /* 0x001fe200000001ff */
[----:B------:R-:W-:Y:S01]  /*2bf0*/  SHF.R.S32.HI R90, RZ, 0x1f, R117 ;  /* 0x0000001fff5a7819 */ /* 0x000fe20000011475 */
[----:B------:R-:W-:-:S08]  /*2c00*/  HFMA2.MMA R76, -RZ, RZ, 0, 0 ;  /* 0x00000000ff4c7435 */ /* 0x000fd000000001ff */
[----:B------:R0:W5:Y:S04]  /*2c10*/  @P6 LDG.E R79, [R20.64] ;  /* 0x00000012144f6981 */ /* 0x000168000c1e1900 */
[----:B------:R2:W5:Y:S01]  /*2c20*/  @P4 LDG.E R76, [R80.64] ;  /* 0x00000012504c4981 */ /* 0x000562000c1e1900 */
[----:B0-----:R-:W-:Y:S01]  /*2c30*/  MOV R20, RZ ;  /* 0x000000ff00147202 */ /* 0x001fe20000000f00 */
[----:B------:R-:W-:-:S05]  /*2c40*/  @P5 IMAD R21, R90, c[0x0][0x1d8], RZ ;  /* 0x000076005a155a24 */ /* 0x000fca00078e02ff */
[----:B------:R0:W5:Y:S01]  /*2c50*/  @P1 LDG.E R20, [R60.64] ;  /* 0x000000123c141981 */ /* 0x000162000c1e1900 */
[----:B------:R-:W-:Y:S01]  /*2c60*/  @P5 IMAD R21, R117, c[0x0][0x1dc], R21 ;  /* 0x0000770075155a24 */ /* 0x000fe200078e0215 */
[----:B0-----:R-:W-:Y:S02]  /*2c70*/  @P5 MOV R60, R42 ;  /* 0x0000002a003c5202 */ /* 0x001fe40000000f00 */
[----:B------:R-:W-:-:S05]  /*2c80*/  @P5 MOV R61, R41 ;  /* 0x00000029003d5202 */ /* 0x000fca0000000f00 */
[----:B------:R-:W-:-:S05]  /*2c90*/  @P5 IMAD.WIDE.U32 R60, R117, c[0x0][0x1d8], R60 ;  /* 0x00007600753c5a25 */ /* 0x000fca00078e003c */
[----:B------:R-:W-:Y:S02]  /*2ca0*/  @P5 IADD3 R21, R61, R21, RZ ;  /* 0x000000153d155210 */ /* 0x000fe40007ffe0ff */
[C---:B--2---:R-:W-:Y:S02]  /*2cb0*/  @P5 SHF.L.U32 R80, R60.reuse, 0x1, RZ ;  /* 0x000000013c505819 */ /* 0x044fe400000006ff */
[----:B------:R-:W-:Y:S02]  /*2cc0*/  @P5 SHF.L.U64.HI R21, R60, 0x1, R21 ;  /* 0x000000013c155819 */ /* 0x000fe40000010215 */
[----:B------:R-:W-:Y:S01]  /*2cd0*/  @P5 IADD3 R60, P0, R80, c[0x0][0x180], RZ ;  /* 0x00006000503c5a10 */ /* 0x000fe20007f1e0ff */
[----:B------:R-:W-:-:S03]  /*2ce0*/  HFMA2.MMA R91, -RZ, RZ, 0, 0 ;  /* 0x00000000ff5b7435 */ /* 0x000fc600000001ff */
[----:B------:R-:W-:Y:S02]  /*2cf0*/  @P5 IADD3.X R61, R21, c[0x0][0x184], RZ, P0, !PT ;  /* 0x00006100153d5a10 */ /* 0x000fe400007fe4ff */
[----:B------:R-:W-:-:S04]  /*2d00*/  @P5 IADD3 R80, P0, R80, c[0x0][0x178], RZ ;  /* 0x00005e0050505a10 */ /* 0x000fc80007f1e0ff */
[----:B------:R-:W-:Y:S01]  /*2d10*/  @P5 IADD3.X R81, R21, c[0x0][0x17c], RZ, P0, !PT ;  /* 0x00005f0015515a10 */ /* 0x000fe200007fe4ff */
[----:B------:R0:W5:Y:S01]  /*2d20*/  @P1 LDG.E R91, [R92.64] ;  /* 0x000000125c5b1981 */ /* 0x000162000c1e1900 */
[----:B------:R-:W-:Y:S02]  /*2d30*/  LOP3.LUT P5, RZ, R77, 0x2, RZ, 0xc0, !PT ;  /* 0x000000024dff7812 */ /* 0x000fe400078ac0ff */
[C---:B------:R-:W-:Y:S02]  /*2d40*/  LOP3.LUT P3, RZ, R3.reuse, 0x20000, RZ, 0xc0, !PT ;  /* 0x0002000003ff7812 */ /* 0x040fe4000786c0ff */
[----:B------:R-:W-:Y:S01]  /*2d50*/  LOP3.LUT P6, RZ, R3, 0x2, RZ, 0xc0, !PT ;  /* 0x0000000203ff7812 */ /* 0x000fe200078cc0ff */
[----:B0-----:R-:W-:-:S08]  /*2d60*/  CS2R R92, SRZ ;  /* 0x00000000005c7805 */ /* 0x001fd0000001ff00 */
[----:B------:R0:W5:Y:S01]  /*2d70*/  @P5 LDG.E R93, [R22.64] ;  /* 0x00000012165d5981 */ /* 0x000162000c1e1900 */
[----:B------:R-:W-:Y:S01]  /*2d80*/  SHF.R.S32.HI R90, RZ, 0x1f, R116 ;  /* 0x0000001fff5a7819 */ /* 0x000fe20000011474 */
[----:B0-----:R-:W-:-:S04]  /*2d90*/  HFMA2.MMA R22, -RZ, RZ, 0, 0 ;  /* 0x00000000ff167435 */ /* 0x001fc800000001ff */
[----:B------:R-:W-:Y:S01]  /*2da0*/  @P6 IMAD R23, R90, c[0x0][0x1d8], RZ ;  /* 0x000076005a176a24 */ /* 0x000fe200078e02ff */
[----:B------:R-:W-:-:S05]  /*2db0*/  MOV R21, RZ ;  /* 0x000000ff00157202 */ /* 0x000fca0000000f00 */
[----:B------:R0:W5:Y:S01]  /*2dc0*/  @P3 LDG.E R22, [R62.64] ;  /* 0x000000123e163981 */ /* 0x000162000c1e1900 */
[----:B------:R-:W-:-:S03]  /*2dd0*/  @P6 IMAD R23, R116, c[0x0][0x1dc], R23 ;  /* 0x0000770074176a24 */ /* 0x000fc600078e0217 */
[----:B------:R2:W5:Y:S01]  /*2de0*/  @P5 LDG.E R21, [R64.64] ;  /* 0x0000001240155981 */ /* 0x000562000c1e1900 */
[----:B0-----:R-:W-:Y:S02]  /*2df0*/  @P6 MOV R62, R42 ;  /* 0x0000002a003e6202 */ /* 0x001fe40000000f00 */
[----:B------:R-:W-:-:S05]  /*2e00*/  @P6 MOV R63, R41 ;  /* 0x00000029003f6202 */ /* 0x000fca0000000f00 */
[----:B------:R-:W-:Y:S01]  /*2e10*/  @P6 IMAD.WIDE.U32 R62, R116, c[0x0][0x1d8], R62 ;  /* 0x00007600743e6a25 */ /* 0x000fe200078e003e */
[----:B------:R-:W-:-:S04]  /*2e20*/  LOP3.LUT P4, RZ, R77, 0x4, RZ, 0xc0, !PT ;  /* 0x000000044dff7812 */ /* 0x000fc8000788c0ff */
[----:B------:R-:W-:Y:S02]  /*2e30*/  @P6 IADD3 R23, R63, R23, RZ ;  /* 0x000000173f176210 */ /* 0x000fe40007ffe0ff */
[C---:B--2---:R-:W-:Y:S02]  /*2e40*/  @P6 SHF.L.U32 R64, R62.reuse, 0x1, RZ ;  /* 0x000000013e406819 */ /* 0x044fe400000006ff */
[----:B------:R-:W-:Y:S02]  /*2e50*/  @P6 SHF.L.U64.HI R23, R62, 0x1, R23 ;  /* 0x000000013e176819 */ /* 0x000fe40000010217 */
[----:B------:R-:W-:Y:S02]  /*2e60*/  @P6 IADD3 R62, P0, R64, c[0x0][0x180], RZ ;  /* 0x00006000403e6a10 */ /* 0x000fe40007f1e0ff */
[C---:B------:R-:W-:Y:S02]  /*2e70*/  LOP3.LUT P1, RZ, R3.reuse, 0x2000, RZ, 0xc0, !PT ;  /* 0x0000200003ff7812 */ /* 0x040fe4000782c0ff */
[----:B------:R-:W-:-:S02]  /*2e80*/  LOP3.LUT R3, R3, 0xffbfffff, RZ, 0xc0, !PT ;  /* 0xffbfffff03037812 */ /* 0x000fc400078ec0ff */
[----:B------:R-:W-:Y:S02]  /*2e90*/  @P6 IADD3.X R63, R23, c[0x0][0x184], RZ, P0, !PT ;  /* 0x00006100173f6a10 */ /* 0x000fe400007fe4ff */
[----:B------:R-:W-:Y:S02]  /*2ea0*/  @P6 IADD3 R64, P0, R64, c[0x0][0x178], RZ ;  /* 0x00005e0040406a10 */ /* 0x000fe40007f1e0ff */
[----:B------:R-:W-:Y:S02]  /*2eb0*/  @P6 LOP3.LUT R3, R3, 0x400000, RZ, 0xfc, !PT ;  /* 0x0040000003036812 */ /* 0x000fe400078efcff */
[----:B------:R-:W-:Y:S02]  /*2ec0*/  MOV R96, RZ ;  /* 0x000000ff00607202 */ /* 0x000fe40000000f00 */
[----:B------:R-:W-:Y:S02]  /*2ed0*/  @P6 IADD3.X R65, R23, c[0x0][0x17c], RZ, P0, !PT ;  /* 0x00005f0017416a10 */ /* 0x000fe400007fe4ff */
[----:B------:R-:W-:-:S02]  /*2ee0*/  LOP3.LUT P6, RZ, R3, 0x8000, RZ, 0xc0, !PT ;  /* 0x0000800003ff7812 */ /* 0x000fc400078cc0ff */
[----:B------:R-:W-:Y:S01]  /*2ef0*/  LOP3.LUT P5, RZ, R77, 0x1, RZ, 0xc0, !PT ;  /* 0x000000014dff7812 */ /* 0x000fe200078ac0ff */
[----:B------:R0:W5:Y:S01]  /*2f00*/  @P4 LDG.E R96, [R24.64] ;  /* 0x0000001218604981 */ /* 0x000162000c1e1900 */
[----:B------:R-:W-:Y:S01]  /*2f10*/  SHF.R.S32.HI R78, RZ, 0x1f, R115 ;  /* 0x0000001fff4e7819 */ /* 0x000fe20000011473 */
[----:B------:R-:W-:Y:S01]  /*2f20*/  CS2R R94, SRZ ;  /* 0x00000000005e7805 */ /* 0x000fe2000001ff00 */
[----:B------:R-:W-:-:S05]  /*2f30*/  HFMA2.MMA R23, -RZ, RZ, 0, 0 ;  /* 0x00000000ff177435 */ /* 0x000fca00000001ff */
[----:B------:R2:W5:Y:S01]  /*2f40*/  @P3 LDG.E R95, [R102.64] ;  /* 0x00000012665f3981 */ /* 0x000562000c1e1900 */
[----:B0-----:R-:W-:-:S03]  /*2f50*/  HFMA2.MMA R24, -RZ, RZ, 0, 0 ;  /* 0x00000000ff187435 */ /* 0x001fc600000001ff */
[----:B------:R-:W-:Y:S01]  /*2f60*/  @P5 IMAD R25, R78, c[0x0][0x1d8], RZ ;  /* 0x000076004e195a24 */ /* 0x000fe200078e02ff */
[----:B------:R-:W-:Y:S01]  /*2f70*/  LOP3.LUT P3, RZ, R3, 0x80000000, RZ, 0xc0, !PT ;  /* 0x8000000003ff7812 */ /* 0x000fe2000786c0ff */
[----:B------:R0:W5:Y:S01]  /*2f80*/  @P4 LDG.E R23, [R70.64] ;  /* 0x0000001246174981 */ /* 0x000162000c1e1900 */
[----:B------:R-:W-:Y:S01]  /*2f90*/  SHF.R.S32.HI R77, RZ, 0x1f, R114 ;  /* 0x0000001fff4d7819 */ /* 0x000fe20000011472 */
[----:B------:R-:W-:Y:S02]  /*2fa0*/  HFMA2.MMA R90, -RZ, RZ, 0, 0 ;  /* 0x00000000ff5a7435 */ /* 0x000fe400000001ff */
[----:B------:R2:W5:Y:S04]  /*2fb0*/  @P6 LDG.E R94, [R98.64] ;  /* 0x00000012625e6981 */ /* 0x000568000c1e1900 */
[----:B------:R3:W5:Y:S01]  /*2fc0*/  @P6 LDG.E R24, [R66.64] ;  /* 0x0000001242186981 */ /* 0x000762000c1e1900 */
[----:B------:R-:W-:Y:S01]  /*2fd0*/  @P5 IMAD R25, R115, c[0x0][0x1dc], R25 ;  /* 0x0000770073195a24 */ /* 0x000fe200078e0219 */
[----:B------:R-:W-:-:S02]  /*2fe0*/  LOP3.LUT P4, RZ, R3, 0x40000000, RZ, 0xc0, !PT ;  /* 0x4000000003ff7812 */ /* 0x000fc4000788c0ff */
[----:B------:R4:W5:Y:S01]  /*2ff0*/  @P3 LDG.E R92, [R26.64] ;  /* 0x000000121a5c3981 */ /* 0x000962000c1e1900 */
[----:B------:R-:W-:-:S03]  /*3000*/  HFMA2.MMA R78, -RZ, RZ, 0, 0 ;  /* 0x00000000ff4e7435 */ /* 0x000fc600000001ff */
[----:B------:R0:W5:Y:S01]  /*3010*/  @P1 LDG.E R90, [R74.64] ;  /* 0x000000124a5a1981 */ /* 0x000162000c1e1900 */
[----:B---3--:R-:W-:Y:S02]  /*3020*/  @P5 MOV R66, R42 ;  /* 0x0000002a00425202 */ /* 0x008fe40000000f00 */
[----:B------:R-:W-:Y:S02]  /*3030*/  @P5 MOV R67, R41 ;  /* 0x0000002900435202 */ /* 0x000fe40000000f00 */
[----:B----4-:R-:W-:Y:S02]  /*3040*/  MOV R26, RZ ;  /* 0x000000ff001a7202 */ /* 0x010fe40000000f00 */
[----:B------:R-:W-:Y:S01]  /*3050*/  @P4 IMAD R27, R77, c[0x0][0x1d8], RZ ;  /* 0x000076004d1b4a24 */ /* 0x000fe200078e02ff */
[----:B------:R-:W-:Y:S01]  /*3060*/  LOP3.LUT R3, R3, 0xff7fffff, RZ, 0xc0, !PT ;  /* 0xff7fffff03037812 */ /* 0x000fe200078ec0ff */
[----:B------:R-:W-:Y:S01]  /*3070*/  @P5 IMAD.WIDE.U32 R66, R115, c[0x0][0x1d8], R66 ;  /* 0x0000760073425a25 */ /* 0x000fe200078e0042 */
[----:B------:R3:W5:Y:S04]  /*3080*/  @P2 LDG.E R78, [R28.64] ;  /* 0x000000121c4e2981 */ /* 0x000768000c1e1900 */
[----:B------:R-:W-:Y:S01]  /*3090*/  @P5 IADD3 R25, R67, R25, RZ ;  /* 0x0000001943195210 */ /* 0x000fe20007ffe0ff */
[----:B------:R4:W5:Y:S03]  /*30a0*/  @P1 LDG.E R26, [R58.64] ;  /* 0x000000123a1a1981 */ /* 0x000966000c1e1900 */
[----:B------:R-:W-:-:S02]  /*30b0*/  @P5 SHF.L.U64.HI R25, R66, 0x1, R25 ;  /* 0x0000000142195819 */ /* 0x000fc40000010219 */
[----:B------:R-:W-:-:S04]  /*30c0*/  @P5 SHF.L.U32 R66, R66, 0x1, RZ ;  /* 0x0000000142425819 */ /* 0x000fc800000006ff */
[C---:B0-----:R-:W-:Y:S02]  /*30d0*/  @P5 IADD3 R70, P0, R66.reuse, c[0x0][0x180], RZ ;  /* 0x0000600042465a10 */ /* 0x041fe40007f1e0ff */
[----:B----4-:R-:W-:Y:S02]  /*30e0*/  @P4 MOV R58, R42 ;  /* 0x0000002a003a4202 */ /* 0x010fe40000000f00 */
[C---:B------:R-:W-:Y:S02]  /*30f0*/  @P5 IADD3.X R71, R25.reuse, c[0x0][0x184], RZ, P0, !PT ;  /* 0x0000610019475a10 */ /* 0x040fe400007fe4ff */
[----:B------:R-:W-:Y:S02]  /*3100*/  @P5 IADD3 R66, P0, R66, c[0x0][0x178], RZ ;  /* 0x00005e0042425a10 */ /* 0x000fe40007f1e0ff */
[----:B------:R-:W-:Y:S02]  /*3110*/  @P4 MOV R59, R41 ;  /* 0x00000029003b4202 */ /* 0x000fe40000000f00 */
[----:B------:R-:W-:Y:S01]  /*3120*/  @P5 IADD3.X R67, R25, c[0x0][0x17c], RZ, P0, !PT ;  /* 0x00005f0019435a10 */ /* 0x000fe200007fe4ff */
[----:B------:R-:W-:Y:S01]  /*3130*/  HFMA2.MMA R25, -RZ, RZ, 0, 0 ;  /* 0x00000000ff197435 */ /* 0x000fe200000001ff */
[----:B------:R-:W-:-:S02]  /*3140*/  @P4 IMAD R27, R114, c[0x0][0x1dc], R27 ;  /* 0x00007700721b4a24 */ /* 0x000fc400078e021b */
[----:B------:R-:W-:Y:S01]  /*3150*/  @P4 IMAD.WIDE.U32 R58, R114, c[0x0][0x1d8], R58 ;  /* 0x00007600723a4a25 */ /* 0x000fe200078e003a */
[----:B------:R-:W-:-:S04]  /*3160*/  @P5 LOP3.LUT R3, R3, 0x800000, RZ, 0xfc, !PT ;  /* 0x0080000003035812 */ /* 0x000fc800078efcff */
[----:B------:R-:W-:Y:S02]  /*3170*/  @P4 IADD3 R27, R59, R27, RZ ;  /* 0x0000001b3b1b4210 */ /* 0x000fe40007ffe0ff */
[C---:B------:R-:W-:Y:S01]  /*3180*/  LOP3.LUT P5, RZ, R3.reuse, 0x800, RZ, 0xc0, !PT ;  /* 0x0000080003ff7812 */ /* 0x040fe200078ac0ff */
[----:B------:R0:W5:Y:S01]  /*3190*/  @P3 LDG.E R25, [R68.64] ;  /* 0x0000001244193981 */ /* 0x000162000c1e1900 */
[C---:B------:R-:W-:Y:S02]  /*31a0*/  @P4 SHF.L.U64.HI R27, R58.reuse, 0x1, R27 ;  /* 0x000000013a1b4819 */ /* 0x040fe4000001021b */
[----:B------:R-:W-:Y:S02]  /*31b0*/  LOP3.LUT P3, RZ, R3, 0x20000000, RZ, 0xc0, !PT ;  /* 0x2000000003ff7812 */ /* 0x000fe4000786c0ff */
[----:B------:R-:W-:Y:S02]  /*31c0*/  @P4 SHF.L.U32 R58, R58, 0x1, RZ ;  /* 0x000000013a3a4819 */ /* 0x000fe400000006ff */
[----:B---3--:R-:W-:-:S02]  /*31d0*/  MOV R28, RZ ;  /* 0x000000ff001c7202 */ /* 0x008fc40000000f00 */
[C---:B0-----:R-:W-:Y:S02]  /*31e0*/  @P4 IADD3 R68, P0, R58.reuse, c[0x0][0x180], RZ ;  /* 0x000060003a444a10 */ /* 0x041fe40007f1e0ff */
[----:B------:R-:W-:Y:S02]  /*31f0*/  SHF.R.S32.HI R77, RZ, 0x1f, R113 ;  /* 0x0000001fff4d7819 */ /* 0x000fe40000011471 */
[----:B------:R0:W5:Y:S01]  /*3200*/  @P5 LDG.E R28, [R44.64] ;  /* 0x000000122c1c5981 */ /* 0x000162000c1e1900 */
[----:B------:R-:W-:Y:S02]  /*3210*/  @P4 IADD3.X R69, R27, c[0x0][0x184], RZ, P0, !PT ;  /* 0x000061001b454a10 */ /* 0x000fe400007fe4ff */
[----:B------:R-:W-:Y:S02]  /*3220*/  @P4 IADD3 R58, P0, R58, c[0x0][0x178], RZ ;  /* 0x00005e003a3a4a10 */ /* 0x000fe40007f1e0ff */
[C---:B------:R-:W-:Y:S02]  /*3230*/  LOP3.LUT P6, RZ, R3.reuse, 0x400, RZ, 0xc0, !PT ;  /* 0x0000040003ff7812 */ /* 0x040fe400078cc0ff */
[----:B------:R-:W-:Y:S01]  /*3240*/  LOP3.LUT R3, R3, 0xfeffffff, RZ, 0xc0, !PT ;  /* 0xfeffffff03037812 */ /* 0x000fe200078ec0ff */
[----:B------:R-:W-:Y:S01]  /*3250*/  @P3 IMAD R29, R77, c[0x0][0x1d8], RZ ;  /* 0x000076004d1d3a24 */ /* 0x000fe200078e02ff */
[----:B------:R-:W-:-:S02]  /*3260*/  @P4 IADD3.X R59, R27, c[0x0][0x17c], RZ, P0, !PT ;  /* 0x00005f001b3b4a10 */ /* 0x000fc400007fe4ff */
[----:B0-----:R-:W-:Y:S02]  /*3270*/  @P3 MOV R44, R42 ;  /* 0x0000002a002c3202 */ /* 0x001fe40000000f00 */
[----:B------:R-:W-:Y:S02]  /*3280*/  @P3 MOV R45, R41 ;  /* 0x00000029002d3202 */ /* 0x000fe40000000f00 */
[----:B------:R-:W-:Y:S02]  /*3290*/  MOV R27, RZ ;  /* 0x000000ff001b7202 */ /* 0x000fe40000000f00 */
[----:B------:R-:W-:Y:S01]  /*32a0*/  @P4 LOP3.LUT R3, R3, 0x1000000, RZ, 0xfc, !PT ;  /* 0x0100000003034812 */ /* 0x000fe200078efcff */
[C---:B------:R-:W-:Y:S02]  /*32b0*/  @P3 IMAD R29, R113.reuse, c[0x0][0x1dc], R29 ;  /* 0x00007700711d3a24 */ /* 0x040fe400078e021d */
[----:B------:R-:W-:Y:S01]  /*32c0*/  @P3 IMAD.WIDE.U32 R44, R113, c[0x0][0x1d8], R44 ;  /* 0x00007600712c3a25 */ /* 0x000fe200078e002c */
[C---:B------:R-:W-:Y:S01]  /*32d0*/  LOP3.LUT P1, RZ, R3.reuse, 0x10000000, RZ, 0xc0, !PT ;  /* 0x1000000003ff7812 */ /* 0x040fe2000782c0ff */
[----:B------:R0:W5:Y:S01]  /*32e0*/  @P2 LDG.E R27, [R46.64] ;  /* 0x000000122e1b2981 */ /* 0x000162000c1e1900 */
[----:B------:R-:W-:Y:S01]  /*32f0*/  CS2R R74, SRZ ;  /* 0x00000000004a7805 */ /* 0x000fe2000001ff00 */
[----:B------:R-:W-:-:S02]  /*3300*/  LOP3.LUT P2, RZ, R3, 0x8000000, RZ, 0xc0, !PT ;  /* 0x0800000003ff7812 */ /* 0x000fc4000784c0ff */
[----:B------:R-:W-:-:S03]  /*3310*/  @P3 IADD3 R29, R45, R29, RZ ;  /* 0x0000001d2d1d3210 */ /* 0x000fc60007ffe0ff */
[----:B------:R3:W5:Y:S01]  /*3320*/  @P6 LDG.E R74, [R30.64] ;  /* 0x000000121e4a6981 */ /* 0x000762000c1e1900 */
[C---:B------:R-:W-:Y:S02]  /*3330*/  @P3 SHF.L.U64.HI R29, R44.reuse, 0x1, R29 ;  /* 0x000000012c1d3819 */ /* 0x040fe4000001021d */
[----:B------:R-:W-:Y:S01]  /*3340*/  @P3 SHF.L.U32 R44, R44, 0x1, RZ ;  /* 0x000000012c2c3819 */ /* 0x000fe200000006ff */
[----:B------:R4:W5:Y:S01]  /*3350*/  @P5 LDG.E R75, [R72.64] ;  /* 0x00000012484b5981 */ /* 0x000962000c1e1900 */
[----:B------:R-:W-:Y:S02]  /*3360*/  SHF.R.S32.HI R77, RZ, 0x1f, R112 ;  /* 0x0000001fff4d7819 */ /* 0x000fe40000011470 */
[----:B---3--:R-:W-:Y:S02]  /*3370*/  MOV R30, RZ ;  /* 0x000000ff001e7202 */ /* 0x008fe40000000f00 */
[----:B0-----:R-:W-:Y:S01]  /*3380*/  @P3 IADD3 R46, P0, R44, c[0x0][0x180], RZ ;  /* 0x000060002c2e3a10 */ /* 0x001fe20007f1e0ff */
[----:B------:R-:W-:-:S03]  /*3390*/  @P2 IMAD R31, R77, c[0x0][0x1d8], RZ ;  /* 0x000076004d1f2a24 */ /* 0x000fc600078e02ff */
[----:B------:R0:W5:Y:S01]  /*33a0*/  @P1 LDG.E R30, [R32.64] ;  /* 0x00000012201e1981 */ /* 0x000162000c1e1900 */
[C---:B------:R-:W-:Y:S02]  /*33b0*/  @P3 IADD3.X R47, R29.reuse, c[0x0][0x184], RZ, P0, !PT ;  /* 0x000061001d2f3a10 */ /* 0x040fe400007fe4ff */
[----:B------:R-:W-:Y:S01]  /*33c0*/  @P3 IADD3 R44, P0, R44, c[0x0][0x178], RZ ;  /* 0x00005e002c2c3a10 */ /* 0x000fe20007f1e0ff */
[----:B------:R-:W-:Y:S01]  /*33d0*/  @P2 IMAD R31, R112, c[0x0][0x1dc], R31 ;  /* 0x00007700701f2a24 */ /* 0x000fe200078e021f */
[----:B0-----:R-:W-:Y:S02]  /*33e0*/  @P2 MOV R32, R42 ;  /* 0x0000002a00202202 */ /* 0x001fe40000000f00 */
[----:B------:R-:W-:Y:S02]  /*33f0*/  @P2 MOV R33, R41 ;  /* 0x0000002900212202 */ /* 0x000fe40000000f00 */
[----:B------:R-:W-:-:S03]  /*3400*/  @P3 IADD3.X R45, R29, c[0x0][0x17c], RZ, P0, !PT ;  /* 0x00005f001d2d3a10 */ /* 0x000fc600007fe4ff */
[----:B------:R-:W-:Y:S01]  /*3410*/  @P2 IMAD.WIDE.U32 R32, R112, c[0x0][0x1d8], R32 ;  /* 0x0000760070202a25 */ /* 0x000fe200078e0020 */
[----:B------:R-:W-:-:S04]  /*3420*/  HFMA2.MMA R29, -RZ, RZ, 0, 0 ;  /* 0x00000000ff1d7435 */ /* 0x000fc800000001ff */
[----:B------:R-:W-:-:S04]  /*3430*/  @P2 IADD3 R31, R33, R31, RZ ;  /* 0x0000001f211f2210 */ /* 0x000fc80007ffe0ff */
[C---:B------:R-:W-:Y:S02]  /*3440*/  @P2 SHF.L.U64.HI R31, R32.reuse, 0x1, R31 ;  /* 0x00000001201f2819 */ /* 0x040fe4000001021f */
[----:B------:R-:W-:Y:S01]  /*3450*/  @P2 SHF.L.U32 R32, R32, 0x1, RZ ;  /* 0x0000000120202819 */ /* 0x000fe200000006ff */
[----:B------:R0:W5:Y:S01]  /*3460*/  @P6 LDG.E R29, [R38.64] ;  /* 0x00000012261d6981 */ /* 0x000162000c1e1900 */
[----:B------:R-:W-:Y:S02]  /*3470*/  LOP3.LUT R3, R3, 0xfdffffff, RZ, 0xc0, !PT ;  /* 0xfdffffff03037812 */ /* 0x000fe400078ec0ff */
[----:B0-----:R-:W-:Y:S02]  /*3480*/  @P2 IADD3 R38, P0, R32, c[0x0][0x180], RZ ;  /* 0x0000600020262a10 */ /* 0x001fe40007f1e0ff */
[----:B------:R-:W-:Y:S02]  /*3490*/  @P3 LOP3.LUT R3, R3, 0x2000000, RZ, 0xfc, !PT ;  /* 0x0200000003033812 */ /* 0x000fe400078efcff */
[----:B------:R-:W-:-:S02]  /*34a0*/  @P2 IADD3.X R39, R31, c[0x0][0x184], RZ, P0, !PT ;  /* 0x000061001f272a10 */ /* 0x000fc400007fe4ff */
[----:B------:R-:W-:Y:S01]  /*34b0*/  @P2 IADD3 R32, P0, R32, c[0x0][0x178], RZ ;  /* 0x00005e0020202a10 */ /* 0x000fe20007f1e0ff */
[----:B----4-:R-:W-:-:S03]  /*34c0*/  CS2R R72, SRZ ;  /* 0x0000000000487805 */ /* 0x010fc6000001ff00 */
[----:B------:R-:W-:Y:S02]  /*34d0*/  @P2 IADD3.X R33, R31, c[0x0][0x17c], RZ, P0, !PT ;  /* 0x00005f001f212a10 */ /* 0x000fe400007fe4ff */
[C---:B------:R-:W-:Y:S01]  /*34e0*/  LOP3.LUT P0, RZ, R3.reuse, 0x100, RZ, 0xc0, !PT ;  /* 0x0000010003ff7812 */ /* 0x040fe2000780c0ff */
[----:B------:R-:W-:Y:S01]  /*34f0*/  HFMA2.MMA R31, -RZ, RZ, 0, 0 ;  /* 0x00000000ff1f7435 */ /* 0x000fe200000001ff */
[C---:B------:R-:W-:Y:S01]  /*3500*/  LOP3.LUT P3, RZ, R3.reuse, 0x80, RZ, 0xc0, !PT ;  /* 0x0000008003ff7812 */ /* 0x040fe2000786c0ff */
[----:B------:R0:W5:Y:S01]  /*3510*/  @P1 LDG.E R73, [R50.64] ;  /* 0x0000001232491981 */ /* 0x000162000c1e1900 */
[----:B------:R-:W-:Y:S02]  /*3520*/  LOP3.LUT P1, RZ, R3, 0x4000000, RZ, 0xc0, !PT ;  /* 0x0400000003ff7812 */ /* 0x000fe4000782c0ff */
[----:B------:R-:W-:-:S07]  /*3530*/  SHF.R.S32.HI R77, RZ, 0x1f, R111 ;  /* 0x0000001fff4d7819 */ /* 0x000fce000001146f */
[----:B------:R3:W5:Y:S01]  /*3540*/  @P0 LDG.E R31, [R48.64] ;  /* 0x00000012301f0981 */ /* 0x000762000c1e1900 */
[----:B------:R-:W-:Y:S01]  /*3550*/  LOP3.LUT P4, RZ, R3, 0x40, RZ, 0xc0, !PT ;  /* 0x0000004003ff7812 */ /* 0x000fe2000788c0ff */
[----:B---3--:R-:W-:-:S06]  /*3560*/  CS2R R48, SRZ ;  /* 0x0000000000307805 */ /* 0x008fcc000001ff00 */
[----:B------:R3:W5:Y:S04]  /*3570*/  @P3 LDG.E R49, [R34.64] ;  /* 0x0000001222313981 */ /* 0x000768000c1e1900 */
[----:B------:R4:W5:Y:S01]  /*3580*/  @P0 LDG.E R48, [R36.64] ;  /* 0x0000001224300981 */ /* 0x000962000c1e1900 */
[----:B---3--:R-:W-:Y:S02]  /*3590*/  @P1 MOV R34, R42 ;  /* 0x0000002a00221202 */ /* 0x008fe40000000f00 */
[----:B------:R-:W-:Y:S01]  /*35a0*/  @P1 MOV R35, R41 ;  /* 0x0000002900231202 */ /* 0x000fe20000000f00 */
[----:B----4-:R-:W-:-:S04]  /*35b0*/  @P1 IMAD R36, R77, c[0x0][0x1d8], RZ ;  /* 0x000076004d241a24 */ /* 0x010fc800078e02ff */
[----:B------:R-:W-:Y:S01]  /*35c0*/  @P1 IMAD.WIDE.U32 R34, R111, c[0x0][0x1d8], R34 ;  /* 0x000076006f221a25 */ /* 0x000fe200078e0022 */
[----:B------:R-:W-:-:S03]  /*35d0*/  LOP3.LUT P5, RZ, R3, 0x20, RZ, 0xc0, !PT ;  /* 0x0000002003ff7812 */ /* 0x000fc600078ac0ff */
[----:B------:R-:W-:Y:S01]  /*35e0*/  @P1 IMAD R36, R111, c[0x0][0x1dc], R36 ;  /* 0x000077006f241a24 */ /* 0x000fe200078e0224 */
[----:B0-----:R-:W-:-:S04]  /*35f0*/  CS2R R50, SRZ ;  /* 0x0000000000327805 */ /* 0x001fc8000001ff00 */
[----:B------:R-:W-:Y:S02]  /*3600*/  @P1 IADD3 R36, R35, R36, RZ ;  /* 0x0000002423241210 */ /* 0x000fe40007ffe0ff */
[----:B------:R0:W5:Y:S01]  /*3610*/  @P4 LDG.E R51, [R52.64] ;  /* 0x0000001234334981 */ /* 0x000162000c1e1900 */
[----:B------:R-:W-:Y:S02]  /*3620*/  LOP3.LUT P6, RZ, R3, 0x10, RZ, 0xc0, !PT ;  /* 0x0000001003ff7812 */ /* 0x000fe400078cc0ff */
[C---:B------:R-:W-:Y:S01]  /*3630*/  @P1 SHF.L.U64.HI R37, R34.reuse, 0x1, R36 ;  /* 0x0000000122251819 */ /* 0x040fe20000010224 */
[----:B------:R2:W5:Y:S01]  /*3640*/  @P3 LDG.E R50, [R88.64] ;  /* 0x0000001258323981 */ /* 0x000562000c1e1900 */
[----:B------:R-:W-:Y:S01]  /*3650*/  @P1 SHF.L.U32 R36, R34, 0x1, RZ ;  /* 0x0000000122241819 */ /* 0x000fe200000006ff */
[----:B0-----:R-:W-:-:S03]  /*3660*/  CS2R R52, SRZ ;  /* 0x0000000000347805 */ /* 0x001fc6000001ff00 */
[----:B------:R-:W-:-:S03]  /*3670*/  @P1 IADD3 R34, P0, R36, c[0x0][0x180], RZ ;  /* 0x0000600024221a10 */ /* 0x000fc60007f1e0ff */
[----:B------:R0:W5:Y:S01]  /*3680*/  @P5 LDG.E R53, [R54.64] ;  /* 0x0000001236355981 */ /* 0x000162000c1e1900 */
[C---:B------:R-:W-:Y:S02]  /*3690*/  @P1 IADD3.X R35, R37.reuse, c[0x0][0x184], RZ, P0, !PT ;  /* 0x0000610025231a10 */ /* 0x040fe400007fe4ff */
[----:B------:R-:W-:Y:S01]  /*36a0*/  @P1 IADD3 R36, P0, R36, c[0x0][0x178], RZ ;  /* 0x00005e0024241a10 */ /* 0x000fe20007f1e0ff */
[----:B------:R2:W5:Y:S01]  /*36b0*/  @P4 LDG.E R52, [R86.64] ;  /* 0x0000001256344981 */ /* 0x000562000c1e1900 */
[----:B0-----:R-:W-:Y:S02]  /*36c0*/  CS2R R54, SRZ ;  /* 0x0000000000367805 */ /* 0x001fe4000001ff00 */
[----:B------:R-:W-:Y:S02]  /*36d0*/  @P1 IADD3.X R37, R37, c[0x0][0x17c], RZ, P0, !PT ;  /* 0x00005f0025251a10 */ /* 0x000fe400007fe4ff */
[C---:B------:R-:W-:Y:S02]  /*36e0*/  LOP3.LUT P0, RZ, R3.reuse, 0x8, RZ, 0xc0, !PT ;  /* 0x0000000803ff7812 */ /* 0x040fe4000780c0ff */
[----:B------:R0:W5:Y:S01]  /*36f0*/  @P6 LDG.E R55, [R56.64] ;  /* 0x0000001238376981 */ /* 0x000162000c1e1900 */
[----:B------:R-:W-:-:S03]  /*3700*/  LOP3.LUT P4, RZ, R3, 0x1000000, RZ, 0xc0, !PT ;  /* 0x0100000003ff7812 */ /* 0x000fc6000788c0ff */
[----:B------:R2:W5:Y:S04]  /*3710*/  @P5 LDG.E R54, [R84.64] ;  /* 0x0000001254365981 */ /* 0x000568000c1e1900 */
[----:B------:R2:W5:Y:S01]  /*3720*/  @P1 LDG.E R72, [R36.64] ;  /* 0x0000001224481981 */ /* 0x000562000c1e1900 */
[----:B0-----:R-:W-:-:S06]  /*3730*/  CS2R R56, SRZ ;  /* 0x0000000000387805 */ /* 0x001fcc000001ff00 */
[----:B------:R2:W5:Y:S01]  /*3740*/  @P6 LDG.E R56, [R82.64] ;  /* 0x0000001252386981 */ /* 0x000562000c1e1900 */
[----:B------:R-:W-:-:S03]  /*3750*/  LOP3.LUT P6, RZ, R3, 0x400000, RZ, 0xc0, !PT ;  /* 0x0040000003ff7812 */ /* 0x000fc600078cc0ff */
[----:B------:R0:W5:Y:S01]  /*3760*/  @P0 LDG.E R57, [R60.64] ;  /* 0x000000123c390981 */ /* 0x000162000c1e1900 */
[----:B------:R-:W-:Y:S01]  /*3770*/  LOP3.LUT P5, RZ, R3, 0x800000, RZ, 0xc0, !PT ;  /* 0x0080000003ff7812 */ /* 0x000fe200078ac0ff */
[----:B0-----:R-:W-:-:S08]  /*3780*/  CS2R R60, SRZ ;  /* 0x00000000003c7805 */ /* 0x001fd0000001ff00 */
[----:B------:R0:W5:Y:S01]  /*3790*/  @P6 LDG.E R61, [R62.64] ;  /* 0x000000123e3d6981 */ /* 0x000162000c1e1900 */
[----:B------:R-:W-:-:S03]  /*37a0*/  LOP3.LUT P3, RZ, R3, 0x2000000, RZ, 0xc0, !PT ;  /* 0x0200000003ff7812 */ /* 0x000fc6000786c0ff */
[----:B------:R2:W5:Y:S01]  /*37b0*/  @P0 LDG.E R60, [R80.64] ;  /* 0x00000012503c0981 */ /* 0x000562000c1e1900 */
[----:B0-----:R-:W-:-:S06]  /*37c0*/  CS2R R62, SRZ ;  /* 0x00000000003e7805 */ /* 0x001fcc000001ff00 */
[----:B------:R0:W5:Y:S04]  /*37d0*/  @P6 LDG.E R62, [R64.64] ;  /* 0x00000012403e6981 */ /* 0x000168000c1e1900 */
[----:B------:R3:W5:Y:S01]  /*37e0*/  @P5 LDG.E R63, [R70.64] ;  /* 0x00000012463f5981 */ /* 0x000762000c1e1900 */
[----:B0-----:R-:W-:Y:S01]  /*37f0*/  CS2R R64, SRZ ;  /* 0x0000000000407805 */ /* 0x001fe2000001ff00 */
[----:B---3--:R-:W-:-:S05]  /*3800*/  CS2R R70, SRZ ;  /* 0x0000000000467805 */ /* 0x008fca000001ff00 */
[----:B------:R0:W5:Y:S04]  /*3810*/  @P5 LDG.E R64, [R66.64] ;  /* 0x0000001242405981 */ /* 0x000168000c1e1900 */
[----:B------:R3:W5:Y:S04]  /*3820*/  @P4 LDG.E R65, [R68.64] ;  /* 0x0000001244414981 */ /* 0x000768000c1e1900 */
[----:B------:R2:W5:Y:S01]  /*3830*/  @P2 LDG.E R70, [R32.64] ;  /* 0x0000001220462981 */ /* 0x000562000c1e1900 */
[----:B0-----:R-:W-:-:S03]  /*3840*/  CS2R R66, SRZ ;  /* 0x0000000000427805 */ /* 0x001fc6000001ff00 */
[----:B------:R2:W5:Y:S01]  /*3850*/  @P1 LDG.E R71, [R34.64] ;  /* 0x0000001222471981 */ /* 0x000562000c1e1900 */
[----:B---3--:R-:W-:-:S03]  /*3860*/  CS2R R68, SRZ ;  /* 0x0000000000447805 */ /* 0x008fc6000001ff00 */
[----:B------:R2:W5:Y:S04]  /*3870*/  @P4 LDG.E R66, [R58.64] ;  /* 0x000000123a424981 */ /* 0x000568000c1e1900 */
[----:B------:R2:W5:Y:S01]  /*3880*/  @P2 LDG.E R69, [R38.64] ;  /* 0x0000001226452981 */ /* 0x000562000c1e1900 */
[----:B------:R-:W-:Y:S01]  /*3890*/  ISETP.GT.U32.AND P0, PT, R0, 0x1df, PT ;  /* 0x000001df0000780c */ /* 0x000fe20003f04070 */
[----:B------:R-:W-:Y:S02]  /*38a0*/  BSSY B0, `(.L_x_150) ;  /* 0x000000f000007945 */ /* 0x000fe40003800000 */
[----:B------:R0:W5:Y:S04]  /*38b0*/  @P3 LDG.E R67, [R46.64] ;  /* 0x000000122e433981 */ /* 0x000168000c1e1900 */
[----:B------:R3:W5:Y:S01]  /*38c0*/  @P3 LDG.E R68, [R44.64] ;  /* 0x000000122c443981 */ /* 0x000762000c1e1900 */
[----:B0-----:R-:W-:Y:S01]  /*38d0*/  CS2R R46, SRZ ;  /* 0x00000000002e7805 */ /* 0x001fe2000001ff00 */
[----:B---3--:R-:W-:-:S04]  /*38e0*/  CS2R R44, SRZ ;  /* 0x00000000002c7805 */ /* 0x008fc8000001ff00 */
[----:B------:R-:W-:Y:S05]  /*38f0*/  @P0 BRA `(.L_x_151) ;  /* 0x0000009000000947 */ /* 0x000fea0003800000 */
[----:B-12---:R-:W-:Y:S02]  /*3900*/  ISETP.NE.AND P0, PT, RZ, UR21, PT ;  /* 0x00000015ff007c0c */ /* 0x006fe4000bf05270 */
[----:B------:R-:W-:Y:S02]  /*3910*/  IADD3 R46, R97, UR22, RZ ;  /* 0x00000016612e7c10 */ /* 0x000fe4000fffe0ff */
[----:B------:R-:W-:Y:S02]  /*3920*/  MOV R47, 0x4 ;  /* 0x00000004002f7802 */ /* 0x000fe40000000f00 */
[----:B------:R-:W-:-:S07]  /*3930*/  SHF.R.S32.HI R33, RZ, 0x1f, R46 ;  /* 0x0000001fff217819 */ /* 0x000fce000001142e */
[----:B------:R-:W-:-:S04]  /*3940*/  @P0 LEA R32, P6, R46, c[0x0][0x190], 0x2 ;  /* 0x000064002e200a11 */ /* 0x000fc800078c10ff */
[C---:B------:R-:W-:Y:S01]  /*3950*/  @P0 LEA.HI.X R33, R46.reuse, c[0x0][0x194], R33, 0x2, P6 ;  /* 0x000065002e210a11 */ /* 0x040fe200030f1421 */
[----:B------:R-:W-:-:S04]  /*3960*/  IMAD.WIDE R46, R46, R47, c[0x0][0x188] ;  /* 0x000062002e2e7625 */ /* 0x000fc800078e022f */
[----:B------:R0:W5:Y:S04]  /*3970*/  @P0 LDG.E.64 R44, [R32.64] ;  /* 0x00000012202c0981 */ /* 0x000168000c1e1b00 */
[----:B------:R-:W5:Y:S02]  /*3980*/  LDG.E.64 R46, [R46.64] ;  /* 0x000000122e2e7981 */ /* 0x000f64000c1e1b00 */
.L_x_151:
[----:B-12---:R-:W-:Y:S05]  /*3990*/  BSYNC B0 ;  /* 0x0000000000007941 */ /* 0x006fea0003800000 */
.L_x_150:
[----:B------:R-:W-:Y:S02]  /*39a0*/  ISETP.NE.AND P0, PT, RZ, UR21, PT ;  /* 0x00000015ff007c0c */ /* 0x000fe4000bf05270 */
[--C-:B-----5:R-:W-:Y:S02]  /*39b0*/  PRMT R59, RZ, 0x5410, R18.reuse ;  /* 0x00005410ff3b7816 */ /* 0x120fe40000000012 */
[----:B------:R-:W-:Y:S02]  /*39c0*/  PRMT R34, RZ, 0x7610, R18 ;  /* 0x00007610ff227816 */ /* 0x000fe40000000012 */
[----:B------:R-:W-:Y:S01]  /*39d0*/  LOP3.LUT R3, R3, 0xfffffffb, RZ, 0xc0, !PT ;  /* 0xfffffffb03037812 */ /* 0x000fe200078ec0ff */
[----:B------:R-:W-:Y:S01]  /*39e0*/  FADD.FTZ R59, R59, -UR25 ;  /* 0x800000193b3b7e21 */ /* 0x000fe20008010000 */
[--C-:B------:R-:W-:Y:S01]  /*39f0*/  PRMT R39, RZ, 0x5410, R76.reuse ;  /* 0x00005410ff277816 */ /* 0x100fe2000000004c */
[----:B------:R-:W-:Y:S01]  /*3a00*/  FADD.FTZ R34, R34, -UR25 ;  /* 0x8000001922227e21 */ /* 0x000fe20008010000 */
[----:B0-----:R-:W-:Y:S01]  /*3a10*/  PRMT R33, RZ, 0x7610, R76 ;  /* 0x00007610ff217816 */ /* 0x001fe2000000004c */
[----:B------:R-:W-:-:S02]  /*3a20*/  FMUL.FTZ R59, R59, UR26 ;  /* 0x0000001a3b3b7c20 */ /* 0x000fc40008410000 */
[----:B------:R-:W-:Y:S01]  /*3a30*/  FMUL.FTZ R34, R34, UR26 ;  /* 0x0000001a22227c20 */ /* 0x000fe20008410000 */
[----:B------:R-:W-:Y:S01]  /*3a40*/  @P0 LOP3.LUT R3, R3, 0x4, RZ, 0xfc, !PT ;  /* 0x0000000403030812 */ /* 0x000fe200078efcff */
        /* <DEDUP_REMOVED lines=19> */
.L_x_152:
[----:B------:R-:W-:Y:S01]  /*3b80*/  FMUL.FTZ R32, R39, R46 ;  /* 0x0000002e27207220 */ /* 0x000fe20000410000 */
[--C-:B------:R-:W-:Y:S01]  /*3b90*/  PRMT R58, RZ, 0x5410, R19.reuse ;  /* 0x00005410ff3a7816 */ /* 0x100fe20000000013 */
[----:B------:R-:W-:Y:S01]  /*3ba0*/  FMUL.FTZ R38, R33, R47 ;  /* 0x0000002f21267220 */ /* 0x000fe20000410000 */
[----:B------:R-:W-:Y:S01]  /*3bb0*/  PRMT R37, RZ, 0x7610, R19 ;  /* 0x00007610ff257816 */ /* 0x000fe20000000013 */
[----:B------:R-:W-:Y:S01]  /*3bc0*/  FFMA.FTZ R35, R59, R32, RZ ;  /* 0x000000203b237223 */ /* 0x000fe200000100ff */
[----:B------:R-:W-:Y:S01]  /*3bd0*/  PRMT R36, RZ, 0x7610, R79 ;  /* 0x00007610ff247816 */ /* 0x000fe2000000004f */
[----:B------:R-:W-:Y:S02]  /*3be0*/  FADD.FTZ R32, RZ, R32 ;  /* 0x00000020ff207221 */ /* 0x000fe40000010000 */
[----:B------:R-:W-:Y:S02]  /*3bf0*/  FADD.FTZ R58, R58, -UR25 ;  /* 0x800000193a3a7e21 */ /* 0x000fe40008010000 */
[----:B------:R-:W-:-:S02]  /*3c00*/  FADD.FTZ R37, R37, -UR25 ;  /* 0x8000001925257e21 */ /* 0x000fc40008010000 */
[----:B------:R-:W-:Y:S02]  /*3c10*/  FFMA.FTZ R35, R34, R38, R35 ;  /* 0x0000002622237223 */ /* 0x000fe40000010023 */
[----:B------:R-:W-:Y:S01]  /*3c20*/  FADD.FTZ R38, R38, R32 ;  /* 0x0000002026267221 */ /* 0x000fe20000010000 */
[----:B------:R-:W-:Y:S01]  /*3c30*/  PRMT R32, RZ, 0x5410, R79 ;  /* 0x00005410ff207816 */ /* 0x000fe2000000004f */
[----:B------:R-:W-:Y:S02]  /*3c40*/  FMUL.FTZ R58, R58, UR26 ;  /* 0x0000001a3a3a7c20 */ /* 0x000fe40008410000 */
[----:B------:R-:W-:Y:S02]  /*3c50*/  FMUL.FTZ R37, R37, UR26 ;  /* 0x0000001a25257c20 */ /* 0x000fe40008410000 */
[----:B------:R-:W-:Y:S01]  /*3c60*/  FFMA.FTZ R59, R59, R39, RZ ;  /* 0x000000273b3b7223 */ /* 0x000fe200000100ff */
        /* <DEDUP_REMOVED lines=19> */
.L_x_153:
[----:B------:R-:W-:Y:S02]  /*3da0*/  FMUL.FTZ R77, R32, R46 ;  /* 0x0000002e204d7220 */ /* 0x000fe40000410000 */
[----:B------:R-:W-:Y:S02]  /*3db0*/  FADD.FTZ R80, RZ, R39 ;  /* 0x00000027ff507221 */ /* 0x000fe40000010000 */
[C---:B------:R-:W-:Y:S02]  /*3dc0*/  FFMA.FTZ R39, R58.reuse, R32, R59 ;  /* 0x000000203a277223 */ /* 0x040fe4000001003b */
[----:B------:R-:W-:Y:S02]  /*3dd0*/  FFMA.FTZ R35, R58, R77, R35 ;  /* 0x0000004d3a237223 */ /* 0x000fe40000010023 */
[----:B------:R-:W-:Y:S02]  /*3de0*/  FFMA.FTZ R34, R34, R33, RZ ;  /* 0x0000002122227223 */ /* 0x000fe400000100ff */
[----:B------:R-:W-:-:S02]  /*3df0*/  FADD.FTZ R58, RZ, R33 ;  /* 0x00000021ff3a7221 */ /* 0x000fc40000010000 */
[----:B------:R-:W-:Y:S02]  /*3e00*/  FMUL.FTZ R33, R36, R47 ;  /* 0x0000002f24217220 */ /* 0x000fe40000410000 */
[C---:B------:R-:W-:Y:S02]  /*3e10*/  FFMA.FTZ R34, R37.reuse, R36, R34 ;  /* 0x0000002425227223 */ /* 0x040fe40000010022 */
[----:B------:R-:W-:Y:S01]  /*3e20*/  FADD.FTZ R36, R58, R36 ;  /* 0x000000243a247221 */ /* 0x000fe20000010000 */
[--C-:B------:R-:W-:Y:S01]  /*3e30*/  PRMT R58, RZ, 0x5410, R20.reuse ;  /* 0x00005410ff3a7816 */ /* 0x100fe20000000014 */
[----:B------:R-:W-:Y:S01]  /*3e40*/  FFMA.FTZ R37, R37, R33, R35 ;  /* 0x0000002125257223 */ /* 0x000fe20000010023 */
[----:B------:R-:W-:Y:S01]  /*3e50*/  PRMT R35, RZ, 0x7610, R20 ;  /* 0x00007610ff237816 */ /* 0x000fe20000000014 */
[----:B------:R-:W-:Y:S01]  /*3e60*/  FADD.FTZ R38, R38, R77 ;  /* 0x0000004d26267221 */ /* 0x000fe20000010000 */
[----:B------:R-:W-:Y:S01]  /*3e70*/  PRMT R77, RZ, 0x5410, R91 ;  /* 0x00005410ff4d7816 */ /* 0x000fe2000000005b */
[----:B------:R-:W-:-:S02]  /*3e80*/  FADD.FTZ R58, R58, -UR25 ;  /* 0x800000193a3a7e21 */ /* 0x000fc40008010000 */
[----:B------:R-:W-:Y:S02]  /*3e90*/  FADD.FTZ R35, R35, -UR25 ;  /* 0x8000001923237e21 */ /* 0x000fe40008010000 */
[----:B------:R-:W-:Y:S01]  /*3ea0*/  FADD.FTZ R38, R33, R38 ;  /* 0x0000002621267221 */ /* 0x000fe20000010000 */
[----:B------:R-:W-:Y:S01]  /*3eb0*/  PRMT R33, RZ, 0x7610, R91 ;  /* 0x00007610ff217816 */ /* 0x000fe2000000005b */
[----:B------:R-:W-:Y:S02]  /*3ec0*/  FADD.FTZ R32, R80, R32 ;  /* 0x0000002050207221 */ /* 0x000fe40000010000 */
        /* <DEDUP_REMOVED lines=21> */
.L_x_154:
[----:B------:R-:W-:Y:S02]  /*4020*/  FMUL.FTZ R59, R77, R46 ;  /* 0x0000002e4d3b7220 */ /* 0x000fe40000410000 */
[C---:B------:R-:W-:Y:S02]  /*4030*/  FFMA.FTZ R39, R58.reuse, R77, R39 ;  /* 0x0000004d3a277223 */ /* 0x040fe40000010027 */
[----:B------:R-:W-:Y:S02]  /*4040*/  FFMA.FTZ R37, R58, R59, R37 ;  /* 0x0000003b3a257223 */ /* 0x000fe40000010025 */
[----:B------:R-:W-:Y:S02]  /*4050*/  FADD.FTZ R38, R38, R59 ;  /* 0x0000003b26267221 */ /* 0x000fe40000010000 */
[----:B------:R-:W-:Y:S02]  /*4060*/  FMUL.FTZ R58, R33, R47 ;  /* 0x0000002f213a7220 */ /* 0x000fe40000410000 */
[----:B------:R-:W-:-:S02]  /*4070*/  FFMA.FTZ R34, R35, R33, R34 ;  /* 0x0000002123227223 */ /* 0x000fc40000010022 */
[----:B------:R-:W-:Y:S01]  /*4080*/  FFMA.FTZ R35, R35, R58, R37 ;  /* 0x0000003a23237223 */ /* 0x000fe20000010025 */
[--C-:B------:R-:W-:Y:S01]  /*4090*/  PRMT R37, RZ, 0x7610, R21.reuse ;  /* 0x00007610ff257816 */ /* 0x100fe20000000015 */
[----:B------:R-:W-:Y:S01]  /*40a0*/  FADD.FTZ R38, R58, R38 ;  /* 0x000000263a267221 */ /* 0x000fe20000010000 */
[----:B------:R-:W-:Y:S01]  /*40b0*/  PRMT R58, RZ, 0x5410, R21 ;  /* 0x00005410ff3a7816 */ /* 0x000fe20000000015 */
[----:B------:R-:W-:Y:S01]  /*40c0*/  FADD.FTZ R32, R32, R77 ;  /* 0x0000004d20207221 */ /* 0x000fe20000010000 */
[----:B------:R-:W-:Y:S01]  /*40d0*/  PRMT R77, RZ, 0x5410, R93 ;  /* 0x00005410ff4d7816 */ /* 0x000fe2000000005d */
[----:B------:R-:W-:Y:S02]  /*40e0*/  FADD.FTZ R37, R37, -UR25 ;  /* 0x8000001925257e21 */ /* 0x000fe40008010000 */
        /* <DEDUP_REMOVED lines=24> */
.L_x_155:
[----:B------:R-:W-:Y:S02]  /*4270*/  FMUL.FTZ R59, R77, R46 ;  /* 0x0000002e4d3b7220 */ /* 0x000fe40000410000 */
[C---:B------:R-:W-:Y:S02]  /*4280*/  FFMA.FTZ R39, R58.reuse, R77, R39 ;  /* 0x0000004d3a277223 */ /* 0x040fe40000010027 */
[----:B------:R-:W-:Y:S02]  /*4290*/  FFMA.FTZ R35, R58, R59, R35 ;  /* 0x0000003b3a237223 */ /* 0x000fe40000010023 */
[----:B------:R-:W-:Y:S02]  /*42a0*/  FADD.FTZ R38, R38, R59 ;  /* 0x0000003b26267221 */ /* 0x000fe40000010000 */
[----:B------:R-:W-:Y:S02]  /*42b0*/  FMUL.FTZ R58, R33, R47 ;  /* 0x0000002f213a7220 */ /* 0x000fe40000410000 */
[----:B------:R-:W-:-:S02]  /*42c0*/  FFMA.FTZ R34, R37, R33, R34 ;  /* 0x0000002125227223 */ /* 0x000fc40000010022 */
[----:B------:R-:W-:Y:S01]  /*42d0*/  FFMA.FTZ R37, R37, R58, R35 ;  /* 0x0000003a25257223 */ /* 0x000fe20000010023 */
[----:B------:R-:W-:Y:S01]  /*42e0*/  PRMT R35, RZ, 0x7610, R22 ;  /* 0x00007610ff237816 */ /* 0x000fe20000000016 */
        /* <DEDUP_REMOVED lines=29> */
.L_x_156:
        /* <DEDUP_REMOVED lines=11> */
[--C-:B------:R-:W-:Y:S01]  /*4570*/  PRMT R77, RZ, 0x5410, R96.reuse ;  /* 0x00005410ff4d7816 */ /* 0x100fe20000000060 */
        /* <DEDUP_REMOVED lines=25> */
.L_x_157:
        /* <DEDUP_REMOVED lines=37> */
.L_x_158:
        /* <DEDUP_REMOVED lines=37> */
.L_x_159:
        /* <DEDUP_REMOVED lines=37> */
.L_x_160:
        /* <DEDUP_REMOVED lines=37> */
.L_x_161:
        /* <DEDUP_REMOVED lines=37> */
.L_x_162:
        /* <DEDUP_REMOVED lines=37> */
.L_x_163:
        /* <DEDUP_REMOVED lines=37> */
.L_x_164:
        /* <DEDUP_REMOVED lines=37> */
.L_x_165:
        /* <DEDUP_REMOVED lines=37> */
.L_x_166:
        /* <DEDUP_REMOVED lines=37> */
.L_x_167:
        /* <DEDUP_REMOVED lines=37> */
.L_x_168:
        /* <DEDUP_REMOVED lines=37> */
.L_x_169:
        /* <DEDUP_REMOVED lines=37> */
.L_x_170:
        /* <DEDUP_REMOVED lines=37> */
.L_x_171:
        /* <DEDUP_REMOVED lines=37> */
.L_x_172:
        /* <DEDUP_REMOVED lines=37> */
.L_x_173:
        /* <DEDUP_REMOVED lines=37> */
.L_x_174:
        /* <DEDUP_REMOVED lines=37> */
.L_x_175:
        /* <DEDUP_REMOVED lines=37> */
.L_x_176:
        /* <DEDUP_REMOVED lines=37> */
.L_x_177:
        /* <DEDUP_REMOVED lines=37> */
.L_x_178:
        /* <DEDUP_REMOVED lines=37> */
.L_x_179:
[----:B------:R-:W-:Y:S02]  /*79f0*/  FMUL.FTZ R59, R77, R46 ;  /* 0x0000002e4d3b7220 */ /* 0x000fe40000410000 */
[C---:B------:R-:W-:Y:S02]  /*7a00*/  FFMA.FTZ R39, R58.reuse, R77, R39 ;  /* 0x0000004d3a277223 */ /* 0x040fe40000010027 */
[----:B------:R-:W-:Y:S02]  /*7a10*/  FFMA.FTZ R35, R58, R59, R35 ;  /* 0x0000003b3a237223 */ /* 0x000fe40000010023 */
[----:B------:R-:W-:Y:S02]  /*7a20*/  FADD.FTZ R38, R38, R59 ;  /* 0x0000003b26267221 */ /* 0x000fe40000010000 */
[----:B------:R-:W-:Y:S02]  /*7a30*/  FMUL.FTZ R58, R33, R47 ;  /* 0x0000002f213a7220 */ /* 0x000fe40000410000 */
[----:B------:R-:W-:-:S02]  /*7a40*/  FFMA.FTZ R34, R37, R33, R34 ;  /* 0x0000002125227223 */ /* 0x000fc40000010022 */
[----:B------:R-:W-:Y:S01]  /*7a50*/  FADD.FTZ R36, R36, R33 ;  /* 0x0000002124247221 */ /* 0x000fe20000010000 */
[----:B------:R-:W-:Y:S01]  /*7a60*/  PRMT R33, RZ, 0x7610, R10 ;  /* 0x00007610ff217816 */ /* 0x000fe2000000000a */
[----:B------:R-:W-:Y:S01]  /*7a70*/  FFMA.FTZ R37, R37, R58, R35 ;  /* 0x0000003a25257223 */ /* 0x000fe20000010023 */
[----:B------:R-:W-:Y:S01]  /*7a80*/  PRMT R35, RZ, 0x7610, R11 ;  /* 0x00007610ff237816 */ /* 0x000fe2000000000b */
[----:B------:R-:W-:Y:S01]  /*7a90*/  FADD.FTZ R38, R58, R38 ;  /* 0x000000263a267221 */ /* 0x000fe20000010000 */
[----:B------:R-:W-:Y:S01]  /*7aa0*/  PRMT R58, RZ, 0x5410, R10 ;  /* 0x00005410ff3a7816 */ /* 0x000fe2000000000a */
[----:B------:R-:W-:Y:S02]  /*7ab0*/  FADD.FTZ R33, R33, -UR25 ;  /* 0x8000001921217e21 */ /* 0x000fe40008010000 */
[----:B------:R-:W-:Y:S01]  /*7ac0*/  FADD.FTZ R32, R32, R77 ;  /* 0x0000004d20207221 */ /* 0x000fe20000010000 */
[----:B------:R-:W-:Y:S01]  /*7ad0*/  PRMT R77, RZ, 0x5410, R11 ;  /* 0x00005410ff4d7816 */ /* 0x000fe2000000000b */
[----:B------:R-:W-:-:S02]  /*7ae0*/  FADD.FTZ R58, R58, -UR25 ;  /* 0x800000193a3a7e21 */ /* 0x000fc40008010000 */
        /* <DEDUP_REMOVED lines=21> */
.L_x_180:
[----:B------:R-:W-:Y:S02]  /*7c40*/  FMUL.FTZ R59, R77, R46 ;  /* 0x0000002e4d3b7220 */ /* 0x000fe40000410000 */
[C---:B------:R-:W-:Y:S02]  /*7c50*/  FFMA.FTZ R39, R58.reuse, R77, R39 ;  /* 0x0000004d3a277223 */ /* 0x040fe40000010027 */
[----:B------:R-:W-:Y:S02]  /*7c60*/  FFMA.FTZ R37, R58, R59, R37 ;  /* 0x0000003b3a257223 */ /* 0x000fe40000010025 */
[----:B------:R-:W-:Y:S02]  /*7c70*/  FMUL.FTZ R58, R35, R47 ;  /* 0x0000002f233a7220 */ /* 0x000fe40000410000 */
[----:B------:R-:W-:Y:S02]  /*7c80*/  FADD.FTZ R36, R36, R35 ;  /* 0x0000002324247221 */ /* 0x000fe40000010000 */
[----:B------:R-:W-:-:S02]  /*7c90*/  FFMA.FTZ R34, R33, R35, R34 ;  /* 0x0000002321227223 */ /* 0x000fc40000010022 */
[----:B------:R-:W-:Y:S01]  /*7ca0*/  FADD.FTZ R38, R38, R59 ;  /* 0x0000003b26267221 */ /* 0x000fe20000010000 */
[--C-:B------:R-:W-:Y:S01]  /*7cb0*/  PRMT R59, RZ, 0x5410, R12.reuse ;  /* 0x00005410ff3b7816 */ /* 0x100fe2000000000c */
[----:B------:R-:W-:Y:S01]  /*7cc0*/  FFMA.FTZ R35, R33, R58, R37 ;  /* 0x0000003a21237223 */ /* 0x000fe20000010025 */
[----:B------:R-:W-:Y:S01]  /*7cd0*/  PRMT R33, RZ, 0x7610, R12 ;  /* 0x00007610ff217816 */ /* 0x000fe2000000000c */
[----:B------:R-:W-:Y:S01]  /*7ce0*/  FADD.FTZ R58, R58, R38 ;  /* 0x000000263a3a7221 */ /* 0x000fe20000010000 */
[--C-:B------:R-:W-:Y:S01]  /*7cf0*/  PRMT R37, RZ, 0x5410, R13.reuse ;  /* 0x00005410ff257816 */ /* 0x100fe2000000000d */
[----:B------:R-:W-:Y:S01]  /*7d00*/  FADD.FTZ R59, R59, -UR25 ;  /* 0x800000193b3b7e21 */ /* 0x000fe20008010000 */
[----:B------:R-:W-:Y:S01]  /*7d10*/  PRMT R38, RZ, 0x7610, R13 ;  /* 0x00007610ff267816 */ /* 0x000fe2000000000d */
[----:B------:R-:W-:Y:S02]  /*7d20*/  FADD.FTZ R33, R33, -UR25 ;  /* 0x8000001921217e21 */ /* 0x000fe40008010000 */
[----:B------:R-:W-:-:S02]  /*7d30*/  FADD.FTZ R32, R32, R77 ;  /* 0x0000004d20207221 */ /* 0x000fc40000010000 */
        /* <DEDUP_REMOVED lines=21> */
.L_x_181:
[----:B------:R-:W-:Y:S01]  /*7e90*/  FMUL.FTZ R77, R37, R46 ;  /* 0x0000002e254d7220 */ /* 0x000fe20000410000 */
[--C-:B------:R-:W-:Y:S01]  /*7ea0*/  PRMT R80, RZ, 0x5410, R14.reuse ;  /* 0x00005410ff507816 */ /* 0x100fe2000000000e */
[C---:B------:R-:W-:Y:S01]  /*7eb0*/  FFMA.FTZ R39, R59.reuse, R37, R39 ;  /* 0x000000253b277223 */ /* 0x040fe20000010027 */
[----:B------:R-:W-:Y:S01]  /*7ec0*/  PRMT R81, RZ, 0x7610, R14 ;  /* 0x00007610ff517816 */ /* 0x000fe2000000000e */
[----:B------:R-:W-:Y:S01]  /*7ed0*/  FFMA.FTZ R35, R59, R77, R35 ;  /* 0x0000004d3b237223 */ /* 0x000fe20000010023 */
[----:B------:R-:W-:Y:S01]  /*7ee0*/  PRMT R82, RZ, 0x5410, R15 ;  /* 0x00005410ff527816 */ /* 0x000fe2000000000f */
[----:B------:R-:W-:Y:S01]  /*7ef0*/  FADD.FTZ R58, R58, R77 ;  /* 0x0000004d3a3a7221 */ /* 0x000fe20000010000 */
[----:B------:R-:W-:Y:S01]  /*7f00*/  PRMT R83, RZ, 0x7610, R15 ;  /* 0x00007610ff537816 */ /* 0x000fe2000000000f */
[----:B------:R-:W-:Y:S02]  /*7f10*/  FMUL.FTZ R59, R38, R47 ;  /* 0x0000002f263b7220 */ /* 0x000fe40000410000 */
[----:B------:R-:W-:-:S02]  /*7f20*/  FADD.FTZ R80, R80, -UR25 ;  /* 0x8000001950507e21 */ /* 0x000fc40008010000 */
[----:B------:R-:W-:Y:S02]  /*7f30*/  FADD.FTZ R81, R81, -UR25 ;  /* 0x8000001951517e21 */ /* 0x000fe40008010000 */
[C---:B------:R-:W-:Y:S02]  /*7f40*/  FFMA.FTZ R77, R33.reuse, R38, R34 ;  /* 0x00000026214d7223 */ /* 0x040fe40000010022 */
[----:B------:R-:W-:Y:S02]  /*7f50*/  FFMA.FTZ R33, R33, R59, R35 ;  /* 0x0000003b21217223 */ /* 0x000fe40000010023 */
        /* <DEDUP_REMOVED lines=22> */
.L_x_182:
[----:B------:R-:W-:Y:S01]  /*80c0*/  FMUL.FTZ R35, R82, R46 ;  /* 0x0000002e52237220 */ /* 0x000fe20000410000 */
[--C-:B------:R-:W-:Y:S01]  /*80d0*/  PRMT R84, RZ, 0x5410, R16.reuse ;  /* 0x00005410ff547816 */ /* 0x100fe20000000010 */
[----:B------:R-:W-:Y:S02]  /*80e0*/  FMUL.FTZ R59, R83, R47 ;  /* 0x0000002f533b7220 */ /* 0x000fe40000410000 */
[----:B------:R-:W-:Y:S02]  /*80f0*/  FFMA.FTZ R33, R80, R35, R33 ;  /* 0x0000002350217223 */ /* 0x000fe40000010021 */
[----:B------:R-:W-:Y:S01]  /*8100*/  FADD.FTZ R34, R34, R35 ;  /* 0x0000002322227221 */ /* 0x000fe20000010000 */
[----:B------:R-:W-:Y:S01]  /*8110*/  PRMT R35, RZ, 0x7610, R17 ;  /* 0x00007610ff237816 */ /* 0x000fe20000000011 */
[----:B------:R-:W-:Y:S01]  /*8120*/  FFMA.FTZ R58, R81, R59, R33 ;  /* 0x0000003b513a7223 */ /* 0x000fe20000010021 */
[----:B------:R-:W-:Y:S01]  /*8130*/  PRMT R33, RZ, 0x7610, R16 ;  /* 0x00007610ff217816 */ /* 0x000fe20000000010 */
[----:B------:R-:W-:-:S02]  /*8140*/  FADD.FTZ R84, R84, -UR25 ;  /* 0x8000001954547e21 */ /* 0x000fc40008010000 */
[----:B------:R-:W-:Y:S01]  /*8150*/  FADD.FTZ R59, R59, R34 ;  /* 0x000000223b3b7221 */ /* 0x000fe20000010000 */
[----:B------:R-:W-:Y:S01]  /*8160*/  PRMT R34, RZ, 0x5410, R17 ;  /* 0x00005410ff227816 */ /* 0x000fe20000000011 */
[----:B------:R-:W-:Y:S02]  /*8170*/  FADD.FTZ R33, R33, -UR25 ;  /* 0x8000001921217e21 */ /* 0x000fe40008010000 */
        /* <DEDUP_REMOVED lines=21> */
.L_x_183:
[----:B------:R-:W-:Y:S01]  /*82d0*/  FMUL.FTZ R85, R34, R46 ;  /* 0x0000002e22557220 */ /* 0x000fe20000410000 */
[----:B------:R-:W0:Y:S01]  /*82e0*/  S2R R87, SR_LANEID ;  /* 0x0000000000577919 */ /* 0x000e220000000000 */
[----:B------:R-:W-:Y:S01]  /*82f0*/  FADD.FTZ R32, R32, R37 ;  /* 0x0000002520207221 */ /* 0x000fe20000010000 */
[----:B------:R-:W-:Y:S01]  /*8300*/  UMOV UR23, 0x4 ;  /* 0x0000000400177882 */ /* 0x000fe20000000000 */
[----:B------:R-:W-:Y:S01]  /*8310*/  FFMA.FTZ R58, R84, R85, R58 ;  /* 0x00000055543a7223 */ /* 0x000fe2000001003a */
[----:B------:R-:W-:Y:S01]  /*8320*/  ULDC UR22, c[0x0][0xc] ;  /* 0x0000030000167ab9 */ /* 0x000fe20000000800 */
[----:B------:R-:W-:Y:S01]  /*8330*/  FADD.FTZ R59, R59, R85 ;  /* 0x000000553b3b7221 */ /* 0x000fe20000010000 */
[----:B------:R-:W-:Y:S01]  /*8340*/  BSSY B0, `(.L_x_184) ;  /* 0x0000051000007945 */ /* 0x000fe20003800000 */
[----:B------:R-:W-:Y:S02]  /*8350*/  FMUL.FTZ R85, R35, R47 ;  /* 0x0000002f23557220 */ /* 0x000fe40000410000 */
[----:B------:R-:W-:-:S02]  /*8360*/  FADD.FTZ R36, R36, R38 ;  /* 0x0000002624247221 */ /* 0x000fc40000010000 */
[----:B------:R-:W-:Y:S02]  /*8370*/  FFMA.FTZ R58, R33, R85, R58 ;  /* 0x00000055213a7223 */ /* 0x000fe4000001003a */
[----:B------:R-:W-:Y:S02]  /*8380*/  FADD.FTZ R59, R85, R59 ;  /* 0x0000003b553b7221 */ /* 0x000fe40000010000 */
[----:B------:R-:W-:Y:S01]  /*8390*/  FFMA.FTZ R39, R80, R82, R39 ;  /* 0x0000005250277223 */ /* 0x000fe20000010027 */
[----:B------:R-:W1:Y:S01]  /*83a0*/  SHFL.DOWN PT, R85, R58, 0x1, 0x1f ;  /* 0x08201f003a557f89 */ /* 0x000e6200000e0000 */
[----:B------:R-:W-:Y:S02]  /*83b0*/  FFMA.FTZ R77, R81, R83, R77 ;  /* 0x00000053514d7223 */ /* 0x000fe4000001004d */
[----:B------:R-:W-:Y:S01]  /*83c0*/  FADD.FTZ R82, R32, R82 ;  /* 0x0000005220527221 */ /* 0x000fe20000010000 */
[----:B------:R-:W2:Y:S01]  /*83d0*/  SHFL.DOWN PT, R86, R59, 0x1, 0x1f ;  /* 0x08201f003b567f89 */ /* 0x000ea200000e0000 */
[----:B------:R-:W-:-:S02]  /*83e0*/  FADD.FTZ R36, R36, R83 ;  /* 0x0000005324247221 */ /* 0x000fc40000010000 */
[----:B------:R-:W-:Y:S01]  /*83f0*/  FFMA.FTZ R32, R84, R34, R39 ;  /* 0x0000002254207223 */ /* 0x000fe20000010027 */
[----:B0-----:R-:W-:Y:S01]  /*8400*/  ISETP.GT.AND P0, PT, R87, 0x1e, PT ;  /* 0x0000001e5700780c */ /* 0x001fe20003f04270 */
[----:B------:R-:W-:Y:S01]  /*8410*/  FFMA.FTZ R33, R33, R35, R77 ;  /* 0x0000002321217223 */ /* 0x000fe2000001004d */
[----:B------:R-:W-:Y:S01]  /*8420*/  SHF.L.U32 R77, R0, 0x4, RZ ;  /* 0x00000004004d7819 */ /* 0x000fe200000006ff */
[----:B------:R-:W-:Y:S02]  /*8430*/  FADD.FTZ R34, R82, R34 ;  /* 0x0000002252227221 */ /* 0x000fe40000010000 */
[----:B------:R-:W-:-:S05]  /*8440*/  FADD.FTZ R35, R36, R35 ;  /* 0x0000002324237221 */ /* 0x000fca0000010000 */
[----:B------:R-:W-:Y:S03]  /*8450*/  STS.128 [R0.X16+0xa0], R32 ;  /* 0x0000a02000007388 */ /* 0x000fe6000000cc00 */
[----:B-1----:R-:W-:Y:S02]  /*8460*/  @!P0 FADD.FTZ R58, R58, R85 ;  /* 0x000000553a3a8221 */ /* 0x002fe40000010000 */
[----:B--2---:R-:W-:-:S03]  /*8470*/  @!P0 FADD.FTZ R59, R59, R86 ;  /* 0x000000563b3b8221 */ /* 0x004fc60000010000 */
        /* <DEDUP_REMOVED lines=25> */
[----:B0-----:R-:W0:Y:S02]  /*8610*/  LDS.64 R36, [0x18] ;  /* 0x00001800ff247984 */ /* 0x001e240000000a00 */
[----:B0-----:R-:W-:Y:S02]  /*8620*/  FADD.FTZ R58, R58, R36 ;  /* 0x000000243a3a7221 */ /* 0x001fe40000010000 */
[----:B------:R-:W-:Y:S02]  /*8630*/  FADD.FTZ R59, R59, R37 ;  /* 0x000000253b3b7221 */ /* 0x000fe40000010000 */
[----:B------:R-:W0:Y:S02]  /*8640*/  LDS.128 R36, [0x20] ;  /* 0x00002000ff247984 */ /* 0x000e240000000c00 */
[----:B0-----:R-:W-:Y:S02]  /*8650*/  FADD.FTZ R58, R58, R36 ;  /* 0x000000243a3a7221 */ /* 0x001fe40000010000 */
[----:B------:R-:W-:-:S02]  /*8660*/  FADD.FTZ R59, R59, R37 ;  /* 0x000000253b3b7221 */ /* 0x000fc40000010000 */
[----:B------:R-:W-:Y:S02]  /*8670*/  FADD.FTZ R58, R58, R38 ;  /* 0x000000263a3a7221 */ /* 0x000fe40000010000 */
[----:B------:R-:W-:Y:S02]  /*8680*/  FADD.FTZ R59, R59, R39 ;  /* 0x000000273b3b7221 */ /* 0x000fe40000010000 */
[----:B------:R-:W0:Y:S02]  /*8690*/  LDS.128 R36, [0x30] ;  /* 0x00003000ff247984 */ /* 0x000e240000000c00 */
[----:B0-----:R-:W-:Y:S02]  /*86a0*/  FADD.FTZ R58, R58, R36 ;  /* 0x000000243a3a7221 */ /* 0x001fe40000010000 */
[----:B------:R-:W-:Y:S02]  /*86b0*/  FADD.FTZ R59, R59, R37 ;  /* 0x000000253b3b7221 */ /* 0x000fe40000010000 */
[----:B------:R-:W-:-:S02]  /*86c0*/  FADD.FTZ R58, R58, R38 ;  /* 0x000000263a3a7221 */ /* 0x000fc40000010000 */
[----:B------:R-:W-:Y:S02]  /*86d0*/  FADD.FTZ R59, R59, R39 ;  /* 0x000000273b3b7221 */ /* 0x000fe40000010000 */
[----:B------:R-:W0:Y:S02]  /*86e0*/  LDS.128 R36, [0x40] ;  /* 0x00004000ff247984 */ /* 0x000e240000000c00 */
[----:B0-----:R-:W-:Y:S02]  /*86f0*/  FADD.FTZ R58, R58, R36 ;  /* 0x000000243a3a7221 */ /* 0x001fe40000010000 */
[----:B------:R-:W-:Y:S02]  /*8700*/  FADD.FTZ R59, R59, R37 ;  /* 0x000000253b3b7221 */ /* 0x000fe40000010000 */
[----:B------:R-:W-:Y:S02]  /*8710*/  FADD.FTZ R58, R58, R38 ;  /* 0x000000263a3a7221 */ /* 0x000fe40000010000 */
[----:B------:R-:W-:-:S02]  /*8720*/  FADD.FTZ R59, R59, R39 ;  /* 0x000000273b3b7221 */ /* 0x000fc40000010000 */
[----:B------:R-:W0:Y:S02]  /*8730*/  LDS.128 R36, [0x50] ;  /* 0x00005000ff247984 */ /* 0x000e240000000c00 */
[----:B0-----:R-:W-:Y:S02]  /*8740*/  FADD.FTZ R58, R58, R36 ;  /* 0x000000243a3a7221 */ /* 0x001fe40000010000 */
[----:B------:R-:W-:Y:S02]  /*8750*/  FADD.FTZ R59, R59, R37 ;  /* 0x000000253b3b7221 */ /* 0x000fe40000010000 */
[----:B------:R-:W-:Y:S02]  /*8760*/  FADD.FTZ R58, R58, R38 ;  /* 0x000000263a3a7221 */ /* 0x000fe40000010000 */
[----:B------:R-:W-:Y:S02]  /*8770*/  FADD.FTZ R59, R59, R39 ;  /* 0x000000273b3b7221 */ /* 0x000fe40000010000 */
[----:B------:R-:W0:Y:S02]  /*8780*/  LDS.128 R36, [0x60] ;  /* 0x00006000ff247984 */ /* 0x000e240000000c00 */
[----:B0-----:R-:W-:-:S02]  /*8790*/  FADD.FTZ R58, R58, R36 ;  /* 0x000000243a3a7221 */ /* 0x001fc40000010000 */
[----:B------:R-:W-:Y:S02]  /*87a0*/  FADD.FTZ R59, R59, R37 ;  /* 0x000000253b3b7221 */ /* 0x000fe40000010000 */
[----:B------:R-:W-:Y:S02]  /*87b0*/  FADD.FTZ R58, R58, R38 ;  /* 0x000000263a3a7221 */ /* 0x000fe40000010000 */
[----:B------:R-:W-:Y:S02]  /*87c0*/  FADD.FTZ R59, R59, R39 ;  /* 0x000000273b3b7221 */ /* 0x000fe40000010000 */
[----:B------:R-:W0:Y:S02]  /*87d0*/  LDS.128 R36, [0x70] ;  /* 0x00007000ff247984 */ /* 0x000e240000000c00 */
[----:B0-----:R-:W-:Y:S02]  /*87e0*/  FADD.FTZ R36, R58, R36 ;  /* 0x000000243a247221 */ /* 0x001fe40000010000 */
[----:B------:R-:W-:-:S02]  /*87f0*/  FADD.FTZ R37, R59, R37 ;  /* 0x000000253b257221 */ /* 0x000fc40000010000 */
[----:B------:R-:W0:Y:S01]  /*8800*/  LDS.64 R58, [0x80] ;  /* 0x00008000ff3a7984 */ /* 0x000e220000000a00 */
[----:B------:R-:W-:Y:S02]  /*8810*/  FADD.FTZ R36, R36, R38 ;  /* 0x0000002624247221 */ /* 0x000fe40000010000 */
[----:B------:R-:W-:Y:S02]  /*8820*/  FADD.FTZ R37, R37, R39 ;  /* 0x0000002725257221 */ /* 0x000fe40000010000 */
[----:B0-----:R-:W-:Y:S02]  /*8830*/  FADD.FTZ R58, R36, R58 ;  /* 0x0000003a243a7221 */ /* 0x001fe40000010000 */
[----:B------:R-:W-:Y:S02]  /*8840*/  FADD.FTZ R59, R37, R59 ;  /* 0x0000003b253b7221 */ /* 0x000fe40000010000 */
.L_x_185:
[----:B0-----:R-:W-:Y:S05]  /*8850*/  BSYNC B0 ;  /* 0x0000000000007941 */ /* 0x001fea0003800000 */
.L_x_184:
[----:B------:R-:W-:Y:S01]  /*8860*/  BAR.SYNC.DEFER_BLOCKING 0x0 ;  /* 0x0000000000007b1d */ /* 0x000fe20000010000 */
[----:B------:R-:W-:Y:S02]  /*8870*/  ISETP.GT.U32.AND P6, PT, R0, 0x3b, PT ;  /* 0x0000003b0000780c */ /* 0x000fe40003fc4070 */
[----:B------:R-:W-:-:S03]  /*8880*/  LOP3.LUT R3, R3, 0xfffffffe, RZ, 0xc0, !PT ;  /* 0xfffffffe03037812 */ /* 0x000fc600078ec0ff */
[----:B------:R-:W-:Y:S08]  /*8890*/  BSSY B0, `(.L_x_186) ;  /* 0x0000026000007945 */ /* 0x000ff00003800000 */
[----:B------:R-:W-:Y:S01]  /*88a0*/  @P6 LOP3.LUT R3, R3, 0x1, RZ, 0xfc, !PT ;  /* 0x0000000103036812 */ /* 0x000fe200078efcff */
[----:B------:R-:W-:Y:S05]  /*88b0*/  @P6 BRA `(.L_x_187) ;  /* 0x0000023000006947 */ /* 0x000fea0003800000 */
[----:B------:R-:W0:Y:S02]  /*88c0*/  LDS.128 R36, [R77+0x460] ;  /* 0x000460004d247984 */ /* 0x000e240000000c00 */
[----:B0-----:R-:W-:-:S02]  /*88d0*/  FADD.FTZ R36, R32, R36 ;  /* 0x0000002420247221 */ /* 0x001fc40000010000 */
[----:B------:R-:W-:Y:S02]  /*88e0*/  FADD.FTZ R37, R33, R37 ;  /* 0x0000002521257221 */ /* 0x000fe40000010000 */
[----:B------:R-:W-:Y:S02]  /*88f0*/  FADD.FTZ R38, R34, R38 ;  /* 0x0000002622267221 */ /* 0x000fe40000010000 */
[----:B------:R-:W-:Y:S02]  /*8900*/  FADD.FTZ R39, R35, R39 ;  /* 0x0000002723277221 */ /* 0x000fe40000010000 */
[----:B------:R-:W0:Y:S02]  /*8910*/  LDS.128 R32, [R77+0x820] ;  /* 0x000820004d207984 */ /* 0x000e240000000c00 */
[----:B0-----:R-:W-:Y:S02]  /*8920*/  FADD.FTZ R36, R36, R32 ;  /* 0x0000002024247221 */ /* 0x001fe40000010000 */
[----:B------:R-:W-:-:S02]  /*8930*/  FADD.FTZ R37, R37, R33 ;  /* 0x0000002125257221 */ /* 0x000fc40000010000 */
[----:B------:R-:W-:Y:S02]  /*8940*/  FADD.FTZ R38, R38, R34 ;  /* 0x0000002226267221 */ /* 0x000fe40000010000 */
[----:B------:R-:W-:Y:S02]  /*8950*/  FADD.FTZ R39, R39, R35 ;  /* 0x0000002327277221 */ /* 0x000fe40000010000 */
[----:B------:R-:W0:Y:S02]  /*8960*/  LDS.128 R32, [R77+0xbe0] ;  /* 0x000be0004d207984 */ /* 0x000e240000000c00 */
[----:B0-----:R-:W-:Y:S02]  /*8970*/  FADD.FTZ R36, R36, R32 ;  /* 0x0000002024247221 */ /* 0x001fe40000010000 */
[----:B------:R-:W-:Y:S02]  /*8980*/  FADD.FTZ R37, R37, R33 ;  /* 0x0000002125257221 */ /* 0x000fe40000010000 */
[----:B------:R-:W-:-:S02]  /*8990*/  FADD.FTZ R38, R38, R34 ;  /* 0x0000002226267221 */ /* 0x000fc40000010000 */
[----:B------:R-:W-:Y:S02]  /*89a0*/  FADD.FTZ R39, R39, R35 ;  /* 0x0000002327277221 */ /* 0x000fe40000010000 */
[----:B------:R-:W0:Y:S02]  /*89b0*/  LDS.128 R32, [R77+0xfa0] ;  /* 0x000fa0004d207984 */ /* 0x000e240000000c00 */
[----:B0-----:R-:W-:Y:S02]  /*89c0*/  FADD.FTZ R36, R36, R32 ;  /* 0x0000002024247221 */ /* 0x001fe40000010000 */
[----:B------:R-:W-:Y:S02]  /*89d0*/  FADD.FTZ R37, R37, R33 ;  /* 0x0000002125257221 */ /* 0x000fe40000010000 */
[----:B------:R-:W-:Y:S02]  /*89e0*/  FADD.FTZ R38, R38, R34 ;  /* 0x0000002226267221 */ /* 0x000fe40000010000 */
[----:B------:R-:W-:-:S02]  /*89f0*/  FADD.FTZ R39, R39, R35 ;  /* 0x0000002327277221 */ /* 0x000fc40000010000 */
[----:B------:R-:W0:Y:S02]  /*8a00*/  LDS.128 R32, [R77+0x1360] ;  /* 0x001360004d207984 */ /* 0x000e240000000c00 */
[----:B0-----:R-:W-:Y:S02]  /*8a10*/  FADD.FTZ R36, R36, R32 ;  /* 0x0000002024247221 */ /* 0x001fe40000010000 */
[----:B------:R-:W-:Y:S02]  /*8a20*/  FADD.FTZ R37, R37, R33 ;  /* 0x0000002125257221 */ /* 0x000fe40000010000 */
[----:B------:R-:W-:Y:S02]  /*8a30*/  FADD.FTZ R38, R38, R34 ;  /* 0x0000002226267221 */ /* 0x000fe40000010000 */
[----:B------:R-:W-:Y:S02]  /*8a40*/  FADD.FTZ R39, R39, R35 ;  /* 0x0000002327277221 */ /* 0x000fe40000010000 */
        /* <DEDUP_REMOVED lines=10> */
.L_x_187:
[----:B------:R-:W-:Y:S05]  /*8af0*/  BSYNC B0 ;  /* 0x0000000000007941 */ /* 0x000fea0003800000 */
.L_x_186:
[----:B------:R-:W-:Y:S01]  /*8b00*/  BSSY B0, `(.L_x_188) ;  /* 0x0000014000007945 */ /* 0x000fe20003800000 */
[----:B------:R-:W-:Y:S05]  /*8b10*/  @P6 BRA `(.L_x_189) ;  /* 0x0000012000006947 */ /* 0x000fea0003800000 */
[----:B------:R-:W-:Y:S02]  /*8b20*/  MOV R36, UR15 ;  /* 0x0000000f00247c02 */ /* 0x000fe40008000f00 */
[----:B------:R-:W-:Y:S02]  /*8b30*/  MOV R37, UR23 ;  /* 0x0000001700257c02 */ /* 0x000fe40008000f00 */
[----:B------:R-:W-:Y:S01]  /*8b40*/  MOV R38, UR10 ;  /* 0x0000000a00267c02 */ /* 0x000fe20008000f00 */
[----:B------:R-:W-:-:S04]  /*8b50*/  IMAD R36, R36, 0x3c, R0 ;  /* 0x0000003c24247824 */ /* 0x000fc800078e0200 */
[----:B------:R-:W-:-:S05]  /*8b60*/  IMAD.WIDE R36, R36, R37, c[0x0][0x1b8] ;  /* 0x00006e0024247625 */ /* 0x000fca00078e0225 */
[----:B------:R-:W-:Y:S01]  /*8b70*/  LEA R38, P6, R38, R36, 0x2 ;  /* 0x0000002426267211 */ /* 0x000fe200078c10ff */
[----:B------:R-:W-:Y:S03]  /*8b80*/  RED.E.ADD.F32.FTZ.RN.STRONG.GPU [R36.64], R32 ;  /* 0x000000202400798e */ /* 0x000fe6000c10e792 */
[----:B------:R-:W-:-:S05]  /*8b90*/  IADD3.X R39, R37, UR11, RZ, P6, !PT ;  /* 0x0000000b25277c10 */ /* 0x000fca000b7fe4ff */
[----:B------:R0:W-:Y:S02]  /*8ba0*/  RED.E.ADD.F32.FTZ.RN.STRONG.GPU [R38.64], R33 ;  /* 0x000000212600798e */ /* 0x0001e4000c10e792 */
[----:B0-----:R-:W-:Y:S02]  /*8bb0*/  MOV R33, c[0x0][0x1d8] ;  /* 0x0000760000217a02 */ /* 0x001fe40000000f00 */
[----:B------:R-:W-:Y:S02]  /*8bc0*/  MOV R38, c[0x0][0x1dc] ;  /* 0x0000770000267a02 */ /* 0x000fe40000000f00 */
[----:B------:R-:W-:-:S04]  /*8bd0*/  LEA R32, P6, R33, R36, 0x2 ;  /* 0x0000002421207211 */ /* 0x000fc800078c10ff */
[----:B------:R-:W-:Y:S02]  /*8be0*/  LEA.HI.X R33, R33, R37, R38, 0x2, P6 ;  /* 0x0000002521217211 */ /* 0x000fe400030f1426 */
[----:B------:R-:W-:-:S03]  /*8bf0*/  MOV R38, UR12 ;  /* 0x0000000c00267c02 */ /* 0x000fc60008000f00 */
[----:B------:R0:W-:Y:S01]  /*8c00*/  RED.E.ADD.F32.FTZ.RN.STRONG.GPU [R32.64], R34 ;  /* 0x000000222000798e */ /* 0x0001e2000c10e792 */
[----:B------:R-:W-:-:S04]  /*8c10*/  LEA R36, P6, R38, R36, 0x2 ;  /* 0x0000002426247211 */ /* 0x000fc800078c10ff */
[----:B------:R-:W-:-:S05]  /*8c20*/  IADD3.X R37, R37, UR13, RZ, P6, !PT ;  /* 0x0000000d25257c10 */ /* 0x000fca000b7fe4ff */
[----:B------:R0:W-:Y:S04]  /*8c30*/  RED.E.ADD.F32.FTZ.RN.STRONG.GPU [R36.64], R35 ;  /* 0x000000232400798e */ /* 0x0001e8000c10e792 */
.L_x_189:
[----:B------:R-:W-:Y:S05]  /*8c40*/  BSYNC B0 ;  /* 0x0000000000007941 */ /* 0x000fea0003800000 */
.L_x_188:
[----:B------:R-:W-:-:S06]  /*8c50*/  UISETP.GE.U32.AND UP0, UPT, UR22, 0x2, UPT ;  /* 0x000000021600788c */ /* 0x000fcc000bf06070 */
[----:B------:R-:W-:-:S13]  /*8c60*/  PLOP3.LUT P6, PT, PT, PT, UP0, 0x40, 0x0 ;  /* 0x000000000000781c */ /* 0x000fda0003fce808 */
[----:B------:R-:W-:Y:S05]  /*8c70*/  @P6 BRA `(.L_x_190) ;  /* 0x000018f000006947 */ /* 0x000fea0003800000 */
[----:B------:R-:W1:Y:S01]  /*8c80*/  S2UR UR24, SR_CTAID.Y ;  /* 0x00000000001879c3 */ /* 0x000e620000002600 */
[----:B------:R-:W-:Y:S02]  /*8c90*/  ULOP3.LUT UR5, UR4, 0x1, URZ, 0xc0, !UPT ;  /* 0x0000000104057892 */ /* 0x000fe4000f8ec03f */
[----:B------:R-:W-:Y:S02]  /*8ca0*/  ULDC UR6, c[0x0][0x10] ;  /* 0x0000040000067ab9 */ /* 0x000fe40000000800 */
[----:B------:R-:W-:Y:S02]  /*8cb0*/  UIMAD UR5, UR5, UR6, URZ ;  /* 0x00000006050572a4 */ /* 0x000fe4000f8e023f */
[----:B------:R-:W-:Y:S02]  /*8cc0*/  ULDC.64 UR16, c[0x0][0x1a8] ;  /* 0x00006a0000107ab9 */ /* 0x000fe40000000a00 */
[----:B------:R-:W-:Y:S02]  /*8cd0*/  ULDC UR6, c[0x0][0xc] ;  /* 0x0000030000067ab9 */ /* 0x000fe40000000800 */
[----:B------:R-:W-:-:S04]  /*8ce0*/  UIMAD UR6, UR5, UR6, URZ ;  /* 0x00000006050672a4 */ /* 0x000fc8000f8e023f */
[----:B------:R-:W-:-:S03]  /*8cf0*/  USHF.L.U32 UR14, UR6, 0x1, URZ ;  /* 0x00000001060e7899 */ /* 0x000fc6000800063f */
[----:B------:R-:W-:Y:S02]  /*8d00*/  ULDC.64 UR6, c[0x0][0x1b0] ;  /* 0x00006c0000067ab9 */ /* 0x000fe40000000a00 */
[----:B------:R-:W-:Y:S02]  /*8d10*/  UIMAD.WIDE UR6, UR14, UR23, UR6 ;  /* 0x000000170e0672a5 */ /* 0x000fe4000f8e0206 */
[----:B-1----:R-:W-:-:S04]  /*8d20*/  UIADD3 UR5, UR5, UR24, URZ ;  /* 0x0000001805057290 */ /* 0x002fc8000fffe03f */
[----:B------:R-:W-:Y:S01]  /*8d30*/  UIMAD.WIDE.U32 UR16, UR5, UR23, UR16 ;  /* 0x00000017051072a5 */ /* 0x000fe2000f8e0010 */
[----:B------:R-:W-:Y:S05]  /*8d40*/  @P0 BRA `(.L_x_191) ;  /* 0x0000020000000947 */ /* 0x000fea0003800000 */
[----:B------:R-:W-:Y:S01]  /*8d50*/  ULDC UR14, c[0x0][0x10] ;  /* 0x00000400000e7ab9 */ /* 0x000fe20000000800 */
[----:B0-----:R-:W0:Y:S01]  /*8d60*/  S2R R35, SR_LANEID ;  /* 0x0000000000237919 */ /* 0x001e220000000000 */
[----:B------:R-:W-:Y:S02]  /*8d70*/  UIMAD UR14, UR20, UR14, UR24 ;  /* 0x0000000e140e72a4 */ /* 0x000fe4000f8e0218 */
[----:B------:R-:W-:Y:S02]  /*8d80*/  ULOP3.LUT UP0, URZ, UR4, 0x2, URZ, 0xc0, !UPT ;  /* 0x00000002043f7892 */ /* 0x000fe4000f80c03f */
[----:B------:R-:W-:-:S06]  /*8d90*/  UIMAD.WIDE.U32 UR14, UR14, 0x8, UR6 ;  /* 0x000000080e0e78a5 */ /* 0x000fcc000f8e0006 */
[----:B------:R-:W-:Y:S02]  /*8da0*/  MOV R32, UR14 ;  /* 0x0000000e00207c02 */ /* 0x000fe40008000f00 */
[----:B------:R-:W-:-:S05]  /*8db0*/  MOV R33, UR15 ;  /* 0x0000000f00217c02 */ /* 0x000fca0008000f00 */
[----:B------:R1:W-:Y:S01]  /*8dc0*/  STG.E.64 [R32.64], R58 ;  /* 0x0000003a20007986 */ /* 0x0003e2000c101b12 */
[----:B------:R-:W-:Y:S06]  /*8dd0*/  MEMBAR.ALL.GPU ;  /* 0x0000000000007992 */ /* 0x000fec000000a000 */
[----:B------:R-:W-:Y:S01]  /*8de0*/  VOTEU.ANY UR5, UPT, PT ;  /* 0x0000000000057886 */ /* 0x000fe200038e0100 */
[----:B-1----:R-:W-:Y:S01]  /*8df0*/  MOV R32, UR16 ;  /* 0x0000001000207c02 */ /* 0x002fe20008000f00 */
[----:B------:R-:W-:Y:S01]  /*8e00*/  UPOPC UR15, UR5 ;  /* 0x00000005000f72bf */ /* 0x000fe20008000000 */
[----:B------:R-:W-:Y:S01]  /*8e10*/  MOV R33, UR17 ;  /* 0x0000001100217c02 */ /* 0x000fe20008000f00 */
[----:B------:R-:W-:Y:S01]  /*8e20*/  UFLO.U32 UR5, UR5 ;  /* 0x00000005000572bd */ /* 0x000fe200080e0000 */
[----:B------:R-:W-:-:S00]  /*8e30*/  ERRBAR ;  /* 0x00000000000079ab */ /* 0x000fc00000000000 */
[----:B------:R-:W-:Y:S02]  /*8e40*/  UMOV UR14, 0x1 ;  /* 0x00000001000e7882 */ /* 0x000fe40000000000 */
[----:B------:R-:W-:Y:S01]  /*8e50*/  USEL UR14, UR14, 0xffffffff, !UP0 ;  /* 0xffffffff0e0e7887 */ /* 0x000fe2000c000000 */
[----:B------:R-:W-:-:S02]  /*8e60*/  MOV R34, UR15 ;  /* 0x0000000f00227c02 */ /* 0x000fc40008000f00 */
[----:B0-----:R-:W-:-:S03]  /*8e70*/  ISETP.EQ.U32.AND P6, PT, R35, UR5, PT ;  /* 0x0000000523007c0c */ /* 0x001fc6000bfc2070 */
[----:B------:R-:W-:-:S10]  /*8e80*/  IMAD R34, R34, UR14, RZ ;  /* 0x0000000e22227c24 */ /* 0x000fd4000f8e02ff */
[----:B------:R0:W-:Y:S01]  /*8e90*/  @P6 RED.E.ADD.S32.STRONG.GPU [R32.64], R34 ;  /* 0x000000222000698e */ /* 0x0001e2000c10e392 */
[----:B------:R-:W-:-:S04]  /*8ea0*/  PLOP3.LUT P6, PT, PT, PT, UP0, 0x40, 0x0 ;  /* 0x000000000000781c */ /* 0x000fc80003fce808 */
[----:B0-----:R-:W-:-:S04]  /*8eb0*/  SEL R34, RZ, c[0x0][0xc], !P6 ;  /* 0x00000300ff227a07 */ /* 0x001fc80007000000 */
[----:B------:R-:W-:-:S13]  /*8ec0*/  ISETP.NE.AND P6, PT, R34, -0x1, PT ;  /* 0xffffffff2200780c */ /* 0x000fda0003fc5270 */
[----:B------:R-:W-:Y:S05]  /*8ed0*/  @!P6 BRA `(.L_x_191) ;  /* 0x000000700000e947 */ /* 0x000fea0003800000 */
.L_x_192:
[----:B------:R-:W-:Y:S02]  /*8ee0*/  MOV R32, UR16 ;  /* 0x0000001000207c02 */ /* 0x000fe40008000f00 */
[----:B------:R-:W-:-:S05]  /*8ef0*/  MOV R33, UR17 ;  /* 0x0000001100217c02 */ /* 0x000fca0008000f00 */
[----:B------:R-:W2:Y:S01]  /*8f00*/  LDG.E.STRONG.GPU R32, [R32.64] ;  /* 0x0000001220207981 */ /* 0x000ea2000c1ef900 */
[----:B------:R-:W-:Y:S01]  /*8f10*/  YIELD ;  /* 0x0000000000007946 */ /* 0x000fe20003800000 */
[----:B--2---:R-:W-:Y:S01]  /*8f20*/  ISETP.NE.AND P6, PT, R32, R34, PT ;  /* 0x000000222000720c */ /* 0x004fe20003fc5270 */
[----:B------:R-:W-:-:S12]  /*8f30*/  CCTL.IVALL ;  /* 0x00000000ff00798f */ /* 0x000fd80002000000 */
[----:B------:R-:W-:Y:S05]  /*8f40*/  @P6 BRA `(.L_x_192) ;  /* 0xffffff9000006947 */ /* 0x000fea000383ffff */
.L_x_191:
[----:B------:R-:W-:Y:S01]  /*8f50*/  ISETP.NE.AND P6, PT, RZ, c[0x0][0xc], PT ;  /* 0x00000300ff007a0c */ /* 0x000fe20003fc5270 */
[----:B------:R-:W-:Y:S01]  /*8f60*/  WARPSYNC 0xffffffff ;  /* 0xffffffff00007948 */ /* 0x000fe20003800000 */
[----:B------:R-:W-:Y:S11]  /*8f70*/  BAR.SYNC.DEFER_BLOCKING 0x0 ;  /* 0x0000000000007b1d */ /* 0x000ff60000010000 */
[----:B------:R-:W-:Y:S05]  /*8f80*/  @!P6 BRA `(.L_x_190) ;  /* 0x000015e00000e947 */ /* 0x000fea0003800000 */
[----:B------:R-:W-:-:S04]  /*8f90*/  UIADD3 UR5, UR22, -0x1, URZ ;  /* 0xffffffff16057890 */ /* 0x000fc8000fffe03f */
[----:B------:R-:W-:-:S03]  /*8fa0*/  UISETP.GE.U32.AND UP0, UPT, UR5, 0x3, UPT ;  /* 0x000000030500788c */ /* 0x000fc6000bf06070 */
[----:B------:R-:W-:-:S03]  /*8fb0*/  UMOV UR5, URZ ;  /* 0x0000003f00057c82 */ /* 0x000fc60008000000 */
[----:B------:R-:W-:-:S13]  /*8fc0*/  PLOP3.LUT P6, PT, PT, PT, UP0, 0x40, 0x0 ;  /* 0x000000000000781c */ /* 0x000fda0003fce808 */
[----:B------:R-:W-:Y:S05]  /*8fd0*/  @P6 BRA `(.L_x_193) ;  /* 0x0000130000006947 */ /* 0x000fea0003800000 */
[----:B------:R-:W-:Y:S02]  /*8fe0*/  ULOP3.LUT UR5, UR22, 0x3, URZ, 0xc0, !UPT ;  /* 0x0000000316057892 */ /* 0x000fe4000f8ec03f */
[----:B------:R-:W-:Y:S02]  /*8ff0*/  ULDC UR14, c[0x0][0xc] ;  /* 0x00000300000e7ab9 */ /* 0x000fe40000000800 */
[----:B------:R-:W-:-:S03]  /*9000*/  UIADD3 UR14, -UR5, UR14, URZ ;  /* 0x0000000e050e7290 */ /* 0x000fc6000fffe13f */
[----:B------:R-:W-:-:S03]  /*9010*/  UMOV UR5, URZ ;  /* 0x0000003f00057c82 */ /* 0x000fc60008000000 */
[----:B------:R-:W-:-:S13]  /*9020*/  ISETP.LT.AND P6, PT, RZ, UR14, PT ;  /* 0x0000000eff007c0c */ /* 0x000fda000bfc1270 */
[----:B------:R-:W-:Y:S05]  /*9030*/  @!P6 BRA `(.L_x_194) ;  /* 0x00000fd00000e947 */ /* 0x000fea0003800000 */
[----:B------:R-:W-:Y:S01]  /*9040*/  LOP3.LUT R3, R3, 0xffbfffff, RZ, 0xc0, !PT ;  /* 0xffbfffff03037812 */ /* 0x000fe200078ec0ff */
[----:B------:R-:W-:-:S03]  /*9050*/  UISETP.GT.AND UP0, UPT, UR14, 0xc, UPT ;  /* 0x0000000c0e00788c */ /* 0x000fc6000bf04270 */
[----:B------:R-:W-:Y:S02]  /*9060*/  @P0 LOP3.LUT R3, R3, 0x400000, RZ, 0xfc, !PT ;  /* 0x0040000003030812 */ /* 0x000fe400078efcff */
[----:B------:R-:W-:Y:S02]  /*9070*/  PLOP3.LUT P0, PT, PT, PT, PT, 0x80, 0x0 ;  /* 0x000000000000781c */ /* 0x000fe40003f0f070 */
[----:B------:R-:W-:Y:S02]  /*9080*/  PLOP3.LUT P6, PT, PT, PT, UP0, 0x40, 0x0 ;  /* 0x000000000000781c */ /* 0x000fe40003fce808 */
[----:B------:R-:W-:-:S09]  /*9090*/  LOP3.LUT R3, R3, 0xfffffffe, RZ, 0xc0, !PT ;  /* 0xfffffffe03037812 */ /* 0x000fd200078ec0ff */
[----:B------:R-:W-:-:S04]  /*90a0*/  @P0 LOP3.LUT R3, R3, 0x1, RZ, 0xfc, !PT ;  /* 0x0000000103030812 */ /* 0x000fc800078efcff */
[----:B------:R-:W-:Y:S01]  /*90b0*/  LOP3.LUT P0, RZ, R3, 0x400000, RZ, 0xc0, !PT ;  /* 0x0040000003ff7812 */ /* 0x000fe2000780c0ff */
[----:B------:R-:W-:Y:S05]  /*90c0*/  @P6 BRA `(.L_x_195) ;  /* 0x000009a000006947 */ /* 0x000fea0003800000 */
[----:B------:R-:W-:Y:S02]  /*90d0*/  PLOP3.LUT P6, PT, PT, PT, PT, 0x8, 0x0 ;  /* 0x000000000000781c */ /* 0x000fe40003fce170 */
[----:B------:R-:W-:-:S11]  /*90e0*/  LOP3.LUT R3, R3, 0xfffffffe, RZ, 0xc0, !PT ;  /* 0xfffffffe03037812 */ /* 0x000fd600078ec0ff */
[----:B------:R-:W-:Y:S02]  /*90f0*/  @P6 LOP3.LUT R3, R3, 0x1, RZ, 0xfc, !PT ;  /* 0x0000000103036812 */ /* 0x000fe400078efcff */
.L_x_196:
[----:B0-----:R-:W-:Y:S01]  /*9100*/  MOV R32, UR5 ;  /* 0x0000000500207c02 */ /* 0x001fe20008000f00 */
[----:B------:R-:W-:Y:S01]  /*9110*/  HFMA2.MMA R35, -RZ, RZ, 0, 4.76837158203125e-07 ;  /* 0x00000008ff237435 */ /* 0x000fe200000001ff */
[----:B------:R-:W-:Y:S02]  /*9120*/  MOV R33, UR5 ;  /* 0x0000000500217c02 */ /* 0x000fe40008000f00 */
[----:B------:R-:W-:Y:S02]  /*9130*/  ISETP.EQ.OR P6, PT, R32, UR20, P0 ;  /* 0x0000001420007c0c */ /* 0x000fe400087c2670 */
[----:B------:R-:W-:-:S11]  /*9140*/  MOV R34, c[0x0][0x10] ;  /* 0x0000040000227a02 */ /* 0x000fd60000000f00 */
[----:B------:R-:W-:-:S04]  /*9150*/  @!P6 IMAD R33, R33, R34, UR24 ;  /* 0x000000182121ee24 */ /* 0x000fc8000f8e0222 */
[----:B------:R-:W-:-:S06]  /*9160*/  @!P6 IMAD.WIDE.U32 R32, R33, R35, UR6 ;  /* 0x000000062120ee25 */ /* 0x000fcc000f8e0023 */
[----:B------:R-:W2:Y:S01]  /*9170*/  @!P6 LDG.E.64 R32, [R32.64] ;  /* 0x000000122020e981 */ /* 0x000ea2000c1e1b00 */
[----:B------:R-:W-:Y:S01]  /*9180*/  HFMA2.MMA R34, -RZ, RZ, 0, 4.76837158203125e-07 ;  /* 0x00000008ff227435 */ /* 0x000fe200000001ff */
[----:B--2---:R-:W-:Y:S01]  /*9190*/  @!P6 FADD.FTZ R58, R58, R32 ;  /* 0x000000203a3ae221 */ /* 0x004fe20000010000 */
[----:B------:R-:W-:Y:S01]  /*91a0*/  MOV R32, UR5 ;  /* 0x0000000500207c02 */ /* 0x000fe20008000f00 */
[----:B------:R-:W-:Y:S01]  /*91b0*/  @!P6 FADD.FTZ R59, R59, R33 ;  /* 0x000000213b3be221 */ /* 0x000fe20000010000 */
[----:B------:R-:W-:Y:S02]  /*91c0*/  MOV R33, c[0x0][0x10] ;  /* 0x0000040000217a02 */ /* 0x000fe40000000f00 */
[----:B------:R-:W-:-:S04]  /*91d0*/  IADD3 R32, R32, 0x1, RZ ;  /* 0x0000000120207810 */ /* 0x000fc80007ffe0ff */
[----:B------:R-:W-:-:S13]  /*91e0*/  ISETP.EQ.OR P6, PT, R32, UR20, P0 ;  /* 0x0000001420007c0c */ /* 0x000fda00087c2670 */
[----:B------:R-:W-:-:S04]  /*91f0*/  @!P6 IMAD R33, R32, R33, UR24 ;  /* 0x000000182021ee24 */ /* 0x000fc8000f8e0221 */
[----:B------:R-:W-:-:S06]  /*9200*/  @!P6 IMAD.WIDE.U32 R32, R33, R34, UR6 ;  /* 0x000000062120ee25 */ /* 0x000fcc000f8e0022 */
[----:B------:R-:W2:Y:S02]  /*9210*/  @!P6 LDG.E.64 R32, [R32.64] ;  /* 0x000000122020e981 */ /* 0x000ea4000c1e1b00 */
        /* <DEDUP_REMOVED lines=125> */
[----:B------:R-:W2:Y:S01]  /*99f0*/  @!P6 LDG.E.64 R32, [R32.64] ;  /* 0x000000122020e981 */ /* 0x000ea2000c1e1b00 */
[----:B------:R-:W-:Y:S02]  /*9a00*/  UIADD3 UR14, UR14, -0x10, URZ ;  /* 0xfffffff00e0e7890 */ /* 0x000fe4000fffe03f */
[----:B------:R-:W-:Y:S02]  /*9a10*/  UIADD3 UR5, UR5, 0x10, URZ ;  /* 0x0000001005057890 */ /* 0x000fe4000fffe03f */
[----:B------:R-:W-:Y:S01]  /*9a20*/  UISETP.GT.AND UP0, UPT, UR14, 0xc, UPT ;  /* 0x0000000c0e00788c */ /* 0x000fe2000bf04270 */
[----:B--2---:R-:W-:Y:S02]  /*9a30*/  @!P6 FADD.FTZ R58, R58, R32 ;  /* 0x000000203a3ae221 */ /* 0x004fe40000010000 */
[----:B------:R-:W-:-:S03]  /*9a40*/  @!P6 FADD.FTZ R59, R59, R33 ;  /* 0x000000213b3be221 */ /* 0x000fc60000010000 */
[----:B------:R-:W-:-:S13]  /*9a50*/  PLOP3.LUT P6, PT, PT, PT, UP0, 0x80, 0x0 ;  /* 0x000000000000781c */ /* 0x000fda0003fcf008 */
[----:B------:R-:W-:Y:S05]  /*9a60*/  @P6 BRA `(.L_x_196) ;  /* 0xfffff69000006947 */ /* 0x000fea000383ffff */
.L_x_195:
[----:B------:R-:W-:-:S06]  /*9a70*/  UISETP.GT.AND UP0, UPT, UR14, 0x4, UPT ;  /* 0x000000040e00788c */ /* 0x000fcc000bf04270 */
[----:B------:R-:W-:-:S13]  /*9a80*/  PLOP3.LUT P6, PT, PT, PT, UP0, 0x40, 0x0 ;  /* 0x000000000000781c */ /* 0x000fda0003fce808 */
[----:B------:R-:W-:Y:S05]  /*9a90*/  @P6 BRA `(.L_x_197) ;  /* 0x0000054000006947 */ /* 0x000fea0003800000 */
[----:B0-----:R-:W-:Y:S02]  /*9aa0*/  MOV R32, UR5 ;  /* 0x0000000500207c02 */ /* 0x001fe40008000f00 */
[----:B------:R-:W-:Y:S02]  /*9ab0*/  MOV R33, UR5 ;  /* 0x0000000500217c02 */ /* 0x000fe40008000f00 */
[----:B------:R-:W-:Y:S01]  /*9ac0*/  ISETP.EQ.OR P6, PT, R32, UR20, P0 ;  /* 0x0000001420007c0c */ /* 0x000fe200087c2670 */
[----:B------:R-:W-:Y:S01]  /*9ad0*/  HFMA2.MMA R32, -RZ, RZ, 0, 4.76837158203125e-07 ;  /* 0x00000008ff207435 */ /* 0x000fe200000001ff */
[----:B------:R-:W-:-:S11]  /*9ae0*/  MOV R34, c[0x0][0x10] ;  /* 0x0000040000227a02 */ /* 0x000fd60000000f00 */
        /* <DEDUP_REMOVED lines=9> */
[----:B------:R-:W-:Y:S01]  /*9b80*/  @!P6 IMAD R33, R32, R33, UR24 ;  /* 0x000000182021ee24 */ /* 0x000fe2000f8e0221 */
[----:B------:R-:W-:-:S10]  /*9b90*/  HFMA2.MMA R32, -RZ, RZ, 0, 4.76837158203125e-07 ;  /* 0x00000008ff207435 */ /* 0x000fd400000001ff */
        /* <DEDUP_REMOVED lines=21> */
[----:B------:R-:W2:Y:S01]  /*9cf0*/  @!P6 LDG.E.64 R32, [R32.64] ;  /* 0x000000122020e981 */ /* 0x000ea2000c1e1b00 */
[----:B------:R-:W-:-:S04]  /*9d00*/  MOV R34, UR5 ;  /* 0x0000000500227c02 */ /* 0x000fc80008000f00 */
[----:B------:R-:W-:Y:S01]  /*9d10*/  IADD3 R34, R34, 0x4, RZ ;  /* 0x0000000422227810 */ /* 0x000fe20007ffe0ff */
[----:B--2---:R-:W-:Y:S01]  /*9d20*/  @!P6 FADD.FTZ R58, R58, R32 ;  /* 0x000000203a3ae221 */ /* 0x004fe20000010000 */
[----:B------:R-:W-:Y:S01]  /*9d30*/  MOV R32, c[0x0][0x10] ;  /* 0x0000040000207a02 */ /* 0x000fe20000000f00 */
[----:B------:R-:W-:Y:S01]  /*9d40*/  @!P6 FADD.FTZ R59, R59, R33 ;  /* 0x000000213b3be221 */ /* 0x000fe20000010000 */
[----:B------:R-:W-:Y:S01]  /*9d50*/  ISETP.EQ.OR P6, PT, R34, UR20, P0 ;  /* 0x0000001422007c0c */ /* 0x000fe200087c2670 */
[----:B------:R-:W-:-:S12]  /*9d60*/  HFMA2.MMA R33, -RZ, RZ, 0, 4.76837158203125e-07 ;  /* 0x00000008ff217435 */ /* 0x000fd800000001ff */
[----:B------:R-:W-:-:S04]  /*9d70*/  @!P6 IMAD R32, R34, R32, UR24 ;  /* 0x000000182220ee24 */ /* 0x000fc8000f8e0220 */
[----:B------:R-:W-:-:S06]  /*9d80*/  @!P6 IMAD.WIDE.U32 R32, R32, R33, UR6 ;  /* 0x000000062020ee25 */ /* 0x000fcc000f8e0021 */
[----:B------:R-:W2:Y:S02]  /*9d90*/  @!P6 LDG.E.64 R32, [R32.64] ;  /* 0x000000122020e981 */ /* 0x000ea4000c1e1b00 */
[----:B--2---:R-:W-:Y:S01]  /*9da0*/  @!P6 FADD.FTZ R58, R58, R32 ;  /* 0x000000203a3ae221 */ /* 0x004fe20000010000 */
[----:B------:R-:W-:Y:S01]  /*9db0*/  IADD3 R32, R34, 0x1, RZ ;  /* 0x0000000122207810 */ /* 0x000fe20007ffe0ff */
[----:B------:R-:W-:Y:S01]  /*9dc0*/  @!P6 FADD.FTZ R59, R59, R33 ;  /* 0x000000213b3be221 */ /* 0x000fe20000010000 */
[----:B------:R-:W-:Y:S02]  /*9dd0*/  MOV R33, c[0x0][0x10] ;  /* 0x0000040000217a02 */ /* 0x000fe40000000f00 */
[----:B------:R-:W-:-:S13]  /*9de0*/  ISETP.EQ.OR P6, PT, R32, UR20, P0 ;  /* 0x0000001420007c0c */ /* 0x000fda00087c2670 */
[----:B------:R-:W-:Y:S01]  /*9df0*/  @!P6 IMAD R33, R32, R33, UR24 ;  /* 0x000000182021ee24 */ /* 0x000fe2000f8e0221 */
[----:B------:R-:W-:-:S10]  /*9e00*/  HFMA2.MMA R32, -RZ, RZ, 0, 4.76837158203125e-07 ;  /* 0x00000008ff207435 */ /* 0x000fd400000001ff */
        /* <DEDUP_REMOVED lines=19> */
[----:B------:R-:W2:Y:S01]  /*9f40*/  @!P6 LDG.E.64 R32, [R32.64] ;  /* 0x000000122020e981 */ /* 0x000ea2000c1e1b00 */
[----:B------:R-:W-:Y:S01]  /*9f50*/  IADD3 R34, R34, 0x4, RZ ;  /* 0x0000000422227810 */ /* 0x000fe20007ffe0ff */
[----:B------:R-:W-:Y:S01]  /*9f60*/  UIADD3 UR14, UR14, -0x4, URZ ;  /* 0xfffffffc0e0e7890 */ /* 0x000fe2000fffe03f */
[----:B------:R-:W-:Y:S02]  /*9f70*/  LOP3.LUT R3, R3, 0xfffffffe, RZ, 0xc0, !PT ;  /* 0xfffffffe03037812 */ /* 0x000fe400078ec0ff */
[----:B------:R0:W1:Y:S01]  /*9f80*/  R2UR UR5, R34 ;  /* 0x00000000220573c2 */ /* 0x00006200000e0000 */
[----:B------:R-:W-:Y:S01]  /*9f90*/  UIADD3 UR14, UR14, -0x4, URZ ;  /* 0xfffffffc0e0e7890 */ /* 0x000fe2000fffe03f */
[----:B--2---:R-:W-:Y:S02]  /*9fa0*/  @!P6 FADD.FTZ R58, R58, R32 ;  /* 0x000000203a3ae221 */ /* 0x004fe40000010000 */
[----:B------:R-:W-:Y:S01]  /*9fb0*/  @!P6 FADD.FTZ R59, R59, R33 ;  /* 0x000000213b3be221 */ /* 0x000fe20000010000 */
[----:B------:R-:W-:-:S13]  /*9fc0*/  PLOP3.LUT P6, PT, PT, PT, PT, 0x8, 0x0 ;  /* 0x000000000000781c */ /* 0x000fda0003fce170 */
[----:B------:R-:W-:-:S04]  /*9fd0*/  @P6 LOP3.LUT R3, R3, 0x1, RZ, 0xfc, !PT ;  /* 0x0000000103036812 */ /* 0x000fc800078efcff */
.L_x_197:
[----:B01----:R-:W-:-:S04]  /*9fe0*/  LOP3.LUT P6, RZ, R3, 0x1, RZ, 0xc0, !PT ;  /* 0x0000000103ff7812 */ /* 0x003fc800078cc0ff */
[----:B------:R-:W-:-:S13]  /*9ff0*/  ISETP.NE.OR P6, PT, RZ, UR14, P6 ;  /* 0x0000000eff007c0c */ /* 0x000fda000b7c5670 */
[----:B------:R-:W-:Y:S05]  /*a000*/  @!P6 BRA `(.L_x_193) ;  /* 0x000002d00000e947 */ /* 0x000fea0003800000 */
.L_x_194:
        /* <DEDUP_REMOVED lines=38> */
[----:B------:R-:W-:Y:S02]  /*a270*/  UIADD3 UR14, UR14, -0x4, URZ ;  /* 0xfffffffc0e0e7890 */ /* 0x000fe4000fffe03f */
[----:B------:R-:W-:Y:S02]  /*a280*/  UIADD3 UR5, UR5, 0x4, URZ ;  /* 0x0000000405057890 */ /* 0x000fe4000fffe03f */
[----:B------:R-:W-:Y:S01]  /*a290*/  UISETP.NE.AND UP0, UPT, UR14, URZ, UPT ;  /* 0x0000003f0e00728c */ /* 0x000fe2000bf05270 */
[----:B--2---:R-:W-:Y:S02]  /*a2a0*/  @!P6 FADD.FTZ R58, R58, R32 ;  /* 0x000000203a3ae221 */ /* 0x004fe40000010000 */
[----:B------:R-:W-:-:S03]  /*a2b0*/  @!P6 FADD.FTZ R59, R59, R33 ;  /* 0x000000213b3be221 */ /* 0x000fc60000010000 */
[----:B------:R-:W-:-:S13]  /*a2c0*/  PLOP3.LUT P6, PT, PT, PT, UP0, 0x80, 0x0 ;  /* 0x000000000000781c */ /* 0x000fda0003fcf008 */
[----:B------:R-:W-:Y:S05]  /*a2d0*/  @P6 BRA `(.L_x_194) ;  /* 0xfffffd3000006947 */ /* 0x000fea000383ffff */
.L_x_193:
[----:B0-----:R-:W-:-:S04]  /*a2e0*/  MOV R34, c[0x0][0xc] ;  /* 0x0000030000227a02 */ /* 0x001fc80000000f00 */
[----:B------:R-:W-:-:S13]  /*a2f0*/  LOP3.LUT P6, R34, R34, 0x3, RZ, 0xc0, !PT ;  /* 0x0000000322227812 */ /* 0x000fda00078cc0ff */
[----:B------:R-:W-:Y:S05]  /*a300*/  @!P6 BRA `(.L_x_190) ;  /* 0x000002600000e947 */ /* 0x000fea0003800000 */
[----:B------:R-:W-:Y:S01]  /*a310*/  MOV R32, UR5 ;  /* 0x0000000500207c02 */ /* 0x000fe20008000f00 */
[----:B------:R-:W-:Y:S03]  /*a320*/  BSSY B0, `(.L_x_198) ;  /* 0x000000b000007945 */ /* 0x000fe60003800000 */
[----:B------:R-:W-:-:S13]  /*a330*/  ISETP.EQ.OR P6, PT, R32, UR20, P0 ;  /* 0x0000001420007c0c */ /* 0x000fda00087c2670 */
[----:B------:R-:W-:Y:S05]  /*a340*/  @P6 BRA `(.L_x_199) ;  /* 0x0000008000006947 */ /* 0x000fea0003800000 */
[----:B------:R-:W-:Y:S02]  /*a350*/  ULDC UR14, c[0x0][0x10] ;  /* 0x00000400000e7ab9 */ /* 0x000fe40000000800 */
[----:B------:R-:W-:-:S04]  /*a360*/  UIMAD UR14, UR5, UR14, UR24 ;  /* 0x0000000e050e72a4 */ /* 0x000fc8000f8e0218 */
[----:B------:R-:W-:-:S06]  /*a370*/  UIMAD.WIDE.U32 UR14, UR14, 0x8, UR6 ;  /* 0x000000080e0e78a5 */ /* 0x000fcc000f8e0006 */
[----:B------:R-:W-:Y:S02]  /*a380*/  MOV R32, UR14 ;  /* 0x0000000e00207c02 */ /* 0x000fe40008000f00 */
[----:B------:R-:W-:-:S06]  /*a390*/  MOV R33, UR15 ;  /* 0x0000000f00217c02 */ /* 0x000fcc0008000f00 */
[----:B------:R-:W2:Y:S02]  /*a3a0*/  LDG.E.64 R32, [R32.64] ;  /* 0x0000001220207981 */ /* 0x000ea4000c1e1b00 */
[----:B--2---:R-:W-:Y:S02]  /*a3b0*/  FADD.FTZ R58, R58, R32 ;  /* 0x000000203a3a7221 */ /* 0x004fe40000010000 */
[----:B------:R-:W-:Y:S02]  /*a3c0*/  FADD.FTZ R59, R59, R33 ;  /* 0x000000213b3b7221 */ /* 0x000fe40000010000 */
.L_x_199:
[----:B------:R-:W-:Y:S05]  /*a3d0*/  BSYNC B0 ;  /* 0x0000000000007941 */ /* 0x000fea0003800000 */
.L_x_198:
[----:B------:R-:W-:-:S13]  /*a3e0*/  ISETP.NE.AND P6, PT, R34, 0x1, PT ;  /* 0x000000012200780c */ /* 0x000fda0003fc5270 */
[----:B------:R-:W-:Y:S05]  /*a3f0*/  @!P6 BRA `(.L_x_190) ;  /* 0x000001700000e947 */ /* 0x000fea0003800000 */
[----:B------:R-:W-:Y:S02]  /*a400*/  MOV R32, UR5 ;  /* 0x0000000500207c02 */ /* 0x000fe40008000f00 */
[----:B------:R-:W-:Y:S02]  /*a410*/  MOV R33, c[0x0][0x10] ;  /* 0x0000040000217a02 */ /* 0x000fe40000000f00 */
[----:B------:R-:W-:-:S04]  /*a420*/  IADD3 R32, R32, 0x1, RZ ;  /* 0x0000000120207810 */ /* 0x000fc80007ffe0ff */
[----:B------:R-:W-:-:S13]  /*a430*/  ISETP.EQ.OR P6, PT, R32, UR20, P0 ;  /* 0x0000001420007c0c */ /* 0x000fda00087c2670 */
[----:B------:R-:W-:Y:S01]  /*a440*/  @!P6 IMAD R33, R32, R33, UR24 ;  /* 0x000000182021ee24 */ /* 0x000fe2000f8e0221 */
[----:B------:R-:W-:-:S10]  /*a450*/  HFMA2.MMA R32, -RZ, RZ, 0, 4.76837158203125e-07 ;  /* 0x00000008ff207435 */ /* 0x000fd400000001ff */
[----:B------:R-:W-:-:S06]  /*a460*/  @!P6 IMAD.WIDE.U32 R32, R33, R32, UR6 ;  /* 0x000000062120ee25 */ /* 0x000fcc000f8e0020 */
[----:B------:R-:W2:Y:S01]  /*a470*/  @!P6 LDG.E.64 R32, [R32.64] ;  /* 0x000000122020e981 */ /* 0x000ea2000c1e1b00 */
[----:B------:R-:W-:Y:S02]  /*a480*/  UIADD3 UR5, UR5, 0x2, URZ ;  /* 0x0000000205057890 */ /* 0x000fe4000fffe03f */
[----:B------:R-:W-:Y:S01]  /*a490*/  ULDC UR14, c[0x0][0x10] ;  /* 0x00000400000e7ab9 */ /* 0x000fe20000000800 */
[----:B--2---:R-:W-:-:S03]  /*a4a0*/  @!P6 FADD.FTZ R58, R58, R32 ;  /* 0x000000203a3ae221 */ /* 0x004fc60000010000 */
[----:B------:R-:W-:Y:S01]  /*a4b0*/  MOV R32, UR5 ;  /* 0x0000000500207c02 */ /* 0x000fe20008000f00 */
[----:B------:R-:W-:-:S03]  /*a4c0*/  @!P6 FADD.FTZ R59, R59, R33 ;  /* 0x000000213b3be221 */ /* 0x000fc60000010000 */
[----:B------:R-:W-:-:S04]  /*a4d0*/  ISETP.EQ.OR P6, PT, R32, UR20, P0 ;  /* 0x0000001420007c0c */ /* 0x000fc800087c2670 */
[----:B------:R-:W-:-:S13]  /*a4e0*/  ISETP.EQ.OR P6, PT, R34, 0x2, P6 ;  /* 0x000000022200780c */ /* 0x000fda00037c2670 */
[----:B------:R-:W-:-:S05]  /*a4f0*/  VOTEU.ALL UP0, P6 ;  /* 0x00000000003f7886 */ /* 0x000fca0003000000 */
[----:B------:R-:W-:-:S04]  /*a500*/  @!UP0 UIMAD UR5, UR5, UR14, UR24 ;  /* 0x0000000e050582a4 */ /* 0x000fc8000f8e0218 */
[----:B------:R-:W-:-:S06]  /*a510*/  @!UP0 UIMAD.WIDE.U32 UR6, UR5, 0x8, UR6 ;  /* 0x00000008050688a5 */ /* 0x000fcc000f8e0006 */
[----:B------:R-:W-:Y:S02]  /*a520*/  MOV R32, UR6 ;  /* 0x0000000600207c02 */ /* 0x000fe40008000f00 */
[----:B------:R-:W-:-:S06]  /*a530*/  MOV R33, UR7 ;  /* 0x0000000700217c02 */ /* 0x000fcc0008000f00 */
[----:B------:R-:W2:Y:S02]  /*a540*/  @!P6 LDG.E.64 R32, [R32.64] ;  /* 0x000000122020e981 */ /* 0x000ea4000c1e1b00 */
[----:B--2---:R-:W-:Y:S02]  /*a550*/  @!P6 FADD.FTZ R58, R58, R32 ;  /* 0x000000203a3ae221 */ /* 0x004fe40000010000 */
[----:B------:R-:W-:-:S05]  /*a560*/  @!P6 FADD.FTZ R59, R59, R33 ;  /* 0x000000213b3be221 */ /* 0x000fca0000010000 */
.L_x_190:
[----:B------:R-:W-:Y:S04]  /*a570*/  @!P0 STS.64 [0x90], R58 ;  /* 0x0000903aff008388 */ /* 0x000fe80000000a00 */
[----:B------:R-:W-:Y:S01]  /*a580*/  BAR.SYNC.DEFER_BLOCKING 0x0 ;  /* 0x0000000000007b1d */ /* 0x000fe20000010000 */
[----:B------:R-:W-:-:S05]  /*a590*/  ISETP.NE.AND P6, PT, RZ, UR21, PT ;  /* 0x00000015ff007c0c */ /* 0x000fca000bfc5270 */
[----:B0-----:R-:W0:Y:S02]  /*a5a0*/  LDS.64 R32, [0x90] ;  /* 0x00009000ff207984 */ /* 0x001e240000000a00 */
[----:B0-----:R-:W-:Y:S02]  /*a5b0*/  FMUL.FTZ R32, R32, c[0x0][0x20c] ;  /* 0x0000830020207a20 */ /* 0x001fe40000410000 */
[----:B------:R-:W-:Y:S02]  /*a5c0*/  FMUL.FTZ R33, R33, c[0x0][0x20c] ;  /* 0x0000830021217a20 */ /* 0x000fe40000410000 */
[----:B------:R0:W1:Y:S08]  /*a5d0*/  R2UR UR5, R32 ;  /* 0x00000000200573c2 */ /* 0x00007000000e0000 */
[----:B------:R2:W3:Y:S01]  /*a5e0*/  R2UR UR6, R33 ;  /* 0x00000000210673c2 */ /* 0x0004e200000e0000 */
[----:B0-----:R-:W-:-:S05]  /*a5f0*/  PRMT R32, RZ, 0x7610, R18 ;  /* 0x00007610ff207816 */ /* 0x001fca0000000012 */
[----:B------:R-:W-:Y:S01]  /*a600*/  FADD.FTZ R32, R32, -UR25 ;  /* 0x8000001920207e21 */ /* 0x000fe20008010000 */
[----:B--2---:R-:W-:Y:S02]  /*a610*/  PRMT R33, RZ, 0x5410, R18 ;  /* 0x00005410ff217816 */ /* 0x004fe40000000012 */
[--C-:B------:R-:W-:Y:S01]  /*a620*/  PRMT R18, RZ, 0x5410, R76.reuse ;  /* 0x00005410ff127816 */ /* 0x100fe2000000004c */
[----:B------:R-:W-:Y:S01]  /*a630*/  FMUL.FTZ R32, R32, UR26 ;  /* 0x0000001a20207c20 */ /* 0x000fe20008410000 */
[----:B------:R-:W-:Y:S01]  /*a640*/  PRMT R76, RZ, 0x7610, R76 ;  /* 0x00007610ff4c7816 */ /* 0x000fe2000000004c */
[----:B------:R-:W-:-:S04]  /*a650*/  FADD.FTZ R33, R33, -UR25 ;  /* 0x8000001921217e21 */ /* 0x000fc80008010000 */
[----:B------:R-:W-:Y:S01]  /*a660*/  FMUL.FTZ R33, R33, UR26 ;  /* 0x0000001a21217c20 */ /* 0x000fe20008410000 */
[----:B------:R-:W-:Y:S05]  /*a670*/  @!P6 BRA `(.L_x_200) ;  /* 0x000001200000e947 */ /* 0x000fea0003800000 */
[----:B-1----:R-:W-:-:S04]  /*a680*/  FFMA.FTZ R34, R33, R46, R44 ;  /* 0x0000002e21227223 */ /* 0x002fc8000001002c */
        /* <DEDUP_REMOVED lines=17> */
.L_x_200:
[----:B-1----:R-:W-:Y:S01]  /*a7a0*/  LOP3.LUT P0, RZ, R3, 0x200000, RZ, 0xc0, !PT ;  /* 0x0020000003ff7812 */ /* 0x002fe2000780c0ff */
[----:B------:R-:W-:-:S12]  /*a7b0*/  BSSY B0, `(.L_x_201) ;  /* 0x0000015000007945 */ /* 0x000fd80003800000 */
[----:B------:R-:W-:Y:S05]  /*a7c0*/  @!P0 BRA `(.L_x_202) ;  /* 0x0000013000008947 */ /* 0x000fea0003800000 */
[----:B------:R-:W-:Y:S02]  /*a7d0*/  MOV R34, UR5 ;  /* 0x0000000500227c02 */ /* 0x000fe40008000f00 */
[----:B------:R-:W-:-:S03]  /*a7e0*/  SHF.R.S32.HI R35, RZ, 0x1f, R2 ;  /* 0x0000001fff237819 */ /* 0x000fc60000011402 */
[----:B---3--:R-:W-:Y:S01]  /*a7f0*/  FFMA.FTZ R34, R33, R34, UR6 ;  /* 0x0000000621227e23 */ /* 0x008fe20008010022 */
[----:B------:R-:W-:-:S03]  /*a800*/  MOV R33, R41 ;  /* 0x0000002900217202 */ /* 0x000fc60000000f00 */
[----:B------:R-:W-:Y:S01]  /*a810*/  FFMA.FTZ R34, R18, R46, -R34 ;  /* 0x0000002e12227223 */ /* 0x000fe20000010822 */
[----:B------:R-:W-:-:S03]  /*a820*/  MOV R18, UR5 ;  /* 0x0000000500127c02 */ /* 0x000fc60008000f00 */
[----:B------:R-:W-:Y:S02]  /*a830*/  FMUL.FTZ R34, R34, UR26 ;  /* 0x0000001a22227c20 */ /* 0x000fe40008410000 */
[----:B------:R-:W-:Y:S01]  /*a840*/  FFMA.FTZ R18, R32, R18, UR6 ;  /* 0x0000000620127e23 */ /* 0x000fe20008010012 */
[----:B------:R-:W-:-:S03]  /*a850*/  MOV R32, R42 ;  /* 0x0000002a00207202 */ /* 0x000fc60000000f00 */
[----:B------:R-:W-:Y:S02]  /*a860*/  FFMA.FTZ R18, R76, R47, -R18 ;  /* 0x0000002f4c127223 */ /* 0x000fe40000010812 */
[----:B------:R-:W-:-:S04]  /*a870*/  IMAD.WIDE.U32 R32, R2, c[0x0][0x1d8], R32 ;  /* 0x0000760002207a25 */ /* 0x000fc800078e0020 */
[----:B------:R-:W-:-:S05]  /*a880*/  FMUL.FTZ R18, R18, UR26 ;  /* 0x0000001a12127c20 */ /* 0x000fca0008410000 */
[----:B------:R-:W-:Y:S01]  /*a890*/  F2FP.BF16.PACK_AB R18, R18, R34 ;  /* 0x000000221212723e */ /* 0x000fe200000010ff */
[----:B------:R-:W-:-:S04]  /*a8a0*/  IMAD R34, R35, c[0x0][0x1d8], RZ ;  /* 0x0000760023227a24 */ /* 0x000fc800078e02ff */
[----:B------:R-:W-:-:S05]  /*a8b0*/  IMAD R34, R2, c[0x0][0x1dc], R34 ;  /* 0x0000770002227a24 */ /* 0x000fca00078e0222 */
[----:B------:R-:W-:Y:S02]  /*a8c0*/  IADD3 R33, R33, R34, RZ ;  /* 0x0000002221217210 */ /* 0x000fe40007ffe0ff */
[----:B------:R-:W-:-:S04]  /*a8d0*/  LEA R34, P0, R32, c[0x0][0x160], 0x1 ;  /* 0x0000580020227a11 */ /* 0x000fc800078008ff */
[----:B------:R-:W-:-:S05]  /*a8e0*/  LEA.HI.X R35, R32, c[0x0][0x164], R33, 0x1, P0 ;  /* 0x0000590020237a11 */ /* 0x000fca00000f0c21 */
[----:B------:R0:W-:Y:S04]  /*a8f0*/  STG.E [R34.64], R18 ;  /* 0x0000001222007986 */ /* 0x0001e8000c101912 */
.L_x_202:
[----:B------:R-:W-:Y:S05]  /*a900*/  BSYNC B0 ;  /* 0x0000000000007941 */ /* 0x000fea0003800000 */
.L_x_201:
[----:B------:R-:W-:Y:S02]  /*a910*/  ISETP.NE.AND P0, PT, RZ, UR21, PT ;  /* 0x00000015ff007c0c */ /* 0x000fe4000bf05270 */
[--C-:B------:R-:W-:Y:S02]  /*a920*/  PRMT R32, RZ, 0x5410, R19.reuse ;  /* 0x00005410ff207816 */ /* 0x100fe40000000013 */
[----:B------:R-:W-:Y:S02]  /*a930*/  PRMT R19, RZ, 0x7610, R19 ;  /* 0x00007610ff137816 */ /* 0x000fe40000000013 */
[--C-:B0-----:R-:W-:Y:S01]  /*a940*/  PRMT R18, RZ, 0x5410, R79.reuse ;  /* 0x00005410ff127816 */ /* 0x101fe2000000004f */
[----:B------:R-:W-:Y:S01]  /*a950*/  FADD.FTZ R32, R32, -UR25 ;  /* 0x8000001920207e21 */ /* 0x000fe20008010000 */
[----:B------:R-:W-:Y:S01]  /*a960*/  PRMT R79, RZ, 0x7610, R79 ;  /* 0x00007610ff4f7816 */ /* 0x000fe2000000004f */
[----:B------:R-:W-:Y:S02]  /*a970*/  FADD.FTZ R19, R19, -UR25 ;  /* 0x8000001913137e21 */ /* 0x000fe40008010000 */
        /* <DEDUP_REMOVED lines=21> */
.L_x_203:
[----:B------:R-:W-:Y:S01]  /*aad0*/  LOP3.LUT P0, RZ, R3, 0x100000, RZ, 0xc0, !PT ;  /* 0x0010000003ff7812 */ /* 0x000fe2000780c0ff */
[----:B------:R-:W-:-:S12]  /*aae0*/  BSSY B0, `(.L_x_204) ;  /* 0x0000017000007945 */ /* 0x000fd80003800000 */
[----:B------:R-:W-:Y:S05]  /*aaf0*/  @!P0 BRA `(.L_x_205) ;  /* 0x0000015000008947 */ /* 0x000fea0003800000 */
[----:B------:R-:W-:Y:S02]  /*ab00*/  MOV R33, UR5 ;  /* 0x0000000500217c02 */ /* 0x000fe40008000f00 */
[C---:B------:R-:W-:Y:S02]  /*ab10*/  IADD3 R36, R2.reuse, 0x8, RZ ;  /* 0x0000000802247810 */ /* 0x040fe40007ffe0ff */
[----:B------:R-:W-:Y:S01]  /*ab20*/  IADD3 R35, R2, 0x8, RZ ;  /* 0x0000000802237810 */ /* 0x000fe20007ffe0ff */
[----:B---3--:R-:W-:Y:S01]  /*ab30*/  FFMA.FTZ R33, R32, R33, UR6 ;  /* 0x0000000620217e23 */ /* 0x008fe20008010021 */
[----:B------:R-:W-:-:S03]  /*ab40*/  SHF.R.S32.HI R36, RZ, 0x1f, R36 ;  /* 0x0000001fff247819 */ /* 0x000fc60000011424 */
[----:B------:R-:W-:Y:S01]  /*ab50*/  FFMA.FTZ R33, R18, R46, -R33 ;  /* 0x0000002e12217223 */ /* 0x000fe20000010821 */
[----:B------:R-:W-:Y:S01]  /*ab60*/  MOV R18, UR5 ;  /* 0x0000000500127c02 */ /* 0x000fe20008000f00 */
[----:B------:R-:W-:Y:S02]  /*ab70*/  IMAD R32, R36, c[0x0][0x1d8], RZ ;  /* 0x0000760024207a24 */ /* 0x000fe400078e02ff */
[----:B------:R-:W-:Y:S02]  /*ab80*/  FMUL.FTZ R33, R33, UR26 ;  /* 0x0000001a21217c20 */ /* 0x000fe40008410000 */
[----:B------:R-:W-:Y:S01]  /*ab90*/  FFMA.FTZ R18, R19, R18, UR6 ;  /* 0x0000000613127e23 */ /* 0x000fe20008010012 */
[----:B------:R-:W-:Y:S01]  /*aba0*/  MOV R19, R41 ;  /* 0x0000002900137202 */ /* 0x000fe20000000f00 */
[----:B------:R-:W-:Y:S02]  /*abb0*/  IMAD R32, R35, c[0x0][0x1dc], R32 ;  /* 0x0000770023207a24 */ /* 0x000fe400078e0220 */
[----:B------:R-:W-:-:S04]  /*abc0*/  FFMA.FTZ R18, R79, R47, -R18 ;  /* 0x0000002f4f127223 */ /* 0x000fc80000010812 */
[----:B------:R-:W-:-:S05]  /*abd0*/  FMUL.FTZ R18, R18, UR26 ;  /* 0x0000001a12127c20 */ /* 0x000fca0008410000 */
[----:B------:R-:W-:Y:S02]  /*abe0*/  F2FP.BF16.PACK_AB R34, R18, R33 ;  /* 0x000000211222723e */ /* 0x000fe400000010ff */
[----:B------:R-:W-:-:S05]  /*abf0*/  MOV R18, R42 ;  /* 0x0000002a00127202 */ /* 0x000fca0000000f00 */
[----:B------:R-:W-:-:S05]  /*ac00*/  IMAD.WIDE.U32 R18, R35, c[0x0][0x1d8], R18 ;  /* 0x0000760023127a25 */ /* 0x000fca00078e0012 */
[----:B------:R-:W-:Y:S02]  /*ac10*/  IADD3 R19, R19, R32, RZ ;  /* 0x0000002013137210 */ /* 0x000fe40007ffe0ff */
[----:B------:R-:W-:-:S04]  /*ac20*/  LEA R32, P0, R18, c[0x0][0x160], 0x1 ;  /* 0x0000580012207a11 */ /* 0x000fc800078008ff */
[----:B------:R-:W-:-:S05]  /*ac30*/  LEA.HI.X R33, R18, c[0x0][0x164], R19, 0x1, P0 ;  /* 0x0000590012217a11 */ /* 0x000fca00000f0c13 */
[----:B------:R0:W-:Y:S04]  /*ac40*/  STG.E [R32.64], R34 ;  /* 0x0000002220007986 */ /* 0x0001e8000c101912 */
.L_x_205:
[----:B------:R-:W-:Y:S05]  /*ac50*/  BSYNC B0 ;  /* 0x0000000000007941 */ /* 0x000fea0003800000 */
.L_x_204:
[----:B------:R-:W-:Y:S02]  /*ac60*/  ISETP.NE.AND P0, PT, RZ, UR21, PT ;  /* 0x00000015ff007c0c */ /* 0x000fe4000bf05270 */
[--C-:B------:R-:W-:Y:S02]  /*ac70*/  PRMT R18, RZ, 0x5410, R20.reuse ;  /* 0x00005410ff127816 */ /* 0x100fe40000000014 */
[----:B------:R-:W-:-:S03]  /*ac80*/  PRMT R19, RZ, 0x7610, R20 ;  /* 0x00007610ff137816 */ /* 0x000fc60000000014 */
[----:B------:R-:W-:Y:S01]  /*ac90*/  FADD.FTZ R20, R18, -UR25 ;  /* 0x8000001912147e21 */ /* 0x000fe20008010000 */
[--C-:B------:R-:W-:Y:S01]  /*aca0*/  PRMT R18, RZ, 0x5410, R91.reuse ;  /* 0x00005410ff127816 */ /* 0x100fe2000000005b */
[----:B------:R-:W-:Y:S01]  /*acb0*/  FADD.FTZ R19, R19, -UR25 ;  /* 0x8000001913137e21 */ /* 0x000fe20008010000 */
[----:B------:R-:W-:Y:S01]  /*acc0*/  PRMT R91, RZ, 0x7610, R91 ;  /* 0x00007610ff5b7816 */ /* 0x000fe2000000005b */
[----:B------:R-:W-:Y:S02]  /*acd0*/  FMUL.FTZ R20, R20, UR26 ;  /* 0x0000001a14147c20 */ /* 0x000fe40008410000 */
[----:B------:R-:W-:Y:S01]  /*ace0*/  FMUL.FTZ R19, R19, UR26 ;  /* 0x0000001a13137c20 */ /* 0x000fe20008410000 */
[----:B------:R-:W-:Y:S05]  /*acf0*/  @!P0 BRA `(.L_x_206) ;  /* 0x0000012000008947 */ /* 0x000fea0003800000 */
[----:B0-----:R-:W-:-:S04]  /*ad00*/  FFMA.FTZ R32, R20, R46, R44 ;  /* 0x0000002e14207223 */ /* 0x001fc8000001002c */
        /* <DEDUP_REMOVED lines=17> */
.L_x_206:
[----:B------:R-:W-:Y:S01]  /*ae20*/  LOP3.LUT P0, RZ, R3, 0x80000, RZ, 0xc0, !PT ;  /* 0x0008000003ff7812 */ /* 0x000fe2000780c0ff */
[----:B------:R-:W-:-:S12]  /*ae30*/  BSSY B0, `(.L_x_207) ;  /* 0x0000017000007945 */ /* 0x000fd80003800000 */
[----:B------:R-:W-:Y:S05]  /*ae40*/  @!P0 BRA `(.L_x_208) ;  /* 0x0000015000008947 */ /* 0x000fea0003800000 */
[----:B0-----:R-:W-:Y:S02]  /*ae50*/  MOV R32, UR5 ;  /* 0x0000000500207c02 */ /* 0x001fe40008000f00 */
[C---:B------:R-:W-:Y:S02]  /*ae60*/  IADD3 R34, R2.reuse, 0x10, RZ ;  /* 0x0000001002227810 */ /* 0x040fe40007ffe0ff */
[----:B------:R-:W-:Y:S01]  /*ae70*/  IADD3 R33, R2, 0x10, RZ ;  /* 0x0000001002217810 */ /* 0x000fe20007ffe0ff */
[----:B---3--:R-:W-:Y:S01]  /*ae80*/  FFMA.FTZ R32, R20, R32, UR6 ;  /* 0x0000000614207e23 */ /* 0x008fe20008010020 */
[----:B------:R-:W-:-:S03]  /*ae90*/  SHF.R.S32.HI R34, RZ, 0x1f, R34 ;  /* 0x0000001fff227819 */ /* 0x000fc60000011422 */
[----:B------:R-:W-:Y:S01]  /*aea0*/  FFMA.FTZ R32, R18, R46, -R32 ;  /* 0x0000002e12207223 */ /* 0x000fe20000010820 */
[----:B------:R-:W-:-:S03]  /*aeb0*/  MOV R18, UR5 ;  /* 0x0000000500127c02 */ /* 0x000fc60008000f00 */
[----:B------:R-:W-:Y:S02]  /*aec0*/  FMUL.FTZ R20, R32, UR26 ;  /* 0x0000001a20147c20 */ /* 0x000fe40008410000 */
[----:B------:R-:W-:Y:S01]  /*aed0*/  FFMA.FTZ R18, R19, R18, UR6 ;  /* 0x0000000613127e23 */ /* 0x000fe20008010012 */
[----:B------:R-:W-:Y:S01]  /*aee0*/  MOV R19, R41 ;  /* 0x0000002900137202 */ /* 0x000fe20000000f00 */
[----:B------:R-:W-:Y:S02]  /*aef0*/  IMAD R32, R34, c[0x0][0x1d8], RZ ;  /* 0x0000760022207a24 */ /* 0x000fe400078e02ff */
[----:B------:R-:W-:Y:S02]  /*af00*/  FFMA.FTZ R18, R91, R47, -R18 ;  /* 0x0000002f5b127223 */ /* 0x000fe40000010812 */
[----:B------:R-:W-:Y:S02]  /*af10*/  IMAD R32, R33, c[0x0][0x1dc], R32 ;  /* 0x0000770021207a24 */ /* 0x000fe400078e0220 */
        /* <DEDUP_REMOVED lines=8> */
.L_x_208:
[----:B------:R-:W-:Y:S05]  /*afa0*/  BSYNC B0 ;  /* 0x0000000000007941 */ /* 0x000fea0003800000 */
.L_x_207:
[----:B------:R-:W-:Y:S02]  /*afb0*/  ISETP.NE.AND P0, PT, RZ, UR21, PT ;  /* 0x00000015ff007c0c */ /* 0x000fe4000bf05270 */
[--C-:B0-----:R-:W-:Y:S02]  /*afc0*/  PRMT R20, RZ, 0x5410, R21.reuse ;  /* 0x00005410ff147816 */ /* 0x101fe40000000015 */
[----:B------:R-:W-:Y:S02]  /*afd0*/  PRMT R19, RZ, 0x7610, R21 ;  /* 0x00007610ff137816 */ /* 0x000fe40000000015 */
[--C-:B------:R-:W-:Y:S01]  /*afe0*/  PRMT R18, RZ, 0x5410, R93.reuse ;  /* 0x00005410ff127816 */ /* 0x100fe2000000005d */
        /* <DEDUP_REMOVED lines=24> */
.L_x_209:
        /* <DEDUP_REMOVED lines=24> */
.L_x_211:
[----:B------:R-:W-:Y:S05]  /*b2f0*/  BSYNC B0 ;  /* 0x0000000000007941 */ /* 0x000fea0003800000 */
.L_x_210:
        /* <DEDUP_REMOVED lines=28> */
.L_x_212:
        /* <DEDUP_REMOVED lines=24> */
.L_x_214:
[----:B------:R-:W-:Y:S05]  /*b640*/  BSYNC B0 ;  /* 0x0000000000007941 */ /* 0x000fea0003800000 */
.L_x_213:
        /* <DEDUP_REMOVED lines=28> */
.L_x_215:
        /* <DEDUP_REMOVED lines=24> */
.L_x_217:
[----:B------:R-:W-:Y:S05]  /*b990*/  BSYNC B0 ;  /* 0x0000000000007941 */ /* 0x000fea0003800000 */
.L_x_216:
        /* <DEDUP_REMOVED lines=28> */
.L_x_218:
        /* <DEDUP_REMOVED lines=24> */
.L_x_220:
[----:B------:R-:W-:Y:S05]  /*bce0*/  BSYNC B0 ;  /* 0x0000000000007941 */ /* 0x000fea0003800000 */
.L_x_219:
[----:B------:R-:W-:Y:S01]  /*bcf0*/  IMAD.WIDE.U32 R18, R0, -0x77777777, RZ ;  /* 0x8888888900127825 */ /* 0x000fe200078e00ff */
[----:B------:R-:W-:Y:S02]  /*bd00*/  ISETP.NE.AND P0, PT, RZ, UR21, PT ;  /* 0x00000015ff007c0c */ /* 0x000fe4000bf05270 */
[----:B0-----:R-:W-:Y:S02]  /*bd10*/  PRMT R20, RZ, 0x5410, R25 ;  /* 0x00005410ff147816 */ /* 0x001fe40000000019 */
[----:B------:R-:W-:Y:S02]  /*bd20*/  SHF.R.U32.HI R18, RZ, 0x5, R19 ;  /* 0x00000005ff127819 */ /* 0x000fe40000011613 */
[----:B------:R-:W-:Y:S01]  /*bd30*/  PRMT R19, RZ, 0x7610, R25 ;  /* 0x00007610ff137816 */ /* 0x000fe20000000019 */
[----:B------:R-:W-:Y:S01]  /*bd40*/  FADD.FTZ R20, R20, -UR25 ;  /* 0x8000001914147e21 */ /* 0x000fe20008010000 */
[----:B------:R-:W-:Y:S02]  /*bd50*/  MOV R22, UR20 ;  /* 0x0000001400167c02 */ /* 0x000fe40008000f00 */
[----:B------:R-:W-:Y:S01]  /*bd60*/  PRMT R23, RZ, 0x5410, R26 ;  /* 0x00005410ff177816 */ /* 0x000fe2000000001a */
[----:B------:R-:W-:-:S02]  /*bd70*/  FADD.FTZ R19, R19, -UR25 ;  /* 0x8000001913137e21 */ /* 0x000fc40008010000 */
[----:B------:R-:W-:Y:S01]  /*bd80*/  IMAD R22, R22, c[0x0][0x1fc], R18 ;  /* 0x00007f0016167a24 */ /* 0x000fe200078e0212 */
[--C-:B------:R-:W-:Y:S01]  /*bd90*/  PRMT R18, RZ, 0x5410, R92.reuse ;  /* 0x00005410ff127816 */ /* 0x100fe2000000005c */
[----:B------:R-:W-:Y:S01]  /*bda0*/  FMUL.FTZ R20, R20, UR26 ;  /* 0x0000001a14147c20 */ /* 0x000fe20008410000 */
[----:B------:R-:W-:Y:S01]  /*bdb0*/  PRMT R92, RZ, 0x7610, R92 ;  /* 0x00007610ff5c7816 */ /* 0x000fe2000000005c */
        /* <DEDUP_REMOVED lines=20> */
.L_x_221:
        /* <DEDUP_REMOVED lines=24> */
.L_x_223:
[----:B------:R-:W-:Y:S05]  /*c080*/  BSYNC B0 ;  /* 0x0000000000007941 */ /* 0x000fea0003800000 */
.L_x_222:
[----:B------:R-:W-:Y:S01]  /*c090*/  ISETP.NE.AND P0, PT, RZ, UR21, PT ;  /* 0x00000015ff007c0c */ /* 0x000fe2000bf05270 */
[----:B0-----:R-:W-:Y:S01]  /*c0a0*/  FADD.FTZ R20, R23, -UR25 ;  /* 0x8000001917147e21 */ /* 0x001fe20008010000 */
        /* <DEDUP_REMOVED lines=26> */
.L_x_224:
        /* <DEDUP_REMOVED lines=24> */
.L_x_226:
[----:B------:R-:W-:Y:S05]  /*c3d0*/  BSYNC B0 ;  /* 0x0000000000007941 */ /* 0x000fea0003800000 */
.L_x_225:
        /* <DEDUP_REMOVED lines=28> */
.L_x_227:
        /* <DEDUP_REMOVED lines=24> */
.L_x_229:
[----:B------:R-:W-:Y:S05]  /*c720*/  BSYNC B0 ;  /* 0x0000000000007941 */ /* 0x000fea0003800000 */
.L_x_228:
        /* <DEDUP_REMOVED lines=28> */
.L_x_230:
[----:B------:R-:W-:Y:S01]  /*c8f0*/  LOP3.LUT P0, RZ, R3, 0x800, RZ, 0xc0, !PT ;  /* 0x0000080003ff7812 */ /* 0x000fe2000780c0ff */
[----:B------:R-:W-:-:S12]  /*c900*/  BSSY B0, `(.L_x_231) ;  /* 0x0000015000007945 */ /* 0x000fd80003800000 */
[----:B------:R-:W-:Y:S05]  /*c910*/  @!P0 BRA `(.L_x_232) ;  /* 0x0000013000008947 */ /* 0x000fea0003800000 */
[----:B------:R-:W-:Y:S02]  /*c920*/  MOV R21, UR5 ;  /* 0x0000000500157c02 */ /* 0x000fe40008000f00 */
[----:B------:R-:W-:-:S03]  /*c930*/  SHF.R.S32.HI R25, RZ, 0x1f, R125 ;  /* 0x0000001fff197819 */ /* 0x000fc6000001147d */
[----:B---3--:R-:W-:Y:S01]  /*c940*/  FFMA.FTZ R21, R20, R21, UR6 ;  /* 0x0000000614157e23 */ /* 0x008fe20008010015 */
[----:B------:R-:W-:-:S03]  /*c950*/  MOV R20, UR5 ;  /* 0x0000000500147c02 */ /* 0x000fc60008000f00 */
[----:B------:R-:W-:Y:S02]  /*c960*/  FFMA.FTZ R18, R18, R46, -R21 ;  /* 0x0000002e12127223 */ /* 0x000fe40000010815 */
[----:B------:R-:W-:Y:S02]  /*c970*/  FFMA.FTZ R20, R19, R20, UR6 ;  /* 0x0000000613147e23 */ /* 0x000fe40008010014 */
[----:B------:R-:W-:Y:S01]  /*c980*/  FMUL.FTZ R19, R18, UR26 ;  /* 0x0000001a12137c20 */ /* 0x000fe20008410000 */
[----:B------:R-:W-:Y:S01]  /*c990*/  MOV R18, R42 ;  /* 0x0000002a00127202 */ /* 0x000fe20000000f00 */
[----:B------:R-:W-:-:S04]  /*c9a0*/  FFMA.FTZ R20, R75, R47, -R20 ;  /* 0x0000002f4b147223 */ /* 0x000fc80000010814 */
[----:B------:R-:W-:Y:S02]  /*c9b0*/  FMUL.FTZ R24, R20, UR26 ;  /* 0x0000001a14187c20 */ /* 0x000fe40008410000 */
[----:B------:R-:W-:-:S03]  /*c9c0*/  IMAD R20, R25, c[0x0][0x1d8], RZ ;  /* 0x0000760019147a24 */ /* 0x000fc600078e02ff */
[----:B------:R-:W-:Y:S01]  /*c9d0*/  F2FP.BF16.PACK_AB R24, R24, R19 ;  /* 0x000000131818723e */ /* 0x000fe200000010ff */
[----:B------:R-:W-:Y:S01]  /*c9e0*/  IMAD R21, R125, c[0x0][0x1dc], R20 ;  /* 0x000077007d157a24 */ /* 0x000fe200078e0214 */
[----:B------:R-:W-:-:S05]  /*c9f0*/  MOV R19, R41 ;  /* 0x0000002900137202 */ /* 0x000fca0000000f00 */
[----:B------:R-:W-:-:S05]  /*ca00*/  IMAD.WIDE.U32 R18, R125, c[0x0][0x1d8], R18 ;  /* 0x000076007d127a25 */ /* 0x000fca00078e0012 */
[----:B------:R-:W-:Y:S02]  /*ca10*/  IADD3 R19, R19, R21, RZ ;  /* 0x0000001513137210 */ /* 0x000fe40007ffe0ff */
[----:B------:R-:W-:-:S04]  /*ca20*/  LEA R20, P0, R18, c[0x0][0x160], 0x1 ;  /* 0x0000580012147a11 */ /* 0x000fc800078008ff */
[----:B------:R-:W-:-:S05]  /*ca30*/  LEA.HI.X R21, R18, c[0x0][0x164], R19, 0x1, P0 ;  /* 0x0000590012157a11 */ /* 0x000fca00000f0c13 */
[----:B------:R0:W-:Y:S04]  /*ca40*/  STG.E [R20.64], R24 ;  /* 0x0000001814007986 */ /* 0x0001e8000c101912 */
.L_x_232:
[----:B------:R-:W-:Y:S05]  /*ca50*/  BSYNC B0 ;  /* 0x0000000000007941 */ /* 0x000fea0003800000 */
.L_x_231:
        /* <DEDUP_REMOVED lines=28> */
.L_x_233:
[----:B------:R-:W-:Y:S01]  /*cc20*/  LOP3.LUT P0, RZ, R3, 0x400, RZ, 0xc0, !PT ;  /* 0x0000040003ff7812 */ /* 0x000fe2000780c0ff */
[----:B------:R-:W-:-:S12]  /*cc30*/  BSSY B0, `(.L_x_234) ;  /* 0x0000015000007945 */ /* 0x000fd80003800000 */
[----:B------:R-:W-:Y:S05]  /*cc40*/  @!P0 BRA `(.L_x_235) ;  /* 0x0000013000008947 */ /* 0x000fea0003800000 */
[----:B------:R-:W-:Y:S02]  /*cc50*/  MOV R24, UR5 ;  /* 0x0000000500187c02 */ /* 0x000fe40008000f00 */
[----:B------:R-:W-:Y:S02]  /*cc60*/  MOV R25, UR5 ;  /* 0x0000000500197c02 */ /* 0x000fe40008000f00 */
[----:B------:R-:W-:Y:S01]  /*cc70*/  SHF.R.S32.HI R20, RZ, 0x1f, R124 ;  /* 0x0000001fff147819 */ /* 0x000fe2000001147c */
[----:B---3--:R-:W-:Y:S02]  /*cc80*/  FFMA.FTZ R24, R21, R24, UR6 ;  /* 0x0000000615187e23 */ /* 0x008fe40008010018 */
[----:B------:R-:W-:Y:S01]  /*cc90*/  FFMA.FTZ R25, R18, R25, UR6 ;  /* 0x0000000612197e23 */ /* 0x000fe20008010019 */
[----:B------:R-:W-:Y:S01]  /*cca0*/  MOV R18, R42 ;  /* 0x0000002a00127202 */ /* 0x000fe20000000f00 */
[----:B------:R-:W-:Y:S01]  /*ccb0*/  FFMA.FTZ R24, R19, R46, -R24 ;  /* 0x0000002e13187223 */ /* 0x000fe20000010818 */
[----:B------:R-:W-:Y:S01]  /*ccc0*/  MOV R19, R41 ;  /* 0x0000002900137202 */ /* 0x000fe20000000f00 */
[----:B------:R-:W-:-:S04]  /*ccd0*/  IMAD R20, R20, c[0x0][0x1d8], RZ ;  /* 0x0000760014147a24 */ /* 0x000fc800078e02ff */
[----:B------:R-:W-:-:S04]  /*cce0*/  IMAD.WIDE.U32 R18, R124, c[0x0][0x1d8], R18 ;  /* 0x000076007c127a25 */ /* 0x000fc800078e0012 */
[----:B------:R-:W-:Y:S01]  /*ccf0*/  IMAD R21, R124, c[0x0][0x1dc], R20 ;  /* 0x000077007c157a24 */ /* 0x000fe200078e0214 */
[----:B------:R-:W-:-:S04]  /*cd00*/  LEA R20, P0, R18, c[0x0][0x160], 0x1 ;  /* 0x0000580012147a11 */ /* 0x000fc800078008ff */
[----:B------:R-:W-:-:S04]  /*cd10*/  IADD3 R19, R19, R21, RZ ;  /* 0x0000001513137210 */ /* 0x000fc80007ffe0ff */
[----:B------:R-:W-:Y:S01]  /*cd20*/  LEA.HI.X R21, R18, c[0x0][0x164], R19, 0x1, P0 ;  /* 0x0000590012157a11 */ /* 0x000fe200000f0c13 */
[----:B------:R-:W-:Y:S02]  /*cd30*/  FFMA.FTZ R18, R74, R47, -R25 ;  /* 0x0000002f4a127223 */ /* 0x000fe40000010819 */
[----:B------:R-:W-:Y:S02]  /*cd40*/  FMUL.FTZ R19, R24, UR26 ;  /* 0x0000001a18137c20 */ /* 0x000fe40008410000 */
[----:B------:R-:W-:-:S05]  /*cd50*/  FMUL.FTZ R18, R18, UR26 ;  /* 0x0000001a12127c20 */ /* 0x000fca0008410000 */
[----:B------:R-:W-:-:S05]  /*cd60*/  F2FP.BF16.PACK_AB R19, R18, R19 ;  /* 0x000000131213723e */ /* 0x000fca00000010ff */
[----:B------:R0:W-:Y:S02]  /*cd70*/  STG.E [R20.64], R19 ;  /* 0x0000001314007986 */ /* 0x0001e4000c101912 */
.L_x_235:
[----:B------:R-:W-:Y:S05]  /*cd80*/  BSYNC B0 ;  /* 0x0000000000007941 */ /* 0x000fea0003800000 */
.L_x_234:
        /* <DEDUP_REMOVED lines=11> */
[----:B0-----:R-:W-:-:S06]  /*ce40*/  FMUL.FTZ R20, R18, -1.4426950216293334961 ;  /* 0xbfb8aa3b12147820 */ /* 0x001fcc0000410000 */
        /* <DEDUP_REMOVED lines=16> */
.L_x_236:
[----:B------:R-:W-:Y:S01]  /*cf50*/  LOP3.LUT P0, RZ, R3, 0x200, RZ, 0xc0, !PT ;  /* 0x0000020003ff7812 */ /* 0x000fe2000780c0ff */
[----:B------:R-:W-:-:S12]  /*cf60*/  BSSY B0, `(.L_x_237) ;  /* 0x0000015000007945 */ /* 0x000fd80003800000 */
[----:B------:R-:W-:Y:S05]  /*cf70*/  @!P0 BRA `(.L_x_238) ;  /* 0x0000013000008947 */ /* 0x000fea0003800000 */
[----:B------:R-:W-:Y:S02]  /*cf80*/  SHF.R.S32.HI R18, RZ, 0x1f, R123 ;  /* 0x0000001fff127819 */ /* 0x000fe4000001147b */
[----:B0-----:R-:W-:-:S03]  /*cf90*/  MOV R19, R41 ;  /* 0x0000002900137202 */ /* 0x001fc60000000f00 */
[----:B------:R-:W-:Y:S01]  /*cfa0*/  IMAD R20, R18, c[0x0][0x1d8], RZ ;  /* 0x0000760012147a24 */ /* 0x000fe200078e02ff */
[----:B------:R-:W-:-:S03]  /*cfb0*/  MOV R18, R42 ;  /* 0x0000002a00127202 */ /* 0x000fc60000000f00 */
[C---:B------:R-:W-:Y:S02]  /*cfc0*/  IMAD R21, R123.reuse, c[0x0][0x1dc], R20 ;  /* 0x000077007b157a24 */ /* 0x040fe400078e0214 */
[----:B------:R-:W-:-:S05]  /*cfd0*/  IMAD.WIDE.U32 R18, R123, c[0x0][0x1d8], R18 ;  /* 0x000076007b127a25 */ /* 0x000fca00078e0012 */
[----:B------:R-:W-:Y:S02]  /*cfe0*/  IADD3 R19, R19, R21, RZ ;  /* 0x0000001513137210 */ /* 0x000fe40007ffe0ff */
[----:B------:R-:W-:-:S04]  /*cff0*/  LEA R20, P0, R18, c[0x0][0x160], 0x1 ;  /* 0x0000580012147a11 */ /* 0x000fc800078008ff */
[----:B------:R-:W-:Y:S02]  /*d000*/  LEA.HI.X R21, R18, c[0x0][0x164], R19, 0x1, P0 ;  /* 0x0000590012157a11 */ /* 0x000fe400000f0c13 */
[----:B------:R-:W-:Y:S02]  /*d010*/  MOV R18, UR5 ;  /* 0x0000000500127c02 */ /* 0x000fe40008000f00 */
[----:B------:R-:W-:-:S03]  /*d020*/  MOV R19, UR5 ;  /* 0x0000000500137c02 */ /* 0x000fc60008000f00 */
[----:B---3--:R-:W-:Y:S02]  /*d030*/  FFMA.FTZ R25, R25, R18, UR6 ;  /* 0x0000000619197e23 */ /* 0x008fe40008010012 */
[----:B------:R-:W-:Y:S02]  /*d040*/  FFMA.FTZ R26, R26, R19, UR6 ;  /* 0x000000061a1a7e23 */ /* 0x000fe40008010013 */
[----:B------:R-:W-:Y:S02]  /*d050*/  FFMA.FTZ R25, R24, R46, -R25 ;  /* 0x0000002e18197223 */ /* 0x000fe40000010819 */
[----:B------:R-:W-:Y:S02]  /*d060*/  FFMA.FTZ R18, R73, R47, -R26 ;  /* 0x0000002f49127223 */ /* 0x000fe4000001081a */
[----:B------:R-:W-:Y:S02]  /*d070*/  FMUL.FTZ R19, R25, UR26 ;  /* 0x0000001a19137c20 */ /* 0x000fe40008410000 */
[----:B------:R-:W-:-:S05]  /*d080*/  FMUL.FTZ R18, R18, UR26 ;  /* 0x0000001a12127c20 */ /* 0x000fca0008410000 */
[----:B------:R-:W-:-:S05]  /*d090*/  F2FP.BF16.PACK_AB R19, R18, R19 ;  /* 0x000000131213723e */ /* 0x000fca00000010ff */
[----:B------:R0:W-:Y:S02]  /*d0a0*/  STG.E [R20.64], R19 ;  /* 0x0000001314007986 */ /* 0x0001e4000c101912 */
.L_x_238:
[----:B------:R-:W-:Y:S05]  /*d0b0*/  BSYNC B0 ;  /* 0x0000000000007941 */ /* 0x000fea0003800000 */
.L_x_237:
        /* <DEDUP_REMOVED lines=28> */
.L_x_239:
        /* <DEDUP_REMOVED lines=10> */
[C---:B------:R-:W-:Y:S02]  /*d320*/  LEA R20, P0, R18.reuse, c[0x0][0x160], 0x1 ;  /* 0x0000580012147a11 */ /* 0x040fe400078008ff */
[----:B------:R-:W-:Y:S02]  /*d330*/  MOV R19, UR5 ;  /* 0x0000000500137c02 */ /* 0x000fe40008000f00 */
[----:B------:R-:W-:Y:S02]  /*d340*/  LEA.HI.X R21, R18, c[0x0][0x164], R21, 0x1, P0 ;  /* 0x0000590012157a11 */ /* 0x000fe400000f0c15 */
[----:B------:R-:W-:Y:S01]  /*d350*/  MOV R18, UR5 ;  /* 0x0000000500127c02 */ /* 0x000fe20008000f00 */
[----:B---3--:R-:W-:-:S04]  /*d360*/  FFMA.FTZ R24, R24, R19, UR6 ;  /* 0x0000000618187e23 */ /* 0x008fc80008010013 */
[----:B------:R-:W-:Y:S02]  /*d370*/  FFMA.FTZ R27, R27, R18, UR6 ;  /* 0x000000061b1b7e23 */ /* 0x000fe40008010012 */
[----:B------:R-:W-:Y:S02]  /*d380*/  FFMA.FTZ R18, R48, R47, -R24 ;  /* 0x0000002f30127223 */ /* 0x000fe40000010818 */
[----:B------:R-:W-:Y:S02]  /*d390*/  FFMA.FTZ R27, R25, R46, -R27 ;  /* 0x0000002e191b7223 */ /* 0x000fe4000001081b */
[----:B------:R-:W-:Y:S02]  /*d3a0*/  FMUL.FTZ R18, R18, UR26 ;  /* 0x0000001a12127c20 */ /* 0x000fe40008410000 */
[----:B------:R-:W-:-:S05]  /*d3b0*/  FMUL.FTZ R19, R27, UR26 ;  /* 0x0000001a1b137c20 */ /* 0x000fca0008410000 */
[----:B------:R-:W-:-:S05]  /*d3c0*/  F2FP.BF16.PACK_AB R19, R18, R19 ;  /* 0x000000131213723e */ /* 0x000fca00000010ff */
[----:B------:R0:W-:Y:S02]  /*d3d0*/  STG.E [R20.64], R19 ;  /* 0x0000001314007986 */ /* 0x0001e4000c101912 */
.L_x_241:
[----:B------:R-:W-:Y:S05]  /*d3e0*/  BSYNC B0 ;  /* 0x0000000000007941 */ /* 0x000fea0003800000 */
.L_x_240:
        /* <DEDUP_REMOVED lines=10> */
[----:B0-----:R-:W-:Y:S02]  /*d490*/  FFMA.FTZ R19, R24, R47, R45 ;  /* 0x0000002f18137223 */ /* 0x001fe4000001002d */
        /* <DEDUP_REMOVED lines=17> */
.L_x_242:
        /* <DEDUP_REMOVED lines=22> */
.L_x_244:
[----:B------:R-:W-:Y:S05]  /*d710*/  BSYNC B0 ;  /* 0x0000000000007941 */ /* 0x000fea0003800000 */
.L_x_243:
        /* <DEDUP_REMOVED lines=28> */
.L_x_245:
        /* <DEDUP_REMOVED lines=22> */
.L_x_247:
[----:B------:R-:W-:Y:S05]  /*da40*/  BSYNC B0 ;  /* 0x0000000000007941 */ /* 0x000fea0003800000 */
.L_x_246:
        /* <DEDUP_REMOVED lines=28> */
.L_x_248:
        /* <DEDUP_REMOVED lines=22> */
.L_x_250:
[----:B------:R-:W-:Y:S05]  /*dd70*/  BSYNC B0 ;  /* 0x0000000000007941 */ /* 0x000fea0003800000 */
.L_x_249:
        /* <DEDUP_REMOVED lines=28> */
.L_x_251:
        /* <DEDUP_REMOVED lines=22> */
.L_x_253:
[----:B------:R-:W-:Y:S05]  /*e0a0*/  BSYNC B0 ;  /* 0x0000000000007941 */ /* 0x000fea0003800000 */
.L_x_252:
        /* <DEDUP_REMOVED lines=28> */
.L_x_254:
        /* <DEDUP_REMOVED lines=22> */
.L_x_256:
[----:B------:R-:W-:Y:S05]  /*e3d0*/  BSYNC B0 ;  /* 0x0000000000007941 */ /* 0x000fea0003800000 */
.L_x_255:
        /* <DEDUP_REMOVED lines=28> */
.L_x_257:
        /* <DEDUP_REMOVED lines=22> */
.L_x_259:
[----:B------:R-:W-:Y:S05]  /*e700*/  BSYNC B0 ;  /* 0x0000000000007941 */ /* 0x000fea0003800000 */
.L_x_258:
        /* <DEDUP_REMOVED lines=28> */
.L_x_260:
[----:B------:R-:W-:Y:S01]  /*e8d0*/  BSSY B0, `(.L_x_261) ;  /* 0x0000015000007945 */ /* 0x000fe20003800000 */
        /* <DEDUP_REMOVED lines=20> */
.L_x_262:
[----:B------:R-:W-:Y:S05]  /*ea20*/  BSYNC B0 ;  /* 0x0000000000007941 */ /* 0x000fea0003800000 */
.L_x_261:
        /* <DEDUP_REMOVED lines=27> */
.L_x_263:
        /* <DEDUP_REMOVED lines=21> */
.L_x_265:
[----:B------:R-:W-:Y:S05]  /*ed30*/  BSYNC B0 ;  /* 0x0000000000007941 */ /* 0x000fea0003800000 */
.L_x_264:
        /* <DEDUP_REMOVED lines=27> */
.L_x_266:
        /* <DEDUP_REMOVED lines=21> */
.L_x_268:
[----:B------:R-:W-:Y:S05]  /*f040*/  BSYNC B0 ;  /* 0x0000000000007941 */ /* 0x000fea0003800000 */
.L_x_267:
        /* <DEDUP_REMOVED lines=27> */
.L_x_269:
        /* <DEDUP_REMOVED lines=21> */
.L_x_271:
[----:B------:R-:W-:Y:S05]  /*f350*/  BSYNC B0 ;  /* 0x0000000000007941 */ /* 0x000fea0003800000 */
.L_x_270:
        /* <DEDUP_REMOVED lines=27> */
.L_x_272:
        /* <DEDUP_REMOVED lines=16> */
[----:B------:R-:W-:-:S04]  /*f610*/  FFMA.FTZ R18, R25, R46, -R18 ;  /* 0x0000002e19127223 */ /* 0x000fc80000010812 */
[----:B------:R-:W-:Y:S02]  /*f620*/  FMUL.FTZ R19, R18, UR26 ;  /* 0x0000001a12137c20 */ /* 0x000fe40008410000 */
[----:B------:R-:W-:-:S05]  /*f630*/  FMUL.FTZ R18, R72, UR26 ;  /* 0x0000001a48127c20 */ /* 0x000fca0008410000 */
[----:B------:R-:W-:-:S05]  /*f640*/  F2FP.BF16.PACK_AB R19, R18, R19 ;  /* 0x000000131213723e */ /* 0x000fca00000010ff */
[----:B------:R0:W-:Y:S02]  /*f650*/  STG.E [R20.64], R19 ;  /* 0x0000001314007986 */ /* 0x0001e4000c101912 */
.L_x_274:
[----:B------:R-:W-:Y:S05]  /*f660*/  BSYNC B0 ;  /* 0x0000000000007941 */ /* 0x000fea0003800000 */
.L_x_273:
[----:B------:R-:W-:Y:S01]  /*f670*/  PRMT R4, RZ, 0x7610, R4 ;  /* 0x00007610ff047816 */ /* 0x000fe20000000004 */
[----:B------:R-:W-:Y:S01]  /*f680*/  FADD.FTZ R23, R23, -UR25 ;  /* 0x8000001917177e21 */ /* 0x000fe20008010000 */
[----:B------:R-:W-:Y:S02]  /*f690*/  IADD3 R30, R22, 0xc8, RZ ;  /* 0x000000c8161e7810 */ /* 0x000fe40007ffe0ff */
[--C-:B0-----:R-:W-:Y:S01]  /*f6a0*/  PRMT R21, RZ, 0x5410, R5.reuse ;  /* 0x00005410ff157816 */ /* 0x101fe20000000005 */
[----:B------:R-:W-:Y:S01]  /*f6b0*/  FADD.FTZ R4, R4, -UR25 ;  /* 0x8000001904047e21 */ /* 0x000fe20008010000 */
[----:B------:R-:W-:Y:S01]  /*f6c0*/  PRMT R20, RZ, 0x7610, R5 ;  /* 0x00007610ff147816 */ /* 0x000fe20000000005 */
[----:B------:R-:W-:Y:S01]  /*f6d0*/  FMUL.FTZ R23, R23, UR26 ;  /* 0x0000001a17177c20 */ /* 0x000fe20008410000 */
[----:B------:R-:W-:Y:S01]  /*f6e0*/  SHF.R.S32.HI R31, RZ, 0x1f, R30 ;  /* 0x0000001fff1f7819 */ /* 0x000fe2000001141e */
        /* <DEDUP_REMOVED lines=20> */
.L_x_275:
[----:B------:R-:W-:Y:S01]  /*f830*/  ISETP.GE.U32.AND P0, PT, R30, c[0x0][0x1e0], PT ;  /* 0x000078001e007a0c */ /* 0x000fe20003f06070 */
[----:B------:R-:W-:Y:S01]  /*f840*/  BSSY B0, `(.L_x_276) ;  /* 0x0000019000007945 */ /* 0x000fe20003800000 */
[--C-:B------:R-:W-:Y:S02]  /*f850*/  PRMT R25, RZ, 0x5410, R6.reuse ;  /* 0x00005410ff197816 */ /* 0x100fe40000000006 */
[----:B------:R-:W-:Y:S02]  /*f860*/  ISETP.GE.AND.EX P0, PT, R31, c[0x0][0x1e4], PT, P0 ;  /* 0x000079001f007a0c */ /* 0x000fe40003f06300 */
[----:B------:R-:W-:Y:S02]  /*f870*/  PRMT R6, RZ, 0x7610, R6 ;  /* 0x00007610ff067816 */ /* 0x000fe40000000006 */
[----:B------:R-:W-:-:S13]  /*f880*/  ISETP.LT.U32.AND P0, PT, R0, 0x1e0, !P0 ;  /* 0x000001e00000780c */ /* 0x000fda0004701070 */
[----:B------:R-:W-:Y:S05]  /*f890*/  @!P0 BRA `(.L_x_277) ;  /* 0x0000013000008947 */ /* 0x000fea0003800000 */
[----:B------:R-:W-:Y:S02]  /*f8a0*/  SHF.R.S32.HI R4, RZ, 0x1f, R110 ;  /* 0x0000001fff047819 */ /* 0x000fe4000001146e */
[----:B------:R-:W-:-:S03]  /*f8b0*/  MOV R5, R41 ;  /* 0x0000002900057202 */ /* 0x000fc60000000f00 */
        /* <DEDUP_REMOVED lines=17> */
.L_x_277:
[----:B------:R-:W-:Y:S05]  /*f9d0*/  BSYNC B0 ;  /* 0x0000000000007941 */ /* 0x000fea0003800000 */
.L_x_276:
[----:B------:R-:W-:Y:S01]  /*f9e0*/  FADD.FTZ R25, R25, -UR25 ;  /* 0x8000001919197e21 */ /* 0x000fe20008010000 */
[----:B------:R-:W-:Y:S01]  /*f9f0*/  IADD3 R28, R22, 0xd0, RZ ;  /* 0x000000d0161c7810 */ /* 0x000fe20007ffe0ff */
[----:B------:R-:W-:Y:S01]  /*fa00*/  FADD.FTZ R6, R6, -UR25 ;  /* 0x8000001906067e21 */ /* 0x000fe20008010000 */
[--C-:B0-----:R-:W-:Y:S01]  /*fa10*/  PRMT R19, RZ, 0x5410, R7.reuse ;  /* 0x00005410ff137816 */ /* 0x101fe20000000007 */
[----:B------:R-:W-:Y:S01]  /*fa20*/  FMUL.FTZ R27, R25, UR26 ;  /* 0x0000001a191b7c20 */ /* 0x000fe20008410000 */
[----:B------:R-:W-:Y:S01]  /*fa30*/  PRMT R18, RZ, 0x7610, R7 ;  /* 0x00007610ff127816 */ /* 0x000fe20000000007 */
[----:B------:R-:W-:Y:S01]  /*fa40*/  FMUL.FTZ R26, R6, UR26 ;  /* 0x0000001a061a7c20 */ /* 0x000fe20008410000 */
        /* <DEDUP_REMOVED lines=20> */
.L_x_278:
        /* <DEDUP_REMOVED lines=26> */
.L_x_280:
[----:B------:R-:W-:Y:S05]  /*fd30*/  BSYNC B0 ;  /* 0x0000000000007941 */ /* 0x000fea0003800000 */
.L_x_279:
[----:B------:R-:W-:Y:S01]  /*fd40*/  FADD.FTZ R20, R20, -UR25 ;  /* 0x8000001914147e21 */ /* 0x000fe20008010000 */
[----:B------:R-:W-:Y:S01]  /*fd50*/  IADD3 R27, R22, 0xd8, RZ ;  /* 0x000000d8161b7810 */ /* 0x000fe20007ffe0ff */
[----:B------:R-:W-:Y:S01]  /*fd60*/  FADD.FTZ R4, R8, -UR25 ;  /* 0x8000001908047e21 */ /* 0x000fe20008010000 */
[--C-:B------:R-:W-:Y:S01]  /*fd70*/  PRMT R19, RZ, 0x5410, R9.reuse ;  /* 0x00005410ff137816 */ /* 0x100fe20000000009 */
[----:B------:R-:W-:Y:S01]  /*fd80*/  FMUL.FTZ R25, R20, UR26 ;  /* 0x0000001a14197c20 */ /* 0x000fe20008410000 */
[----:B------:R-:W-:Y:S01]  /*fd90*/  PRMT R8, RZ, 0x7610, R9 ;  /* 0x00007610ff087816 */ /* 0x000fe20000000009 */
[----:B------:R-:W-:Y:S01]  /*fda0*/  FMUL.FTZ R26, R4, UR26 ;  /* 0x0000001a041a7c20 */ /* 0x000fe20008410000 */
        /* <DEDUP_REMOVED lines=20> */
.L_x_281:
        /* <DEDUP_REMOVED lines=26> */
.L_x_283:
[----:B------:R-:W-:Y:S05]  /*10090*/  BSYNC B0 ;  /* 0x0000000000007941 */ /* 0x000fea0003800000 */
.L_x_282:
        /* <DEDUP_REMOVED lines=27> */
.L_x_284:
        /* <DEDUP_REMOVED lines=26> */
.L_x_286:
[----:B------:R-:W-:Y:S05]  /*103f0*/  BSYNC B0 ;  /* 0x0000000000007941 */ /* 0x000fea0003800000 */
.L_x_285:
        /* <DEDUP_REMOVED lines=27> */
.L_x_287:
        /* <DEDUP_REMOVED lines=26> */
.L_x_289:
[----:B------:R-:W-:Y:S05]  /*10750*/  BSYNC B0 ;  /* 0x0000000000007941 */ /* 0x000fea0003800000 */
.L_x_288:
        /* <DEDUP_REMOVED lines=27> */
.L_x_290:
[----:B------:R-:W-:Y:S01]  /*10910*/  ISETP.GE.U32.AND P0, PT, R22, c[0x0][0x1e0], PT ;  /* 0x0000780016007a0c */ /* 0x000fe20003f06070 */
[----:B------:R-:W-:Y:S01]  /*10920*/  BSSY B0, `(.L_x_291) ;  /* 0x000001b000007945 */ /* 0x000fe20003800000 */
[--C-:B------:R-:W-:Y:S02]  /*10930*/  PRMT R4, RZ, 0x5410, R16.reuse ;  /* 0x00005410ff047816 */ /* 0x100fe40000000010 */
[----:B------:R-:W-:Y:S02]  /*10940*/  ISETP.GE.AND.EX P0, PT, R20, c[0x0][0x1e4], PT, P0 ;  /* 0x0000790014007a0c */ /* 0x000fe40003f06300 */
[----:B------:R-:W-:Y:S01]  /*10950*/  PRMT R16, RZ, 0x7610, R16 ;  /* 0x00007610ff107816 */ /* 0x000fe20000000010 */
[----:B------:R-:W-:Y:S01]  /*10960*/  FADD.FTZ R10, R4, -UR25 ;  /* 0x80000019040a7e21 */ /* 0x000fe20008010000 */
[----:B------:R-:W-:-:S03]  /*10970*/  ISETP.LT.U32.AND P0, PT, R0, 0x1e0, !P0 ;  /* 0x000001e00000780c */ /* 0x000fc60004701070 */
[----:B------:R-:W-:-:S10]  /*10980*/  FADD.FTZ R16, R16, -UR25 ;  /* 0x8000001910107e21 */ /* 0x000fd40008010000 */
[----:B------:R-:W-:Y:S05]  /*10990*/  @!P0 BRA `(.L_x_292) ;  /* 0x0000013000008947 */ /* 0x000fea0003800000 */
[----:B0-----:R-:W-:Y:S02]  /*109a0*/  SHF.R.S32.HI R5, RZ, 0x1f, R105 ;  /* 0x0000001fff057819 */ /* 0x001fe40000011469 */
        /* <DEDUP_REMOVED lines=18> */
.L_x_292:
[----:B------:R-:W-:Y:S05]  /*10ad0*/  BSYNC B0 ;  /* 0x0000000000007941 */ /* 0x000fea0003800000 */
.L_x_291:
[--C-:B------:R-:W-:Y:S01]  /*10ae0*/  PRMT R9, RZ, 0x5410, R17.reuse ;  /* 0x00005410ff097816 */ /* 0x100fe20000000011 */
[----:B------:R-:W-:Y:S01]  /*10af0*/  FMUL.FTZ R15, R10, UR26 ;  /* 0x0000001a0a0f7c20 */ /* 0x000fe20008410000 */
[----:B------:R-:W-:Y:S01]  /*10b00*/  PRMT R8, RZ, 0x7610, R17 ;  /* 0x00007610ff087816 */ /* 0x000fe20000000011 */
[----:B------:R-:W-:Y:S01]  /*10b10*/  FMUL.FTZ R16, R16, UR26 ;  /* 0x0000001a10107c20 */ /* 0x000fe20008410000 */
[----:B------:R-:W-:Y:S05]  /*10b20*/  @!P6 BRA `(.L_x_293) ;  /* 0x000001200000e947 */ /* 0x000fea0003800000 */
[----:B------:R-:W-:Y:S02]  /*10b30*/  FFMA.FTZ R44, R15, R46, R44 ;  /* 0x0000002e0f2c7223 */ /* 0x000fe4000001002c */
[----:B------:R-:W-:Y:S02]  /*10b40*/  FFMA.FTZ R45, R16, R47, R45 ;  /* 0x0000002f102d7223 */ /* 0x000fe4000001002d */
[----:B------:R-:W-:Y:S02]  /*10b50*/  FMUL.FTZ R4, R44, -1.4426950216293334961 ;  /* 0xbfb8aa3b2c047820 */ /* 0x000fe40000410000 */
[----:B0-----:R-:W-:-:S04]  /*10b60*/  FMUL.FTZ R7, R45, -1.4426950216293334961 ;  /* 0xbfb8aa3b2d077820 */ /* 0x001fc80000410000 */
        /* <DEDUP_REMOVED lines=14> */
.L_x_293:
[----:B------:R-:W-:Y:S01]  /*10c50*/  ISETP.GE.U32.AND P0, PT, R100, c[0x0][0x1e0], PT ;  /* 0x0000780064007a0c */ /* 0x000fe20003f06070 */
[----:B------:R-:W-:Y:S03]  /*10c60*/  BSSY B0, `(.L_x_294) ;  /* 0x0000016000007945 */ /* 0x000fe60003800000 */
[----:B------:R-:W-:-:S04]  /*10c70*/  ISETP.GE.AND.EX P0, PT, R101, c[0x0][0x1e4], PT, P0 ;  /* 0x0000790065007a0c */ /* 0x000fc80003f06300 */
[----:B------:R-:W-:-:S13]  /*10c80*/  ISETP.GT.U32.OR P0, PT, R0, 0x1df, P0 ;  /* 0x000001df0000780c */ /* 0x000fda0000704470 */
[----:B------:R-:W-:Y:S05]  /*10c90*/  @P0 BRA `(.L_x_295) ;  /* 0x0000012000000947 */ /* 0x000fea0003800000 */
[----:B------:R-:W-:Y:S01]  /*10ca0*/  MOV R4, R42 ;  /* 0x0000002a00047202 */ /* 0x000fe20000000f00 */
[----:B------:R-:W-:Y:S01]  /*10cb0*/  IMAD R101, R101, c[0x0][0x1d8], RZ ;  /* 0x0000760065657a24 */ /* 0x000fe200078e02ff */
[----:B0-----:R-:W-:-:S03]  /*10cc0*/  MOV R5, R41 ;  /* 0x0000002900057202 */ /* 0x001fc60000000f00 */
        /* <DEDUP_REMOVED lines=15> */
.L_x_295:
[----:B------:R-:W-:Y:S05]  /*10dc0*/  BSYNC B0 ;  /* 0x0000000000007941 */ /* 0x000fea0003800000 */
.L_x_294:
[----:B------:R-:W-:Y:S02]  /*10dd0*/  ULDC UR5, c[0x0][0x10] ;  /* 0x0000040000057ab9 */ /* 0x000fe40000000800 */
[----:B------:R-:W-:Y:S02]  /*10de0*/  UIADD3 UR9, UR9, UR5, URZ ;  /* 0x0000000509097290 */ /* 0x000fe4000fffe03f */
[----:B------:R-:W-:Y:S02]  /*10df0*/  UIADD3 UR4, UR4, 0x1, URZ ;  /* 0x0000000104047890 */ /* 0x000fe4000fffe03f */
[----:B------:R-:W-:-:S06]  /*10e00*/  UISETP.GE.AND UP0, UPT, UR9, UR8, UPT ;  /* 0x000000080900728c */ /* 0x000fcc000bf06270 */
[----:B------:R-:W-:-:S13]  /*10e10*/  PLOP3.LUT P0, PT, PT, PT, UP0, 0x40, 0x0 ;  /* 0x000000000000781c */ /* 0x000fda0003f0e808 */
[----:B------:R-:W-:Y:S01]  /*10e20*/  @!P0 CALL.REL.NOINC `(.L_x_149) ;  /* 0x0000001000008944 */ /* 0x000fe20003c00000 */
[----:B------:R-:W-:Y:S05]  /*10e30*/  BRA `(.L_x_296) ;  /* 0xfffefda000007947 */ /* 0x000fea000383ffff */
.L_x_149:
        /* <DEDUP_REMOVED lines=18> */
.L_x_298:
[----:B------:R-:W-:Y:S05]  /*10f60*/  BSYNC B0 ;  /* 0x0000000000007941 */ /* 0x000fea0003800000 */
.L_x_297:
        /* <DEDUP_REMOVED lines=11> */
.L_x_300:
[----:B------:R-:W2:Y:S01]  /*11020*/  LDG.E.STRONG.GPU R5, [R2.64] ;  /* 0x0000001202057981 */ /* 0x000ea2000c1ef900 */
[----:B------:R-:W-:Y:S01]  /*11030*/  YIELD ;  /* 0x0000000000007946 */ /* 0x000fe20003800000 */
[----:B--2---:R-:W-:Y:S01]  /*11040*/  ISETP.NE.AND P0, PT, R5, R4, PT ;  /* 0x000000040500720c */ /* 0x004fe20003f05270 */
[----:B------:R-:W-:-:S12]  /*11050*/  CCTL.IVALL ;  /* 0x00000000ff00798f */ /* 0x000fd80002000000 */
[----:B------:R-:W-:Y:S05]  /*11060*/  @P0 BRA `(.L_x_300) ;  /* 0xffffffb000000947 */ /* 0x000fea000383ffff */
.L_x_299:
        /* <DEDUP_REMOVED lines=25> */
.L_x_301:
        /* <DEDUP_REMOVED lines=10> */
[----:B------:R-:W4:Y:S04]  /*112a0*/  LDG.E R16, [R12.64] ;  /* 0x000000120c107981 */ /* 0x000f28000c1e1900 */
[----:B------:R-:W4:Y:S01]  /*112b0*/  LDG.E R17, [R10.64] ;  /* 0x000000120a117981 */ /* 0x000f22000c1e1900 */
        /* <DEDUP_REMOVED lines=8> */
[----:B----4-:R0:W-:Y:S08]  /*11340*/  STG.E.64 [R4.64], R16 ;  /* 0x0000001004007986 */ /* 0x0101f0000c101b12 */
[----:B------:R-:W-:Y:S05]  /*11350*/  @P0 BRA `(.L_x_301) ;  /* 0xfffffea000000947 */ /* 0x000fea000383ffff */
[----:B------:R-:W-:Y:S05]  /*11360*/  EXIT ;  /* 0x000000000000794d */ /* 0x000fea0003800000 */
.L_x_302:
        /* <DEDUP_REMOVED lines=9> */
.L_x_5617:


//--------------------- .text._Z35group_norm_nhwc_bwd_one_pass_kernelI11Bf16IOFp32WLi512ELi120ELi480EEv26Group_norm_nhwc_bwd_params --------------------------
	.section	.text._Z35group_norm_nhwc_bwd_one_pass_kernelI11Bf16IOFp32WLi512ELi120ELi480EEv26Group_norm_nhwc_bwd_params,"ax",@progbits
	.sectioninfo	@"SHI_REGISTERS=128"
	.align	128
        .global         _Z35group_norm_nhwc_bwd_one_pass_kernelI11Bf16IOFp32WLi512ELi120ELi480EEv26Group_norm_nhwc_bwd_params
        .type           _Z35group_norm_nhwc_bwd_one_pass_kernelI11Bf16IOFp32WLi512ELi120ELi480EEv26Group_norm_nhwc_bwd_params,@function
        .size           _Z35group_norm_nhwc_bwd_one_pass_kernelI11Bf16IOFp32WLi512ELi120ELi480EEv26Group_norm_nhwc_bwd_params,(.L_x_5618 - _Z35group_norm_nhwc_bwd_one_pass_kernelI11Bf16IOFp32WLi512ELi120ELi480EEv26Group_norm_nhwc_bwd_params)
        .other          _Z35group_norm_nhwc_bwd_one_pass_kernelI11Bf16IOFp32WLi512ELi120ELi480EEv26Group_norm_nhwc_bwd_params,@"STO_CUDA_ENTRY STV_DEFAULT"
_Z35group_norm_nhwc_bwd_one_pass_kernelI11Bf16IOFp32WLi512ELi120ELi480EEv26Group_norm_nhwc_bwd_params:
.text._Z35group_norm_nhwc_bwd_one_pass_kernelI11Bf16IOFp32WLi512ELi120ELi480EEv26Group_norm_nhwc_bwd_params:
[----:B------:R-:W-:Y:S02]  /*0000*/  MOV R1, c[0x0][0x28] ;  /* 0x00000a0000017a02 */ /* 0x000fe40000000f00 */
[----:B------:R-:W0:Y:S01]  /*0010*/  S2UR UR7, SR_CTAID.Y ;  /* 0x00000000000779c3 */ /* 0x000e220000002600 */
[----:B------:R-:W1:Y:S01]  /*0020*/  S2R R5, SR_TID.X ;  /* 0x0000000000057919 */ /* 0x000e620000002100 */
[----:B------:R-:W-:Y:S01]  /*0030*/  ULDC UR6, c[0x0][0x1f0] ;  /* 0x00007c0000067ab9 */ /* 0x000fe20000000800 */
[----:B------:R-:W-:Y:S01]  /*0040*/  IADD3 R1, R1, -0x590, RZ ;  /* 0xfffffa7001017810 */ /* 0x000fe20007ffe0ff */
[----:B------:R-:W-:Y:S01]  /*0050*/  ULDC UR4, c[0x0][0x1c0] ;  /* 0x0000700000047ab9 */ /* 0x000fe20000000800 */
[----:B------:R-:W2:Y:S01]  /*0060*/  S2R R0, SR_CTAID.X ;  /* 0x0000000000007919 */ /* 0x000ea20000002500 */
[----:B------:R-:W-:Y:S02]  /*0070*/  UIMAD UR6, UR6, UR4, URZ ;  /* 0x00000004060672a4 */ /* 0x000fe4000f8e023f */
[----:B------:R3:W4:Y:S01]  /*0080*/  R2UR UR10, R1 ;  /* 0x00000000010a73c2 */ /* 0x00072200000e0000 */
[----:B------:R-:W-:Y:S02]  /*0090*/  ULDC.64 UR14, c[0x0][0x118] ;  /* 0x00004600000e7ab9 */ /* 0x000fe40000000a00 */
[----:B0-----:R-:W-:Y:S01]  /*00a0*/  UISETP.GE.AND UP0, UPT, UR7, UR6, UPT ;  /* 0x000000060700728c */ /* 0x001fe2000bf06270 */
[----:B-1----:R3:W-:Y:S01]  /*00b0*/  STL [R1+0x2f8], R5 ;  /* 0x0002f80501007387 */ /* 0x0027e20000100800 */
[----:B------:R-:W-:-:S04]  /*00c0*/  IMAD.WIDE.U32 R2, R5, -0x77777777, RZ ;  /* 0x8888888905027825 */ /* 0x000fc800078e00ff */
[----:B------:R-:W-:Y:S02]  /*00d0*/  PLOP3.LUT P0, PT, PT, PT, UP0, 0x80, 0x0 ;  /* 0x000000000000781c */ /* 0x000fe40003f0f008 */
[----:B------:R-:W-:-:S05]  /*00e0*/  SHF.R.U32.HI R3, RZ, 0x5, R3 ;  /* 0x00000005ff037819 */ /* 0x000fca0000011603 */
[----:B------:R-:W-:-:S06]  /*00f0*/  IMAD R2, R3, -0x3c, R5 ;  /* 0xffffffc403027824 */ /* 0x000fcc00078e0205 */
[----:B------:R-:W-:Y:S05]  /*0100*/  @P0 BRA `(.L_x_303) ;  /* 0x0001858000000947 */ /* 0x000fea0003800000 */
[----:B--234-:R-:W-:Y:S01]  /*0110*/  SHF.R.S32.HI R4, RZ, 0x1f, R5 ;  /* 0x0000001fff047819 */ /* 0x01cfe20000011405 */
[----:B------:R-:W-:Y:S01]  /*0120*/  UMOV UR11, 0x3 ;  /* 0x00000003000b7882 */ /* 0x000fe20000000000 */
[----:B------:R-:W-:Y:S01]  /*0130*/  SHF.L.U32 R2, R2, 0x1, RZ ;  /* 0x0000000102027819 */ /* 0x000fe200000006ff */
[----:B------:R-:W-:Y:S01]  /*0140*/  ULDC.64 UR16, c[0x0][0x1d8] ;  /* 0x0000760000107ab9 */ /* 0x000fe20000000a00 */
[----:B------:R-:W-:Y:S01]  /*0150*/  LEA.HI R4, R4, R5, RZ, 0x5 ;  /* 0x0000000504047211 */ /* 0x000fe200078f28ff */
[----:B------:R-:W-:Y:S01]  /*0160*/  STL [R1+0x374], RZ ;  /* 0x000374ff01007387 */ /* 0x000fe20000100800 */
[----:B------:R-:W-:Y:S01]  /*0170*/  UIMAD.WIDE.U32 UR4, UR11, UR16, URZ ;  /* 0x000000100b0472a5 */ /* 0x000fe2000f8e003f */
[----:B------:R-:W-:Y:S01]  /*0180*/  IMAD R0, R0, c[0x0][0x1fc], R3 ;  /* 0x00007f0000007a24 */ /* 0x000fe200078e0203 */
[----:B------:R-:W-:Y:S01]  /*0190*/  UIMAD UR11, UR11, UR17, URZ ;  /* 0x000000110b0b72a4 */ /* 0x000fe2000f8e023f */
[----:B------:R0:W-:Y:S01]  /*01a0*/  STL [R1+0x378], R2 ;  /* 0x0003780201007387 */ /* 0x0001e20000100800 */
[----:B------:R-:W-:-:S02]  /*01b0*/  ULEA.HI UR16, UP0, UR17, UR16, URZ, 0x1 ;  /* 0x0000001011107291 */ /* 0x000fc4000f81083f */
[----:B------:R-:W-:Y:S02]  /*01c0*/  UIADD3 UR11, UR5, UR11, URZ ;  /* 0x0000000b050b7290 */ /* 0x000fe4000fffe03f */
[----:B------:R-:W-:Y:S02]  /*01d0*/  UIADD3.X UR12, URZ, UR17, URZ, UP0, !UPT ;  /* 0x000000113f0c7290 */ /* 0x000fe400087fe43f */
[----:B------:R-:W-:Y:S02]  /*01e0*/  ULEA.HI UR13, UP1, UR11, UR4, URZ, 0x1 ;  /* 0x000000040b0d7291 */ /* 0x000fe4000f83083f */
[----:B------:R-:W-:Y:S01]  /*01f0*/  USHF.R.S64 UR16, UR16, 0x1, UR12 ;  /* 0x0000000110107899 */ /* 0x000fe2000800100c */
[----:B0-----:R-:W-:Y:S01]  /*0200*/  SHF.R.S32.HI R2, RZ, 0x5, R4 ;  /* 0x00000005ff027819 */ /* 0x001fe20000011404 */
[----:B------:R-:W-:Y:S02]  /*0210*/  UIADD3.X UR11, URZ, UR11, URZ, UP1, !UPT ;  /* 0x0000000b3f0b7290 */ /* 0x000fe40008ffe43f */
[----:B------:R-:W-:-:S02]  /*0220*/  USHF.R.S32.HI UR12, URZ, 0x1, UR12 ;  /* 0x000000013f0c7899 */ /* 0x000fc4000801140c */
[----:B------:R0:W-:Y:S01]  /*0230*/  STL [R1+0x37c], R2 ;  /* 0x00037c0201007387 */ /* 0x0001e20000100800 */
[----:B------:R-:W-:Y:S02]  /*0240*/  USHF.R.S64 UR13, UR13, 0x1, UR11 ;  /* 0x000000010d0d7899 */ /* 0x000fe4000800100b */
[----:B------:R-:W-:Y:S02]  /*0250*/  USHF.R.S32.HI UR11, URZ, 0x1, UR11 ;  /* 0x000000013f0b7899 */ /* 0x000fe4000801140b */
[----:B------:R-:W-:Y:S02]  /*0260*/  USHF.L.U64.HI UR12, UR16, 0x2, UR12 ;  /* 0x00000002100c7899 */ /* 0x000fe4000801020c */
[----:B------:R-:W-:Y:S02]  /*0270*/  USHF.L.U64.HI UR11, UR13, 0x2, UR11 ;  /* 0x000000020d0b7899 */ /* 0x000fe4000801020b */
[----:B------:R-:W-:Y:S02]  /*0280*/  ULDC.U8 UR19, c[0x0][0x1f4] ;  /* 0x00007d0000137ab9 */ /* 0x000fe40000000000 */
.L_x_389:
[----:B0-----:R-:W2:Y:S04]  /*0290*/  LDL R9, [R1+0x378] ;  /* 0x0003780001097983 */ /* 0x001ea80000100800 */
[----:B------:R-:W3:Y:S01]  /*02a0*/  LDL R8, [R1+0x2f8] ;  /* 0x0002f80001087983 */ /* 0x000ee20000100800 */
[----:B------:R-:W-:Y:S01]  /*02b0*/  IABS R6, c[0x0][0x1f0] ;  /* 0x00007c0000067a13 */ /* 0x000fe20000000000 */
[----:B------:R-:W-:Y:S01]  /*02c0*/  UMOV UR4, URZ ;  /* 0x0000003f00047c82 */ /* 0x000fe20008000000 */
[----:B------:R-:W-:Y:S01]  /*02d0*/  IABS R7, UR7 ;  /* 0x0000000700077c13 */ /* 0x000fe20008000000 */
[----:B------:R-:W-:Y:S01]  /*02e0*/  UISETP.GE.AND UP2, UPT, UR7, URZ, UPT ;  /* 0x0000003f0700728c */ /* 0x000fe2000bf46270 */
[----:B-1----:R-:W1:Y:S01]  /*02f0*/  R2UR UR20, R6 ;  /* 0x00000000061473c2 */ /* 0x002e6200000e0000 */
[----:B------:R-:W-:Y:S01]  /*0300*/  ULDC UR18, c[0x0][0x1f0] ;  /* 0x00007c0000127ab9 */ /* 0x000fe20000000800 */
[----:B------:R-:W-:-:S02]  /*0310*/  IADD3 R13, R0, 0x8, RZ ;  /* 0x00000008000d7810 */ /* 0x000fc40007ffe0ff */
[----:B------:R-:W-:Y:S02]  /*0320*/  IADD3 R15, R0, 0x10, RZ ;  /* 0x00000010000f7810 */ /* 0x000fe40007ffe0ff */
[----:B------:R-:W-:Y:S02]  /*0330*/  LOP3.LUT R122, R122, 0xfdffffff, RZ, 0xc0, !PT ;  /* 0xfdffffff7a7a7812 */ /* 0x000fe400078ec0ff */
[----:B------:R4:W5:Y:S01]  /*0340*/  R2UR UR9, R7 ;  /* 0x00000000070973c2 */ /* 0x00096200000e0000 */
[----:B------:R-:W-:Y:S02]  /*0350*/  ISETP.GE.U32.AND P2, PT, R15, c[0x0][0x1e0], PT ;  /* 0x000078000f007a0c */ /* 0x000fe40003f46070 */
[C---:B------:R-:W-:Y:S02]  /*0360*/  IADD3 R17, R0.reuse, 0x18, RZ ;  /* 0x0000001800117810 */ /* 0x040fe40007ffe0ff */
[----:B------:R-:W-:Y:S02]  /*0370*/  IADD3 R19, R0, 0x20, RZ ;  /* 0x0000002000137810 */ /* 0x000fe40007ffe0ff */
[----:B------:R-:W-:-:S02]  /*0380*/  SHF.R.S32.HI R14, RZ, 0x1f, R17 ;  /* 0x0000001fff0e7819 */ /* 0x000fc40000011411 */
[----:B----4-:R-:W-:Y:S02]  /*0390*/  SHF.R.S32.HI R7, RZ, 0x1f, R13 ;  /* 0x0000001fff077819 */ /* 0x010fe4000001140d */
[----:B------:R-:W-:Y:S02]  /*03a0*/  SHF.R.S32.HI R16, RZ, 0x1f, R19 ;  /* 0x0000001fff107819 */ /* 0x000fe40000011413 */
[----:B0-----:R-:W-:Y:S02]  /*03b0*/  LOP3.LUT R2, R2, 0xffffff7f, RZ, 0xc0, !PT ;  /* 0xffffff7f02027812 */ /* 0x001fe400078ec0ff */
[----:B------:R-:W-:Y:S01]  /*03c0*/  LOP3.LUT R3, R3, 0x7fffffff, RZ, 0xc0, !PT ;  /* 0x7fffffff03037812 */ /* 0x000fe200078ec0ff */
[----:B-1----:R-:W0:Y:S01]  /*03d0*/  I2F.RP R4, UR20 ;  /* 0x0000001400047d06 */ /* 0x002e220008209400 */
[C---:B------:R-:W-:Y:S02]  /*03e0*/  IADD3 R49, R0.reuse, 0xe0, RZ ;  /* 0x000000e000317810 */ /* 0x040fe40007ffe0ff */
[----:B------:R-:W-:-:S02]  /*03f0*/  IADD3 R120, R0, 0x110, RZ ;  /* 0x0000011000787810 */ /* 0x000fc40007ffe0ff */
[----:B------:R-:W-:-:S03]  /*0400*/  IADD3 R123, R0, 0x118, RZ ;  /* 0x00000118007b7810 */ /* 0x000fc60007ffe0ff */
[----:B0-----:R-:W0:Y:S02]  /*0410*/  MUFU.RCP R4, R4 ;  /* 0x0000000400047308 */ /* 0x001e240000001000 */
[----:B0-----:R-:W-:-:S06]  /*0420*/  IADD3 R5, R4, 0xffffffe, RZ ;  /* 0x0ffffffe04057810 */ /* 0x001fcc0007ffe0ff */
[----:B------:R-:W0:Y:S02]  /*0430*/  F2I.FTZ.U32.TRUNC.NTZ R5, R5 ;  /* 0x0000000500057305 */ /* 0x000e24000021f000 */
[----:B0-----:R-:W0:Y:S02]  /*0440*/  R2UR UR5, R5 ;  /* 0x00000000050573c2 */ /* 0x001e2400000e0000 */
[----:B0-----:R-:W-:-:S04]  /*0450*/  UIADD3 UR8, URZ, -UR5, URZ ;  /* 0x800000053f087290 */ /* 0x001fc8000fffe03f */
[----:B------:R-:W-:-:S04]  /*0460*/  UIMAD UR8, UR8, UR20, URZ ;  /* 0x00000014080872a4 */ /* 0x000fc8000f8e023f */
[----:B------:R-:W-:-:S04]  /*0470*/  UIMAD.WIDE.U32 UR4, UR5, UR8, UR4 ;  /* 0x00000008050472a5 */ /* 0x000fc8000f8e0004 */
[----:B-----5:R-:W-:-:S04]  /*0480*/  UIMAD.WIDE.U32 UR4, UR5, UR9, URZ ;  /* 0x00000009050472a5 */ /* 0x020fc8000f8e003f */
        /* <DEDUP_REMOVED lines=15> */
[----:B------:R-:W-:-:S03]  /*0580*/  UISETP.GE.AND UP1, UPT, UR4, URZ, UPT ;  /* 0x0000003f0400728c */ /* 0x000fc6000bf26270 */
[----:B------:R-:W-:Y:S01]  /*0590*/  @UP2 UIADD3 UR5, UR5, 0x1, URZ ;  /* 0x0000000105052890 */ /* 0x000fe2000fffe03f */
[----:B------:R-:W-:-:S07]  /*05a0*/  MOV R6, UR8 ;  /* 0x0000000800067c02 */ /* 0x000fce0008000f00 */
[----:B------:R-:W-:-:S04]  /*05b0*/  @!UP1 UIADD3 UR5, -UR5, URZ, URZ ;  /* 0x0000003f05059290 */ /* 0x000fc8000fffe13f */
[----:B------:R-:W-:-:S04]  /*05c0*/  USEL UR5, UR9, UR5, !UP0 ;  /* 0x0000000509057287 */ /* 0x000fc8000c000000 */
[----:B------:R-:W-:Y:S01]  /*05d0*/  USHF.R.S32.HI UR4, URZ, 0x1f, UR5 ;  /* 0x0000001f3f047899 */ /* 0x000fe20008011405 */
[----:B--2---:R-:W-:Y:S02]  /*05e0*/  SHF.R.S32.HI R5, RZ, 0x1f, R9 ;  /* 0x0000001fff057819 */ /* 0x004fe40000011409 */
[----:B------:R-:W-:Y:S01]  /*05f0*/  IADD3 R4, P0, R9, UR8, RZ ;  /* 0x0000000809047c10 */ /* 0x000fe2000ff1e0ff */
[----:B------:R-:W-:Y:S01]  /*0600*/  ULDC.64 UR8, c[0x0][0x1e8] ;  /* 0x00007a0000087ab9 */ /* 0x000fe20000000a00 */
[----:B---3--:R-:W-:Y:S01]  /*0610*/  ISETP.GT.U32.AND P1, PT, R8, 0x1df, PT ;  /* 0x000001df0800780c */ /* 0x008fe20003f24070 */
[----:B------:R-:W-:Y:S01]  /*0620*/  UIMAD UR4, UR4, UR8, URZ ;  /* 0x00000008040472a4 */ /* 0x000fe2000f8e023f */
[----:B------:R-:W-:Y:S02]  /*0630*/  LEA.HI.X.SX32 R5, R6, R5, 0x1, P0 ;  /* 0x0000000506057211 */ /* 0x000fe400000f0eff */
[----:B------:R-:W-:Y:S01]  /*0640*/  ISETP.GE.U32.AND P0, PT, R0, c[0x0][0x1e0], PT ;  /* 0x0000780000007a0c */ /* 0x000fe20003f06070 */
[----:B------:R-:W-:Y:S01]  /*0650*/  UIMAD UR4, UR5, UR9, UR4 ;  /* 0x00000009050472a4 */ /* 0x000fe2000f8e0204 */
[----:B------:R-:W-:-:S02]  /*0660*/  SHF.R.S32.HI R6, RZ, 0x1f, R0 ;  /* 0x0000001fff067819 */ /* 0x000fc40000011400 */
[----:B------:R-:W-:Y:S02]  /*0670*/  SHF.R.S32.HI R8, RZ, 0x1f, R15 ;  /* 0x0000001fff087819 */ /* 0x000fe4000001140f */
[----:B------:R-:W-:Y:S02]  /*0680*/  ISETP.GE.OR.EX P3, PT, R6, c[0x0][0x1e4], P1, P0 ;  /* 0x0000790006007a0c */ /* 0x000fe40000f66700 */
[----:B------:R-:W-:Y:S02]  /*0690*/  ISETP.GE.U32.AND P0, PT, R13, c[0x0][0x1e0], PT ;  /* 0x000078000d007a0c */ /* 0x000fe40003f06070 */
[----:B------:R-:W-:Y:S02]  /*06a0*/  MOV R9, UR5 ;  /* 0x0000000500097c02 */ /* 0x000fe40008000f00 */
[----:B------:R-:W-:Y:S02]  /*06b0*/  ISETP.GE.OR.EX P6, PT, R7, c[0x0][0x1e4], P1, P0 ;  /* 0x0000790007007a0c */ /* 0x000fe40000fc6700 */
[----:B------:R-:W-:Y:S01]  /*06c0*/  ISETP.GE.OR.EX P5, PT, R8, c[0x0][0x1e4], P1, P2 ;  /* 0x0000790008007a0c */ /* 0x000fe20000fa6720 */
[----:B------:R-:W-:Y:S01]  /*06d0*/  IMAD.WIDE.U32 R4, R9, c[0x0][0x1e8], R4 ;  /* 0x00007a0009047a25 */ /* 0x000fe200078e0004 */
[----:B------:R-:W-:-:S02]  /*06e0*/  ISETP.GE.U32.AND P0, PT, R17, c[0x0][0x1e0], PT ;  /* 0x0000780011007a0c */ /* 0x000fc40003f06070 */
[----:B------:R-:W-:Y:S01]  /*06f0*/  ISETP.GE.U32.AND P2, PT, R19, c[0x0][0x1e0], PT ;  /* 0x0000780013007a0c */ /* 0x000fe20003f46070 */
[----:B------:R-:W-:Y:S01]  /*0700*/  @!P3 IMAD R9, R6, c[0x0][0x1d8], RZ ;  /* 0x000076000609ba24 */ /* 0x000fe200078e02ff */
[----:B------:R-:W-:Y:S02]  /*0710*/  @P3 LOP3.LUT R122, R122, 0x2000000, RZ, 0xfc, !PT ;  /* 0x020000007a7a3812 */ /* 0x000fe400078efcff */
[----:B------:R-:W-:Y:S01]  /*0720*/  ISETP.GE.OR.EX P4, PT, R14, c[0x0][0x1e4], P1, P0 ;  /* 0x000079000e007a0c */ /* 0x000fe20000f86700 */
[----:B------:R-:W-:Y:S01]  /*0730*/  @!P3 IMAD R21, R0, c[0x0][0x1dc], R9 ;  /* 0x000077000015ba24 */ /* 0x000fe200078e0209 */
[----:B------:R-:W-:Y:S01]  /*0740*/  LOP3.LUT R122, R122, 0xfeffffff, RZ, 0xc0, !PT ;  /* 0xfeffffff7a7a7812 */ /* 0x000fe200078ec0ff */
[----:B------:R-:W-:Y:S01]  /*0750*/  @!P6 IMAD R6, R7, c[0x0][0x1d8], RZ ;  /* 0x000076000706ea24 */ /* 0x000fe200078e02ff */
[----:B------:R-:W-:Y:S01]  /*0760*/  IADD3 R7, R5, UR4, RZ ;  /* 0x0000000405077c10 */ /* 0x000fe2000fffe0ff */
[----:B------:R-:W-:Y:S01]  /*0770*/  @!P5 IMAD R12, R8, c[0x0][0x1d8], RZ ;  /* 0x00007600080cda24 */ /* 0x000fe200078e02ff */
[----:B------:R-:W-:Y:S01]  /*0780*/  @P6 LOP3.LUT R122, R122, 0x1000000, RZ, 0xfc, !PT ;  /* 0x010000007a7a6812 */ /* 0x000fe200078efcff */
[----:B------:R-:W-:Y:S01]  /*0790*/  @!P6 IMAD R23, R13, c[0x0][0x1dc], R6 ;  /* 0x000077000d17ea24 */ /* 0x000fe200078e0206 */
[----:B------:R-:W-:Y:S01]  /*07a0*/  @!P6 MOV R10, R4 ;  /* 0x00000004000ae202 */ /* 0x000fe20000000f00 */
[----:B------:R-:W-:Y:S01]  /*07b0*/  @!P3 IMAD.MOV.U32 R6, RZ, RZ, R4 ;  /* 0x000000ffff06b224 */ /* 0x000fe200078e0004 */
[----:B------:R-:W-:Y:S01]  /*07c0*/  LOP3.LUT R122, R122, 0xff7fffff, RZ, 0xc0, !PT ;  /* 0xff7fffff7a7a7812 */ /* 0x000fe200078ec0ff */
[----:B------:R-:W-:Y:S01]  /*07d0*/  @!P5 IMAD R25, R15, c[0x0][0x1dc], R12 ;  /* 0x000077000f19da24 */ /* 0x000fe200078e020c */
[----:B------:R-:W-:Y:S01]  /*07e0*/  @!P6 MOV R11, R7 ;  /* 0x00000007000be202 */ /* 0x000fe20000000f00 */
[----:B------:R-:W-:Y:S01]  /*07f0*/  @!P3 IMAD.WIDE.U32 R8, R0, c[0x0][0x1d8], R6 ;  /* 0x000076000008ba25 */ /* 0x000fe200078e0006 */
[----:B------:R-:W-:-:S02]  /*0800*/  @P5 LOP3.LUT R122, R122, 0x800000, RZ, 0xfc, !PT ;  /* 0x008000007a7a5812 */ /* 0x000fc400078efcff */
[----:B------:R-:W-:Y:S01]  /*0810*/  @!P5 MOV R12, R4 ;  /* 0x00000004000cd202 */ /* 0x000fe20000000f00 */
[----:B------:R-:W-:Y:S01]  /*0820*/  @!P3 IMAD.SHL.U32 R52, R8, 0x2, RZ ;  /* 0x000000020834b824 */ /* 0x000fe200078e00ff */
[----:B------:R-:W-:Y:S01]  /*0830*/  LOP3.LUT R122, R122, 0xffbfffff, RZ, 0xc0, !PT ;  /* 0xffbfffff7a7a7812 */ /* 0x000fe200078ec0ff */
[----:B------:R-:W-:Y:S01]  /*0840*/  @!P6 IMAD.WIDE.U32 R10, R13, c[0x0][0x1d8], R10 ;  /* 0x000076000d0aea25 */ /* 0x000fe200078e000a */
[----:B------:R-:W-:Y:S02]  /*0850*/  @!P3 IADD3 R9, R9, R21, RZ ;  /* 0x000000150909b210 */ /* 0x000fe40007ffe0ff */
[----:B------:R-:W-:Y:S01]  /*0860*/  @P4 LOP3.LUT R122, R122, 0x400000, RZ, 0xfc, !PT ;  /* 0x004000007a7a4812 */ /* 0x000fe200078efcff */
[----:B------:R-:W-:Y:S01]  /*0870*/  @!P6 IMAD.SHL.U32 R66, R10, 0x2, RZ ;  /* 0x000000020a42e824 */ /* 0x000fe200078e00ff */
[----:B------:R-:W-:Y:S01]  /*0880*/  @!P3 SHF.L.U64.HI R8, R8, 0x1, R9 ;  /* 0x000000010808b819 */ /* 0x000fe20000010209 */
[----:B------:R-:W-:Y:S01]  /*0890*/  @!P4 IMAD R14, R14, c[0x0][0x1d8], RZ ;  /* 0x000076000e0eca24 */ /* 0x000fe200078e02ff */
[----:B------:R-:W-:-:S02]  /*08a0*/  @!P3 IADD3 R124, P0, R52, c[0x0][0x180], RZ ;  /* 0x00006000347cba10 */ /* 0x000fc40007f1e0ff */
[----:B------:R-:W-:Y:S02]  /*08b0*/  ISETP.GE.OR.EX P3, PT, R16, c[0x0][0x1e4], P1, P2 ;  /* 0x0000790010007a0c */ /* 0x000fe40000f66720 */
[C---:B------:R-:W-:Y:S02]  /*08c0*/  LOP3.LUT P2, RZ, R122.reuse, 0x2000000, RZ, 0xc0, !PT ;  /* 0x020000007aff7812 */ /* 0x040fe4000784c0ff */
[----:B------:R-:W-:Y:S02]  /*08d0*/  @!P5 MOV R13, R7 ;  /* 0x00000007000dd202 */ /* 0x000fe40000000f00 */
[----:B------:R-:W-:Y:S02]  /*08e0*/  @!P6 IADD3 R9, R11, R23, RZ ;  /* 0x000000170b09e210 */ /* 0x000fe40007ffe0ff */
[----:B------:R-:W-:Y:S01]  /*08f0*/  LOP3.LUT R122, R122, 0xffdfffff, RZ, 0xc0, !PT ;  /* 0xffdfffff7a7a7812 */ /* 0x000fe200078ec0ff */
[----:B------:R-:W-:Y:S01]  /*0900*/  @!P5 IMAD.WIDE.U32 R12, R15, c[0x0][0x1d8], R12 ;  /* 0x000076000f0cda25 */ /* 0x000fe200078e000c */
[----:B------:R-:W-:-:S02]  /*0910*/  @!P6 SHF.L.U64.HI R10, R10, 0x1, R9 ;  /* 0x000000010a0ae819 */ /* 0x000fc40000010209 */
[----:B------:R-:W-:Y:S01]  /*0920*/  @!P4 MOV R9, R7 ;  /* 0x000000070009c202 */ /* 0x000fe20000000f00 */
[----:B------:R-:W-:Y:S01]  /*0930*/  @!P4 IMAD R15, R17, c[0x0][0x1dc], R14 ;  /* 0x00007700110fca24 */ /* 0x000fe200078e020e */
[----:B------:R-:W-:Y:S01]  /*0940*/  @!P5 IADD3 R11, R13, R25, RZ ;  /* 0x000000190d0bd210 */ /* 0x000fe20007ffe0ff */
[----:B------:R-:W-:Y:S01]  /*0950*/  @!P5 IMAD.SHL.U32 R13, R12, 0x2, RZ ;  /* 0x000000020c0dd824 */ /* 0x000fe200078e00ff */
[----:B------:R-:W-:Y:S01]  /*0960*/  @!P2 IADD3.X R125, R8, c[0x0][0x184], RZ, P0, !PT ;  /* 0x00006100087daa10 */ /* 0x000fe200007fe4ff */
[----:B------:R-:W-:Y:S01]  /*0970*/  @!P3 IMAD R16, R16, c[0x0][0x1d8], RZ ;  /* 0x000076001010ba24 */ /* 0x000fe200078e02ff */
[----:B------:R-:W-:Y:S02]  /*0980*/  @!P2 IADD3 R52, P0, R52, c[0x0][0x178], RZ ;  /* 0x00005e003434aa10 */ /* 0x000fe40007f1e0ff */
[----:B------:R-:W-:Y:S01]  /*0990*/  @!P5 SHF.L.U64.HI R12, R12, 0x1, R11 ;  /* 0x000000010c0cd819 */ /* 0x000fe2000001020b */
[----:B------:R-:W-:Y:S01]  /*09a0*/  STL.64 [R1+0x588], R124 ;  /* 0x0005887c01007387 */ /* 0x000fe20000100a00 */
[----:B------:R-:W-:-:S02]  /*09b0*/  @!P2 IADD3.X R53, R8, c[0x0][0x17c], RZ, P0, !PT ;  /* 0x00005f000835aa10 */ /* 0x000fc400007fe4ff */
[----:B------:R-:W-:Y:S02]  /*09c0*/  @!P6 IADD3 R50, P0, R66, c[0x0][0x180], RZ ;  /* 0x000060004232ea10 */ /* 0x000fe40007f1e0ff */
[----:B------:R-:W-:Y:S02]  /*09d0*/  @!P4 MOV R8, R4 ;  /* 0x000000040008c202 */ /* 0x000fe40000000f00 */
[----:B------:R-:W-:Y:S02]  /*09e0*/  @!P6 IADD3.X R51, R10, c[0x0][0x184], RZ, P0, !PT ;  /* 0x000061000a33ea10 */ /* 0x000fe400007fe4ff */
[----:B------:R-:W-:Y:S01]  /*09f0*/  @!P6 IADD3 R66, P0, R66, c[0x0][0x178], RZ ;  /* 0x00005e004242ea10 */ /* 0x000fe20007f1e0ff */
[----:B------:R-:W-:Y:S01]  /*0a00*/  @!P4 IMAD.WIDE.U32 R8, R17, c[0x0][0x1d8], R8 ;  /* 0x000076001108ca25 */ /* 0x000fe200078e0008 */
[----:B------:R-:W-:Y:S02]  /*0a10*/  @!P3 MOV R11, R7 ;  /* 0x00000007000bb202 */ /* 0x000fe40000000f00 */
[----:B------:R-:W-:Y:S01]  /*0a20*/  @!P6 IADD3.X R67, R10, c[0x0][0x17c], RZ, P0, !PT ;  /* 0x00005f000a43ea10 */ /* 0x000fe200007fe4ff */
[----:B------:R-:W-:Y:S01]  /*0a30*/  @!P3 IMAD R17, R19, c[0x0][0x1dc], R16 ;  /* 0x000077001311ba24 */ /* 0x000fe200078e0210 */
[----:B------:R-:W-:-:S02]  /*0a40*/  @!P5 IADD3 R26, P0, R13, c[0x0][0x180], RZ ;  /* 0x000060000d1ada10 */ /* 0x000fc40007f1e0ff */
[----:B------:R-:W-:Y:S02]  /*0a50*/  @!P3 MOV R10, R4 ;  /* 0x00000004000ab202 */ /* 0x000fe40000000f00 */
[----:B------:R-:W-:Y:S02]  /*0a60*/  @!P5 IADD3.X R27, R12, c[0x0][0x184], RZ, P0, !PT ;  /* 0x000061000c1bda10 */ /* 0x000fe400007fe4ff */
[----:B------:R-:W-:Y:S01]  /*0a70*/  @!P5 IADD3 R82, P0, R13, c[0x0][0x178], RZ ;  /* 0x00005e000d52da10 */ /* 0x000fe20007f1e0ff */
[----:B------:R-:W-:Y:S01]  /*0a80*/  @!P3 IMAD.WIDE.U32 R10, R19, c[0x0][0x1d8], R10 ;  /* 0x00007600130aba25 */ /* 0x000fe200078e000a */
[----:B------:R-:W-:Y:S01]  /*0a90*/  @!P4 IADD3 R9, R9, R15, RZ ;  /* 0x0000000f0909c210 */ /* 0x000fe20007ffe0ff */
[----:B------:R0:W-:Y:S01]  /*0aa0*/  @!P5 STL.64 [R1+0x218], R26 ;  /* 0x0002181a0100d387 */ /* 0x0001e20000100a00 */
[----:B------:R-:W-:Y:S02]  /*0ab0*/  @!P4 SHF.L.U32 R78, R8, 0x1, RZ ;  /* 0x00000001084ec819 */ /* 0x000fe400000006ff */
[----:B------:R-:W-:-:S02]  /*0ac0*/  @!P5 IADD3.X R83, R12, c[0x0][0x17c], RZ, P0, !PT ;  /* 0x00005f000c53da10 */ /* 0x000fc400007fe4ff */
[----:B------:R-:W-:Y:S01]  /*0ad0*/  @!P4 SHF.L.U64.HI R8, R8, 0x1, R9 ;  /* 0x000000010808c819 */ /* 0x000fe20000010209 */
[----:B------:R-:W-:Y:S01]  /*0ae0*/  @!P3 IMAD.IADD R9, R11, 0x1, R17 ;  /* 0x000000010b09b824 */ /* 0x000fe200078e0211 */
[----:B------:R-:W-:Y:S02]  /*0af0*/  @!P4 IADD3 R60, P0, R78, c[0x0][0x180], RZ ;  /* 0x000060004e3cca10 */ /* 0x000fe40007f1e0ff */
[----:B------:R-:W-:Y:S02]  /*0b00*/  @!P3 SHF.L.U32 R70, R10, 0x1, RZ ;  /* 0x000000010a46b819 */ /* 0x000fe400000006ff */
[----:B------:R-:W-:Y:S02]  /*0b10*/  @!P4 IADD3.X R61, R8, c[0x0][0x184], RZ, P0, !PT ;  /* 0x00006100083dca10 */ /* 0x000fe400007fe4ff */
[----:B------:R-:W-:Y:S02]  /*0b20*/  @!P4 IADD3 R78, P0, R78, c[0x0][0x178], RZ ;  /* 0x00005e004e4eca10 */ /* 0x000fe40007f1e0ff */
[----:B------:R-:W-:Y:S01]  /*0b30*/  @!P3 SHF.L.U64.HI R10, R10, 0x1, R9 ;  /* 0x000000010a0ab819 */ /* 0x000fe20000010209 */
[----:B------:R-:W-:Y:S01]  /*0b40*/  STL.64 [R1+0x580], R60 ;  /* 0x0005803c01007387 */ /* 0x000fe20000100a00 */
[----:B------:R-:W-:-:S02]  /*0b50*/  @!P4 IADD3.X R79, R8, c[0x0][0x17c], RZ, P0, !PT ;  /* 0x00005f00084fca10 */ /* 0x000fc400007fe4ff */
[----:B------:R-:W-:Y:S02]  /*0b60*/  @!P3 IADD3 R14, P0, R70, c[0x0][0x180], RZ ;  /* 0x00006000460eba10 */ /* 0x000fe40007f1e0ff */
[----:B------:R-:W-:Y:S02]  /*0b70*/  IADD3 R11, R0, 0x28, RZ ;  /* 0x00000028000b7810 */ /* 0x000fe40007ffe0ff */
[----:B------:R-:W-:Y:S02]  /*0b80*/  @!P3 IADD3.X R15, R10, c[0x0][0x184], RZ, P0, !PT ;  /* 0x000061000a0fba10 */ /* 0x000fe400007fe4ff */
[----:B------:R-:W-:Y:S02]  /*0b90*/  @!P3 IADD3 R70, P0, R70, c[0x0][0x178], RZ ;  /* 0x00005e004646ba10 */ /* 0x000fe40007f1e0ff */
[----:B------:R-:W-:Y:S01]  /*0ba0*/  SHF.R.S32.HI R8, RZ, 0x1f, R11 ;  /* 0x0000001fff087819 */ /* 0x000fe2000001140b */
[----:B------:R1:W-:Y:S01]  /*0bb0*/  @!P3 STL.64 [R1+0x220], R14 ;  /* 0x0002200e0100b387 */ /* 0x0003e20000100a00 */
[----:B------:R-:W-:-:S02]  /*0bc0*/  @!P3 IADD3.X R71, R10, c[0x0][0x17c], RZ, P0, !PT ;  /* 0x00005f000a47ba10 */ /* 0x000fc400007fe4ff */
[----:B------:R-:W-:Y:S02]  /*0bd0*/  ISETP.GE.U32.AND P0, PT, R11, c[0x0][0x1e0], PT ;  /* 0x000078000b007a0c */ /* 0x000fe40003f06070 */
[----:B------:R-:W-:Y:S02]  /*0be0*/  @P3 LOP3.LUT R122, R122, 0x200000, RZ, 0xfc, !PT ;  /* 0x002000007a7a3812 */ /* 0x000fe400078efcff */
[----:B------:R-:W-:Y:S02]  /*0bf0*/  ISETP.GE.OR.EX P2, PT, R8, c[0x0][0x1e4], P1, P0 ;  /* 0x0000790008007a0c */ /* 0x000fe40000f46700 */
[----:B------:R-:W-:Y:S02]  /*0c00*/  LOP3.LUT R122, R122, 0xffefffff, RZ, 0xc0, !PT ;  /* 0xffefffff7a7a7812 */ /* 0x000fe400078ec0ff */
[----:B------:R-:W-:-:S09]  /*0c10*/  IADD3 R21, R0, 0xd8, RZ ;  /* 0x000000d800157810 */ /* 0x000fd20007ffe0ff */
[----:B------:R-:W-:Y:S01]  /*0c20*/  @!P2 IMAD R8, R8, c[0x0][0x1d8], RZ ;  /* 0x000076000808aa24 */ /* 0x000fe200078e02ff */
[----:B------:R-:W-:Y:S02]  /*0c30*/  @!P2 MOV R9, R7 ;  /* 0x000000070009a202 */ /* 0x000fe40000000f00 */
[----:B------:R-:W-:Y:S01]  /*0c40*/  @P2 LOP3.LUT R122, R122, 0x100000, RZ, 0xfc, !PT ;  /* 0x001000007a7a2812 */ /* 0x000fe200078efcff */
[----:B------:R-:W-:Y:S01]  /*0c50*/  @!P2 IMAD R13, R11, c[0x0][0x1dc], R8 ;  /* 0x000077000b0daa24 */ /* 0x000fe200078e0208 */
[----:B------:R-:W-:Y:S02]  /*0c60*/  @!P2 MOV R8, R4 ;  /* 0x000000040008a202 */ /* 0x000fe40000000f00 */
[----:B------:R-:W-:-:S03]  /*0c70*/  LOP3.LUT R122, R122, 0xfff7ffff, RZ, 0xc0, !PT ;  /* 0xfff7ffff7a7a7812 */ /* 0x000fc600078ec0ff */
[----:B------:R-:W-:Y:S01]  /*0c80*/  @!P2 IMAD.WIDE.U32 R8, R11, c[0x0][0x1d8], R8 ;  /* 0x000076000b08aa25 */ /* 0x000fe200078e0008 */
[----:B------:R-:W-:-:S03]  /*0c90*/  IADD3 R11, R0, 0x30, RZ ;  /* 0x00000030000b7810 */ /* 0x000fc60007ffe0ff */
[----:B------:R-:W-:Y:S01]  /*0ca0*/  @!P2 IMAD.SHL.U32 R92, R8, 0x2, RZ ;  /* 0x00000002085ca824 */ /* 0x000fe200078e00ff */
[----:B------:R-:W-:-:S04]  /*0cb0*/  @!P2 IADD3 R9, R9, R13, RZ ;  /* 0x0000000d0909a210 */ /* 0x000fc80007ffe0ff */
[----:B------:R-:W-:Y:S02]  /*0cc0*/  @!P2 SHF.L.U64.HI R8, R8, 0x1, R9 ;  /* 0x000000010808a819 */ /* 0x000fe40000010209 */
[----:B------:R-:W-:-:S04]  /*0cd0*/  @!P2 IADD3 R68, P0, R92, c[0x0][0x180], RZ ;  /* 0x000060005c44aa10 */ /* 0x000fc80007f1e0ff */
[----:B------:R-:W-:Y:S02]  /*0ce0*/  @!P2 IADD3.X R69, R8, c[0x0][0x184], RZ, P0, !PT ;  /* 0x000061000845aa10 */ /* 0x000fe400007fe4ff */
[----:B------:R-:W-:-:S04]  /*0cf0*/  @!P2 IADD3 R92, P0, R92, c[0x0][0x178], RZ ;  /* 0x00005e005c5caa10 */ /* 0x000fc80007f1e0ff */
[----:B------:R-:W-:Y:S02]  /*0d00*/  @!P2 IADD3.X R93, R8, c[0x0][0x17c], RZ, P0, !PT ;  /* 0x00005f00085daa10 */ /* 0x000fe400007fe4ff */
[----:B------:R-:W-:Y:S02]  /*0d10*/  SHF.R.S32.HI R8, RZ, 0x1f, R11 ;  /* 0x0000001fff087819 */ /* 0x000fe4000001140b */
[----:B------:R-:W-:-:S04]  /*0d20*/  ISETP.GE.U32.AND P0, PT, R11, c[0x0][0x1e0], PT ;  /* 0x000078000b007a0c */ /* 0x000fc80003f06070 */
[----:B------:R-:W-:-:S13]  /*0d30*/  ISETP.GE.OR.EX P2, PT, R8, c[0x0][0x1e4], P1, P0 ;  /* 0x0000790008007a0c */ /* 0x000fda0000f46700 */
[----:B------:R-:W-:Y:S01]  /*0d40*/  @!P2 IMAD R8, R8, c[0x0][0x1d8], RZ ;  /* 0x000076000808aa24 */ /* 0x000fe200078e02ff */
[----:B------:R-:W-:Y:S02]  /*0d50*/  @!P2 MOV R9, R7 ;  /* 0x000000070009a202 */ /* 0x000fe40000000f00 */
[----:B------:R-:W-:Y:S01]  /*0d60*/  @P2 LOP3.LUT R122, R122, 0x80000, RZ, 0xfc, !PT ;  /* 0x000800007a7a2812 */ /* 0x000fe200078efcff */
[----:B------:R-:W-:Y:S01]  /*0d70*/  @!P2 IMAD R13, R11, c[0x0][0x1dc], R8 ;  /* 0x000077000b0daa24 */ /* 0x000fe200078e0208 */
[----:B------:R-:W-:Y:S02]  /*0d80*/  @!P2 MOV R8, R4 ;  /* 0x000000040008a202 */ /* 0x000fe40000000f00 */
[----:B------:R-:W-:-:S03]  /*0d90*/  LOP3.LUT R122, R122, 0xfffbffff, RZ, 0xc0, !PT ;  /* 0xfffbffff7a7a7812 */ /* 0x000fc600078ec0ff */
[----:B------:R-:W-:Y:S01]  /*0da0*/  @!P2 IMAD.WIDE.U32 R8, R11, c[0x0][0x1d8], R8 ;  /* 0x000076000b08aa25 */ /* 0x000fe200078e0008 */
[----:B------:R-:W-:-:S04]  /*0db0*/  IADD3 R11, R0, 0x38, RZ ;  /* 0x00000038000b7810 */ /* 0x000fc80007ffe0ff */
[----:B------:R-:W-:Y:S02]  /*0dc0*/  @!P2 IADD3 R9, R9, R13, RZ ;  /* 0x0000000d0909a210 */ /* 0x000fe40007ffe0ff */
[C---:B------:R-:W-:Y:S02]  /*0dd0*/  @!P2 SHF.L.U32 R86, R8.reuse, 0x1, RZ ;  /* 0x000000010856a819 */ /* 0x040fe400000006ff */
        /* <DEDUP_REMOVED lines=11> */
[----:B------:R-:W-:Y:S02]  /*0e90*/  @!P2 IMAD R13, R11, c[0x0][0x1dc], R8 ;  /* 0x000077000b0daa24 */ /* 0x000fe400078e0208 */
[----:B------:R-:W-:Y:S01]  /*0ea0*/  @!P2 IMAD.MOV.U32 R8, RZ, RZ, R4 ;  /* 0x000000ffff08a224 */ /* 0x000fe200078e0004 */
        /* <DEDUP_REMOVED lines=14> */
[----:B------:R-:W-:Y:S01]  /*0f90*/  @P2 LOP3.LUT R122, R122, 0x20000, RZ, 0xfc, !PT ;  /* 0x000200007a7a2812 */ /* 0x000fe200078efcff */
[----:B------:R-:W-:Y:S02]  /*0fa0*/  @!P2 IMAD.MOV.U32 R9, RZ, RZ, R7 ;  /* 0x000000ffff09a224 */ /* 0x000fe400078e0007 */
        /* <DEDUP_REMOVED lines=23> */
[----:B------:R-:W-:Y:S01]  /*1120*/  @!P2 IMAD.IADD R9, R9, 0x1, R13 ;  /* 0x000000010909a824 */ /* 0x000fe200078e020d */
[----:B------:R-:W-:-:S04]  /*1130*/  @!P2 SHF.L.U32 R80, R8, 0x1, RZ ;  /* 0x000000010850a819 */ /* 0x000fc800000006ff */
        /* <DEDUP_REMOVED lines=119> */
[C---:B------:R-:W-:Y:S01]  /*18b0*/  @!P2 IMAD R13, R11.reuse, c[0x0][0x1dc], R8 ;  /* 0x000077000b0daa24 */ /* 0x040fe200078e0208 */
[----:B------:R-:W-:Y:S02]  /*18c0*/  @!P2 MOV R8, R4 ;  /* 0x000000040008a202 */ /* 0x000fe40000000f00 */
[----:B------:R-:W-:Y:S02]  /*18d0*/  @P2 LOP3.LUT R2, R2, 0x80, RZ, 0xfc, !PT ;  /* 0x0000008002022812 */ /* 0x000fe400078efcff */
[----:B------:R-:W-:Y:S01]  /*18e0*/  LOP3.LUT R122, R122, 0xfffffeff, RZ, 0xc0, !PT ;  /* 0xfffffeff7a7a7812 */ /* 0x000fe200078ec0ff */
[----:B------:R-:W-:Y:S01]  /*18f0*/  @!P2 IMAD.WIDE.U32 R8, R11, c[0x0][0x1d8], R8 ;  /* 0x000076000b08aa25 */ /* 0x000fe200078e0008 */
[----:B------:R-:W-:-:S02]  /*1900*/  IADD3 R11, R0, 0x88, RZ ;  /* 0x00000088000b7810 */ /* 0x000fc40007ffe0ff */
[----:B------:R-:W-:Y:S02]  /*1910*/  LOP3.LUT R2, R2, 0xfffffeff, RZ, 0xc0, !PT ;  /* 0xfffffeff02027812 */ /* 0x000fe400078ec0ff */
[----:B------:R-:W-:Y:S02]  /*1920*/  @!P2 IADD3 R9, R9, R13, RZ ;  /* 0x0000000d0909a210 */ /* 0x000fe40007ffe0ff */
[C---:B0-----:R-:W-:Y:S02]  /*1930*/  @!P2 SHF.L.U32 R26, R8.reuse, 0x1, RZ ;  /* 0x00000001081aa819 */ /* 0x041fe400000006ff */
        /* <DEDUP_REMOVED lines=14> */
[----:B------:R-:W-:-:S05]  /*1a20*/  @!P3 IMAD.WIDE.U32 R8, R11, c[0x0][0x1d8], R8 ;  /* 0x000076000b08ba25 */ /* 0x000fca00078e0008 */
[----:B------:R-:W-:Y:S02]  /*1a30*/  @!P3 IADD3 R9, R9, R13, RZ ;  /* 0x0000000d0909b210 */ /* 0x000fe40007ffe0ff */
[C---:B------:R-:W-:Y:S02]  /*1a40*/  @!P3 SHF.L.U32 R72, R8.reuse, 0x1, RZ ;  /* 0x000000010848b819 */ /* 0x040fe400000006ff */
[----:B------:R-:W-:Y:S02]  /*1a50*/  @!P3 SHF.L.U64.HI R8, R8, 0x1, R9 ;  /* 0x000000010808b819 */ /* 0x000fe40000010209 */
[----:B------:R-:W-:Y:S02]  /*1a60*/  @!P3 IADD3 R10, P0, R72, c[0x0][0x180], RZ ;  /* 0x00006000480aba10 */ /* 0x000fe40007f1e0ff */
[----:B------:R-:W-:Y:S02]  /*1a70*/  IADD3 R13, R0, 0x90, RZ ;  /* 0x00000090000d7810 */ /* 0x000fe40007ffe0ff */
[----:B------:R-:W-:-:S02]  /*1a80*/  @!P3 IADD3.X R11, R8, c[0x0][0x184], RZ, P0, !PT ;  /* 0x00006100080bba10 */ /* 0x000fc400007fe4ff */
        /* <DEDUP_REMOVED lines=8> */
[----:B-1----:R-:W-:Y:S01]  /*1b10*/  @!P2 IMAD R15, R13, c[0x0][0x1dc], R8 ;  /* 0x000077000d0faa24 */ /* 0x002fe200078e0208 */
        /* <DEDUP_REMOVED lines=37> */
[----:B------:R-:W-:Y:S02]  /*1d70*/  LOP3.LUT R122, R122, 0xffffffef, RZ, 0xc0, !PT ;  /* 0xffffffef7a7a7812 */ /* 0x000fe400078ec0ff */
[----:B------:R-:W-:Y:S01]  /*1d80*/  @P3 LOP3.LUT R2, R2, 0x100, RZ, 0xfc, !PT ;  /* 0x0000010002023812 */ /* 0x000fe200078efcff */
[----:B------:R-:W-:Y:S01]  /*1d90*/  @!P3 IMAD.WIDE.U32 R8, R13, c[0x0][0x1d8], R8 ;  /* 0x000076000d08ba25 */ /* 0x000fe200078e0008 */
[----:B------:R-:W-:-:S02]  /*1da0*/  IADD3 R13, R0, 0xa8, RZ ;  /* 0x000000a8000d7810 */ /* 0x000fc40007ffe0ff */
[----:B------:R-:W-:Y:S01]  /*1db0*/  LOP3.LUT R2, R2, 0xfffffdff, RZ, 0xc0, !PT ;  /* 0xfffffdff02027812 */ /* 0x000fe200078ec0ff */
        /* <DEDUP_REMOVED lines=89> */
[----:B------:R-:W-:-:S03]  /*2350*/  LOP3.LUT P3, RZ, R122, 0x1000000, RZ, 0xc0, !PT ;  /* 0x010000007aff7812 */ /* 0x000fc6000786c0ff */
        /* <DEDUP_REMOVED lines=18> */
[----:B------:R-:W-:-:S05]  /*2480*/  @!P2 IMAD.WIDE.U32 R12, R15, c[0x0][0x1d8], R12 ;  /* 0x000076000f0caa25 */ /* 0x000fca00078e000c */
        /* <DEDUP_REMOVED lines=11> */
[----:B------:R-:W-:Y:S01]  /*2540*/  @!P2 MOV R15, R7 ;  /* 0x00000007000fa202 */ /* 0x000fe20000000f00 */
[----:B------:R-:W-:Y:S01]  /*2550*/  @!P2 IMAD.MOV.U32 R14, RZ, RZ, R4 ;  /* 0x000000ffff0ea224 */ /* 0x000fe200078e0004 */
[----:B------:R-:W-:Y:S01]  /*2560*/  @P2 LOP3.LUT R3, R3, 0x40000000, RZ, 0xfc, !PT ;  /* 0x4000000003032812 */ /* 0x000fe200078efcff */
[C---:B------:R-:W-:Y:S02]  /*2570*/  @!P2 IMAD R20, R21.reuse, c[0x0][0x1dc], R20 ;  /* 0x000077001514aa24 */ /* 0x040fe400078e0214 */
[----:B------:R-:W-:Y:S01]  /*2580*/  @!P2 IMAD.WIDE.U32 R14, R21, c[0x0][0x1d8], R14 ;  /* 0x00007600150eaa25 */ /* 0x000fe200078e000e */
[----:B------:R-:W-:-:S04]  /*2590*/  LOP3.LUT R3, R3, 0xdfffffff, RZ, 0xc0, !PT ;  /* 0xdfffffff03037812 */ /* 0x000fc800078ec0ff */
        /* <DEDUP_REMOVED lines=14> */
[C---:B------:R-:W-:Y:S01]  /*2680*/  @!P5 IMAD R48, R49.reuse, c[0x0][0x1dc], R48 ;  /* 0x000077003130da24 */ /* 0x040fe200078e0230 */
[----:B------:R-:W-:Y:S01]  /*2690*/  @P5 LOP3.LUT R2, R2, 0x400, RZ, 0xfc, !PT ;  /* 0x0000040002025812 */ /* 0x000fe200078efcff */
[----:B------:R-:W-:Y:S01]  /*26a0*/  @!P5 IMAD.WIDE.U32 R42, R49, c[0x0][0x1d8], R42 ;  /* 0x00007600312ada25 */ /* 0x000fe200078e002a */
[----:B------:R-:W-:-:S04]  /*26b0*/  LOP3.LUT R3, R3, 0xefffffff, RZ, 0xc0, !PT ;  /* 0xefffffff03037812 */ /* 0x000fc800078ec0ff */
[----:B------:R-:W-:Y:S02]  /*26c0*/  @!P5 IADD3 R48, R43, R48, RZ ;  /* 0x000000302b30d210 */ /* 0x000fe40007ffe0ff */
[C---:B------:R-:W-:Y:S02]  /*26d0*/  @!P5 SHF.L.U32 R43, R42.reuse, 0x1, RZ ;  /* 0x000000012a2bd819 */ /* 0x040fe400000006ff */
[----:B------:R-:W-:Y:S02]  /*26e0*/  @!P5 SHF.L.U64.HI R42, R42, 0x1, R48 ;  /* 0x000000012a2ad819 */ /* 0x000fe40000010230 */
[----:B------:R-:W-:-:S04]  /*26f0*/  @!P5 IADD3 R58, P0, R43, c[0x0][0x180], RZ ;  /* 0x000060002b3ada10 */ /* 0x000fc80007f1e0ff */
[----:B------:R-:W-:Y:S02]  /*2700*/  @!P5 IADD3.X R59, R42, c[0x0][0x184], RZ, P0, !PT ;  /* 0x000061002a3bda10 */ /* 0x000fe400007fe4ff */
[----:B------:R-:W-:-:S03]  /*2710*/  @!P5 IADD3 R48, P0, R43, c[0x0][0x178], RZ ;  /* 0x00005e002b30da10 */ /* 0x000fc60007f1e0ff */
[----:B------:R-:W-:Y:S01]  /*2720*/  @!P5 STL.64 [R1+0x278], R58 ;  /* 0x0002783a0100d387 */ /* 0x000fe20000100a00 */
[----:B------:R-:W-:-:S05]  /*2730*/  @!P5 IADD3.X R49, R42, c[0x0][0x17c], RZ, P0, !PT ;  /* 0x00005f002a31da10 */ /* 0x000fca00007fe4ff */
[----:B------:R0:W-:Y:S02]  /*2740*/  @!P5 STL.64 [R1+0x270], R48 ;  /* 0x000270300100d387 */ /* 0x0001e40000100a00 */
[----:B0-----:R-:W-:-:S04]  /*2750*/  IADD3 R49, R0, 0xe8, RZ ;  /* 0x000000e800317810 */ /* 0x001fc80007ffe0ff */
[----:B------:R-:W-:Y:S02]  /*2760*/  SHF.R.S32.HI R42, RZ, 0x1f, R49 ;  /* 0x0000001fff2a7819 */ /* 0x000fe40000011431 */
[----:B------:R-:W-:-:S04]  /*2770*/  ISETP.GE.U32.AND P0, PT, R49, c[0x0][0x1e0], PT ;  /* 0x0000780031007a0c */ /* 0x000fc80003f06070 */
[----:B------:R-:W-:-:S13]  /*2780*/  ISETP.GE.OR.EX P2, PT, R42, c[0x0][0x1e4], P1, P0 ;  /* 0x000079002a007a0c */ /* 0x000fda0000f46700 */
[----:B------:R-:W-:Y:S01]  /*2790*/  @!P2 IMAD R48, R42, c[0x0][0x1d8], RZ ;  /* 0x000076002a30aa24 */ /* 0x000fe200078e02ff */
[----:B------:R-:W-:Y:S02]  /*27a0*/  @!P2 MOV R42, R4 ;  /* 0x00000004002aa202 */ /* 0x000fe40000000f00 */
[----:B------:R-:W-:Y:S01]  /*27b0*/  @!P2 MOV R43, R7 ;  /* 0x00000007002ba202 */ /* 0x000fe20000000f00 */
[----:B------:R-:W-:Y:S01]  /*27c0*/  @!P2 IMAD R48, R49, c[0x0][0x1dc], R48 ;  /* 0x000077003130aa24 */ /* 0x000fe200078e0230 */
[----:B------:R-:W-:-:S03]  /*27d0*/  @P2 LOP3.LUT R3, R3, 0x10000000, RZ, 0xfc, !PT ;  /* 0x1000000003032812 */ /* 0x000fc600078efcff */
[----:B------:R-:W-:Y:S01]  /*27e0*/  @!P2 IMAD.WIDE.U32 R42, R49, c[0x0][0x1d8], R42 ;  /* 0x00007600312aaa25 */ /* 0x000fe200078e002a */
[----:B------:R-:W-:-:S03]  /*27f0*/  LOP3.LUT R3, R3, 0xf7ffffff, RZ, 0xc0, !PT ;  /* 0xf7ffffff03037812 */ /* 0x000fc600078ec0ff */
[----:B------:R-:W-:Y:S01]  /*2800*/  @!P2 IMAD.IADD R48, R43, 0x1, R48 ;  /* 0x000000012b30a824 */ /* 0x000fe200078e0230 */
[----:B------:R-:W-:-:S04]  /*2810*/  @!P2 SHF.L.U32 R43, R42, 0x1, RZ ;  /* 0x000000012a2ba819 */ /* 0x000fc800000006ff */
        /* <DEDUP_REMOVED lines=17> */
[----:B------:R-:W-:-:S04]  /*2930*/  LOP3.LUT R3, R3, 0xfbffffff, RZ, 0xc0, !PT ;  /* 0xfbffffff03037812 */ /* 0x000fc800078ec0ff */
[----:B------:R-:W-:Y:S01]  /*2940*/  @!P2 IADD3 R48, R43, R48, RZ ;  /* 0x000000302b30a210 */ /* 0x000fe20007ffe0ff */
[----:B------:R-:W-:-:S03]  /*2950*/  @!P2 IMAD.SHL.U32 R43, R42, 0x2, RZ ;  /* 0x000000022a2ba824 */ /* 0x000fc600078e00ff */
        /* <DEDUP_REMOVED lines=24> */
[----:B------:R0:W-:Y:S01]  /*2ae0*/  @!P2 STL.64 [R1+0x248], R58 ;  /* 0x0002483a0100a387 */ /* 0x0001e20000100a00 */
[----:B------:R-:W-:Y:S02]  /*2af0*/  @!P2 IADD3.X R43, R43, c[0x0][0x17c], RZ, P0, !PT ;  /* 0x00005f002b2baa10 */ /* 0x000fe400007fe4ff */
[----:B0-----:R-:W-:-:S04]  /*2b00*/  IADD3 R58, R0, 0x100, RZ ;  /* 0x00000100003a7810 */ /* 0x001fc80007ffe0ff */
        /* <DEDUP_REMOVED lines=17> */
[----:B------:R-:W-:-:S05]  /*2c20*/  @!P6 IADD3.X R59, R48, c[0x0][0x17c], RZ, P0, !PT ;  /* 0x00005f00303bea10 */ /* 0x000fca00007fe4ff */
[----:B------:R1:W-:Y:S01]  /*2c30*/  @!P6 STL.64 [R1+0x238], R58 ;  /* 0x0002383a0100e387 */ /* 0x0003e20000100a00 */
[----:B0-----:R-:W-:Y:S01]  /*2c40*/  MOV R60, R82 ;  /* 0x00000052003c7202 */ /* 0x001fe20000000f00 */
[----:B------:R-:W-:Y:S01]  /*2c50*/  IMAD.MOV.U32 R61, RZ, RZ, R83 ;  /* 0x000000ffff3d7224 */ /* 0x000fe200078e0053 */
[----:B-1----:R-:W-:-:S04]  /*2c60*/  IADD3 R58, R0, 0x108, RZ ;  /* 0x00000108003a7810 */ /* 0x002fc80007ffe0ff */
        /* <DEDUP_REMOVED lines=18> */
[----:B------:R-:W-:Y:S02]  /*2d90*/  ISETP.GE.U32.AND P0, PT, R120, c[0x0][0x1e0], PT ;  /* 0x0000780078007a0c */ /* 0x000fe40003f06070 */
[----:B------:R-:W-:Y:S02]  /*2da0*/  LOP3.LUT P2, RZ, R122, 0x2000000, RZ, 0xc0, !PT ;  /* 0x020000007aff7812 */ /* 0x000fe4000784c0ff */
        /* <DEDUP_REMOVED lines=16> */
[----:B------:R-:W-:Y:S01]  /*2eb0*/  ISETP.GE.U32.AND P0, PT, R123, c[0x0][0x1e0], PT ;  /* 0x000078007b007a0c */ /* 0x000fe20003f06070 */
[----:B------:R0:W-:Y:S01]  /*2ec0*/  @!P4 STL.64 [R1+0x230], R124 ;  /* 0x0002307c0100c387 */ /* 0x0001e20000100a00 */
[----:B------:R-:W-:Y:S02]  /*2ed0*/  LOP3.LUT P4, RZ, R122, 0x800000, RZ, 0xc0, !PT ;  /* 0x008000007aff7812 */ /* 0x000fe4000788c0ff */
[----:B------:R-:W-:-:S13]  /*2ee0*/  ISETP.GE.OR.EX P5, PT, R120, c[0x0][0x1e4], P1, P0 ;  /* 0x0000790078007a0c */ /* 0x000fda0000fa6700 */
[----:B------:R-:W-:Y:S01]  /*2ef0*/  @!P5 IMAD R120, R120, c[0x0][0x1d8], RZ ;  /* 0x000076007878da24 */ /* 0x000fe200078e02ff */
[----:B------:R-:W-:Y:S01]  /*2f00*/  @P5 LOP3.LUT R3, R3, 0x400000, RZ, 0xfc, !PT ;  /* 0x0040000003035812 */ /* 0x000fe200078efcff */
[----:B------:R-:W-:Y:S02]  /*2f10*/  @!P5 IMAD.MOV.U32 R121, RZ, RZ, R7 ;  /* 0x000000ffff79d224 */ /* 0x000fe400078e0007 */
        /* <DEDUP_REMOVED lines=8> */
[----:B------:R-:W-:-:S04]  /*2fa0*/  @!P5 IADD3 R124, P0, R124, c[0x0][0x178], RZ ;  /* 0x00005e007c7cda10 */ /* 0x000fc80007f1e0ff */
[----:B------:R-:W-:-:S05]  /*2fb0*/  @!P5 IADD3.X R125, R123, c[0x0][0x17c], RZ, P0, !PT ;  /* 0x00005f007b7dda10 */ /* 0x000fca00007fe4ff */
[----:B------:R0:W-:Y:S04]  /*2fc0*/  @!P5 STL.64 [R1+0x228], R124 ;  /* 0x0002287c0100d387 */ /* 0x0001e80000100a00 */
[----:B0-----:R-:W2:Y:S01]  /*2fd0*/  LDL.LU.64 R124, [R1+0x588] ;  /* 0x00058800017c7983 */ /* 0x001ea20000300a00 */
[----:B------:R-:W-:-:S10]  /*2fe0*/  HFMA2.MMA R123, -RZ, RZ, 0, 0 ;  /* 0x00000000ff7b7435 */ /* 0x000fd400000001ff */
[----:B--2---:R0:W2:Y:S01]  /*2ff0*/  @!P2 LDG.E R123, [R124.64] ;  /* 0x0000000e7c7ba981 */ /* 0x0040a2000c1e1900 */
[----:B------:R-:W-:-:S03]  /*3000*/  LOP3.LUT R3, R3, 0xffdfffff, RZ, 0xc0, !PT ;  /* 0xffdfffff03037812 */ /* 0x000fc600078ec0ff */
[----:B0-----:R-:W3:Y:S04]  /*3010*/  LDL.LU.64 R124, [R1+0x220] ;  /* 0x00022000017c7983 */ /* 0x001ee80000300a00 */
[----:B--2---:R0:W-:Y:S02]  /*3020*/  STL [R1+0x2ec], R123 ;  /* 0x0002ec7b01007387 */ /* 0x0041e40000100800 */
[----:B0-----:R-:W-:-:S06]  /*3030*/  MOV R123, RZ ;  /* 0x000000ff007b7202 */ /* 0x001fcc0000000f00 */
[----:B------:R0:W2:Y:S01]  /*3040*/  @!P2 LDG.E R123, [R52.64] ;  /* 0x0000000e347ba981 */ /* 0x0000a2000c1e1900 */
[----:B------:R-:W-:Y:S02]  /*3050*/  LOP3.LUT P2, RZ, R122, 0x400000, RZ, 0xc0, !PT ;  /* 0x004000007aff7812 */ /* 0x000fe4000784c0ff */
[----:B0-----:R-:W-:-:S04]  /*3060*/  IADD3 R52, R0, 0x120, RZ ;  /* 0x0000012000347810 */ /* 0x001fc80007ffe0ff */
[----:B------:R-:W-:Y:S02]  /*3070*/  SHF.R.S32.HI R53, RZ, 0x1f, R52 ;  /* 0x0000001fff357819 */ /* 0x000fe40000011434 */
[----:B------:R-:W-:-:S04]  /*3080*/  ISETP.GE.U32.AND P0, PT, R52, c[0x0][0x1e0], PT ;  /* 0x0000780034007a0c */ /* 0x000fc80003f06070 */
[----:B------:R-:W-:Y:S01]  /*3090*/  ISETP.GE.OR.EX P5, PT, R53, c[0x0][0x1e4], P1, P0 ;  /* 0x0000790035007a0c */ /* 0x000fe20000fa6700 */
[----:B--2---:R0:W-:Y:S02]  /*30a0*/  STL [R1+0x2f4], R123 ;  /* 0x0002f47b01007387 */ /* 0x0041e40000100800 */
[----:B0-----:R-:W-:-:S06]  /*30b0*/  IMAD.MOV.U32 R123, RZ, RZ, RZ ;  /* 0x000000ffff7b7224 */ /* 0x001fcc00078e00ff */
[----:B------:R-:W2:Y:S04]  /*30c0*/  @!P3 LDG.E R123, [R50.64] ;  /* 0x0000000e327bb981 */ /* 0x000ea8000c1e1900 */
[----:B------:R-:W-:Y:S01]  /*30d0*/  @P5 LOP3.LUT R3, R3, 0x200000, RZ, 0xfc, !PT ;  /* 0x0020000003035812 */ /* 0x000fe200078efcff */
[----:B--2---:R0:W-:Y:S02]  /*30e0*/  STL [R1+0x2e8], R123 ;  /* 0x0002e87b01007387 */ /* 0x0041e40000100800 */
[----:B0-----:R-:W-:-:S10]  /*30f0*/  HFMA2.MMA R123, -RZ, RZ, 0, 0 ;  /* 0x00000000ff7b7435 */ /* 0x001fd400000001ff */
[----:B------:R0:W2:Y:S04]  /*3100*/  @!P3 LDG.E R123, [R66.64] ;  /* 0x0000000e427bb981 */ /* 0x0000a8000c1e1900 */
[----:B0-----:R-:W4:Y:S04]  /*3110*/  LDL.LU.64 R66, [R1+0x218] ;  /* 0x0002180001427983 */ /* 0x001f280000300a00 */
[----:B--2---:R0:W-:Y:S02]  /*3120*/  STL [R1+0x2f0], R123 ;  /* 0x0002f07b01007387 */ /* 0x0041e40000100800 */
[----:B0-----:R-:W-:-:S10]  /*3130*/  HFMA2.MMA R123, -RZ, RZ, 0, 0 ;  /* 0x00000000ff7b7435 */ /* 0x001fd400000001ff */
[----:B----4-:R0:W2:Y:S02]  /*3140*/  @!P4 LDG.E R123, [R66.64] ;  /* 0x0000000e427bc981 */ /* 0x0100a4000c1e1900 */
[----:B0-----:R-:W-:-:S06]  /*3150*/  MOV R66, RZ ;  /* 0x000000ff00427202 */ /* 0x001fcc0000000f00 */
[----:B------:R0:W4:Y:S04]  /*3160*/  @!P4 LDG.E R66, [R60.64] ;  /* 0x0000000e3c42c981 */ /* 0x000128000c1e1900 */
[----:B0-----:R-:W5:Y:S04]  /*3170*/  LDL.LU.64 R60, [R1+0x580] ;  /* 0x00058000013c7983 */ /* 0x001f680000300a00 */
[----:B--2---:R0:W-:Y:S02]  /*3180*/  STL [R1+0x2dc], R123 ;  /* 0x0002dc7b01007387 */ /* 0x0041e40000100800 */
[----:B0-----:R-:W-:-:S10]  /*3190*/  HFMA2.MMA R123, -RZ, RZ, 0, 0 ;  /* 0x00000000ff7b7435 */ /* 0x001fd400000001ff */
[----:B-----5:R-:W2:Y:S01]  /*31a0*/  @!P2 LDG.E R123, [R60.64] ;  /* 0x0000000e3c7ba981 */ /* 0x020ea2000c1e1900 */
[----:B------:R-:W-:Y:S01]  /*31b0*/  LOP3.LUT P3, RZ, R122, 0x200000, RZ, 0xc0, !PT ;  /* 0x002000007aff7812 */ /* 0x000fe2000786c0ff */
[----:B------:R-:W-:Y:S01]  /*31c0*/  @!P5 IMAD R50, R53, c[0x0][0x1d8], RZ ;  /* 0x000076003532da24 */ /* 0x000fe200078e02ff */
[----:B------:R-:W-:-:S03]  /*31d0*/  @!P5 MOV R51, R7 ;  /* 0x000000070033d202 */ /* 0x000fc60000000f00 */
[----:B------:R-:W-:Y:S01]  /*31e0*/  @!P5 IMAD R53, R52, c[0x0][0x1dc], R50 ;  /* 0x000077003435da24 */ /* 0x000fe200078e0232 */
[----:B------:R-:W-:-:S05]  /*31f0*/  @!P5 MOV R50, R4 ;  /* 0x000000040032d202 */ /* 0x000fca0000000f00 */
[----:B------:R-:W-:Y:S01]  /*3200*/  @!P5 IMAD.WIDE.U32 R50, R52, c[0x0][0x1d8], R50 ;  /* 0x000076003432da25 */ /* 0x000fe200078e0032 */
[----:B--2---:R0:W-:Y:S02]  /*3210*/  STL [R1+0x2d8], R123 ;  /* 0x0002d87b01007387 */ /* 0x0041e40000100800 */
[----:B0-----:R-:W-:-:S06]  /*3220*/  MOV R123, RZ ;  /* 0x000000ff007b7202 */ /* 0x001fcc0000000f00 */
[----:B------:R0:W2:Y:S02]  /*3230*/  @!P2 LDG.E R123, [R78.64] ;  /* 0x0000000e4e7ba981 */ /* 0x0000a4000c1e1900 */
[----:B0-----:R-:W-:-:S06]  /*3240*/  IMAD.MOV.U32 R78, RZ, RZ, RZ ;  /* 0x000000ffff4e7224 */ /* 0x001fcc00078e00ff */
[----:B------:R-:W5:Y:S01]  /*3250*/  @!P3 LDG.E R78, [R70.64] ;  /* 0x0000000e464eb981 */ /* 0x000f62000c1e1900 */
[----:B------:R-:W-:Y:S01]  /*3260*/  @!P5 IADD3 R53, R51, R53, RZ ;  /* 0x000000353335d210 */ /* 0x000fe20007ffe0ff */
[----:B------:R-:W-:-:S03]  /*3270*/  @!P5 IMAD.SHL.U32 R52, R50, 0x2, RZ ;  /* 0x000000023234d824 */ /* 0x000fc600078e00ff */
[----:B------:R-:W-:Y:S02]  /*3280*/  @!P5 SHF.L.U64.HI R53, R50, 0x1, R53 ;  /* 0x000000013235d819 */ /* 0x000fe40000010235 */
[----:B------:R-:W-:-:S04]  /*3290*/  @!P5 IADD3 R50, P0, R52, c[0x0][0x180], RZ ;  /* 0x000060003432da10 */ /* 0x000fc80007f1e0ff */
[----:B------:R-:W-:Y:S02]  /*32a0*/  @!P5 IADD3.X R51, R53, c[0x0][0x184], RZ, P0, !PT ;  /* 0x000061003533da10 */ /* 0x000fe400007fe4ff */
[----:B------:R-:W-:-:S04]  /*32b0*/  @!P5 IADD3 R52, P0, R52, c[0x0][0x178], RZ ;  /* 0x00005e003434da10 */ /* 0x000fc80007f1e0ff */
[----:B------:R-:W-:Y:S02]  /*32c0*/  @!P5 IADD3.X R53, R53, c[0x0][0x17c], RZ, P0, !PT ;  /* 0x00005f003535da10 */ /* 0x000fe400007fe4ff */
[----:B------:R-:W-:Y:S01]  /*32d0*/  LOP3.LUT P5, RZ, R122, 0x100000, RZ, 0xc0, !PT ;  /* 0x001000007aff7812 */ /* 0x000fe200078ac0ff */
[----:B-----5:R0:W-:Y:S02]  /*32e0*/  STL [R1+0x2d4], R78 ;  /* 0x0002d44e01007387 */ /* 0x0201e40000100800 */
[----:B0-----:R-:W-:-:S10]  /*32f0*/  MOV R78, RZ ;  /* 0x000000ff004e7202 */ /* 0x001fd40000000f00 */
[----:B------:R-:W5:Y:S04]  /*3300*/  @!P5 LDG.E R78, [R68.64] ;  /* 0x0000000e444ed981 */ /* 0x000f68000c1e1900 */
[----:B-----5:R0:W-:Y:S02]  /*3310*/  STL [R1+0x2c8], R78 ;  /* 0x0002c84e01007387 */ /* 0x0201e40000100800 */
[----:B0-----:R-:W-:-:S10]  /*3320*/  HFMA2.MMA R78, -RZ, RZ, 0, 0 ;  /* 0x00000000ff4e7435 */ /* 0x001fd400000001ff */
[----:B------:R-:W5:Y:S01]  /*3330*/  @!P5 LDG.E R78, [R92.64] ;  /* 0x0000000e5c4ed981 */ /* 0x000f62000c1e1900 */
[----:B------:R-:W-:-:S03]  /*3340*/  LOP3.LUT P2, RZ, R122, 0x80000, RZ, 0xc0, !PT ;  /* 0x000800007aff7812 */ /* 0x000fc6000784c0ff */
[----:B----4-:R0:W-:Y:S02]  /*3350*/  STL [R1+0x2e4], R66 ;  /* 0x0002e44201007387 */ /* 0x0101e40000100800 */
[----:B0-----:R-:W-:-:S04]  /*3360*/  IADD3 R66, R0, 0x128, RZ ;  /* 0x0000012800427810 */ /* 0x001fc80007ffe0ff */
[----:B------:R-:W-:Y:S02]  /*3370*/  SHF.R.S32.HI R67, RZ, 0x1f, R66 ;  /* 0x0000001fff437819 */ /* 0x000fe40000011442 */
[----:B------:R-:W-:-:S04]  /*3380*/  ISETP.GE.U32.AND P0, PT, R66, c[0x0][0x1e0], PT ;  /* 0x0000780042007a0c */ /* 0x000fc80003f06070 */
[----:B------:R-:W-:-:S13]  /*3390*/  ISETP.GE.OR.EX P4, PT, R67, c[0x0][0x1e4], P1, P0 ;  /* 0x0000790043007a0c */ /* 0x000fda0000f86700 */
[----:B------:R-:W-:Y:S01]  /*33a0*/  @!P4 IMAD R60, R67, c[0x0][0x1d8], RZ ;  /* 0x00007600433cca24 */ /* 0x000fe200078e02ff */
[----:B------:R-:W-:-:S03]  /*33b0*/  @!P4 MOV R61, R7 ;  /* 0x00000007003dc202 */ /* 0x000fc60000000f00 */
[----:B------:R-:W-:Y:S02]  /*33c0*/  @!P4 IMAD R67, R66, c[0x0][0x1dc], R60 ;  /* 0x000077004243ca24 */ /* 0x000fe400078e023c */
[----:B------:R-:W-:-:S04]  /*33d0*/  @!P4 IMAD.MOV.U32 R60, RZ, RZ, R4 ;  /* 0x000000ffff3cc224 */ /* 0x000fc800078e0004 */
[----:B------:R-:W-:Y:S01]  /*33e0*/  @!P4 IMAD.WIDE.U32 R60, R66, c[0x0][0x1d8], R60 ;  /* 0x00007600423cca25 */ /* 0x000fe200078e003c */
[----:B-----5:R0:W-:Y:S02]  /*33f0*/  STL [R1+0x2d0], R78 ;  /* 0x0002d04e01007387 */ /* 0x0201e40000100800 */
[----:B0-----:R-:W-:-:S10]  /*3400*/  HFMA2.MMA R78, -RZ, RZ, 0, 0 ;  /* 0x00000000ff4e7435 */ /* 0x001fd400000001ff */
[----:B------:R0:W4:Y:S01]  /*3410*/  @!P2 LDG.E R78, [R76.64] ;  /* 0x0000000e4c4ea981 */ /* 0x000122000c1e1900 */
[----:B------:R-:W-:Y:S02]  /*3420*/  @!P4 IADD3 R67, R61, R67, RZ ;  /* 0x000000433d43c210 */ /* 0x000fe40007ffe0ff */
[C---:B------:R-:W-:Y:S02]  /*3430*/  @!P4 SHF.L.U32 R66, R60.reuse, 0x1, RZ ;  /* 0x000000013c42c819 */ /* 0x040fe400000006ff */
[----:B------:R-:W-:Y:S02]  /*3440*/  @!P4 SHF.L.U64.HI R67, R60, 0x1, R67 ;  /* 0x000000013c43c819 */ /* 0x000fe40000010243 */
[----:B------:R-:W-:Y:S01]  /*3450*/  @!P4 IADD3 R60, P0, R66, c[0x0][0x180], RZ ;  /* 0x00006000423cca10 */ /* 0x000fe20007f1e0ff */
[----:B--2---:R1:W-:Y:S01]  /*3460*/  STL [R1+0x2e0], R123 ;  /* 0x0002e07b01007387 */ /* 0x0043e20000100800 */
[----:B------:R-:W-:Y:S02]  /*3470*/  IADD3 R70, R0, 0x130, RZ ;  /* 0x0000013000467810 */ /* 0x000fe40007ffe0ff */
[----:B------:R-:W-:-:S02]  /*3480*/  @!P4 IADD3.X R61, R67, c[0x0][0x184], RZ, P0, !PT ;  /* 0x00006100433dca10 */ /* 0x000fc400007fe4ff */
[----:B------:R-:W-:Y:S01]  /*3490*/  @!P4 IADD3 R66, P0, R66, c[0x0][0x178], RZ ;  /* 0x00005e004242ca10 */ /* 0x000fe20007f1e0ff */
[----:B-1----:R-:W-:-:S03]  /*34a0*/  HFMA2.MMA R123, -RZ, RZ, 0, 0 ;  /* 0x00000000ff7b7435 */ /* 0x002fc600000001ff */
[----:B------:R-:W-:Y:S02]  /*34b0*/  @!P4 IADD3.X R67, R67, c[0x0][0x17c], RZ, P0, !PT ;  /* 0x00005f004343ca10 */ /* 0x000fe400007fe4ff */
[----:B------:R-:W-:Y:S02]  /*34c0*/  SHF.R.S32.HI R71, RZ, 0x1f, R70 ;  /* 0x0000001fff477819 */ /* 0x000fe40000011446 */
[----:B------:R-:W-:-:S03]  /*34d0*/  ISETP.GE.U32.AND P0, PT, R70, c[0x0][0x1e0], PT ;  /* 0x0000780046007a0c */ /* 0x000fc60003f06070 */
[----:B---3--:R1:W2:Y:S01]  /*34e0*/  @!P3 LDG.E R123, [R124.64] ;  /* 0x0000000e7c7bb981 */ /* 0x0082a2000c1e1900 */
[----:B------:R-:W-:-:S13]  /*34f0*/  ISETP.GE.OR.EX P3, PT, R71, c[0x0][0x1e4], P1, P0 ;  /* 0x0000790047007a0c */ /* 0x000fda0000f66700 */
[----:B------:R-:W-:Y:S01]  /*3500*/  @!P3 MOV R68, R4 ;  /* 0x000000040044b202 */ /* 0x000fe20000000f00 */
[----:B------:R-:W-:Y:S01]  /*3510*/  @!P3 IMAD R71, R71, c[0x0][0x1d8], RZ ;  /* 0x000076004747ba24 */ /* 0x000fe200078e02ff */
[----:B------:R-:W-:-:S03]  /*3520*/  @!P3 MOV R69, R7 ;  /* 0x000000070045b202 */ /* 0x000fc60000000f00 */
[C---:B------:R-:W-:Y:S02]  /*3530*/  @!P3 IMAD R71, R70.reuse, c[0x0][0x1dc], R71 ;  /* 0x000077004647ba24 */ /* 0x040fe400078e0247 */
[----:B------:R-:W-:Y:S01]  /*3540*/  @!P3 IMAD.WIDE.U32 R68, R70, c[0x0][0x1d8], R68 ;  /* 0x000076004644ba25 */ /* 0x000fe200078e0044 */
[----:B------:R-:W-:-:S03]  /*3550*/  LOP3.LUT R3, R3, 0xffefffff, RZ, 0xc0, !PT ;  /* 0xffefffff03037812 */ /* 0x000fc600078ec0ff */
[----:B------:R-:W-:Y:S01]  /*3560*/  @!P3 IMAD.IADD R71, R69, 0x1, R71 ;  /* 0x000000014547b824 */ /* 0x000fe200078e0247 */
[C---:B------:R-:W-:Y:S02]  /*3570*/  @!P3 SHF.L.U32 R70, R68.reuse, 0x1, RZ ;  /* 0x000000014446b819 */ /* 0x040fe400000006ff */
[----:B------:R-:W-:Y:S02]  /*3580*/  @P4 LOP3.LUT R3, R3, 0x100000, RZ, 0xfc, !PT ;  /* 0x0010000003034812 */ /* 0x000fe400078efcff */
[----:B------:R-:W-:Y:S02]  /*3590*/  @!P3 SHF.L.U64.HI R71, R68, 0x1, R71 ;  /* 0x000000014447b819 */ /* 0x000fe40000010247 */
[----:B------:R-:W-:Y:S02]  /*35a0*/  @!P3 IADD3 R68, P0, R70, c[0x0][0x180], RZ ;  /* 0x000060004644ba10 */ /* 0x000fe40007f1e0ff */
[----:B------:R-:W-:Y:S02]  /*35b0*/  LOP3.LUT R3, R3, 0xfff7ffff, RZ, 0xc0, !PT ;  /* 0xfff7ffff03037812 */ /* 0x000fe400078ec0ff */
[----:B------:R-:W-:-:S02]  /*35c0*/  @!P3 IADD3.X R69, R71, c[0x0][0x184], RZ, P0, !PT ;  /* 0x000061004745ba10 */ /* 0x000fc400007fe4ff */
[----:B------:R-:W-:Y:S02]  /*35d0*/  @!P3 IADD3 R70, P0, R70, c[0x0][0x178], RZ ;  /* 0x00005e004646ba10 */ /* 0x000fe40007f1e0ff */
[----:B------:R-:W-:Y:S02]  /*35e0*/  @P3 LOP3.LUT R3, R3, 0x80000, RZ, 0xfc, !PT ;  /* 0x0008000003033812 */ /* 0x000fe400078efcff */
[----:B------:R-:W-:Y:S02]  /*35f0*/  @!P3 IADD3.X R71, R71, c[0x0][0x17c], RZ, P0, !PT ;  /* 0x00005f004747ba10 */ /* 0x000fe400007fe4ff */
[C---:B------:R-:W-:Y:S02]  /*3600*/  LOP3.LUT P3, RZ, R122.reuse, 0x10000, RZ, 0xc0, !PT ;  /* 0x000100007aff7812 */ /* 0x040fe4000786c0ff */
[----:B------:R-:W-:Y:S01]  /*3610*/  LOP3.LUT P4, RZ, R122, 0x40000, RZ, 0xc0, !PT ;  /* 0x000400007aff7812 */ /* 0x000fe2000788c0ff */
[----:B0-----:R-:W-:-:S12]  /*3620*/  HFMA2.MMA R77, -RZ, RZ, 0, 0 ;  /* 0x00000000ff4d7435 */ /* 0x001fd800000001ff */
[----:B------:R0:W3:Y:S04]  /*3630*/  @!P4 LDG.E R77, [R84.64] ;  /* 0x0000000e544dc981 */ /* 0x0000e8000c1e1900 */
[----:B----4-:R4:W-:Y:S02]  /*3640*/  STL [R1+0x2bc], R78 ;  /* 0x0002bc4e01007387 */ /* 0x0109e40000100800 */
[----:B----4-:R-:W-:-:S06]  /*3650*/  MOV R78, RZ ;  /* 0x000000ff004e7202 */ /* 0x010fcc0000000f00 */
[----:B------:R4:W5:Y:S02]  /*3660*/  @!P2 LDG.E R78, [R86.64] ;  /* 0x0000000e564ea981 */ /* 0x000964000c1e1900 */
[----:B----4-:R-:W-:-:S06]  /*3670*/  MOV R86, RZ ;  /* 0x000000ff00567202 */ /* 0x010fcc0000000f00 */
[----:B------:R4:W5:Y:S01]  /*3680*/  @!P3 LDG.E R86, [R98.64] ;  /* 0x0000000e6256b981 */ /* 0x000962000c1e1900 */
[----:B------:R-:W-:Y:S01]  /*3690*/  LOP3.LUT P5, RZ, R122, 0x20000, RZ, 0xc0, !PT ;  /* 0x000200007aff7812 */ /* 0x000fe200078ac0ff */
[----:B0-----:R-:W-:Y:S01]  /*36a0*/  IMAD.MOV.U32 R84, RZ, RZ, RZ ;  /* 0x000000ffff547224 */ /* 0x001fe200078e00ff */
[----:B------:R-:W-:Y:S01]  /*36b0*/  LOP3.LUT R3, R3, 0xfffbffff, RZ, 0xc0, !PT ;  /* 0xfffbffff03037812 */ /* 0x000fe200078ec0ff */
[----:B------:R-:W-:Y:S01]  /*36c0*/  HFMA2.MMA R92, -RZ, RZ, 0, 0 ;  /* 0x00000000ff5c7435 */ /* 0x000fe200000001ff */
[----:B-1----:R-:W-:Y:S01]  /*36d0*/  CS2R R124, SRZ ;  /* 0x00000000007c7805 */ /* 0x002fe2000001ff00 */
[----:B--2---:R-:W-:Y:S04]  /*36e0*/  STL [R1+0x2cc], R123 ;  /* 0x0002cc7b01007387 */ /* 0x004fe80000100800 */
[----:B----4-:R-:W2:Y:S04]  /*36f0*/  LDL.LU.64 R98, [R1+0x260] ;  /* 0x0002600001627983 */ /* 0x010ea80000300a00 */
[----:B------:R0:W4:Y:S04]  /*3700*/  @!P5 LDG.E R84, [R90.64] ;  /* 0x0000000e5a54d981 */ /* 0x000128000c1e1900 */
[----:B---3--:R1:W-:Y:S02]  /*3710*/  STL [R1+0x2b4], R77 ;  /* 0x0002b44d01007387 */ /* 0x0083e40000100800 */
[----:B-1----:R-:W-:-:S06]  /*3720*/  IMAD.MOV.U32 R77, RZ, RZ, RZ ;  /* 0x000000ffff4d7224 */ /* 0x002fcc00078e00ff */
[----:B------:R-:W3:Y:S04]  /*3730*/  @!P4 LDG.E R77, [R106.64] ;  /* 0x0000000e6a4dc981 */ /* 0x000ee8000c1e1900 */
[----:B-----5:R1:W-:Y:S02]  /*3740*/  STL [R1+0x2a4], R86 ;  /* 0x0002a45601007387 */ /* 0x0203e40000100800 */
[----:B-1----:R-:W-:-:S10]  /*3750*/  HFMA2.MMA R86, -RZ, RZ, 0, 0 ;  /* 0x00000000ff567435 */ /* 0x002fd400000001ff */
[----:B------:R-:W5:Y:S04]  /*3760*/  @!P3 LDG.E R86, [R80.64] ;  /* 0x0000000e5056b981 */ /* 0x000f68000c1e1900 */
[----:B------:R1:W-:Y:S02]  /*3770*/  STL [R1+0x2c4], R78 ;  /* 0x0002c44e01007387 */ /* 0x0003e40000100800 */
[----:B-1----:R-:W-:-:S04]  /*3780*/  IADD3 R78, R0, 0x138, RZ ;  /* 0x00000138004e7810 */ /* 0x002fc80007ffe0ff */
[----:B------:R-:W-:Y:S02]  /*3790*/  SHF.R.S32.HI R76, RZ, 0x1f, R78 ;  /* 0x0000001fff4c7819 */ /* 0x000fe4000001144e */
[----:B------:R-:W-:-:S04]  /*37a0*/  ISETP.GE.U32.AND P0, PT, R78, c[0x0][0x1e0], PT ;  /* 0x000078004e007a0c */ /* 0x000fc80003f06070 */
[----:B------:R-:W-:Y:S02]  /*37b0*/  ISETP.GE.OR.EX P2, PT, R76, c[0x0][0x1e4], P1, P0 ;  /* 0x000079004c007a0c */ /* 0x000fe40000f46700 */
[----:B------:R-:W-:-:S11]  /*37c0*/  LOP3.LUT P4, RZ, R122, 0x8000, RZ, 0xc0, !PT ;  /* 0x000080007aff7812 */ /* 0x000fd6000788c0ff */
[----:B------:R-:W-:Y:S01]  /*37d0*/  @!P2 IMAD R79, R76, c[0x0][0x1d8], RZ ;  /* 0x000076004c4faa24 */ /* 0x000fe200078e02ff */
[----:B------:R-:W-:-:S03]  /*37e0*/  @!P2 MOV R76, R4 ;  /* 0x00000004004ca202 */ /* 0x000fc60000000f00 */
[----:B------:R-:W-:Y:S01]  /*37f0*/  @!P2 IMAD R79, R78, c[0x0][0x1dc], R79 ;  /* 0x000077004e4faa24 */ /* 0x000fe200078e024f */
[----:B---3--:R1:W-:Y:S02]  /*3800*/  STL [R1+0x2c0], R77 ;  /* 0x0002c04d01007387 */ /* 0x0083e40000100800 */
[----:B-1----:R-:W-:-:S05]  /*3810*/  @!P2 MOV R77, R7 ;  /* 0x00000007004da202 */ /* 0x002fca0000000f00 */
[----:B------:R-:W-:-:S05]  /*3820*/  @!P2 IMAD.WIDE.U32 R76, R78, c[0x0][0x1d8], R76 ;  /* 0x000076004e4caa25 */ /* 0x000fca00078e004c */
[----:B------:R-:W-:Y:S02]  /*3830*/  @!P2 IADD3 R79, R77, R79, RZ ;  /* 0x0000004f4d4fa210 */ /* 0x000fe40007ffe0ff */
[C---:B------:R-:W-:Y:S02]  /*3840*/  @!P2 SHF.L.U32 R78, R76.reuse, 0x1, RZ ;  /* 0x000000014c4ea819 */ /* 0x040fe400000006ff */
[----:B------:R-:W-:Y:S02]  /*3850*/  @!P2 SHF.L.U64.HI R79, R76, 0x1, R79 ;  /* 0x000000014c4fa819 */ /* 0x000fe4000001024f */
[----:B------:R-:W-:-:S04]  /*3860*/  @!P2 IADD3 R76, P0, R78, c[0x0][0x180], RZ ;  /* 0x000060004e4caa10 */ /* 0x000fc80007f1e0ff */
[----:B------:R-:W-:Y:S02]  /*3870*/  @!P2 IADD3.X R77, R79, c[0x0][0x184], RZ, P0, !PT ;  /* 0x000061004f4daa10 */ /* 0x000fe400007fe4ff */
[----:B------:R-:W-:Y:S02]  /*3880*/  @!P2 IADD3 R78, P0, R78, c[0x0][0x178], RZ ;  /* 0x00005e004e4eaa10 */ /* 0x000fe40007f1e0ff */
[----:B------:R-:W-:Y:S02]  /*3890*/  @P2 LOP3.LUT R3, R3, 0x40000, RZ, 0xfc, !PT ;  /* 0x0004000003032812 */ /* 0x000fe400078efcff */
[----:B------:R-:W-:Y:S02]  /*38a0*/  @!P2 IADD3.X R79, R79, c[0x0][0x17c], RZ, P0, !PT ;  /* 0x00005f004f4faa10 */ /* 0x000fe400007fe4ff */
[----:B------:R-:W-:Y:S01]  /*38b0*/  LOP3.LUT P2, RZ, R122, 0x4000, RZ, 0xc0, !PT ;  /* 0x000040007aff7812 */ /* 0x000fe2000784c0ff */
[----:B0-----:R-:W-:-:S12]  /*38c0*/  IMAD.MOV.U32 R90, RZ, RZ, RZ ;  /* 0x000000ffff5a7224 */ /* 0x001fd800078e00ff */
[----:B------:R-:W3:Y:S04]  /*38d0*/  @!P2 LDG.E R90, [R110.64] ;  /* 0x0000000e6e5aa981 */ /* 0x000ee8000c1e1900 */
[----:B-----5:R0:W-:Y:S02]  /*38e0*/  STL [R1+0x2ac], R86 ;  /* 0x0002ac5601007387 */ /* 0x0201e40000100800 */
[----:B0-----:R-:W-:-:S10]  /*38f0*/  HFMA2.MMA R86, -RZ, RZ, 0, 0 ;  /* 0x00000000ff567435 */ /* 0x001fd400000001ff */
[----:B------:R-:W5:Y:S04]  /*3900*/  @!P4 LDG.E R86, [R104.64] ;  /* 0x0000000e6856c981 */ /* 0x000f68000c1e1900 */
[----:B----4-:R0:W-:Y:S02]  /*3910*/  STL [R1+0x2a8], R84 ;  /* 0x0002a85401007387 */ /* 0x0101e40000100800 */
[----:B0-----:R-:W-:-:S10]  /*3920*/  HFMA2.MMA R84, -RZ, RZ, 0, 0 ;  /* 0x00000000ff547435 */ /* 0x001fd400000001ff */
[----:B------:R-:W4:Y:S04]  /*3930*/  @!P5 LDG.E R84, [R100.64] ;  /* 0x0000000e6454d981 */ /* 0x000f28000c1e1900 */
[----:B---3--:R0:W-:Y:S02]  /*3940*/  STL [R1+0x294], R90 ;  /* 0x0002945a01007387 */ /* 0x0081e40000100800 */
[----:B0-----:R-:W-:-:S06]  /*3950*/  CS2R R90, SRZ ;  /* 0x00000000005a7805 */ /* 0x001fcc000001ff00 */
[----:B------:R-:W3:Y:S04]  /*3960*/  @!P2 LDG.E R90, [R54.64] ;  /* 0x0000000e365aa981 */ /* 0x000ee8000c1e1900 */
[----:B-----5:R0:W-:Y:S02]  /*3970*/  STL [R1+0x298], R86 ;  /* 0x0002985601007387 */ /* 0x0201e40000100800 */
[----:B0-----:R-:W-:-:S06]  /*3980*/  MOV R86, RZ ;  /* 0x000000ff00567202 */ /* 0x001fcc0000000f00 */
[----:B------:R-:W5:Y:S04]  /*3990*/  @!P4 LDG.E R86, [R112.64] ;  /* 0x0000000e7056c981 */ /* 0x000f68000c1e1900 */
[----:B----4-:R0:W-:Y:S02]  /*39a0*/  STL [R1+0x2b0], R84 ;  /* 0x0002b05401007387 */ /* 0x0101e40000100800 */
[----:B0-----:R-:W-:-:S04]  /*39b0*/  IADD3 R84, R0, 0x140, RZ ;  /* 0x0000014000547810 */ /* 0x001fc80007ffe0ff */
[----:B------:R-:W-:Y:S02]  /*39c0*/  SHF.R.S32.HI R85, RZ, 0x1f, R84 ;  /* 0x0000001fff557819 */ /* 0x000fe40000011454 */
[----:B------:R-:W-:-:S04]  /*39d0*/  ISETP.GE.U32.AND P0, PT, R84, c[0x0][0x1e0], PT ;  /* 0x0000780054007a0c */ /* 0x000fc80003f06070 */
[----:B------:R-:W-:-:S13]  /*39e0*/  ISETP.GE.OR.EX P5, PT, R85, c[0x0][0x1e4], P1, P0 ;  /* 0x0000790055007a0c */ /* 0x000fda0000fa6700 */
[----:B------:R-:W-:Y:S01]  /*39f0*/  @!P5 MOV R80, R4 ;  /* 0x000000040050d202 */ /* 0x000fe20000000f00 */
[----:B------:R-:W-:Y:S02]  /*3a00*/  @!P5 IMAD R85, R85, c[0x0][0x1d8], RZ ;  /* 0x000076005555da24 */ /* 0x000fe400078e02ff */
[----:B------:R-:W-:Y:S02]  /*3a10*/  @!P5 IMAD.MOV.U32 R81, RZ, RZ, R7 ;  /* 0x000000ffff51d224 */ /* 0x000fe400078e0007 */
[C---:B------:R-:W-:Y:S02]  /*3a20*/  @!P5 IMAD R85, R84.reuse, c[0x0][0x1dc], R85 ;  /* 0x000077005455da24 */ /* 0x040fe400078e0255 */
        /* <DEDUP_REMOVED lines=8> */
[----:B------:R-:W-:Y:S01]  /*3ab0*/  LOP3.LUT P3, RZ, R122, 0x2000, RZ, 0xc0, !PT ;  /* 0x000020007aff7812 */ /* 0x000fe2000786c0ff */
[----:B---3--:R-:W-:-:S12]  /*3ac0*/  STL [R1+0x29c], R90 ;  /* 0x00029c5a01007387 */ /* 0x008fd80000100800 */
[----:B------:R-:W3:Y:S04]  /*3ad0*/  @!P3 LDG.E R91, [R118.64] ;  /* 0x0000000e765bb981 */ /* 0x000ee8000c1e1900 */
[----:B-----5:R0:W-:Y:S02]  /*3ae0*/  STL [R1+0x2a0], R86 ;  /* 0x0002a05601007387 */ /* 0x0201e40000100800 */
[----:B0-----:R-:W-:-:S04]  /*3af0*/  IADD3 R86, R0, 0x148, RZ ;  /* 0x0000014800567810 */ /* 0x001fc80007ffe0ff */
[----:B------:R-:W-:Y:S02]  /*3b00*/  SHF.R.S32.HI R87, RZ, 0x1f, R86 ;  /* 0x0000001fff577819 */ /* 0x000fe40000011456 */
[----:B------:R-:W-:-:S04]  /*3b10*/  ISETP.GE.U32.AND P0, PT, R86, c[0x0][0x1e0], PT ;  /* 0x0000780056007a0c */ /* 0x000fc80003f06070 */
[----:B------:R-:W-:-:S13]  /*3b20*/  ISETP.GE.OR.EX P4, PT, R87, c[0x0][0x1e4], P1, P0 ;  /* 0x0000790057007a0c */ /* 0x000fda0000f86700 */
[----:B------:R-:W-:Y:S01]  /*3b30*/  @!P4 MOV R54, R4 ;  /* 0x000000040036c202 */ /* 0x000fe20000000f00 */
[----:B------:R-:W-:Y:S01]  /*3b40*/  @!P4 IMAD R87, R87, c[0x0][0x1d8], RZ ;  /* 0x000076005757ca24 */ /* 0x000fe200078e02ff */
[----:B------:R-:W-:-:S03]  /*3b50*/  @!P4 MOV R55, R7 ;  /* 0x000000070037c202 */ /* 0x000fc60000000f00 */
        /* <DEDUP_REMOVED lines=8> */
[----:B------:R-:W-:Y:S01]  /*3be0*/  @!P4 IADD3.X R55, R90, c[0x0][0x17c], RZ, P0, !PT ;  /* 0x00005f005a37ca10 */ /* 0x000fe200007fe4ff */
[----:B------:R-:W-:-:S06]  /*3bf0*/  IMAD.MOV.U32 R90, RZ, RZ, RZ ;  /* 0x000000ffff5a7224 */ /* 0x000fcc00078e00ff */
[----:B------:R-:W4:Y:S04]  /*3c00*/  @!P3 LDG.E R90, [R108.64] ;  /* 0x0000000e6c5ab981 */ /* 0x000f28000c1e1900 */
[----:B---3--:R-:W-:Y:S04]  /*3c10*/  STL [R1+0x288], R91 ;  /* 0x0002885b01007387 */ /* 0x008fe80000100800 */
[----:B----4-:R0:W-:Y:S02]  /*3c20*/  STL [R1+0x290], R90 ;  /* 0x0002905a01007387 */ /* 0x0101e40000100800 */
[----:B0-----:R-:W-:-:S04]  /*3c30*/  IADD3 R90, R0, 0x150, RZ ;  /* 0x00000150005a7810 */ /* 0x001fc80007ffe0ff */
[----:B------:R-:W-:Y:S02]  /*3c40*/  SHF.R.S32.HI R91, RZ, 0x1f, R90 ;  /* 0x0000001fff5b7819 */ /* 0x000fe4000001145a */
[----:B------:R-:W-:-:S04]  /*3c50*/  ISETP.GE.U32.AND P0, PT, R90, c[0x0][0x1e0], PT ;  /* 0x000078005a007a0c */ /* 0x000fc80003f06070 */
[----:B------:R-:W-:Y:S02]  /*3c60*/  ISETP.GE.OR.EX P3, PT, R91, c[0x0][0x1e4], P1, P0 ;  /* 0x000079005b007a0c */ /* 0x000fe40000f66700 */
[----:B------:R-:W-:-:S13]  /*3c70*/  LOP3.LUT P0, RZ, R122, 0x1000, RZ, 0xc0, !PT ;  /* 0x000010007aff7812 */ /* 0x000fda000780c0ff */
[----:B------:R-:W3:Y:S01]  /*3c80*/  @!P0 LDG.E R92, [R30.64] ;  /* 0x0000000e1e5c8981 */ /* 0x000ee2000c1e1900 */
[----:B------:R-:W-:-:S03]  /*3c90*/  @!P3 IMAD R91, R91, c[0x0][0x1d8], RZ ;  /* 0x000076005b5bba24 */ /* 0x000fc600078e02ff */
[----:B---3--:R0:W-:Y:S02]  /*3ca0*/  STL [R1+0x284], R92 ;  /* 0x0002845c01007387 */ /* 0x0081e40000100800 */
[----:B0-----:R-:W-:-:S06]  /*3cb0*/  CS2R R92, SRZ ;  /* 0x00000000005c7805 */ /* 0x001fcc000001ff00 */
[----:B------:R-:W3:Y:S01]  /*3cc0*/  @!P0 LDG.E R92, [R116.64] ;  /* 0x0000000e745c8981 */ /* 0x000ee2000c1e1900 */
[----:B------:R-:W-:Y:S02]  /*3cd0*/  @!P3 MOV R30, R4 ;  /* 0x00000004001eb202 */ /* 0x000fe40000000f00 */
[----:B------:R-:W-:Y:S01]  /*3ce0*/  @!P3 MOV R31, R7 ;  /* 0x00000007001fb202 */ /* 0x000fe20000000f00 */
[----:B------:R-:W-:-:S04]  /*3cf0*/  @!P3 IMAD R91, R90, c[0x0][0x1dc], R91 ;  /* 0x000077005a5bba24 */ /* 0x000fc800078e025b */
[----:B------:R-:W-:-:S05]  /*3d00*/  @!P3 IMAD.WIDE.U32 R30, R90, c[0x0][0x1d8], R30 ;  /* 0x000076005a1eba25 */ /* 0x000fca00078e001e */
[----:B------:R-:W-:Y:S01]  /*3d10*/  @!P3 IADD3 R91, R31, R91, RZ ;  /* 0x0000005b1f5bb210 */ /* 0x000fe20007ffe0ff */
[----:B------:R-:W-:Y:S01]  /*3d20*/  @!P3 IMAD.SHL.U32 R31, R30, 0x2, RZ ;  /* 0x000000021e1fb824 */ /* 0x000fe200078e00ff */
[----:B------:R-:W-:-:S04]  /*3d30*/  LOP3.LUT P2, RZ, R122, 0x800, RZ, 0xc0, !PT ;  /* 0x000008007aff7812 */ /* 0x000fc8000784c0ff */
[----:B------:R-:W-:-:S09]  /*3d40*/  @!P3 IADD3 R90, P0, R31, c[0x0][0x180], RZ ;  /* 0x000060001f5aba10 */ /* 0x000fd20007f1e0ff */
[----:B------:R0:W4:Y:S02]  /*3d50*/  @!P2 LDG.E R93, [R44.64] ;  /* 0x0000000e2c5da981 */ /* 0x000124000c1e1900 */
[----:B0-----:R-:W-:-:S04]  /*3d60*/  IADD3 R44, R0, 0x158, RZ ;  /* 0x00000158002c7810 */ /* 0x001fc80007ffe0ff */
[----:B------:R-:W-:Y:S01]  /*3d70*/  SHF.R.S32.HI R45, RZ, 0x1f, R44 ;  /* 0x0000001fff2d7819 */ /* 0x000fe2000001142c */
[----:B---3--:R0:W-:Y:S02]  /*3d80*/  STL [R1+0x28c], R92 ;  /* 0x00028c5c01007387 */ /* 0x0081e40000100800 */
[----:B0-----:R-:W-:-:S04]  /*3d90*/  @!P3 SHF.L.U64.HI R92, R30, 0x1, R91 ;  /* 0x000000011e5cb819 */ /* 0x001fc8000001025b */
[----:B------:R-:W-:Y:S02]  /*3da0*/  @!P3 IADD3.X R91, R92, c[0x0][0x184], RZ, P0, !PT ;  /* 0x000061005c5bba10 */ /* 0x000fe400007fe4ff */
[----:B------:R-:W-:-:S04]  /*3db0*/  @!P3 IADD3 R30, P0, R31, c[0x0][0x178], RZ ;  /* 0x00005e001f1eba10 */ /* 0x000fc80007f1e0ff */
[----:B------:R-:W-:Y:S01]  /*3dc0*/  @!P3 IADD3.X R31, R92, c[0x0][0x17c], RZ, P0, !PT ;  /* 0x00005f005c1fba10 */ /* 0x000fe200007fe4ff */
[----:B------:R-:W-:Y:S01]  /*3dd0*/  HFMA2.MMA R92, -RZ, RZ, 0, 0 ;  /* 0x00000000ff5c7435 */ /* 0x000fe200000001ff */
[----:B------:R-:W-:-:S09]  /*3de0*/  ISETP.GE.U32.AND P0, PT, R44, c[0x0][0x1e0], PT ;  /* 0x000078002c007a0c */ /* 0x000fd20003f06070 */
[----:B------:R0:W3:Y:S01]  /*3df0*/  @!P2 LDG.E R92, [R88.64] ;  /* 0x0000000e585ca981 */ /* 0x0000e2000c1e1900 */
[----:B------:R-:W-:Y:S02]  /*3e00*/  ISETP.GE.OR.EX P2, PT, R45, c[0x0][0x1e4], P1, P0 ;  /* 0x000079002d007a0c */ /* 0x000fe40000f46700 */
[----:B------:R-:W-:Y:S01]  /*3e10*/  LOP3.LUT P0, RZ, R122, 0x400, RZ, 0xc0, !PT ;  /* 0x000004007aff7812 */ /* 0x000fe2000780c0ff */
[----:B0-----:R-:W-:-:S12]  /*3e20*/  CS2R R88, SRZ ;  /* 0x0000000000587805 */ /* 0x001fd8000001ff00 */
[----:B------:R0:W5:Y:S01]  /*3e30*/  @!P0 LDG.E R88, [R34.64] ;  /* 0x0000000e22588981 */ /* 0x000162000c1e1900 */
[----:B------:R-:W-:Y:S01]  /*3e40*/  LOP3.LUT R3, R3, 0xfffdffff, RZ, 0xc0, !PT ;  /* 0xfffdffff03037812 */ /* 0x000fe200078ec0ff */
[----:B------:R-:W-:-:S03]  /*3e50*/  @!P2 IMAD R45, R45, c[0x0][0x1d8], RZ ;  /* 0x000076002d2daa24 */ /* 0x000fc600078e02ff */
[----:B------:R-:W-:Y:S02]  /*3e60*/  @P5 LOP3.LUT R3, R3, 0x20000, RZ, 0xfc, !PT ;  /* 0x0002000003035812 */ /* 0x000fe400078efcff */
[----:B0-----:R-:W-:Y:S02]  /*3e70*/  @!P2 MOV R34, R4 ;  /* 0x000000040022a202 */ /* 0x001fe40000000f00 */
[----:B------:R-:W-:Y:S02]  /*3e80*/  @!P2 MOV R35, R7 ;  /* 0x000000070023a202 */ /* 0x000fe40000000f00 */
[----:B------:R-:W-:Y:S01]  /*3e90*/  LOP3.LUT R3, R3, 0xfffeffff, RZ, 0xc0, !PT ;  /* 0xfffeffff03037812 */ /* 0x000fe200078ec0ff */
[C---:B------:R-:W-:Y:S02]  /*3ea0*/  @!P2 IMAD R45, R44.reuse, c[0x0][0x1dc], R45 ;  /* 0x000077002c2daa24 */ /* 0x040fe400078e022d */
[----:B------:R-:W-:Y:S01]  /*3eb0*/  @!P2 IMAD.WIDE.U32 R34, R44, c[0x0][0x1d8], R34 ;  /* 0x000076002c22aa25 */ /* 0x000fe200078e0022 */
[----:B------:R-:W-:-:S03]  /*3ec0*/  @P4 LOP3.LUT R3, R3, 0x10000, RZ, 0xfc, !PT ;  /* 0x0001000003034812 */ /* 0x000fc600078efcff */
[----:B------:R-:W-:Y:S01]  /*3ed0*/  @!P2 IMAD.IADD R45, R35, 0x1, R45 ;  /* 0x00000001232da824 */ /* 0x000fe200078e022d */
[----:B------:R-:W-:Y:S02]  /*3ee0*/  @!P2 SHF.L.U32 R35, R34, 0x1, RZ ;  /* 0x000000012223a819 */ /* 0x000fe400000006ff */
[----:B------:R-:W-:-:S04]  /*3ef0*/  LOP3.LUT R3, R3, 0xffff7fff, RZ, 0xc0, !PT ;  /* 0xffff7fff03037812 */ /* 0x000fc800078ec0ff */
[----:B------:R-:W-:-:S04]  /*3f00*/  @P3 LOP3.LUT R3, R3, 0x8000, RZ, 0xfc, !PT ;  /* 0x0000800003033812 */ /* 0x000fc800078efcff */
[----:B------:R-:W-:-:S04]  /*3f10*/  LOP3.LUT R3, R3, 0xffffbfff, RZ, 0xc0, !PT ;  /* 0xffffbfff03037812 */ /* 0x000fc800078ec0ff */
[----:B------:R-:W-:Y:S01]  /*3f20*/  @P2 LOP3.LUT R3, R3, 0x4000, RZ, 0xfc, !PT ;  /* 0x0000400003032812 */ /* 0x000fe200078efcff */
[----:B---3--:R0:W-:Y:S02]  /*3f30*/  STL [R1+0x224], R92 ;  /* 0x0002245c01007387 */ /* 0x0081e40000100800 */
[----:B0-----:R-:W-:-:S06]  /*3f40*/  MOV R92, RZ ;  /* 0x000000ff005c7202 */ /* 0x001fcc0000000f00 */
[----:B------:R0:W3:Y:S01]  /*3f50*/  @!P0 LDG.E R92, [R114.64] ;  /* 0x0000000e725c8981 */ /* 0x0000e2000c1e1900 */
[----:B------:R-:W-:-:S03]  /*3f60*/  @!P2 IADD3 R44, P0, R35, c[0x0][0x180], RZ ;  /* 0x00006000232caa10 */ /* 0x000fc60007f1e0ff */
[----:B-----5:R1:W-:Y:S02]  /*3f70*/  STL [R1+0x21c], R88 ;  /* 0x00021c5801007387 */ /* 0x0203e40000100800 */
[----:B-1----:R-:W-:-:S04]  /*3f80*/  @!P2 SHF.L.U64.HI R88, R34, 0x1, R45 ;  /* 0x000000012258a819 */ /* 0x002fc8000001022d */
[----:B------:R-:W-:Y:S02]  /*3f90*/  @!P2 IADD3.X R45, R88, c[0x0][0x184], RZ, P0, !PT ;  /* 0x00006100582daa10 */ /* 0x000fe400007fe4ff */
[----:B------:R-:W-:-:S04]  /*3fa0*/  @!P2 IADD3 R34, P0, R35, c[0x0][0x178], RZ ;  /* 0x00005e002322aa10 */ /* 0x000fc80007f1e0ff */
[----:B------:R-:W-:Y:S02]  /*3fb0*/  @!P2 IADD3.X R35, R88, c[0x0][0x17c], RZ, P0, !PT ;  /* 0x00005f005823aa10 */ /* 0x000fe400007fe4ff */
[----:B------:R-:W-:Y:S01]  /*3fc0*/  LOP3.LUT P2, RZ, R2, 0x80, RZ, 0xc0, !PT ;  /* 0x0000008002ff7812 */ /* 0x000fe2000784c0ff */
[----:B------:R-:W-:-:S12]  /*3fd0*/  HFMA2.MMA R88, -RZ, RZ, 0, 0 ;  /* 0x00000000ff587435 */ /* 0x000fd800000001ff */
[----:B------:R1:W5:Y:S04]  /*3fe0*/  @!P2 LDG.E R88, [R26.64] ;  /* 0x0000000e1a58a981 */ /* 0x000368000c1e1900 */
[----:B------:R0:W2:Y:S01]  /*3ff0*/  @!P2 LDG.E R89, [R56.64] ;  /* 0x0000000e3859a981 */ /* 0x0000a2000c1e1900 */
[----:B-1----:R-:W-:-:S04]  /*4000*/  IADD3 R26, R0, 0x160, RZ ;  /* 0x00000160001a7810 */ /* 0x002fc80007ffe0ff */
[----:B------:R-:W-:Y:S02]  /*4010*/  SHF.R.S32.HI R27, RZ, 0x1f, R26 ;  /* 0x0000001fff1b7819 */ /* 0x000fe4000001141a */
[----:B------:R-:W-:-:S04]  /*4020*/  ISETP.GE.U32.AND P0, PT, R26, c[0x0][0x1e0], PT ;  /* 0x000078001a007a0c */ /* 0x000fc80003f06070 */
[----:B------:R-:W-:Y:S02]  /*4030*/  ISETP.GE.OR.EX P2, PT, R27, c[0x0][0x1e4], P1, P0 ;  /* 0x000079001b007a0c */ /* 0x000fe40000f46700 */
[----:B------:R-:W-:Y:S02]  /*4040*/  LOP3.LUT P0, RZ, R122, 0x100, RZ, 0xc0, !PT ;  /* 0x000001007aff7812 */ /* 0x000fe4000780c0ff */
[----:B0-----:R-:W-:-:S11]  /*4050*/  MOV R56, RZ ;  /* 0x000000ff00387202 */ /* 0x001fd60000000f00 */
[----:B------:R0:W2:Y:S01]  /*4060*/  @!P0 LDG.E R56, [R10.64] ;  /* 0x0000000e0a388981 */ /* 0x0000a2000c1e1900 */
[----:B------:R-:W-:-:S03]  /*4070*/  @!P2 IMAD R27, R27, c[0x0][0x1d8], RZ ;  /* 0x000076001b1baa24 */ /* 0x000fc600078e02ff */
[----:B------:R1:W3:Y:S01]  /*4080*/  @!P0 LDG.E R125, [R72.64] ;  /* 0x0000000e487d8981 */ /* 0x0002e2000c1e1900 */
[----:B------:R-:W-:Y:S01]  /*4090*/  @!P2 IMAD R27, R26, c[0x0][0x1dc], R27 ;  /* 0x000077001a1baa24 */ /* 0x000fe200078e021b */
[----:B0-----:R-:W-:Y:S01]  /*40a0*/  @!P2 MOV R10, R4 ;  /* 0x00000004000aa202 */ /* 0x001fe20000000f00 */
[----:B------:R-:W-:-:S04]  /*40b0*/  @!P2 IMAD.MOV.U32 R11, RZ, RZ, R7 ;  /* 0x000000ffff0ba224 */ /* 0x000fc800078e0007 */
[----:B------:R-:W-:-:S05]  /*40c0*/  @!P2 IMAD.WIDE.U32 R10, R26, c[0x0][0x1d8], R10 ;  /* 0x000076001a0aaa25 */ /* 0x000fca00078e000a */
[----:B------:R-:W-:Y:S02]  /*40d0*/  @!P2 IADD3 R27, R11, R27, RZ ;  /* 0x0000001b0b1ba210 */ /* 0x000fe40007ffe0ff */
[C---:B------:R-:W-:Y:S02]  /*40e0*/  @!P2 SHF.L.U32 R26, R10.reuse, 0x1, RZ ;  /* 0x000000010a1aa819 */ /* 0x040fe400000006ff */
[----:B------:R-:W-:Y:S01]  /*40f0*/  @!P2 SHF.L.U64.HI R10, R10, 0x1, R27 ;  /* 0x000000010a0aa819 */ /* 0x000fe2000001021b */
[----:B------:R-:W-:Y:S01]  /*4100*/  HFMA2.MMA R123, -RZ, RZ, 0, 0 ;  /* 0x00000000ff7b7435 */ /* 0x000fe200000001ff */
[C---:B------:R-:W-:Y:S02]  /*4110*/  LOP3.LUT P5, RZ, R2.reuse, 0x400, RZ, 0xc0, !PT ;  /* 0x0000040002ff7812 */ /* 0x040fe400078ac0ff */
[C---:B------:R-:W-:Y:S02]  /*4120*/  LOP3.LUT P4, RZ, R2.reuse, 0x200, RZ, 0xc0, !PT ;  /* 0x0000020002ff7812 */ /* 0x040fe4000788c0ff */
[----:B------:R-:W-:-:S02]  /*4130*/  LOP3.LUT P3, RZ, R2, 0x100, RZ, 0xc0, !PT ;  /* 0x0000010002ff7812 */ /* 0x000fc4000786c0ff */
[----:B------:R-:W-:Y:S02]  /*4140*/  LOP3.LUT R3, R3, 0xffffdfff, RZ, 0xc0, !PT ;  /* 0xffffdfff03037812 */ /* 0x000fe400078ec0ff */
[----:B------:R-:W-:Y:S02]  /*4150*/  LOP3.LUT R2, R2, 0xfffffff7, RZ, 0xc0, !PT ;  /* 0xfffffff702027812 */ /* 0x000fe400078ec0ff */
[----:B------:R-:W-:Y:S02]  /*4160*/  @P2 LOP3.LUT R3, R3, 0x2000, RZ, 0xfc, !PT ;  /* 0x0000200003032812 */ /* 0x000fe400078efcff */
[----:B------:R-:W-:Y:S01]  /*4170*/  @P2 LOP3.LUT R2, R2, 0x8, RZ, 0xfc, !PT ;  /* 0x0000000802022812 */ /* 0x000fe200078efcff */
[----:B------:R-:W-:Y:S01]  /*4180*/  CS2R R118, SRZ ;  /* 0x0000000000767805 */ /* 0x000fe2000001ff00 */
[----:B------:R-:W-:-:S06]  /*4190*/  CS2R R116, SRZ ;  /* 0x0000000000747805 */ /* 0x000fcc000001ff00 */
[----:B------:R0:W3:Y:S04]  /*41a0*/  @!P3 LDG.E R116, [R38.64] ;  /* 0x0000000e2674b981 */ /* 0x0000e8000c1e1900 */
[----:B------:R1:W3:Y:S01]  /*41b0*/  @!P3 LDG.E R117, [R74.64] ;  /* 0x0000000e4a75b981 */ /* 0x0002e2000c1e1900 */
[----:B0-----:R-:W-:Y:S01]  /*41c0*/  IADD3 R38, R0, 0x170, RZ ;  /* 0x0000017000267810 */ /* 0x001fe20007ffe0ff */
[----:B------:R-:W-:Y:S01]  /*41d0*/  CS2R R114, SRZ ;  /* 0x0000000000727805 */ /* 0x000fe2000001ff00 */
[----:B------:R-:W-:Y:S01]  /*41e0*/  CS2R R112, SRZ ;  /* 0x0000000000707805 */ /* 0x000fe2000001ff00 */
[----:B--2---:R0:W-:Y:S02]  /*41f0*/  STL [R1+0x210], R56 ;  /* 0x0002103801007387 */ /* 0x0041e40000100800 */
[----:B0-----:R-:W-:-:S04]  /*4200*/  @!P2 IADD3 R56, P0, R26, c[0x0][0x180], RZ ;  /* 0x000060001a38aa10 */ /* 0x001fc80007f1e0ff */
[----:B------:R-:W-:Y:S02]  /*4210*/  @!P2 IADD3.X R57, R10, c[0x0][0x184], RZ, P0, !PT ;  /* 0x000061000a39aa10 */ /* 0x000fe400007fe4ff */
[----:B------:R-:W-:-:S04]  /*4220*/  @!P2 IADD3 R26, P0, R26, c[0x0][0x178], RZ ;  /* 0x00005e001a1aaa10 */ /* 0x000fc80007f1e0ff */
[----:B------:R-:W-:Y:S02]  /*4230*/  @!P2 IADD3.X R27, R10, c[0x0][0x17c], RZ, P0, !PT ;  /* 0x00005f000a1baa10 */ /* 0x000fe400007fe4ff */
[----:B------:R-:W-:-:S13]  /*4240*/  LOP3.LUT P0, RZ, R122, 0x80, RZ, 0xc0, !PT ;  /* 0x000000807aff7812 */ /* 0x000fda000780c0ff */
[----:B------:R0:W2:Y:S04]  /*4250*/  @!P0 LDG.E R124, [R36.64] ;  /* 0x0000000e247c8981 */ /* 0x0000a8000c1e1900 */
[----:B------:R1:W2:Y:S01]  /*4260*/  @!P0 LDG.E R123, [R62.64] ;  /* 0x0000000e3e7b8981 */ /* 0x0002a2000c1e1900 */
[----:B0-----:R-:W-:-:S04]  /*4270*/  IADD3 R36, R0, 0x168, RZ ;  /* 0x0000016800247810 */ /* 0x001fc80007ffe0ff */
[----:B------:R-:W-:Y:S02]  /*4280*/  SHF.R.S32.HI R10, RZ, 0x1f, R36 ;  /* 0x0000001fff0a7819 */ /* 0x000fe40000011424 */
[----:B------:R-:W-:-:S04]  /*4290*/  ISETP.GE.U32.AND P0, PT, R36, c[0x0][0x1e0], PT ;  /* 0x0000780024007a0c */ /* 0x000fc80003f06070 */
[----:B------:R-:W-:Y:S02]  /*42a0*/  ISETP.GE.OR.EX P2, PT, R10, c[0x0][0x1e4], P1, P0 ;  /* 0x000079000a007a0c */ /* 0x000fe40000f46700 */
[----:B------:R-:W-:-:S11]  /*42b0*/  LOP3.LUT P0, RZ, R122, 0x40, RZ, 0xc0, !PT ;  /* 0x000000407aff7812 */ /* 0x000fd6000780c0ff */
[----:B------:R-:W-:Y:S01]  /*42c0*/  @!P2 IMAD R37, R10, c[0x0][0x1d8], RZ ;  /* 0x000076000a25aa24 */ /* 0x000fe200078e02ff */
[----:B------:R-:W-:Y:S01]  /*42d0*/  @!P2 MOV R10, R4 ;  /* 0x00000004000aa202 */ /* 0x000fe20000000f00 */
[----:B------:R-:W-:Y:S01]  /*42e0*/  @!P2 IMAD.MOV.U32 R11, RZ, RZ, R7 ;  /* 0x000000ffff0ba224 */ /* 0x000fe200078e0007 */
[----:B------:R0:W2:Y:S01]  /*42f0*/  @!P0 LDG.E R119, [R64.64] ;  /* 0x0000000e40778981 */ /* 0x0000a2000c1e1900 */
[C---:B------:R-:W-:Y:S02]  /*4300*/  @!P2 IMAD R37, R36.reuse, c[0x0][0x1dc], R37 ;  /* 0x000077002425aa24 */ /* 0x040fe400078e0225 */
[----:B------:R-:W-:Y:S01]  /*4310*/  @!P2 IMAD.WIDE.U32 R10, R36, c[0x0][0x1d8], R10 ;  /* 0x00007600240aaa25 */ /* 0x000fe200078e000a */
[----:B------:R0:W2:Y:S04]  /*4320*/  @!P0 LDG.E R118, [R94.64] ;  /* 0x0000000e5e768981 */ /* 0x0000a8000c1e1900 */
[----:B------:R-:W-:-:S02]  /*4330*/  @!P2 IADD3 R37, R11, R37, RZ ;  /* 0x000000250b25a210 */ /* 0x000fc40007ffe0ff */
[C---:B------:R-:W-:Y:S02]  /*4340*/  @!P2 SHF.L.U32 R36, R10.reuse, 0x1, RZ ;  /* 0x000000010a24a819 */ /* 0x040fe400000006ff */
[----:B------:R-:W-:Y:S02]  /*4350*/  @!P2 SHF.L.U64.HI R10, R10, 0x1, R37 ;  /* 0x000000010a0aa819 */ /* 0x000fe40000010225 */
[----:B-1----:R-:W-:Y:S01]  /*4360*/  @!P2 IADD3 R62, P0, R36, c[0x0][0x180], RZ ;  /* 0x00006000243eaa10 */ /* 0x002fe20007f1e0ff */
[----:B0-----:R-:W2:Y:S03]  /*4370*/  LDL.LU.64 R94, [R1+0x270] ;  /* 0x00027000015e7983 */ /* 0x001ea60000300a00 */
[----:B------:R-:W-:Y:S02]  /*4380*/  @!P2 IADD3.X R63, R10, c[0x0][0x184], RZ, P0, !PT ;  /* 0x000061000a3faa10 */ /* 0x000fe400007fe4ff */
[----:B------:R-:W-:-:S04]  /*4390*/  @!P2 IADD3 R36, P0, R36, c[0x0][0x178], RZ ;  /* 0x00005e002424aa10 */ /* 0x000fc80007f1e0ff */
[----:B------:R-:W-:Y:S02]  /*43a0*/  @!P2 IADD3.X R37, R10, c[0x0][0x17c], RZ, P0, !PT ;  /* 0x00005f000a25aa10 */ /* 0x000fe400007fe4ff */
[----:B------:R-:W-:Y:S02]  /*43b0*/  SHF.R.S32.HI R10, RZ, 0x1f, R38 ;  /* 0x0000001fff0a7819 */ /* 0x000fe40000011426 */
[----:B------:R-:W-:-:S04]  /*43c0*/  ISETP.GE.U32.AND P0, PT, R38, c[0x0][0x1e0], PT ;  /* 0x0000780026007a0c */ /* 0x000fc80003f06070 */
[----:B------:R-:W-:Y:S02]  /*43d0*/  ISETP.GE.OR.EX P3, PT, R10, c[0x0][0x1e4], P1, P0 ;  /* 0x000079000a007a0c */ /* 0x000fe40000f66700 */
[----:B------:R-:W-:-:S11]  /*43e0*/  LOP3.LUT P0, RZ, R122, 0x10, RZ, 0xc0, !PT ;  /* 0x000000107aff7812 */ /* 0x000fd6000780c0ff */
[----:B------:R-:W-:Y:S02]  /*43f0*/  @!P3 MOV R11, R7 ;  /* 0x00000007000bb202 */ /* 0x000fe40000000f00 */
[----:B------:R0:W2:Y:S04]  /*4400*/  @!P0 LDG.E R114, [R32.64] ;  /* 0x0000000e20728981 */ /* 0x0000a8000c1e1900 */
[----:B------:R1:W2:Y:S01]  /*4410*/  @!P0 LDG.E R115, [R40.64] ;  /* 0x0000000e28738981 */ /* 0x0002a2000c1e1900 */
[----:B0-----:R-:W-:Y:S01]  /*4420*/  @!P3 IMAD R32, R10, c[0x0][0x1d8], RZ ;  /* 0x000076000a20ba24 */ /* 0x001fe200078e02ff */
[----:B------:R-:W-:-:S03]  /*4430*/  @!P3 MOV R10, R4 ;  /* 0x00000004000ab202 */ /* 0x000fc60000000f00 */
[C---:B------:R-:W-:Y:S02]  /*4440*/  @!P3 IMAD R32, R38.reuse, c[0x0][0x1dc], R32 ;  /* 0x000077002620ba24 */ /* 0x040fe400078e0220 */
[----:B------:R-:W-:-:S04]  /*4450*/  @!P3 IMAD.WIDE.U32 R10, R38, c[0x0][0x1d8], R10 ;  /* 0x00007600260aba25 */ /* 0x000fc800078e000a */
[----:B------:R-:W-:Y:S01]  /*4460*/  @!P3 IMAD.IADD R11, R11, 0x1, R32 ;  /* 0x000000010b0bb824 */ /* 0x000fe200078e0220 */
[----:B------:R-:W-:-:S04]  /*4470*/  @!P3 SHF.L.U32 R32, R10, 0x1, RZ ;  /* 0x000000010a20b819 */ /* 0x000fc800000006ff */
[----:B------:R-:W-:Y:S02]  /*4480*/  @!P3 SHF.L.U64.HI R10, R10, 0x1, R11 ;  /* 0x000000010a0ab819 */ /* 0x000fe4000001020b */
[----:B------:R-:W-:-:S04]  /*4490*/  @!P3 IADD3 R38, P0, R32, c[0x0][0x180], RZ ;  /* 0x000060002026ba10 */ /* 0x000fc80007f1e0ff */
[----:B------:R-:W-:Y:S02]  /*44a0*/  @!P3 IADD3.X R39, R10, c[0x0][0x184], RZ, P0, !PT ;  /* 0x000061000a27ba10 */ /* 0x000fe400007fe4ff */
[----:B------:R-:W-:-:S04]  /*44b0*/  @!P3 IADD3 R32, P0, R32, c[0x0][0x178], RZ ;  /* 0x00005e002020ba10 */ /* 0x000fc80007f1e0ff */
[----:B------:R-:W-:Y:S02]  /*44c0*/  @!P3 IADD3.X R33, R10, c[0x0][0x17c], RZ, P0, !PT ;  /* 0x00005f000a21ba10 */ /* 0x000fe400007fe4ff */
[----:B------:R-:W-:-:S13]  /*44d0*/  LOP3.LUT P0, RZ, R122, 0x8, RZ, 0xc0, !PT ;  /* 0x000000087aff7812 */ /* 0x000fda000780c0ff */
[----:B------:R0:W2:Y:S01]  /*44e0*/  @!P0 LDG.E R113, [R22.64] ;  /* 0x0000000e16718981 */ /* 0x0000a2000c1e1900 */
[----:B------:R-:W-:Y:S02]  /*44f0*/  LOP3.LUT R3, R3, 0xffffefff, RZ, 0xc0, !PT ;  /* 0xffffefff03037812 */ /* 0x000fe400078ec0ff */
[----:B------:R-:W-:Y:S01]  /*4500*/  IADD3 R10, R0, 0x178, RZ ;  /* 0x00000178000a7810 */ /* 0x000fe20007ffe0ff */
[----:B------:R1:W2:Y:S04]  /*4510*/  @!P0 LDG.E R112, [R96.64] ;  /* 0x0000000e60708981 */ /* 0x0002a8000c1e1900 */
[----:B0-----:R-:W2:Y:S01]  /*4520*/  LDL.LU.64 R22, [R1+0x278] ;  /* 0x0002780001167983 */ /* 0x001ea20000300a00 */
[----:B------:R-:W-:Y:S02]  /*4530*/  @P2 LOP3.LUT R3, R3, 0x1000, RZ, 0xfc, !PT ;  /* 0x0000100003032812 */ /* 0x000fe400078efcff */
[----:B------:R-:W-:Y:S01]  /*4540*/  LOP3.LUT R2, R2, 0xffffffef, RZ, 0xc0, !PT ;  /* 0xffffffef02027812 */ /* 0x000fe200078ec0ff */
[----:B------:R-:W-:Y:S01]  /*4550*/  CS2R R110, SRZ ;  /* 0x00000000006e7805 */ /* 0x000fe2000001ff00 */
[----:B------:R-:W-:Y:S01]  /*4560*/  LOP3.LUT R3, R3, 0xfffff7ff, RZ, 0xc0, !PT ;  /* 0xfffff7ff03037812 */ /* 0x000fe200078ec0ff */
[----:B-----5:R-:W-:Y:S01]  /*4570*/  STL [R1+0x214], R88 ;  /* 0x0002145801007387 */ /* 0x020fe20000100800 */
[----:B------:R-:W-:-:S02]  /*4580*/  SHF.R.S32.HI R11, RZ, 0x1f, R10 ;  /* 0x0000001fff0b7819 */ /* 0x000fc4000001140a */
[----:B------:R-:W-:Y:S01]  /*4590*/  ISETP.GE.U32.AND P0, PT, R10, c[0x0][0x1e0], PT ;  /* 0x000078000a007a0c */ /* 0x000fe20003f06070 */
[----:B------:R0:W-:Y:S01]  /*45a0*/  STL [R1+0x218], R89 ;  /* 0x0002185901007387 */ /* 0x0001e20000100800 */
[----:B------:R-:W-:Y:S02]  /*45b0*/  LOP3.LUT P2, RZ, R122, 0x4, RZ, 0xc0, !PT ;  /* 0x000000047aff7812 */ /* 0x000fe4000784c0ff */
[----:B------:R-:W-:Y:S01]  /*45c0*/  @P3 LOP3.LUT R3, R3, 0x800, RZ, 0xfc, !PT ;  /* 0x0000080003033812 */ /* 0x000fe200078efcff */
[----:B------:R-:W-:Y:S01]  /*45d0*/  CS2R R108, SRZ ;  /* 0x00000000006c7805 */ /* 0x000fe2000001ff00 */
[----:B------:R-:W-:Y:S01]  /*45e0*/  @P3 LOP3.LUT R2, R2, 0x10, RZ, 0xfc, !PT ;  /* 0x0000001002023812 */ /* 0x000fe200078efcff */
[----:B-1----:R-:W5:Y:S01]  /*45f0*/  LDL.LU.64 R96, [R1+0x248] ;  /* 0x0002480001607983 */ /* 0x002f620000300a00 */
[----:B------:R-:W-:-:S03]  /*4600*/  ISETP.GE.OR.EX P3, PT, R11, c[0x0][0x1e4], P1, P0 ;  /* 0x000079000b007a0c */ /* 0x000fc60000f66700 */
[----:B0-----:R-:W5:Y:S04]  /*4610*/  LDL.LU.64 R88, [R1+0x268] ;  /* 0x0002680001587983 */ /* 0x001f680000300a00 */
[----:B------:R0:W5:Y:S04]  /*4620*/  @!P2 LDG.E R110, [R8.64] ;  /* 0x0000000e086ea981 */ /* 0x000168000c1e1900 */
[----:B------:R1:W5:Y:S02]  /*4630*/  @!P4 LDG.E R109, [R28.64] ;  /* 0x0000000e1c6dc981 */ /* 0x000364000c1e1900 */
[----:B------:R-:W-:-:S02]  /*4640*/  @!P3 IMAD R11, R11, c[0x0][0x1d8], RZ ;  /* 0x000076000b0bba24 */ /* 0x000fc400078e02ff */
[----:B------:R1:W5:Y:S01]  /*4650*/  @!P4 LDG.E R108, [R102.64] ;  /* 0x0000000e666cc981 */ /* 0x000362000c1e1900 */
[----:B0-----:R-:W-:Y:S02]  /*4660*/  @!P3 MOV R8, R4 ;  /* 0x000000040008b202 */ /* 0x001fe40000000f00 */
[----:B------:R-:W-:Y:S01]  /*4670*/  @!P3 MOV R9, R7 ;  /* 0x000000070009b202 */ /* 0x000fe20000000f00 */
[C---:B------:R-:W-:Y:S01]  /*4680*/  @!P3 IMAD R11, R10.reuse, c[0x0][0x1dc], R11 ;  /* 0x000077000a0bba24 */ /* 0x040fe200078e020b */
[----:B------:R-:W-:Y:S01]  /*4690*/  LOP3.LUT R3, R3, 0xfffffbff, RZ, 0xc0, !PT ;  /* 0xfffffbff03037812 */ /* 0x000fe200078ec0ff */
[----:B------:R-:W-:Y:S01]  /*46a0*/  CS2R R106, SRZ ;  /* 0x00000000006a7805 */ /* 0x000fe2000001ff00 */
[----:B------:R0:W5:Y:S01]  /*46b0*/  @!P2 LDG.E R111, [R18.64] ;  /* 0x0000000e126fa981 */ /* 0x000162000c1e1900 */
[----:B------:R-:W-:Y:S01]  /*46c0*/  @!P3 IMAD.WIDE.U32 R8, R10, c[0x0][0x1d8], R8 ;  /* 0x000076000a08ba25 */ /* 0x000fe200078e0008 */
[----:B------:R-:W-:Y:S01]  /*46d0*/  CS2R R100, SRZ ;  /* 0x0000000000647805 */ /* 0x000fe2000001ff00 */
[----:B------:R-:W-:Y:S01]  /*46e0*/  CS2R R104, SRZ ;  /* 0x0000000000687805 */ /* 0x000fe2000001ff00 */
[----:B------:R-:W-:Y:S01]  /*46f0*/  LOP3.LUT R2, R2, 0xffffffdf, RZ, 0xc0, !PT ;  /* 0xffffffdf02027812 */ /* 0x000fe200078ec0ff */
[C---:B------:R-:W-:Y:S01]  /*4700*/  @!P3 IMAD.SHL.U32 R64, R8.reuse, 0x2, RZ ;  /* 0x000000020840b824 */ /* 0x040fe200078e00ff */
[----:B------:R-:W-:Y:S01]  /*4710*/  @!P3 IADD3 R11, R9, R11, RZ ;  /* 0x0000000b090bb210 */ /* 0x000fe20007ffe0ff */
[----:B---3--:R3:W-:Y:S03]  /*4720*/  STL [R1+0x220], R92 ;  /* 0x0002205c01007387 */ /* 0x0087e60000100800 */
[----:B------:R-:W-:Y:S01]  /*4730*/  @!P3 SHF.L.U64.HI R8, R8, 0x1, R11 ;  /* 0x000000010808b819 */ /* 0x000fe2000001020b */
[----:B----4-:R4:W-:Y:S01]  /*4740*/  STL [R1+0x280], R93 ;  /* 0x0002805d01007387 */ /* 0x0109e20000100800 */
[----:B------:R-:W-:-:S02]  /*4750*/  @!P3 IADD3 R40, P0, R64, c[0x0][0x180], RZ ;  /* 0x000060004028ba10 */ /* 0x000fc40007f1e0ff */
[----:B------:R-:W-:Y:S01]  /*4760*/  IADD3 R10, R0, 0x180, RZ ;  /* 0x00000180000a7810 */ /* 0x000fe20007ffe0ff */
[----:B-1----:R-:W-:Y:S01]  /*4770*/  CS2R R102, SRZ ;  /* 0x0000000000667805 */ /* 0x002fe2000001ff00 */
[----:B------:R-:W-:Y:S01]  /*4780*/  @!P3 IADD3.X R41, R8, c[0x0][0x184], RZ, P0, !PT ;  /* 0x000061000829ba10 */ /* 0x000fe200007fe4ff */
[----:B0-----:R-:W5:Y:S01]  /*4790*/  LDL.LU.64 R18, [R1+0x250] ;  /* 0x0002500001127983 */ /* 0x001f620000300a00 */
[----:B------:R-:W-:-:S03]  /*47a0*/  @!P3 IADD3 R64, P0, R64, c[0x0][0x178], RZ ;  /* 0x00005e004040ba10 */ /* 0x000fc60007f1e0ff */
[----:B------:R-:W5:Y:S01]  /*47b0*/  LDL.LU.64 R28, [R1+0x258] ;  /* 0x00025800011c7983 */ /* 0x000f620000300a00 */
[----:B------:R-:W-:Y:S02]  /*47c0*/  @!P3 IADD3.X R65, R8, c[0x0][0x17c], RZ, P0, !PT ;  /* 0x00005f000841ba10 */ /* 0x000fe400007fe4ff */
[----:B------:R-:W-:Y:S02]  /*47d0*/  SHF.R.S32.HI R8, RZ, 0x1f, R10 ;  /* 0x0000001fff087819 */ /* 0x000fe4000001140a */
[----:B------:R-:W-:-:S04]  /*47e0*/  ISETP.GE.U32.AND P0, PT, R10, c[0x0][0x1e0], PT ;  /* 0x000078000a007a0c */ /* 0x000fc80003f06070 */
[----:B------:R-:W-:Y:S02]  /*47f0*/  ISETP.GE.OR.EX P4, PT, R8, c[0x0][0x1e4], P1, P0 ;  /* 0x0000790008007a0c */ /* 0x000fe40000f86700 */
[----:B------:R-:W-:-:S11]  /*4800*/  LOP3.LUT P0, RZ, R122, 0x1, RZ, 0xc0, !PT ;  /* 0x000000017aff7812 */ /* 0x000fd6000780c0ff */
[----:B------:R-:W-:Y:S01]  /*4810*/  @!P4 IMAD R11, R8, c[0x0][0x1d8], RZ ;  /* 0x00007600080bca24 */ /* 0x000fe200078e02ff */
[----:B------:R-:W-:Y:S01]  /*4820*/  @!P4 MOV R8, R4 ;  /* 0x000000040008c202 */ /* 0x000fe20000000f00 */
[----:B------:R0:W5:Y:S01]  /*4830*/  @!P0 LDG.E R107, [R46.64] ;  /* 0x0000000e2e6b8981 */ /* 0x000162000c1e1900 */
[----:B------:R-:W-:Y:S01]  /*4840*/  @!P4 MOV R9, R7 ;  /* 0x000000070009c202 */ /* 0x000fe20000000f00 */
[C---:B------:R-:W-:Y:S01]  /*4850*/  @!P4 IMAD R11, R10.reuse, c[0x0][0x1dc], R11 ;  /* 0x000077000a0bca24 */ /* 0x040fe200078e020b */
[----:B------:R-:W-:Y:S01]  /*4860*/  @P3 LOP3.LUT R3, R3, 0x400, RZ, 0xfc, !PT ;  /* 0x0000040003033812 */ /* 0x000fe200078efcff */
[----:B------:R1:W5:Y:S02]  /*4870*/  @!P0 LDG.E R106, [R24.64] ;  /* 0x0000000e186a8981 */ /* 0x000364000c1e1900 */
[----:B------:R-:W-:Y:S01]  /*4880*/  @!P4 IMAD.WIDE.U32 R8, R10, c[0x0][0x1d8], R8 ;  /* 0x000076000a08ca25 */ /* 0x000fe200078e0008 */
[----:B------:R-:W-:-:S04]  /*4890*/  LOP3.LUT P2, RZ, R3, 0x80000000, RZ, 0xc0, !PT ;  /* 0x8000000003ff7812 */ /* 0x000fc8000784c0ff */
[----:B------:R-:W-:Y:S02]  /*48a0*/  @!P4 IADD3 R11, R9, R11, RZ ;  /* 0x0000000b090bc210 */ /* 0x000fe40007ffe0ff */
[C---:B------:R-:W-:Y:S02]  /*48b0*/  @!P4 SHF.L.U32 R72, R8.reuse, 0x1, RZ ;  /* 0x000000010848c819 */ /* 0x040fe400000006ff */
[----:B------:R-:W-:Y:S02]  /*48c0*/  @!P4 SHF.L.U64.HI R8, R8, 0x1, R11 ;  /* 0x000000010808c819 */ /* 0x000fe4000001020b */
[----:B0-----:R-:W-:Y:S02]  /*48d0*/  @!P4 IADD3 R46, P0, R72, c[0x0][0x180], RZ ;  /* 0x00006000482eca10 */ /* 0x001fe40007f1e0ff */
[----:B------:R-:W-:Y:S01]  /*48e0*/  IADD3 R10, R0, 0x188, RZ ;  /* 0x00000188000a7810 */ /* 0x000fe20007ffe0ff */
[----:B------:R0:W5:Y:S01]  /*48f0*/  @!P2 LDG.E R105, [R12.64] ;  /* 0x0000000e0c69a981 */ /* 0x000162000c1e1900 */
[----:B------:R-:W-:-:S02]  /*4900*/  @!P4 IADD3.X R47, R8, c[0x0][0x184], RZ, P0, !PT ;  /* 0x00006100082fca10 */ /* 0x000fc400007fe4ff */
[----:B------:R-:W-:Y:S01]  /*4910*/  @!P4 IADD3 R72, P0, R72, c[0x0][0x178], RZ ;  /* 0x00005e004848ca10 */ /* 0x000fe20007f1e0ff */
[----:B------:R0:W5:Y:S03]  /*4920*/  @!P2 LDG.E R104, [R16.64] ;  /* 0x0000000e1068a981 */ /* 0x000166000c1e1900 */
[----:B------:R-:W-:Y:S02]  /*4930*/  @!P4 IADD3.X R73, R8, c[0x0][0x17c], RZ, P0, !PT ;  /* 0x00005f000849ca10 */ /* 0x000fe400007fe4ff */
[----:B------:R-:W-:Y:S02]  /*4940*/  SHF.R.S32.HI R8, RZ, 0x1f, R10 ;  /* 0x0000001fff087819 */ /* 0x000fe4000001140a */
[----:B------:R-:W-:-:S04]  /*4950*/  ISETP.GE.U32.AND P0, PT, R10, c[0x0][0x1e0], PT ;  /* 0x000078000a007a0c */ /* 0x000fc80003f06070 */
[----:B------:R-:W-:Y:S02]  /*4960*/  ISETP.GE.OR.EX P2, PT, R8, c[0x0][0x1e4], P1, P0 ;  /* 0x0000790008007a0c */ /* 0x000fe40000f46700 */
[C---:B------:R-:W-:Y:S02]  /*4970*/  LOP3.LUT P3, RZ, R3.reuse, 0x40000000, RZ, 0xc0, !PT ;  /* 0x4000000003ff7812 */ /* 0x040fe4000786c0ff */
[----:B------:R-:W-:-:S04]  /*4980*/  LOP3.LUT R3, R3, 0xfffffdff, RZ, 0xc0, !PT ;  /* 0xfffffdff03037812 */ /* 0x000fc800078ec0ff */
[----:B------:R-:W-:Y:S02]  /*4990*/  @P4 LOP3.LUT R3, R3, 0x200, RZ, 0xfc, !PT ;  /* 0x0000020003034812 */ /* 0x000fe400078efcff */
[----:B------:R-:W-:Y:S02]  /*49a0*/  @P4 LOP3.LUT R2, R2, 0x20, RZ, 0xfc, !PT ;  /* 0x0000002002024812 */ /* 0x000fe400078efcff */
[----:B------:R-:W-:Y:S01]  /*49b0*/  LOP3.LUT P4, RZ, R3, 0x10000000, RZ, 0xc0, !PT ;  /* 0x1000000003ff7812 */ /* 0x000fe2000788c0ff */
[----:B------:R-:W-:Y:S01]  /*49c0*/  @!P2 IMAD R11, R8, c[0x0][0x1d8], RZ ;  /* 0x00007600080baa24 */ /* 0x000fe200078e02ff */
[----:B------:R-:W-:Y:S01]  /*49d0*/  @!P2 MOV R9, R7 ;  /* 0x000000070009a202 */ /* 0x000fe20000000f00 */
[----:B------:R-:W-:Y:S01]  /*49e0*/  @!P2 IMAD.MOV.U32 R8, RZ, RZ, R4 ;  /* 0x000000ffff08a224 */ /* 0x000fe200078e0004 */
[----:B--2---:R2:W5:Y:S01]  /*49f0*/  @!P5 LDG.E R100, [R94.64] ;  /* 0x0000000e5e64d981 */ /* 0x004562000c1e1900 */
[C---:B------:R-:W-:Y:S02]  /*4a00*/  @!P2 IMAD R11, R10.reuse, c[0x0][0x1dc], R11 ;  /* 0x000077000a0baa24 */ /* 0x040fe400078e020b */
[----:B------:R-:W-:Y:S01]  /*4a10*/  @!P2 IMAD.WIDE.U32 R8, R10, c[0x0][0x1d8], R8 ;  /* 0x000076000a08aa25 */ /* 0x000fe200078e0008 */
[----:B------:R1:W5:Y:S01]  /*4a20*/  @!P5 LDG.E R101, [R22.64] ;  /* 0x0000000e1665d981 */ /* 0x000362000c1e1900 */
[----:B0-----:R-:W-:-:S03]  /*4a30*/  IADD3 R16, R0, 0x198, RZ ;  /* 0x0000019800107810 */ /* 0x001fc60007ffe0ff */
[----:B------:R0:W5:Y:S04]  /*4a40*/  @!P3 LDG.E R102, [R14.64] ;  /* 0x0000000e0e66b981 */ /* 0x000168000c1e1900 */
[----:B------:R0:W5:Y:S04]  /*4a50*/  @!P3 LDG.E R103, [R20.64] ;  /* 0x0000000e1467b981 */ /* 0x000168000c1e1900 */
[----:B-1----:R-:W5:Y:S01]  /*4a60*/  LDL.LU.64 R22, [R1+0x240] ;  /* 0x0002400001167983 */ /* 0x002f620000300a00 */
[----:B------:R-:W-:-:S06]  /*4a70*/  IMAD.MOV.U32 R10, RZ, RZ, RZ ;  /* 0x000000ffff0a7224 */ /* 0x000fcc00078e00ff */
[----:B------:R1:W5:Y:S04]  /*4a80*/  @!P4 LDG.E R10, [R98.64] ;  /* 0x0000000e620ac981 */ /* 0x000368000c1e1900 */
[----:B-1----:R-:W5:Y:S01]  /*4a90*/  LDL.LU.64 R98, [R1+0x238] ;  /* 0x0002380001627983 */ /* 0x002f620000300a00 */
[----:B------:R-:W-:Y:S02]  /*4aa0*/  @!P2 IADD3 R11, R9, R11, RZ ;  /* 0x0000000b090ba210 */ /* 0x000fe40007ffe0ff */
[C---:B---3--:R-:W-:Y:S02]  /*4ab0*/  @!P2 SHF.L.U32 R92, R8.reuse, 0x1, RZ ;  /* 0x00000001085ca819 */ /* 0x048fe400000006ff */
[----:B------:R-:W-:Y:S02]  /*4ac0*/  @!P2 SHF.L.U64.HI R8, R8, 0x1, R11 ;  /* 0x000000010808a819 */ /* 0x000fe4000001020b */
[----:B------:R-:W-:-:S02]  /*4ad0*/  @!P2 IADD3 R74, P0, R92, c[0x0][0x180], RZ ;  /* 0x000060005c4aaa10 */ /* 0x000fc40007f1e0ff */
[----:B------:R-:W-:Y:S02]  /*4ae0*/  IADD3 R9, R0, 0x190, RZ ;  /* 0x0000019000097810 */ /* 0x000fe40007ffe0ff */
[----:B------:R-:W-:Y:S02]  /*4af0*/  @!P2 IADD3.X R75, R8, c[0x0][0x184], RZ, P0, !PT ;  /* 0x00006100084baa10 */ /* 0x000fe400007fe4ff */
[----:B------:R-:W-:Y:S02]  /*4b00*/  @!P2 IADD3 R92, P0, R92, c[0x0][0x178], RZ ;  /* 0x00005e005c5caa10 */ /* 0x000fe40007f1e0ff */
[----:B------:R-:W-:Y:S02]  /*4b10*/  SHF.R.S32.HI R11, RZ, 0x1f, R9 ;  /* 0x0000001fff0b7819 */ /* 0x000fe40000011409 */
[----:B----4-:R-:W-:Y:S02]  /*4b20*/  @!P2 IADD3.X R93, R8, c[0x0][0x17c], RZ, P0, !PT ;  /* 0x00005f00085daa10 */ /* 0x010fe400007fe4ff */
[----:B------:R-:W-:-:S04]  /*4b30*/  ISETP.GE.U32.AND P0, PT, R9, c[0x0][0x1e0], PT ;  /* 0x0000780009007a0c */ /* 0x000fc80003f06070 */
[----:B------:R-:W-:Y:S01]  /*4b40*/  ISETP.GE.OR.EX P5, PT, R11, c[0x0][0x1e4], P1, P0 ;  /* 0x000079000b007a0c */ /* 0x000fe20000fa6700 */
[----:B------:R-:W-:-:S10]  /*4b50*/  HFMA2.MMA R8, -RZ, RZ, 0, 0 ;  /* 0x00000000ff087435 */ /* 0x000fd400000001ff */
[----:B-----5:R1:W3:Y:S02]  /*4b60*/  @!P4 LDG.E R8, [R88.64] ;  /* 0x0000000e5808c981 */ /* 0x0202e4000c1e1900 */
[----:B------:R-:W-:Y:S01]  /*4b70*/  @!P5 MOV R12, R4 ;  /* 0x00000004000cd202 */ /* 0x000fe20000000f00 */
[----:B------:R-:W-:Y:S01]  /*4b80*/  @!P5 IMAD R11, R11, c[0x0][0x1d8], RZ ;  /* 0x000076000b0bda24 */ /* 0x000fe200078e02ff */
[----:B------:R-:W-:-:S03]  /*4b90*/  @!P5 MOV R13, R7 ;  /* 0x00000007000dd202 */ /* 0x000fc60000000f00 */
[C---:B------:R-:W-:Y:S02]  /*4ba0*/  @!P5 IMAD R11, R9.reuse, c[0x0][0x1dc], R11 ;  /* 0x00007700090bda24 */ /* 0x040fe400078e020b */
[----:B------:R-:W-:-:S05]  /*4bb0*/  @!P5 IMAD.WIDE.U32 R12, R9, c[0x0][0x1d8], R12 ;  /* 0x00007600090cda25 */ /* 0x000fca00078e000c */
[----:B------:R-:W-:Y:S02]  /*4bc0*/  @!P5 IADD3 R11, R13, R11, RZ ;  /* 0x0000000b0d0bd210 */ /* 0x000fe40007ffe0ff */
[C---:B--2---:R-:W-:Y:S02]  /*4bd0*/  @!P5 SHF.L.U32 R94, R12.reuse, 0x1, RZ ;  /* 0x000000010c5ed819 */ /* 0x044fe400000006ff */
[----:B------:R-:W-:Y:S02]  /*4be0*/  @!P5 SHF.L.U64.HI R12, R12, 0x1, R11 ;  /* 0x000000010c0cd819 */ /* 0x000fe4000001020b */
[----:B-1----:R-:W-:-:S04]  /*4bf0*/  @!P5 IADD3 R88, P0, R94, c[0x0][0x180], RZ ;  /* 0x000060005e58da10 */ /* 0x002fc80007f1e0ff */
[----:B------:R-:W-:Y:S02]  /*4c00*/  @!P5 IADD3.X R89, R12, c[0x0][0x184], RZ, P0, !PT ;  /* 0x000061000c59da10 */ /* 0x000fe400007fe4ff */
[----:B------:R-:W-:Y:S02]  /*4c10*/  @!P5 IADD3 R94, P0, R94, c[0x0][0x178], RZ ;  /* 0x00005e005e5eda10 */ /* 0x000fe40007f1e0ff */
[----:B0-----:R-:W-:Y:S02]  /*4c20*/  SHF.R.S32.HI R14, RZ, 0x1f, R16 ;  /* 0x0000001fff0e7819 */ /* 0x001fe40000011410 */
[----:B------:R-:W-:Y:S02]  /*4c30*/  @!P5 IADD3.X R95, R12, c[0x0][0x17c], RZ, P0, !PT ;  /* 0x00005f000c5fda10 */ /* 0x000fe400007fe4ff */
[----:B------:R-:W-:Y:S02]  /*4c40*/  ISETP.GE.U32.AND P0, PT, R16, c[0x0][0x1e0], PT ;  /* 0x0000780010007a0c */ /* 0x000fe40003f06070 */
[----:B------:R-:W-:-:S02]  /*4c50*/  LOP3.LUT R3, R3, 0xfffffeff, RZ, 0xc0, !PT ;  /* 0xfffffeff03037812 */ /* 0x000fc400078ec0ff */
[----:B------:R-:W-:Y:S02]  /*4c60*/  ISETP.GE.OR.EX P4, PT, R14, c[0x0][0x1e4], P1, P0 ;  /* 0x000079000e007a0c */ /* 0x000fe40000f86700 */
[----:B------:R-:W-:-:S04]  /*4c70*/  @P2 LOP3.LUT R3, R3, 0x100, RZ, 0xfc, !PT ;  /* 0x0000010003032812 */ /* 0x000fc800078efcff */
[----:B------:R-:W-:Y:S01]  /*4c80*/  LOP3.LUT P2, RZ, R3, 0x4000000, RZ, 0xc0, !PT ;  /* 0x0400000003ff7812 */ /* 0x000fe2000784c0ff */
[----:B------:R-:W-:Y:S01]  /*4c90*/  CS2R R12, SRZ ;  /* 0x00000000000c7805 */ /* 0x000fe2000001ff00 */
[----:B------:R-:W-:-:S05]  /*4ca0*/  HFMA2.MMA R11, -RZ, RZ, 0, 0 ;  /* 0x00000000ff0b7435 */ /* 0x000fca00000001ff */
[----:B------:R-:W-:Y:S01]  /*4cb0*/  @!P4 IMAD R17, R14, c[0x0][0x1d8], RZ ;  /* 0x000076000e11ca24 */ /* 0x000fe200078e02ff */
[----:B------:R-:W-:Y:S02]  /*4cc0*/  @!P4 MOV R14, R4 ;  /* 0x00000004000ec202 */ /* 0x000fe40000000f00 */
[----:B------:R-:W-:Y:S01]  /*4cd0*/  @!P4 MOV R15, R7 ;  /* 0x00000007000fc202 */ /* 0x000fe20000000f00 */
[C---:B------:R-:W-:Y:S02]  /*4ce0*/  @!P4 IMAD R17, R16.reuse, c[0x0][0x1dc], R17 ;  /* 0x000077001011ca24 */ /* 0x040fe400078e0211 */
[----:B------:R0:W2:Y:S02]  /*4cf0*/  @!P2 LDG.E R13, [R42.64] ;  /* 0x0000000e2a0da981 */ /* 0x0000a4000c1e1900 */
[----:B------:R-:W-:Y:S02]  /*4d00*/  @!P4 IMAD.WIDE.U32 R14, R16, c[0x0][0x1d8], R14 ;  /* 0x00007600100eca25 */ /* 0x000fe400078e000e */
[----:B------:R1:W4:Y:S03]  /*4d10*/  @!P2 LDG.E R11, [R96.64] ;  /* 0x0000000e600ba981 */ /* 0x000326000c1e1900 */
[----:B------:R-:W-:Y:S01]  /*4d20*/  @!P4 IADD3 R17, R15, R17, RZ ;  /* 0x000000110f11c210 */ /* 0x000fe20007ffe0ff */
[----:B0-----:R-:W-:-:S03]  /*4d30*/  @!P4 IMAD.SHL.U32 R42, R14, 0x2, RZ ;  /* 0x000000020e2ac824 */ /* 0x001fc600078e00ff */
[----:B------:R-:W-:Y:S02]  /*4d40*/  @!P4 SHF.L.U64.HI R14, R14, 0x1, R17 ;  /* 0x000000010e0ec819 */ /* 0x000fe40000010211 */
[----:B-1----:R-:W-:-:S04]  /*4d50*/  @!P4 IADD3 R96, P0, R42, c[0x0][0x180], RZ ;  /* 0x000060002a60ca10 */ /* 0x002fc80007f1e0ff */
[----:B------:R-:W-:Y:S02]  /*4d60*/  @!P4 IADD3.X R97, R14, c[0x0][0x184], RZ, P0, !PT ;  /* 0x000061000e61ca10 */ /* 0x000fe400007fe4ff */
[----:B------:R-:W-:-:S04]  /*4d70*/  @!P4 IADD3 R42, P0, R42, c[0x0][0x178], RZ ;  /* 0x00005e002a2aca10 */ /* 0x000fc80007f1e0ff */
[----:B------:R-:W-:Y:S02]  /*4d80*/  @!P4 IADD3.X R43, R14, c[0x0][0x17c], RZ, P0, !PT ;  /* 0x00005f000e2bca10 */ /* 0x000fe400007fe4ff */
[----:B------:R-:W-:Y:S01]  /*4d90*/  CS2R R14, SRZ ;  /* 0x00000000000e7805 */ /* 0x000fe2000001ff00 */
[----:B------:R-:W-:-:S05]  /*4da0*/  CS2R R16, SRZ ;  /* 0x0000000000107805 */ /* 0x000fca000001ff00 */
[----:B------:R0:W5:Y:S04]  /*4db0*/  @!P6 LDG.E R14, [R22.64] ;  /* 0x0000000e160ee981 */ /* 0x000168000c1e1900 */
[----:B0-----:R-:W2:Y:S04]  /*4dc0*/  LDL.LU.64 R22, [R1+0x230] ;  /* 0x0002300001167983 */ /* 0x001ea80000300a00 */
[----:B------:R0:W3:Y:S04]  /*4dd0*/  @!P6 LDG.E R16, [R98.64] ;  /* 0x0000000e6210e981 */ /* 0x0000e8000c1e1900 */
[----:B0-----:R-:W3:Y:S01]  /*4de0*/  LDL.LU.64 R98, [R1+0x228] ;  /* 0x0002280001627983 */ /* 0x001ee20000300a00 */
[----:B------:R-:W-:-:S02]  /*4df0*/  LOP3.LUT P3, RZ, R3, 0x8000000, RZ, 0xc0, !PT ;  /* 0x0800000003ff7812 */ /* 0x000fc4000786c0ff */
[----:B------:R-:W-:-:S04]  /*4e00*/  IADD3 R20, R0, 0x1a0, RZ ;  /* 0x000001a000147810 */ /* 0x000fc80007ffe0ff */
[----:B------:R-:W-:-:S07]  /*4e10*/  ISETP.GE.U32.AND P0, PT, R20, c[0x0][0x1e0], PT ;  /* 0x0000780014007a0c */ /* 0x000fce0003f06070 */
[----:B------:R0:W4:Y:S01]  /*4e20*/  @!P3 LDG.E R12, [R18.64] ;  /* 0x0000000e120cb981 */ /* 0x000122000c1e1900 */
[----:B------:R-:W-:Y:S01]  /*4e30*/  LOP3.LUT R3, R3, 0xffffff7f, RZ, 0xc0, !PT ;  /* 0xffffff7f03037812 */ /* 0x000fe200078ec0ff */
[----:B------:R-:W-:Y:S01]  /*4e40*/  IMAD.MOV.U32 R9, RZ, RZ, RZ ;  /* 0x000000ffff097224 */ /* 0x000fe200078e00ff */
[----:B0-----:R-:W-:-:S05]  /*4e50*/  SHF.R.S32.HI R18, RZ, 0x1f, R20 ;  /* 0x0000001fff127819 */ /* 0x001fca0000011414 */
[----:B------:R0:W4:Y:S01]  /*4e60*/  @!P3 LDG.E R9, [R28.64] ;  /* 0x0000000e1c09b981 */ /* 0x000122000c1e1900 */
[----:B------:R-:W-:Y:S02]  /*4e70*/  ISETP.GE.OR.EX P6, PT, R18, c[0x0][0x1e4], P1, P0 ;  /* 0x0000790012007a0c */ /* 0x000fe40000fc6700 */
[----:B------:R-:W-:-:S04]  /*4e80*/  @P5 LOP3.LUT R3, R3, 0x80, RZ, 0xfc, !PT ;  /* 0x0000008003035812 */ /* 0x000fc800078efcff */
[----:B------:R-:W-:-:S07]  /*4e90*/  LOP3.LUT P3, RZ, R3, 0x1000000, RZ, 0xc0, !PT ;  /* 0x0100000003ff7812 */ /* 0x000fce000786c0ff */
[----:B------:R-:W-:Y:S01]  /*4ea0*/  @!P6 IMAD R21, R18, c[0x0][0x1d8], RZ ;  /* 0x000076001215ea24 */ /* 0x000fe200078e02ff */
[----:B------:R-:W-:Y:S02]  /*4eb0*/  @!P6 MOV R18, R4 ;  /* 0x000000040012e202 */ /* 0x000fe40000000f00 */
[----:B------:R-:W-:Y:S01]  /*4ec0*/  @!P6 MOV R19, R7 ;  /* 0x000000070013e202 */ /* 0x000fe20000000f00 */
[C---:B------:R-:W-:Y:S01]  /*4ed0*/  @!P6 IMAD R21, R20.reuse, c[0x0][0x1dc], R21 ;  /* 0x000077001415ea24 */ /* 0x040fe200078e0215 */
[----:B------:R-:W-:Y:S01]  /*4ee0*/  LOP3.LUT R3, R3, 0xffffffbf, RZ, 0xc0, !PT ;  /* 0xffffffbf03037812 */ /* 0x000fe200078ec0ff */
[----:B------:R1:W4:Y:S02]  /*4ef0*/  @!P3 LDG.E R15, [R48.64] ;  /* 0x0000000e300fb981 */ /* 0x000324000c1e1900 */
[----:B------:R-:W-:Y:S01]  /*4f00*/  @!P6 IMAD.WIDE.U32 R18, R20, c[0x0][0x1d8], R18 ;  /* 0x000076001412ea25 */ /* 0x000fe200078e0012 */
[----:B------:R-:W-:Y:S01]  /*4f10*/  @P4 LOP3.LUT R3, R3, 0x40, RZ, 0xfc, !PT ;  /* 0x0000004003034812 */ /* 0x000fe200078efcff */
[----:B------:R0:W4:Y:S03]  /*4f20*/  @!P3 LDG.E R17, [R82.64] ;  /* 0x0000000e5211b981 */ /* 0x000126000c1e1900 */
[----:B------:R-:W-:-:S02]  /*4f30*/  @!P6 IADD3 R21, R19, R21, RZ ;  /* 0x000000151315e210 */ /* 0x000fc40007ffe0ff */
[C---:B-1----:R-:W-:Y:S02]  /*4f40*/  @!P6 SHF.L.U32 R48, R18.reuse, 0x1, RZ ;  /* 0x000000011230e819 */ /* 0x042fe400000006ff */
[----:B------:R-:W-:Y:S02]  /*4f50*/  LOP3.LUT P2, RZ, R3, 0x800000, RZ, 0xc0, !PT ;  /* 0x0080000003ff7812 */ /* 0x000fe4000784c0ff */
[----:B------:R-:W-:Y:S02]  /*4f60*/  @!P6 SHF.L.U64.HI R18, R18, 0x1, R21 ;  /* 0x000000011212e819 */ /* 0x000fe40000010215 */
[----:B0-----:R-:W-:Y:S01]  /*4f70*/  @!P6 IADD3 R82, P0, R48, c[0x0][0x180], RZ ;  /* 0x000060003052ea10 */ /* 0x001fe20007f1e0ff */
[----:B------:R-:W-:-:S03]  /*4f80*/  IMAD.MOV.U32 R20, RZ, RZ, RZ ;  /* 0x000000ffff147224 */ /* 0x000fc600078e00ff */
[----:B------:R-:W-:Y:S02]  /*4f90*/  @!P6 IADD3.X R83, R18, c[0x0][0x184], RZ, P0, !PT ;  /* 0x000061001253ea10 */ /* 0x000fe400007fe4ff */
[----:B------:R-:W-:Y:S02]  /*4fa0*/  @!P6 IADD3 R48, P0, R48, c[0x0][0x178], RZ ;  /* 0x00005e003030ea10 */ /* 0x000fe40007f1e0ff */
[----:B------:R-:W-:Y:S02]  /*4fb0*/  IADD3 R21, R0, 0x1a8, RZ ;  /* 0x000001a800157810 */ /* 0x000fe40007ffe0ff */
[----:B------:R-:W-:Y:S02]  /*4fc0*/  @!P6 IADD3.X R49, R18, c[0x0][0x17c], RZ, P0, !PT ;  /* 0x00005f001231ea10 */ /* 0x000fe400007fe4ff */
[----:B------:R-:W-:Y:S01]  /*4fd0*/  CS2R R18, SRZ ;  /* 0x0000000000127805 */ /* 0x000fe2000001ff00 */
[----:B------:R-:W-:-:S05]  /*4fe0*/  ISETP.GE.U32.AND P0, PT, R21, c[0x0][0x1e0], PT ;  /* 0x0000780015007a0c */ /* 0x000fca0003f06070 */
[----:B------:R0:W4:Y:S01]  /*4ff0*/  @!P2 LDG.E R18, [R58.64] ;  /* 0x0000000e3a12a981 */ /* 0x000122000c1e1900 */
[C---:B------:R-:W-:Y:S02]  /*5000*/  LOP3.LUT P4, RZ, R3.reuse, 0x400000, RZ, 0xc0, !PT ;  /* 0x0040000003ff7812 */ /* 0x040fe4000788c0ff */
[----:B------:R-:W-:Y:S02]  /*5010*/  LOP3.LUT R3, R3, 0xffffffdf, RZ, 0xc0, !PT ;  /* 0xffffffdf03037812 */ /* 0x000fe400078ec0ff */
[----:B------:R-:W-:Y:S02]  /*5020*/  LOP3.LUT R2, R2, 0xffffffbf, RZ, 0xc0, !PT ;  /* 0xffffffbf02027812 */ /* 0x000fe400078ec0ff */
[----:B------:R-:W-:Y:S02]  /*5030*/  @P6 LOP3.LUT R3, R3, 0x20, RZ, 0xfc, !PT ;  /* 0x0000002003036812 */ /* 0x000fe400078efcff */
[----:B------:R-:W-:Y:S02]  /*5040*/  @P5 LOP3.LUT R2, R2, 0x40, RZ, 0xfc, !PT ;  /* 0x0000004002025812 */ /* 0x000fe400078efcff */
[----:B------:R-:W-:-:S02]  /*5050*/  LOP3.LUT P5, RZ, R3, 0x200000, RZ, 0xc0, !PT ;  /* 0x0020000003ff7812 */ /* 0x000fc400078ac0ff */
[C---:B------:R-:W-:Y:S01]  /*5060*/  LOP3.LUT P3, RZ, R3.reuse, 0x100000, RZ, 0xc0, !PT ;  /* 0x0010000003ff7812 */ /* 0x040fe2000786c0ff */
[----:B------:R-:W4:Y:S01]  /*5070*/  @!P4 LDG.E R19, [R120.64] ;  /* 0x0000000e7813c981 */ /* 0x000f22000c1e1900 */
[----:B------:R-:W-:-:S03]  /*5080*/  LOP3.LUT R3, R3, 0xffffffef, RZ, 0xc0, !PT ;  /* 0xffffffef03037812 */ /* 0x000fc600078ec0ff */
[----:B--2---:R1:W2:Y:S02]  /*5090*/  @!P2 LDG.E R20, [R22.64] ;  /* 0x0000000e1614a981 */ /* 0x0042a4000c1e1900 */
[----:B-1----:R-:W-:-:S04]  /*50a0*/  SHF.R.S32.HI R23, RZ, 0x1f, R21 ;  /* 0x0000001fff177819 */ /* 0x002fc80000011415 */
[----:B------:R-:W-:Y:S01]  /*50b0*/  ISETP.GE.OR.EX P2, PT, R23, c[0x0][0x1e4], P1, P0 ;  /* 0x0000790017007a0c */ /* 0x000fe20000f46700 */
[----:B------:R-:W-:-:S10]  /*50c0*/  HFMA2.MMA R22, -RZ, RZ, 0, 0 ;  /* 0x00000000ff167435 */ /* 0x000fd400000001ff */
[----:B---3--:R1:W3:Y:S02]  /*50d0*/  @!P4 LDG.E R22, [R98.64] ;  /* 0x0000000e6216c981 */ /* 0x0082e4000c1e1900 */
[----:B------:R-:W-:Y:S01]  /*50e0*/  @!P2 MOV R24, R4 ;  /* 0x000000040018a202 */ /* 0x000fe20000000f00 */
[----:B------:R-:W-:Y:S01]  /*50f0*/  @!P2 IMAD R23, R23, c[0x0][0x1d8], RZ ;  /* 0x000076001717aa24 */ /* 0x000fe200078e02ff */
[----:B------:R-:W-:-:S03]  /*5100*/  @!P2 MOV R25, R7 ;  /* 0x000000070019a202 */ /* 0x000fc60000000f00 */
[C---:B------:R-:W-:Y:S02]  /*5110*/  @!P2 IMAD R23, R21.reuse, c[0x0][0x1dc], R23 ;  /* 0x000077001517aa24 */ /* 0x040fe400078e0217 */
[----:B------:R-:W-:Y:S01]  /*5120*/  @!P2 IMAD.WIDE.U32 R24, R21, c[0x0][0x1d8], R24 ;  /* 0x000076001518aa25 */ /* 0x000fe200078e0018 */
[----:B------:R-:W-:-:S03]  /*5130*/  HFMA2.MMA R21, -RZ, RZ, 0, 0 ;  /* 0x00000000ff157435 */ /* 0x000fc600000001ff */
[----:B0-----:R-:W-:Y:S01]  /*5140*/  @!P2 IMAD.SHL.U32 R58, R24, 0x2, RZ ;  /* 0x00000002183aa824 */ /* 0x001fe200078e00ff */
[----:B------:R-:W-:-:S04]  /*5150*/  @!P2 IADD3 R23, R25, R23, RZ ;  /* 0x000000171917a210 */ /* 0x000fc80007ffe0ff */
[----:B------:R-:W-:Y:S02]  /*5160*/  @!P2 SHF.L.U64.HI R24, R24, 0x1, R23 ;  /* 0x000000011818a819 */ /* 0x000fe40000010217 */
[----:B-1----:R-:W-:Y:S01]  /*5170*/  @!P2 IADD3 R98, P0, R58, c[0x0][0x180], RZ ;  /* 0x000060003a62aa10 */ /* 0x002fe20007f1e0ff */
[----:B------:R0:W2:Y:S03]  /*5180*/  @!P5 LDG.E R21, [R50.64] ;  /* 0x0000000e3215d981 */ /* 0x0000a6000c1e1900 */
[----:B------:R-:W-:Y:S02]  /*5190*/  @!P2 IADD3.X R99, R24, c[0x0][0x184], RZ, P0, !PT ;  /* 0x000061001863aa10 */ /* 0x000fe400007fe4ff */
[----:B------:R-:W-:Y:S02]  /*51a0*/  @!P2 IADD3 R58, P0, R58, c[0x0][0x178], RZ ;  /* 0x00005e003a3aaa10 */ /* 0x000fe40007f1e0ff */
[----:B------:R-:W-:-:S02]  /*51b0*/  MOV R23, RZ ;  /* 0x000000ff00177202 */ /* 0x000fc40000000f00 */
[----:B0-----:R-:W-:Y:S02]  /*51c0*/  IADD3 R50, R0, 0x1b0, RZ ;  /* 0x000001b000327810 */ /* 0x001fe40007ffe0ff */
[----:B------:R-:W-:Y:S02]  /*51d0*/  @!P2 IADD3.X R59, R24, c[0x0][0x17c], RZ, P0, !PT ;  /* 0x00005f00183baa10 */ /* 0x000fe400007fe4ff */
[----:B------:R0:W2:Y:S01]  /*51e0*/  @!P5 LDG.E R23, [R52.64] ;  /* 0x0000000e3417d981 */ /* 0x0000a2000c1e1900 */
[----:B------:R-:W-:Y:S02]  /*51f0*/  SHF.R.S32.HI R28, RZ, 0x1f, R50 ;  /* 0x0000001fff1c7819 */ /* 0x000fe40000011432 */
[----:B------:R-:W-:-:S04]  /*5200*/  ISETP.GE.U32.AND P0, PT, R50, c[0x0][0x1e0], PT ;  /* 0x0000780032007a0c */ /* 0x000fc80003f06070 */
[----:B------:R-:W-:Y:S01]  /*5210*/  ISETP.GE.OR.EX P5, PT, R28, c[0x0][0x1e4], P1, P0 ;  /* 0x000079001c007a0c */ /* 0x000fe20000fa6700 */
[----:B------:R-:W-:Y:S01]  /*5220*/  CS2R R24, SRZ ;  /* 0x0000000000187805 */ /* 0x000fe2000001ff00 */
[----:B------:R-:W-:-:S05]  /*5230*/  @P2 LOP3.LUT R3, R3, 0x10, RZ, 0xfc, !PT ;  /* 0x0000001003032812 */ /* 0x000fca00078efcff */
[----:B------:R1:W2:Y:S06]  /*5240*/  @!P3 LDG.E R24, [R60.64] ;  /* 0x0000000e3c18b981 */ /* 0x0002ac000c1e1900 */
[----:B------:R-:W-:Y:S01]  /*5250*/  @!P5 IMAD R51, R28, c[0x0][0x1d8], RZ ;  /* 0x000076001c33da24 */ /* 0x000fe200078e02ff */
[----:B------:R-:W-:Y:S01]  /*5260*/  @!P5 MOV R28, R4 ;  /* 0x00000004001cd202 */ /* 0x000fe20000000f00 */
[----:B------:R0:W2:Y:S01]  /*5270*/  @!P3 LDG.E R25, [R66.64] ;  /* 0x0000000e4219b981 */ /* 0x0000a2000c1e1900 */
[----:B------:R-:W-:Y:S01]  /*5280*/  @!P5 MOV R29, R7 ;  /* 0x00000007001dd202 */ /* 0x000fe20000000f00 */
[----:B------:R-:W-:-:S04]  /*5290*/  @!P5 IMAD R51, R50, c[0x0][0x1dc], R51 ;  /* 0x000077003233da24 */ /* 0x000fc800078e0233 */
[----:B------:R-:W-:-:S04]  /*52a0*/  @!P5 IMAD.WIDE.U32 R28, R50, c[0x0][0x1d8], R28 ;  /* 0x00007600321cda25 */ /* 0x000fc800078e001c */
[----:B------:R-:W-:Y:S01]  /*52b0*/  @!P5 IMAD.IADD R51, R29, 0x1, R51 ;  /* 0x000000011d33d824 */ /* 0x000fe200078e0233 */
[----:B0-----:R-:W-:-:S04]  /*52c0*/  @!P5 SHF.L.U32 R52, R28, 0x1, RZ ;  /* 0x000000011c34d819 */ /* 0x001fc800000006ff */
[----:B------:R-:W-:Y:S02]  /*52d0*/  @!P5 SHF.L.U64.HI R28, R28, 0x1, R51 ;  /* 0x000000011c1cd819 */ /* 0x000fe40000010233 */
[----:B-1----:R-:W-:Y:S02]  /*52e0*/  @!P5 IADD3 R60, P0, R52, c[0x0][0x180], RZ ;  /* 0x00006000343cda10 */ /* 0x002fe40007f1e0ff */
[----:B------:R-:W-:Y:S02]  /*52f0*/  LOP3.LUT P4, RZ, R3, 0x80000, RZ, 0xc0, !PT ;  /* 0x0008000003ff7812 */ /* 0x000fe4000788c0ff */
[----:B------:R-:W-:Y:S02]  /*5300*/  @!P5 IADD3.X R61, R28, c[0x0][0x184], RZ, P0, !PT ;  /* 0x000061001c3dda10 */ /* 0x000fe400007fe4ff */
[----:B------:R-:W-:-:S04]  /*5310*/  @!P5 IADD3 R52, P0, R52, c[0x0][0x178], RZ ;  /* 0x00005e003434da10 */ /* 0x000fc80007f1e0ff */
[----:B------:R-:W-:Y:S02]  /*5320*/  @!P5 IADD3.X R53, R28, c[0x0][0x17c], RZ, P0, !PT ;  /* 0x00005f001c35da10 */ /* 0x000fe400007fe4ff */
[----:B------:R-:W-:-:S06]  /*5330*/  CS2R R28, SRZ ;  /* 0x00000000001c7805 */ /* 0x000fcc000001ff00 */
        /* <DEDUP_REMOVED lines=8> */
[----:B------:R-:W-:Y:S02]  /*53c0*/  @!P4 MOV R66, R4 ;  /* 0x000000040042c202 */ /* 0x000fe40000000f00 */
[----:B------:R-:W-:Y:S01]  /*53d0*/  @!P4 MOV R67, R7 ;  /* 0x000000070043c202 */ /* 0x000fe20000000f00 */
[----:B------:R-:W-:-:S04]  /*53e0*/  @!P4 IMAD R69, R68, c[0x0][0x1dc], R69 ;  /* 0x000077004445ca24 */ /* 0x000fc800078e0245 */
[----:B------:R-:W-:Y:S01]  /*53f0*/  @!P4 IMAD.WIDE.U32 R66, R68, c[0x0][0x1d8], R66 ;  /* 0x000076004442ca25 */ /* 0x000fe200078e0042 */
[----:B------:R-:W-:-:S03]  /*5400*/  LOP3.LUT R3, R3, 0xfffffff7, RZ, 0xc0, !PT ;  /* 0xfffffff703037812 */ /* 0x000fc600078ec0ff */
[C---:B------:R-:W-:Y:S01]  /*5410*/  @!P4 IMAD.SHL.U32 R68, R66.reuse, 0x2, RZ ;  /* 0x000000024244c824 */ /* 0x040fe200078e00ff */
[----:B------:R-:W-:Y:S02]  /*5420*/  @!P4 IADD3 R69, R67, R69, RZ ;  /* 0x000000454345c210 */ /* 0x000fe40007ffe0ff */
[----:B------:R-:W-:Y:S02]  /*5430*/  @P5 LOP3.LUT R3, R3, 0x8, RZ, 0xfc, !PT ;  /* 0x0000000803035812 */ /* 0x000fe400078efcff */
[----:B------:R-:W-:Y:S02]  /*5440*/  @!P4 SHF.L.U64.HI R66, R66, 0x1, R69 ;  /* 0x000000014242c819 */ /* 0x000fe40000010245 */
[----:B-1----:R-:W-:Y:S01]  /*5450*/  @!P4 IADD3 R70, P0, R68, c[0x0][0x180], RZ ;  /* 0x000060004446ca10 */ /* 0x002fe20007f1e0ff */
[----:B------:R-:W-:Y:S01]  /*5460*/  CS2R R50, SRZ ;  /* 0x0000000000327805 */ /* 0x000fe2000001ff00 */
[----:B------:R-:W-:Y:S02]  /*5470*/  LOP3.LUT P3, RZ, R3, 0x20000, RZ, 0xc0, !PT ;  /* 0x0002000003ff7812 */ /* 0x000fe4000786c0ff */
[----:B------:R-:W-:-:S02]  /*5480*/  @!P4 IADD3.X R71, R66, c[0x0][0x184], RZ, P0, !PT ;  /* 0x000061004247ca10 */ /* 0x000fc400007fe4ff */
[----:B------:R-:W-:Y:S01]  /*5490*/  @!P4 IADD3 R68, P0, R68, c[0x0][0x178], RZ ;  /* 0x00005e004444ca10 */ /* 0x000fe20007f1e0ff */
[----:B------:R0:W2:Y:S01]  /*54a0*/  @!P2 LDG.E R51, [R78.64] ;  /* 0x0000000e4e33a981 */ /* 0x0000a2000c1e1900 */
[----:B------:R-:W-:Y:S02]  /*54b0*/  LOP3.LUT R3, R3, 0xfffffffb, RZ, 0xc0, !PT ;  /* 0xfffffffb03037812 */ /* 0x000fe400078ec0ff */
[----:B------:R-:W-:Y:S01]  /*54c0*/  @!P4 IADD3.X R69, R66, c[0x0][0x17c], RZ, P0, !PT ;  /* 0x00005f004245ca10 */ /* 0x000fe200007fe4ff */
[----:B------:R1:W2:Y:S01]  /*54d0*/  @!P2 LDG.E R50, [R76.64] ;  /* 0x0000000e4c32a981 */ /* 0x0002a2000c1e1900 */
[----:B------:R-:W-:Y:S01]  /*54e0*/  CS2R R66, SRZ ;  /* 0x0000000000427805 */ /* 0x000fe2000001ff00 */
[----:B0-----:R-:W-:-:S05]  /*54f0*/  IADD3 R78, R0, 0x1c0, RZ ;  /* 0x000001c0004e7810 */ /* 0x001fca0007ffe0ff */
[----:B------:R0:W2:Y:S01]  /*5500*/  @!P3 LDG.E R66, [R80.64] ;  /* 0x0000000e5042b981 */ /* 0x0000a2000c1e1900 */
[----:B------:R-:W-:Y:S02]  /*5510*/  @P4 LOP3.LUT R3, R3, 0x4, RZ, 0xfc, !PT ;  /* 0x0000000403034812 */ /* 0x000fe400078efcff */
[----:B------:R-:W-:Y:S01]  /*5520*/  SHF.R.S32.HI R79, RZ, 0x1f, R78 ;  /* 0x0000001fff4f7819 */ /* 0x000fe2000001144e */
[----:B------:R0:W2:Y:S01]  /*5530*/  @!P3 LDG.E R67, [R84.64] ;  /* 0x0000000e5443b981 */ /* 0x0000a2000c1e1900 */
[----:B------:R-:W-:-:S04]  /*5540*/  ISETP.GE.U32.AND P0, PT, R78, c[0x0][0x1e0], PT ;  /* 0x000078004e007a0c */ /* 0x000fc80003f06070 */
[----:B------:R-:W-:Y:S02]  /*5550*/  ISETP.GE.OR.EX P3, PT, R79, c[0x0][0x1e4], P1, P0 ;  /* 0x000079004f007a0c */ /* 0x000fe40000f66700 */
[----:B------:R-:W-:Y:S02]  /*5560*/  LOP3.LUT P0, RZ, R3, 0x10000, RZ, 0xc0, !PT ;  /* 0x0001000003ff7812 */ /* 0x000fe4000780c0ff */
[----:B-1----:R-:W-:Y:S01]  /*5570*/  MOV R77, RZ ;  /* 0x000000ff004d7202 */ /* 0x002fe20000000f00 */
[----:B------:R-:W-:-:S08]  /*5580*/  HFMA2.MMA R76, -RZ, RZ, 0, 0 ;  /* 0x00000000ff4c7435 */ /* 0x000fd000000001ff */
[----:B------:R-:W-:Y:S02]  /*5590*/  @!P3 IMAD R79, R79, c[0x0][0x1d8], RZ ;  /* 0x000076004f4fba24 */ /* 0x000fe400078e02ff */
[----:B------:R1:W2:Y:S02]  /*55a0*/  @!P0 LDG.E R77, [R54.64] ;  /* 0x0000000e364d8981 */ /* 0x0002a4000c1e1900 */
[----:B------:R-:W-:Y:S02]  /*55b0*/  @!P3 IMAD R79, R78, c[0x0][0x1dc], R79 ;  /* 0x000077004e4fba24 */ /* 0x000fe400078e024f */
[----:B------:R0:W2:Y:S01]  /*55c0*/  @!P0 LDG.E R76, [R86.64] ;  /* 0x0000000e564c8981 */ /* 0x0000a2000c1e1900 */
[----:B-1----:R-:W-:Y:S02]  /*55d0*/  @!P3 MOV R54, R4 ;  /* 0x000000040036b202 */ /* 0x002fe40000000f00 */
[----:B------:R-:W-:-:S05]  /*55e0*/  @!P3 MOV R55, R7 ;  /* 0x000000070037b202 */ /* 0x000fca0000000f00 */
[----:B------:R-:W-:-:S04]  /*55f0*/  @!P3 IMAD.WIDE.U32 R54, R78, c[0x0][0x1d8], R54 ;  /* 0x000076004e36ba25 */ /* 0x000fc800078e0036 */
[----:B------:R-:W-:Y:S01]  /*5600*/  @!P3 IMAD.IADD R79, R55, 0x1, R79 ;  /* 0x00000001374fb824 */ /* 0x000fe200078e024f */
[----:B------:R-:W-:-:S04]  /*5610*/  @!P3 SHF.L.U32 R55, R54, 0x1, RZ ;  /* 0x000000013637b819 */ /* 0x000fc800000006ff */
[----:B0-----:R-:W-:Y:S02]  /*5620*/  @!P3 SHF.L.U64.HI R80, R54, 0x1, R79 ;  /* 0x000000013650b819 */ /* 0x001fe4000001024f */
[----:B------:R-:W-:Y:S02]  /*5630*/  @!P3 IADD3 R78, P0, R55, c[0x0][0x180], RZ ;  /* 0x00006000374eba10 */ /* 0x000fe40007f1e0ff */
[----:B------:R-:W-:Y:S02]  /*5640*/  LOP3.LUT P2, RZ, R3, 0x8000, RZ, 0xc0, !PT ;  /* 0x0000800003ff7812 */ /* 0x000fe4000784c0ff */
[----:B------:R-:W-:Y:S02]  /*5650*/  @!P3 IADD3.X R79, R80, c[0x0][0x184], RZ, P0, !PT ;  /* 0x00006100504fba10 */ /* 0x000fe400007fe4ff */
[----:B------:R-:W-:-:S04]  /*5660*/  @!P3 IADD3 R54, P0, R55, c[0x0][0x178], RZ ;  /* 0x00005e003736ba10 */ /* 0x000fc80007f1e0ff */
[----:B------:R-:W-:Y:S02]  /*5670*/  @!P3 IADD3.X R55, R80, c[0x0][0x17c], RZ, P0, !PT ;  /* 0x00005f005037ba10 */ /* 0x000fe400007fe4ff */
[----:B------:R-:W-:Y:S01]  /*5680*/  CS2R R80, SRZ ;  /* 0x0000000000507805 */ /* 0x000fe2000001ff00 */
[----:B------:R-:W-:Y:S02]  /*5690*/  IADD3 R85, R0, 0x1c8, RZ ;  /* 0x000001c800557810 */ /* 0x000fe40007ffe0ff */
[----:B------:R-:W-:Y:S02]  /*56a0*/  LOP3.LUT R3, R3, 0xfffffffd, RZ, 0xc0, !PT ;  /* 0xfffffffd03037812 */ /* 0x000fe400078ec0ff */
[----:B------:R-:W-:Y:S01]  /*56b0*/  ISETP.GE.U32.AND P0, PT, R85, c[0x0][0x1e0], PT ;  /* 0x0000780055007a0c */ /* 0x000fe20003f06070 */
[----:B------:R0:W2:Y:S01]  /*56c0*/  @!P2 LDG.E R81, [R30.64] ;  /* 0x0000000e1e51a981 */ /* 0x0000a2000c1e1900 */
[----:B------:R-:W-:-:S03]  /*56d0*/  @P3 LOP3.LUT R3, R3, 0x2, RZ, 0xfc, !PT ;  /* 0x0000000203033812 */ /* 0x000fc600078efcff */
[----:B------:R1:W2:Y:S01]  /*56e0*/  @!P2 LDG.E R80, [R90.64] ;  /* 0x0000000e5a50a981 */ /* 0x0002a2000c1e1900 */
[----:B0-----:R-:W-:-:S04]  /*56f0*/  SHF.R.S32.HI R30, RZ, 0x1f, R85 ;  /* 0x0000001fff1e7819 */ /* 0x001fc80000011455 */
[----:B------:R-:W-:Y:S02]  /*5700*/  ISETP.GE.OR.EX P2, PT, R30, c[0x0][0x1e4], P1, P0 ;  /* 0x000079001e007a0c */ /* 0x000fe40000f46700 */
[----:B------:R-:W-:Y:S01]  /*5710*/  LOP3.LUT P0, RZ, R3, 0x4000, RZ, 0xc0, !PT ;  /* 0x0000400003ff7812 */ /* 0x000fe2000780c0ff */
[----:B------:R-:W-:Y:S01]  /*5720*/  HFMA2.MMA R84, -RZ, RZ, 0, 0 ;  /* 0x00000000ff547435 */ /* 0x000fe200000001ff */
[----:B------:R-:W-:Y:S04]  /*5730*/  STL [R1+0x4d4], R124 ;  /* 0x0004d47c01007387 */ /* 0x000fe80000100800 */
[----:B------:R0:W-:Y:S07]  /*5740*/  STL [R1+0x4f0], R124 ;  /* 0x0004f07c01007387 */ /* 0x0001ee0000100800 */
[----:B------:R1:W2:Y:S04]  /*5750*/  @!P0 LDG.E R84, [R44.64] ;  /* 0x0000000e2c548981 */ /* 0x0002a8000c1e1900 */
[----:B0-----:R-:W2:Y:S01]  /*5760*/  LDL.LU R124, [R1+0x2ec] ;  /* 0x0002ec00017c7983 */ /* 0x001ea20000300800 */
[----:B-1----:R-:W-:Y:S01]  /*5770*/  CS2R R44, SRZ ;  /* 0x00000000002c7805 */ /* 0x002fe2000001ff00 */
[----:B------:R-:W-:-:S05]  /*5780*/  @!P2 MOV R31, R7 ;  /* 0x00000007001fa202 */ /* 0x000fca0000000f00 */
[----:B------:R0:W2:Y:S02]  /*5790*/  @!P0 LDG.E R44, [R34.64] ;  /* 0x0000000e222c8981 */ /* 0x0000a4000c1e1900 */
[----:B0-----:R-:W-:Y:S01]  /*57a0*/  @!P2 IMAD R34, R30, c[0x0][0x1d8], RZ ;  /* 0x000076001e22aa24 */ /* 0x001fe200078e02ff */
[----:B------:R-:W-:-:S03]  /*57b0*/  @!P2 MOV R30, R4 ;  /* 0x00000004001ea202 */ /* 0x000fc60000000f00 */
[C---:B------:R-:W-:Y:S02]  /*57c0*/  @!P2 IMAD R34, R85.reuse, c[0x0][0x1dc], R34 ;  /* 0x000077005522aa24 */ /* 0x040fe400078e0222 */
[----:B------:R-:W-:-:S04]  /*57d0*/  @!P2 IMAD.WIDE.U32 R30, R85, c[0x0][0x1d8], R30 ;  /* 0x00007600551eaa25 */ /* 0x000fc800078e001e */
[----:B------:R-:W-:Y:S01]  /*57e0*/  @!P2 IMAD.IADD R35, R31, 0x1, R34 ;  /* 0x000000011f23a824 */ /* 0x000fe200078e0222 */
[----:B------:R-:W-:-:S04]  /*57f0*/  @!P2 SHF.L.U32 R34, R30, 0x1, RZ ;  /* 0x000000011e22a819 */ /* 0x000fc800000006ff */
[----:B------:R-:W-:Y:S02]  /*5800*/  @!P2 SHF.L.U64.HI R35, R30, 0x1, R35 ;  /* 0x000000011e23a819 */ /* 0x000fe40000010223 */
[C---:B------:R-:W-:Y:S02]  /*5810*/  @!P2 IADD3 R30, P0, R34.reuse, c[0x0][0x180], RZ ;  /* 0x00006000221eaa10 */ /* 0x040fe40007f1e0ff */
[----:B------:R-:W-:Y:S02]  /*5820*/  LOP3.LUT R3, R3, 0xfffffffe, RZ, 0xc0, !PT ;  /* 0xfffffffe03037812 */ /* 0x000fe400078ec0ff */
[----:B------:R-:W-:Y:S02]  /*5830*/  @!P2 IADD3.X R31, R35, c[0x0][0x184], RZ, P0, !PT ;  /* 0x00006100231faa10 */ /* 0x000fe400007fe4ff */
[----:B------:R-:W-:Y:S02]  /*5840*/  @!P2 IADD3 R34, P0, R34, c[0x0][0x178], RZ ;  /* 0x00005e002222aa10 */ /* 0x000fe40007f1e0ff */
[----:B------:R-:W-:-:S02]  /*5850*/  @P2 LOP3.LUT R3, R3, 0x1, RZ, 0xfc, !PT ;  /* 0x0000000103032812 */ /* 0x000fc400078efcff */
[----:B------:R-:W-:Y:S02]  /*5860*/  @!P2 IADD3.X R35, R35, c[0x0][0x17c], RZ, P0, !PT ;  /* 0x00005f002323aa10 */ /* 0x000fe400007fe4ff */
[----:B------:R-:W-:Y:S02]  /*5870*/  LOP3.LUT P2, RZ, R2, 0x8, RZ, 0xc0, !PT ;  /* 0x0000000802ff7812 */ /* 0x000fe4000784c0ff */
[----:B------:R-:W-:Y:S02]  /*5880*/  LOP3.LUT P0, RZ, R3, 0x1000, RZ, 0xc0, !PT ;  /* 0x0000100003ff7812 */ /* 0x000fe4000780c0ff */
[----:B------:R-:W-:-:S09]  /*5890*/  IADD3 R85, R0, 0x1d0, RZ ;  /* 0x000001d000557810 */ /* 0x000fd20007ffe0ff */
[----:B------:R0:W2:Y:S02]  /*58a0*/  @!P2 LDG.E R45, [R56.64] ;  /* 0x0000000e382da981 */ /* 0x0000a4000c1e1900 */
[----:B0-----:R-:W-:-:S06]  /*58b0*/  CS2R R56, SRZ ;  /* 0x0000000000387805 */ /* 0x001fcc000001ff00 */
[----:B------:R0:W2:Y:S01]  /*58c0*/  @!P2 LDG.E R56, [R26.64] ;  /* 0x0000000e1a38a981 */ /* 0x0000a2000c1e1900 */
[----:B------:R-:W-:-:S03]  /*58d0*/  ISETP.GE.U32.AND P2, PT, R85, c[0x0][0x1e0], PT ;  /* 0x0000780055007a0c */ /* 0x000fc60003f46070 */
[----:B------:R1:W2:Y:S01]  /*58e0*/  @!P0 LDG.E R57, [R62.64] ;  /* 0x0000000e3e398981 */ /* 0x0002a2000c1e1900 */
[----:B0-----:R-:W-:-:S04]  /*58f0*/  SHF.R.S32.HI R26, RZ, 0x1f, R85 ;  /* 0x0000001fff1a7819 */ /* 0x001fc80000011455 */
[----:B------:R-:W-:Y:S01]  /*5900*/  ISETP.GE.OR.EX P2, PT, R26, c[0x0][0x1e4], P1, P2 ;  /* 0x000079001a007a0c */ /* 0x000fe20000f46720 */
[----:B-1----:R-:W-:Y:S01]  /*5910*/  CS2R R62, SRZ ;  /* 0x00000000003e7805 */ /* 0x002fe2000001ff00 */
[----:B------:R-:W-:-:S05]  /*5920*/  LOP3.LUT P3, RZ, R2, 0x10, RZ, 0xc0, !PT ;  /* 0x0000001002ff7812 */ /* 0x000fca000786c0ff */
[----:B------:R0:W2:Y:S06]  /*5930*/  @!P0 LDG.E R62, [R36.64] ;  /* 0x0000000e243e8981 */ /* 0x0000ac000c1e1900 */
[----:B------:R-:W-:Y:S02]  /*5940*/  @!P2 MOV R27, R7 ;  /* 0x00000007001ba202 */ /* 0x000fe40000000f00 */
[----:B------:R1:W2:Y:S01]  /*5950*/  @!P3 LDG.E R63, [R38.64] ;  /* 0x0000000e263fb981 */ /* 0x0002a2000c1e1900 */
[----:B0-----:R-:W-:Y:S01]  /*5960*/  @!P2 IMAD R36, R26, c[0x0][0x1d8], RZ ;  /* 0x000076001a24aa24 */ /* 0x001fe200078e02ff */
[----:B------:R-:W-:-:S03]  /*5970*/  @!P2 MOV R26, R4 ;  /* 0x00000004001aa202 */ /* 0x000fc60000000f00 */
[C---:B------:R-:W-:Y:S02]  /*5980*/  @!P2 IMAD R36, R85.reuse, c[0x0][0x1dc], R36 ;  /* 0x000077005524aa24 */ /* 0x040fe400078e0224 */
[----:B------:R-:W-:Y:S01]  /*5990*/  @!P2 IMAD.WIDE.U32 R26, R85, c[0x0][0x1d8], R26 ;  /* 0x00007600551aaa25 */ /* 0x000fe200078e001a */
[----:B------:R-:W-:Y:S01]  /*59a0*/  HFMA2.MMA R85, -RZ, RZ, 0, 0 ;  /* 0x00000000ff557435 */ /* 0x000fe200000001ff */
[----:B-1----:R-:W-:-:S03]  /*59b0*/  IADD3 R38, R0, 0x1d8, RZ ;  /* 0x000001d800267810 */ /* 0x002fc60007ffe0ff */
[----:B------:R-:W-:Y:S01]  /*59c0*/  @!P2 IADD3 R37, R27, R36, RZ ;  /* 0x000000241b25a210 */ /* 0x000fe20007ffe0ff */
[----:B------:R-:W-:-:S05]  /*59d0*/  @!P2 IMAD.SHL.U32 R36, R26, 0x2, RZ ;  /* 0x000000021a24a824 */ /* 0x000fca00078e00ff */
[----:B------:R0:W2:Y:S01]  /*59e0*/  @!P3 LDG.E R85, [R32.64] ;  /* 0x0000000e2055b981 */ /* 0x0000a2000c1e1900 */
[----:B------:R-:W-:Y:S02]  /*59f0*/  ISETP.GE.U32.AND P3, PT, R38, c[0x0][0x1e0], PT ;  /* 0x0000780026007a0c */ /* 0x000fe40003f66070 */
[----:B0-----:R-:W-:-:S04]  /*5a00*/  SHF.R.S32.HI R32, RZ, 0x1f, R38 ;  /* 0x0000001fff207819 */ /* 0x001fc80000011426 */
[----:B------:R-:W-:Y:S02]  /*5a10*/  ISETP.GE.OR.EX P3, PT, R32, c[0x0][0x1e4], P1, P3 ;  /* 0x0000790020007a0c */ /* 0x000fe40000f66730 */
[----:B------:R-:W-:Y:S02]  /*5a20*/  @!P2 SHF.L.U64.HI R37, R26, 0x1, R37 ;  /* 0x000000011a25a819 */ /* 0x000fe40000010225 */
[----:B------:R-:W-:-:S04]  /*5a30*/  @!P2 IADD3 R26, P0, R36, c[0x0][0x180], RZ ;  /* 0x00006000241aaa10 */ /* 0x000fc80007f1e0ff */
[----:B------:R-:W-:Y:S02]  /*5a40*/  @!P2 IADD3.X R27, R37, c[0x0][0x184], RZ, P0, !PT ;  /* 0x00006100251baa10 */ /* 0x000fe400007fe4ff */
[----:B------:R-:W-:-:S03]  /*5a50*/  @!P2 IADD3 R36, P0, R36, c[0x0][0x178], RZ ;  /* 0x00005e002424aa10 */ /* 0x000fc60007f1e0ff */
[----:B------:R-:W-:Y:S01]  /*5a60*/  @!P3 IMAD R39, R32, c[0x0][0x1d8], RZ ;  /* 0x000076002027ba24 */ /* 0x000fe200078e02ff */
[----:B------:R-:W-:Y:S02]  /*5a70*/  @!P2 IADD3.X R37, R37, c[0x0][0x17c], RZ, P0, !PT ;  /* 0x00005f002525aa10 */ /* 0x000fe400007fe4ff */
[----:B------:R-:W-:Y:S02]  /*5a80*/  @!P3 MOV R32, R4 ;  /* 0x000000040020b202 */ /* 0x000fe40000000f00 */
[----:B------:R-:W-:Y:S02]  /*5a90*/  @!P3 MOV R33, R7 ;  /* 0x000000070021b202 */ /* 0x000fe40000000f00 */
[----:B------:R-:W-:Y:S01]  /*5aa0*/  LOP3.LUT P0, RZ, R3, 0x400, RZ, 0xc0, !PT ;  /* 0x0000040003ff7812 */ /* 0x000fe2000780c0ff */
[C---:B------:R-:W-:Y:S02]  /*5ab0*/  @!P3 IMAD R39, R38.reuse, c[0x0][0x1dc], R39 ;  /* 0x000077002627ba24 */ /* 0x040fe400078e0227 */
[----:B------:R-:W-:Y:S01]  /*5ac0*/  @!P3 IMAD.WIDE.U32 R32, R38, c[0x0][0x1d8], R32 ;  /* 0x000076002620ba25 */ /* 0x000fe200078e0020 */
[----:B------:R-:W-:-:S03]  /*5ad0*/  CS2R R86, SRZ ;  /* 0x0000000000567805 */ /* 0x000fc6000001ff00 */
[----:B------:R-:W-:Y:S01]  /*5ae0*/  @!P3 IMAD.SHL.U32 R38, R32, 0x2, RZ ;  /* 0x000000022026b824 */ /* 0x000fe200078e00ff */
[----:B------:R-:W-:-:S04]  /*5af0*/  @!P3 IADD3 R39, R33, R39, RZ ;  /* 0x000000272127b210 */ /* 0x000fc80007ffe0ff */
[----:B------:R-:W-:Y:S01]  /*5b00*/  @!P3 SHF.L.U64.HI R39, R32, 0x1, R39 ;  /* 0x000000012027b819 */ /* 0x000fe20000010227 */
[----:B------:R0:W2:Y:S01]  /*5b10*/  @!P0 LDG.E R86, [R40.64] ;  /* 0x0000000e28568981 */ /* 0x0000a2000c1e1900 */
[----:B------:R-:W-:-:S03]  /*5b20*/  LOP3.LUT P4, RZ, R2, 0x20, RZ, 0xc0, !PT ;  /* 0x0000002002ff7812 */ /* 0x000fc6000788c0ff */
[----:B------:R1:W2:Y:S01]  /*5b30*/  @!P0 LDG.E R87, [R64.64] ;  /* 0x0000000e40578981 */ /* 0x0002a2000c1e1900 */
[----:B------:R-:W-:-:S04]  /*5b40*/  @!P3 IADD3 R32, P0, R38, c[0x0][0x180], RZ ;  /* 0x000060002620ba10 */ /* 0x000fc80007f1e0ff */
[----:B------:R-:W-:Y:S02]  /*5b50*/  @!P3 IADD3.X R33, R39, c[0x0][0x184], RZ, P0, !PT ;  /* 0x000061002721ba10 */ /* 0x000fe400007fe4ff */
[----:B------:R-:W-:Y:S01]  /*5b60*/  @!P3 IADD3 R38, P0, R38, c[0x0][0x178], RZ ;  /* 0x00005e002626ba10 */ /* 0x000fe20007f1e0ff */
[----:B------:R-:W-:-:S03]  /*5b70*/  CS2R R90, SRZ ;  /* 0x00000000005a7805 */ /* 0x000fc6000001ff00 */
[----:B------:R-:W-:Y:S02]  /*5b80*/  @!P3 IADD3.X R39, R39, c[0x0][0x17c], RZ, P0, !PT ;  /* 0x00005f002727ba10 */ /* 0x000fe400007fe4ff */
[----:B------:R-:W-:Y:S01]  /*5b90*/  LOP3.LUT P0, RZ, R3, 0x100, RZ, 0xc0, !PT ;  /* 0x0000010003ff7812 */ /* 0x000fe2000780c0ff */
[----:B------:R0:W2:Y:S01]  /*5ba0*/  @!P4 LDG.E R90, [R46.64] ;  /* 0x0000000e2e5ac981 */ /* 0x0000a2000c1e1900 */
[----:B------:R-:W-:-:S03]  /*5bb0*/  LOP3.LUT P5, RZ, R2, 0x40, RZ, 0xc0, !PT ;  /* 0x0000004002ff7812 */ /* 0x000fc600078ac0ff */
[----:B------:R1:W2:Y:S01]  /*5bc0*/  @!P4 LDG.E R91, [R72.64] ;  /* 0x0000000e485bc981 */ /* 0x0002a2000c1e1900 */
[----:B0-----:R-:W-:Y:S01]  /*5bd0*/  IADD3 R46, R0, 0x1e0, RZ ;  /* 0x000001e0002e7810 */ /* 0x001fe20007ffe0ff */
[----:B-1----:R-:W-:-:S03]  /*5be0*/  CS2R R72, SRZ ;  /* 0x0000000000487805 */ /* 0x002fc6000001ff00 */
[----:B------:R-:W-:Y:S02]  /*5bf0*/  SHF.R.S32.HI R40, RZ, 0x1f, R46 ;  /* 0x0000001fff287819 */ /* 0x000fe4000001142e */
[----:B------:R-:W-:Y:S01]  /*5c00*/  ISETP.GE.U32.AND P4, PT, R46, c[0x0][0x1e0], PT ;  /* 0x000078002e007a0c */ /* 0x000fe20003f86070 */
[----:B------:R0:W3:Y:S03]  /*5c10*/  @!P0 LDG.E R72, [R74.64] ;  /* 0x0000000e4a488981 */ /* 0x0000e6000c1e1900 */
[----:B------:R-:W-:Y:S02]  /*5c20*/  ISETP.GE.OR.EX P4, PT, R40, c[0x0][0x1e4], P1, P4 ;  /* 0x0000790028007a0c */ /* 0x000fe40000f86740 */
[----:B------:R-:W-:Y:S01]  /*5c30*/  IADD3 R64, R0, 0x1e8, RZ ;  /* 0x000001e800407810 */ /* 0x000fe20007ffe0ff */
[----:B------:R1:W3:Y:S01]  /*5c40*/  @!P0 LDG.E R73, [R92.64] ;  /* 0x0000000e5c498981 */ /* 0x0002e2000c1e1900 */
[----:B------:R-:W-:Y:S01]  /*5c50*/  LOP3.LUT R2, R2, 0xfffffffd, RZ, 0xc0, !PT ;  /* 0xfffffffd02027812 */ /* 0x000fe200078ec0ff */
[----:B0-----:R-:W-:Y:S01]  /*5c60*/  CS2R R74, SRZ ;  /* 0x00000000004a7805 */ /* 0x001fe2000001ff00 */
[----:B------:R-:W-:-:S02]  /*5c70*/  SHF.R.S32.HI R65, RZ, 0x1f, R64 ;  /* 0x0000001fff417819 */ /* 0x000fc40000011440 */
[----:B------:R-:W-:-:S03]  /*5c80*/  @P2 LOP3.LUT R2, R2, 0x2, RZ, 0xfc, !PT ;  /* 0x0000000202022812 */ /* 0x000fc600078efcff */
[----:B------:R0:W3:Y:S04]  /*5c90*/  @!P5 LDG.E R74, [R88.64] ;  /* 0x0000000e584ad981 */ /* 0x0000e8000c1e1900 */
[----:B------:R0:W3:Y:S01]  /*5ca0*/  @!P5 LDG.E R75, [R94.64] ;  /* 0x0000000e5e4bd981 */ /* 0x0000e2000c1e1900 */
[----:B------:R-:W-:Y:S02]  /*5cb0*/  ISETP.GE.U32.AND P5, PT, R64, c[0x0][0x1e0], PT ;  /* 0x0000780040007a0c */ /* 0x000fe40003fa6070 */
[----:B------:R-:W-:Y:S02]  /*5cc0*/  LOP3.LUT P2, RZ, R3, 0x40, RZ, 0xc0, !PT ;  /* 0x0000004003ff7812 */ /* 0x000fe4000784c0ff */
[----:B------:R-:W-:Y:S01]  /*5cd0*/  ISETP.GE.OR.EX P5, PT, R65, c[0x0][0x1e4], P1, P5 ;  /* 0x0000790041007a0c */ /* 0x000fe20000fa6750 */
[----:B------:R-:W-:Y:S01]  /*5ce0*/  @!P4 IMAD R47, R40, c[0x0][0x1d8], RZ ;  /* 0x00007600282fca24 */ /* 0x000fe200078e02ff */
[----:B------:R-:W-:-:S02]  /*5cf0*/  @!P4 MOV R40, R4 ;  /* 0x000000040028c202 */ /* 0x000fc40000000f00 */
[----:B------:R-:W-:Y:S01]  /*5d00*/  @!P4 MOV R41, R7 ;  /* 0x000000070029c202 */ /* 0x000fe20000000f00 */
[----:B0-----:R-:W-:Y:S01]  /*5d10*/  CS2R R88, SRZ ;  /* 0x0000000000587805 */ /* 0x001fe2000001ff00 */
[----:B------:R-:W-:-:S03]  /*5d20*/  @!P4 IMAD R47, R46, c[0x0][0x1dc], R47 ;  /* 0x000077002e2fca24 */ /* 0x000fc600078e022f */
[----:B------:R-:W-:Y:S02]  /*5d30*/  @!P4 IMAD.WIDE.U32 R40, R46, c[0x0][0x1d8], R40 ;  /* 0x000076002e28ca25 */ /* 0x000fe400078e0028 */
[----:B------:R0:W3:Y:S02]  /*5d40*/  @!P2 LDG.E R89, [R42.64] ;  /* 0x0000000e2a59a981 */ /* 0x0000e4000c1e1900 */
[----:B------:R-:W-:Y:S01]  /*5d50*/  @!P5 IMAD R65, R65, c[0x0][0x1d8], RZ ;  /* 0x000076004141da24 */ /* 0x000fe200078e02ff */
[----:B------:R-:W-:Y:S01]  /*5d60*/  @!P4 IADD3 R47, R41, R47, RZ ;  /* 0x0000002f292fc210 */ /* 0x000fe20007ffe0ff */
[----:B-1----:R-:W-:Y:S01]  /*5d70*/  CS2R R92, SRZ ;  /* 0x00000000005c7805 */ /* 0x002fe2000001ff00 */
[C---:B------:R-:W-:Y:S01]  /*5d80*/  @!P4 SHF.L.U32 R46, R40.reuse, 0x1, RZ ;  /* 0x00000001282ec819 */ /* 0x040fe200000006ff */
[----:B------:R1:W3:Y:S01]  /*5d90*/  @!P2 LDG.E R88, [R96.64] ;  /* 0x0000000e6058a981 */ /* 0x0002e2000c1e1900 */
[----:B0-----:R-:W-:Y:S01]  /*5da0*/  @!P5 MOV R43, R7 ;  /* 0x00000007002bd202 */ /* 0x001fe20000000f00 */
[----:B------:R-:W-:Y:S01]  /*5db0*/  @!P5 IMAD.MOV.U32 R42, RZ, RZ, R4 ;  /* 0x000000ffff2ad224 */ /* 0x000fe200078e0004 */
[----:B------:R-:W-:Y:S01]  /*5dc0*/  @!P4 SHF.L.U64.HI R47, R40, 0x1, R47 ;  /* 0x00000001282fc819 */ /* 0x000fe2000001022f */
[----:B------:R-:W-:Y:S01]  /*5dd0*/  @!P5 IMAD R65, R64, c[0x0][0x1dc], R65 ;  /* 0x000077004041da24 */ /* 0x000fe200078e0241 */
[----:B------:R-:W-:Y:S01]  /*5de0*/  @!P4 IADD3 R40, P0, R46, c[0x0][0x180], RZ ;  /* 0x000060002e28ca10 */ /* 0x000fe20007f1e0ff */
[----:B------:R-:W-:Y:S01]  /*5df0*/  @!P5 IMAD.WIDE.U32 R42, R64, c[0x0][0x1d8], R42 ;  /* 0x00007600402ada25 */ /* 0x000fe200078e002a */
[----:B------:R0:W3:Y:S02]  /*5e00*/  @!P6 LDG.E R92, [R82.64] ;  /* 0x0000000e525ce981 */ /* 0x0000e4000c1e1900 */
[----:B------:R-:W-:-:S02]  /*5e10*/  @!P4 IADD3.X R41, R47, c[0x0][0x184], RZ, P0, !PT ;  /* 0x000061002f29ca10 */ /* 0x000fc400007fe4ff */
[----:B------:R-:W-:Y:S02]  /*5e20*/  @!P4 IADD3 R46, P0, R46, c[0x0][0x178], RZ ;  /* 0x00005e002e2eca10 */ /* 0x000fe40007f1e0ff */
[----:B------:R-:W-:Y:S02]  /*5e30*/  @!P5 IADD3 R65, R43, R65, RZ ;  /* 0x000000412b41d210 */ /* 0x000fe40007ffe0ff */
[C---:B------:R-:W-:Y:S02]  /*5e40*/  @!P5 SHF.L.U32 R64, R42.reuse, 0x1, RZ ;  /* 0x000000012a40d819 */ /* 0x040fe400000006ff */
[----:B------:R-:W-:Y:S01]  /*5e50*/  @!P4 IADD3.X R47, R47, c[0x0][0x17c], RZ, P0, !PT ;  /* 0x00005f002f2fca10 */ /* 0x000fe200007fe4ff */
[----:B0-----:R-:W-:Y:S01]  /*5e60*/  CS2R R82, SRZ ;  /* 0x0000000000527805 */ /* 0x001fe2000001ff00 */
[----:B------:R-:W-:Y:S02]  /*5e70*/  @!P5 SHF.L.U64.HI R65, R42, 0x1, R65 ;  /* 0x000000012a41d819 */ /* 0x000fe40000010241 */
[----:B------:R-:W-:-:S02]  /*5e80*/  @!P5 IADD3 R42, P0, R64, c[0x0][0x180], RZ ;  /* 0x00006000402ada10 */ /* 0x000fc40007f1e0ff */
[----:B------:R-:W-:Y:S01]  /*5e90*/  IADD3 R94, R0, 0x1f0, RZ ;  /* 0x000001f0005e7810 */ /* 0x000fe20007ffe0ff */
[----:B------:R0:W3:Y:S01]  /*5ea0*/  @!P6 LDG.E R82, [R48.64] ;  /* 0x0000000e3052e981 */ /* 0x0000e2000c1e1900 */
[C---:B------:R-:W-:Y:S02]  /*5eb0*/  @!P5 IADD3.X R43, R65.reuse, c[0x0][0x184], RZ, P0, !PT ;  /* 0x00006100412bda10 */ /* 0x040fe400007fe4ff */
[----:B------:R-:W-:Y:S02]  /*5ec0*/  @!P5 IADD3 R64, P0, R64, c[0x0][0x178], RZ ;  /* 0x00005e004040da10 */ /* 0x000fe40007f1e0ff */
[----:B------:R-:W-:Y:S02]  /*5ed0*/  ISETP.GE.U32.AND P6, PT, R94, c[0x0][0x1e0], PT ;  /* 0x000078005e007a0c */ /* 0x000fe40003fc6070 */
[----:B------:R-:W-:Y:S02]  /*5ee0*/  @!P5 IADD3.X R65, R65, c[0x0][0x17c], RZ, P0, !PT ;  /* 0x00005f004141da10 */ /* 0x000fe400007fe4ff */
[----:B0-----:R-:W-:-:S02]  /*5ef0*/  SHF.R.S32.HI R48, RZ, 0x1f, R94 ;  /* 0x0000001fff307819 */ /* 0x001fc4000001145e */
[C---:B------:R-:W-:Y:S02]  /*5f00*/  LOP3.LUT P0, RZ, R3.reuse, 0x10, RZ, 0xc0, !PT ;  /* 0x0000001003ff7812 */ /* 0x040fe4000780c0ff */
[----:B------:R-:W-:Y:S02]  /*5f10*/  ISETP.GE.OR.EX P6, PT, R48, c[0x0][0x1e4], P1, P6 ;  /* 0x0000790030007a0c */ /* 0x000fe40000fc6760 */
[----:B------:R-:W-:-:S09]  /*5f20*/  LOP3.LUT P2, RZ, R3, 0x8, RZ, 0xc0, !PT ;  /* 0x0000000803ff7812 */ /* 0x000fd2000784c0ff */
[----:B------:R0:W3:Y:S02]  /*5f30*/  @!P0 LDG.E R93, [R58.64] ;  /* 0x0000000e3a5d8981 */ /* 0x0000e4000c1e1900 */
[----:B------:R-:W-:Y:S02]  /*5f40*/  @!P6 IMAD.MOV.U32 R49, RZ, RZ, R7 ;  /* 0x000000ffff31e224 */ /* 0x000fe400078e0007 */
[----:B------:R-:W3:Y:S01]  /*5f50*/  @!P0 LDG.E R83, [R98.64] ;  /* 0x0000000e62538981 */ /* 0x000ee2000c1e1900 */
[----:B0-----:R-:W-:Y:S01]  /*5f60*/  @!P6 IMAD R58, R48, c[0x0][0x1d8], RZ ;  /* 0x00007600303aea24 */ /* 0x001fe200078e02ff */
[----:B------:R-:W-:-:S03]  /*5f70*/  @!P6 MOV R48, R4 ;  /* 0x000000040030e202 */ /* 0x000fc60000000f00 */
[C---:B------:R-:W-:Y:S02]  /*5f80*/  @!P6 IMAD R58, R94.reuse, c[0x0][0x1dc], R58 ;  /* 0x000077005e3aea24 */ /* 0x040fe400078e023a */
[----:B------:R-:W-:-:S05]  /*5f90*/  @!P6 IMAD.WIDE.U32 R48, R94, c[0x0][0x1d8], R48 ;  /* 0x000076005e30ea25 */ /* 0x000fca00078e0030 */
[----:B------:R-:W-:Y:S02]  /*5fa0*/  @!P6 IADD3 R59, R49, R58, RZ ;  /* 0x0000003a313be210 */ /* 0x000fe40007ffe0ff */
[C---:B------:R-:W-:Y:S01]  /*5fb0*/  @!P6 SHF.L.U32 R58, R48.reuse, 0x1, RZ ;  /* 0x00000001303ae819 */ /* 0x040fe200000006ff */
[----:B------:R-:W-:Y:S01]  /*5fc0*/  CS2R R94, SRZ ;  /* 0x00000000005e7805 */ /* 0x000fe2000001ff00 */
[----:B------:R-:W-:Y:S02]  /*5fd0*/  @!P6 SHF.L.U64.HI R59, R48, 0x1, R59 ;  /* 0x00000001303be819 */ /* 0x000fe4000001023b */
[----:B------:R-:W-:-:S03]  /*5fe0*/  @!P6 IADD3 R48, P0, R58, c[0x0][0x180], RZ ;  /* 0x000060003a30ea10 */ /* 0x000fc60007f1e0ff */
[----:B------:R0:W3:Y:S01]  /*5ff0*/  @!P2 LDG.E R94, [R60.64] ;  /* 0x0000000e3c5ea981 */ /* 0x0000e2000c1e1900 */
[C---:B------:R-:W-:Y:S02]  /*6000*/  @!P6 IADD3.X R49, R59.reuse, c[0x0][0x184], RZ, P0, !PT ;  /* 0x000061003b31ea10 */ /* 0x040fe400007fe4ff */
[----:B------:R-:W-:Y:S01]  /*6010*/  @!P6 IADD3 R58, P0, R58, c[0x0][0x178], RZ ;  /* 0x00005e003a3aea10 */ /* 0x000fe20007f1e0ff */
[----:B------:R1:W3:Y:S03]  /*6020*/  @!P2 LDG.E R95, [R52.64] ;  /* 0x0000000e345fa981 */ /* 0x0002e6000c1e1900 */
[----:B------:R-:W-:Y:S02]  /*6030*/  @!P6 IADD3.X R59, R59, c[0x0][0x17c], RZ, P0, !PT ;  /* 0x00005f003b3bea10 */ /* 0x000fe400007fe4ff */
[----:B0-----:R-:W-:-:S04]  /*6040*/  IADD3 R60, R0, 0x1f8, RZ ;  /* 0x000001f8003c7810 */ /* 0x001fc80007ffe0ff */
[----:B-1----:R-:W-:Y:S02]  /*6050*/  SHF.R.S32.HI R52, RZ, 0x1f, R60 ;  /* 0x0000001fff347819 */ /* 0x002fe4000001143c */
[----:B------:R-:W-:Y:S02]  /*6060*/  ISETP.GE.U32.AND P0, PT, R60, c[0x0][0x1e0], PT ;  /* 0x000078003c007a0c */ /* 0x000fe40003f06070 */
[----:B------:R-:W-:Y:S02]  /*6070*/  LOP3.LUT R2, R2, 0xfffffffb, RZ, 0xc0, !PT ;  /* 0xfffffffb02027812 */ /* 0x000fe400078ec0ff */
[----:B------:R-:W-:Y:S02]  /*6080*/  ISETP.GE.OR.EX P0, PT, R52, c[0x0][0x1e4], P1, P0 ;  /* 0x0000790034007a0c */ /* 0x000fe40000f06700 */
[----:B------:R-:W-:Y:S02]  /*6090*/  @P3 LOP3.LUT R2, R2, 0x4, RZ, 0xfc, !PT ;  /* 0x0000000402023812 */ /* 0x000fe400078efcff */
[----:B------:R-:W-:Y:S01]  /*60a0*/  LOP3.LUT P3, RZ, R3, 0x4, RZ, 0xc0, !PT ;  /* 0x0000000403ff7812 */ /* 0x000fe2000786c0ff */
[----:B------:R-:W-:-:S08]  /*60b0*/  HFMA2.MMA R96, -RZ, RZ, 0, 0 ;  /* 0x00000000ff607435 */ /* 0x000fd000000001ff */
[----:B------:R-:W-:Y:S01]  /*60c0*/  @!P0 IMAD R61, R52, c[0x0][0x1d8], RZ ;  /* 0x00007600343d8a24 */ /* 0x000fe200078e02ff */
[----:B------:R-:W-:Y:S01]  /*60d0*/  @!P0 MOV R53, R7 ;  /* 0x0000000700358202 */ /* 0x000fe20000000f00 */
[----:B------:R-:W-:Y:S02]  /*60e0*/  @!P0 IMAD.MOV.U32 R52, RZ, RZ, R4 ;  /* 0x000000ffff348224 */ /* 0x000fe400078e0004 */
[C---:B------:R-:W-:Y:S01]  /*60f0*/  @!P0 IMAD R61, R60.reuse, c[0x0][0x1dc], R61 ;  /* 0x000077003c3d8a24 */ /* 0x040fe200078e023d */
[----:B------:R0:W3:Y:S01]  /*6100*/  @!P3 LDG.E R96, [R70.64] ;  /* 0x0000000e4660b981 */ /* 0x0000e2000c1e1900 */
[----:B------:R-:W-:Y:S01]  /*6110*/  @!P0 IMAD.WIDE.U32 R52, R60, c[0x0][0x1d8], R52 ;  /* 0x000076003c348a25 */ /* 0x000fe200078e0034 */
[C---:B------:R-:W-:Y:S02]  /*6120*/  LOP3.LUT P2, RZ, R122.reuse, 0x2000000, RZ, 0xc0, !PT ;  /* 0x020000007aff7812 */ /* 0x040fe4000784c0ff */
[----:B------:R-:W-:Y:S02]  /*6130*/  LOP3.LUT R122, R122, 0xf7ffffff, RZ, 0xc0, !PT ;  /* 0xf7ffffff7a7a7812 */ /* 0x000fe400078ec0ff */
[----:B------:R-:W-:-:S02]  /*6140*/  @!P0 IADD3 R61, R53, R61, RZ ;  /* 0x0000003d353d8210 */ /* 0x000fc40007ffe0ff */
[----:B0-----:R-:W-:Y:S02]  /*6150*/  MOV R70, RZ ;  /* 0x000000ff00467202 */ /* 0x001fe40000000f00 */
[C---:B------:R-:W-:Y:S02]  /*6160*/  @!P0 SHF.L.U32 R60, R52.reuse, 0x1, RZ ;  /* 0x00000001343c8819 */ /* 0x040fe400000006ff */
[----:B------:R-:W-:Y:S02]  /*6170*/  @!P0 SHF.L.U64.HI R61, R52, 0x1, R61 ;  /* 0x00000001343d8819 */ /* 0x000fe4000001023d */
[----:B------:R0:W3:Y:S01]  /*6180*/  @!P3 LDG.E R70, [R68.64] ;  /* 0x0000000e4446b981 */ /* 0x0000e2000c1e1900 */
[----:B------:R-:W-:Y:S02]  /*6190*/  @!P0 IADD3 R52, P3, R60, c[0x0][0x180], RZ ;  /* 0x000060003c348a10 */ /* 0x000fe40007f7e0ff */
[----:B------:R-:W-:Y:S02]  /*61a0*/  @P1 LOP3.LUT R122, R122, 0x8000000, RZ, 0xfc, !PT ;  /* 0x080000007a7a1812 */ /* 0x000fe400078efcff */
[----:B------:R-:W-:-:S02]  /*61b0*/  @!P0 IADD3.X R53, R61, c[0x0][0x184], RZ, P3, !PT ;  /* 0x000061003d358a10 */ /* 0x000fc40001ffe4ff */
[----:B------:R-:W-:Y:S02]  /*61c0*/  @!P0 IADD3 R60, P3, R60, c[0x0][0x178], RZ ;  /* 0x00005e003c3c8a10 */ /* 0x000fe40007f7e0ff */
[----:B------:R-:W-:Y:S02]  /*61d0*/  LOP3.LUT R122, R122, 0xefffffff, RZ, 0xc0, !PT ;  /* 0xefffffff7a7a7812 */ /* 0x000fe400078ec0ff */
[----:B------:R-:W-:Y:S02]  /*61e0*/  @!P0 IADD3.X R61, R61, c[0x0][0x17c], RZ, P3, !PT ;  /* 0x00005f003d3d8a10 */ /* 0x000fe40001ffe4ff */
[----:B------:R-:W-:Y:S02]  /*61f0*/  @P0 LOP3.LUT R122, R122, 0x10000000, RZ, 0xfc, !PT ;  /* 0x100000007a7a0812 */ /* 0x000fe400078efcff */
[----:B------:R-:W-:Y:S01]  /*6200*/  LOP3.LUT P0, RZ, R3, 0x2, RZ, 0xc0, !PT ;  /* 0x0000000203ff7812 */ /* 0x000fe2000780c0ff */
[----:B0-----:R-:W-:Y:S01]  /*6210*/  CS2R R68, SRZ ;  /* 0x0000000000447805 */ /* 0x001fe2000001ff00 */
[----:B------:R-:W-:Y:S04]  /*6220*/  STL [R1+0x4d8], R125 ;  /* 0x0004d87d01007387 */ /* 0x000fe80000100800 */
        /* <DEDUP_REMOVED lines=20> */
[----:B------:R0:W-:Y:S04]  /*6370*/  STL [R1+0x57c], R125 ;  /* 0x00057c7d01007387 */ /* 0x0001e80000100800 */
[----:B------:R2:W3:Y:S04]  /*6380*/  @!P0 LDG.E R69, [R54.64] ;  /* 0x0000000e36458981 */ /* 0x0004e8000c1e1900 */
[----:B------:R-:W-:Y:S01]  /*6390*/  STL [R1+0x4a0], R117 ;  /* 0x0004a07501007387 */ /* 0x000fe20000100800 */
[----:B0-----:R-:W-:-:S03]  /*63a0*/  PRMT R125, RZ, 0x7610, R125 ;  /* 0x00007610ff7d7816 */ /* 0x001fc6000000007d */
[----:B------:R-:W-:Y:S01]  /*63b0*/  STL [R1+0x4ac], R117 ;  /* 0x0004ac7501007387 */ /* 0x000fe20000100800 */
[----:B--2---:R-:W-:-:S03]  /*63c0*/  @!P2 SHF.R.U32.HI R54, RZ, 0x10, R124 ;  /* 0x00000010ff36a819 */ /* 0x004fc6000001167c */
[----:B------:R-:W-:Y:S01]  /*63d0*/  STL [R1+0x4c0], R117 ;  /* 0x0004c07501007387 */ /* 0x000fe20000100800 */
[----:B------:R-:W-:-:S03]  /*63e0*/  @!P2 PRMT R125, R54, 0x7610, R125 ;  /* 0x00007610367da816 */ /* 0x000fc6000000007d */
[----:B------:R0:W-:Y:S04]  /*63f0*/  STL [R1+0x538], R117 ;  /* 0x0005387501007387 */ /* 0x0001e80000100800 */
[----:B------:R1:W-:Y:S04]  /*6400*/  STL.S16 [R1+0x264], R125 ;  /* 0x0002647d01007387 */ /* 0x0003e80000100600 */
[----:B------:R-:W-:Y:S04]  /*6410*/  STL [R1+0x4c8], R123 ;  /* 0x0004c87b01007387 */ /* 0x000fe80000100800 */
[----:B0-----:R-:W2:Y:S04]  /*6420*/  LDL.LU R117, [R1+0x2f4] ;  /* 0x0002f40001757983 */ /* 0x001ea80000300800 */
[----:B-1----:R-:W3:Y:S04]  /*6430*/  LDL.LU R125, [R1+0x57c] ;  /* 0x00057c00017d7983 */ /* 0x002ee80000300800 */
[----:B------:R0:W-:Y:S01]  /*6440*/  STL [R1+0x4dc], R123 ;  /* 0x0004dc7b01007387 */ /* 0x0001e20000100800 */
[----:B------:R-:W-:-:S02]  /*6450*/  LOP3.LUT P1, RZ, R3, 0x1, RZ, 0xc0, !PT ;  /* 0x0000000103ff7812 */ /* 0x000fc4000782c0ff */
[----:B------:R-:W-:Y:S01]  /*6460*/  LOP3.LUT R122, R122, 0xdfffffff, RZ, 0xc0, !PT ;  /* 0xdfffffff7a7a7812 */ /* 0x000fe200078ec0ff */
[----:B------:R1:W4:Y:S04]  /*6470*/  @!P0 LDG.E R68, [R78.64] ;  /* 0x0000000e4e448981 */ /* 0x000328000c1e1900 */
[----:B0-----:R-:W4:Y:S01]  /*6480*/  LDL.LU R123, [R1+0x2e8] ;  /* 0x0002e800017b7983 */ /* 0x001f220000300800 */
[----:B--2---:R-:W-:Y:S02]  /*6490*/  @!P2 SHF.R.U32.HI R54, RZ, 0x10, R117 ;  /* 0x00000010ff36a819 */ /* 0x004fe40000011675 */
[----:B---3--:R-:W-:-:S04]  /*64a0*/  PRMT R125, RZ, 0x7610, R125 ;  /* 0x00007610ff7d7816 */ /* 0x008fc8000000007d */
[----:B------:R-:W-:-:S05]  /*64b0*/  @!P2 PRMT R125, R54, 0x7610, R125 ;  /* 0x00007610367da816 */ /* 0x000fca000000007d */
[----:B------:R0:W-:Y:S04]  /*64c0*/  STL.S16 [R1+0x262], R125 ;  /* 0x0002627d01007387 */ /* 0x0001e80000100600 */
[----:B0-----:R-:W2:Y:S01]  /*64d0*/  LDL.LU R125, [R1+0x570] ;  /* 0x00057000017d7983 */ /* 0x001ea20000300800 */
[----:B------:R-:W-:Y:S01]  /*64e0*/  HFMA2.MMA R54, -RZ, RZ, 0, 0 ;  /* 0x00000000ff367435 */ /* 0x000fe200000001ff */
[----:B------:R-:W-:-:S04]  /*64f0*/  @P0 LOP3.LUT R122, R122, 0x20000000, RZ, 0xfc, !PT ;  /* 0x200000007a7a0812 */ /* 0x000fc800078efcff */
[C---:B------:R-:W-:Y:S02]  /*6500*/  LOP3.LUT P0, RZ, R122.reuse, 0x800000, RZ, 0xc0, !PT ;  /* 0x008000007aff7812 */ /* 0x040fe4000780c0ff */
[----:B------:R-:W-:-:S03]  /*6510*/  LOP3.LUT R122, R122, 0xbfffffff, RZ, 0xc0, !PT ;  /* 0xbfffffff7a7a7812 */ /* 0x000fc600078ec0ff */
[----:B------:R0:W3:Y:S01]  /*6520*/  @!P1 LDG.E R54, [R30.64] ;  /* 0x0000000e1e369981 */ /* 0x0000e2000c1e1900 */
[----:B------:R-:W-:Y:S01]  /*6530*/  @P1 LOP3.LUT R122, R122, 0x40000000, RZ, 0xfc, !PT ;  /* 0x400000007a7a1812 */ /* 0x000fe200078efcff */
[----:B0-----:R-:W-:-:S06]  /*6540*/  IMAD.MOV.U32 R30, RZ, RZ, RZ ;  /* 0x000000ffff1e7224 */ /* 0x001fcc00078e00ff */
[----:B------:R0:W3:Y:S01]  /*6550*/  @!P1 LDG.E R30, [R34.64] ;  /* 0x0000000e221e9981 */ /* 0x0000e2000c1e1900 */
[----:B------:R-:W-:-:S03]  /*6560*/  LOP3.LUT P1, RZ, R122, 0x1000000, RZ, 0xc0, !PT ;  /* 0x010000007aff7812 */ /* 0x000fc6000782c0ff */
[----:B------:R-:W-:Y:S10]  /*6570*/  STL [R1+0x494], R115 ;  /* 0x0004947301007387 */ /* 0x000ff40000100800 */
[----:B----4-:R-:W-:Y:S01]  /*6580*/  @!P1 SHF.R.U32.HI R31, RZ, 0x10, R123 ;  /* 0x00000010ff1f9819 */ /* 0x010fe2000001167b */
[----:B------:R-:W-:Y:S04]  /*6590*/  STL [R1+0x4a8], R115 ;  /* 0x0004a87301007387 */ /* 0x000fe80000100800 */
[----:B------:R4:W-:Y:S04]  /*65a0*/  STL [R1+0x530], R115 ;  /* 0x0005307301007387 */ /* 0x0009e80000100800 */
[----:B----4-:R-:W4:Y:S01]  /*65b0*/  LDL.LU R115, [R1+0x2f0] ;  /* 0x0002f00001737983 */ /* 0x010f220000300800 */
[----:B--2---:R-:W-:-:S04]  /*65c0*/  PRMT R125, RZ, 0x7610, R125 ;  /* 0x00007610ff7d7816 */ /* 0x004fc8000000007d */
[----:B------:R-:W-:-:S05]  /*65d0*/  @!P1 PRMT R125, R31, 0x7610, R125 ;  /* 0x000076101f7d9816 */ /* 0x000fca000000007d */
[----:B------:R2:W-:Y:S04]  /*65e0*/  STL.S16 [R1+0x258], R125 ;  /* 0x0002587d01007387 */ /* 0x0005e80000100600 */
[----:B--2---:R-:W2:Y:S04]  /*65f0*/  LDL.LU R125, [R1+0x56c] ;  /* 0x00056c00017d7983 */ /* 0x004ea80000300800 */
        /* <DEDUP_REMOVED lines=8> */
[----:B------:R-:W-:Y:S01]  /*6680*/  STL [R1+0x4b0], R118 ;  /* 0x0004b07601007387 */ /* 0x000fe20000100800 */
[----:B----4-:R-:W-:-:S02]  /*6690*/  @!P1 SHF.R.U32.HI R31, RZ, 0x10, R115 ;  /* 0x00000010ff1f9819 */ /* 0x010fc40000011673 */
[----:B0-----:R-:W-:Y:S01]  /*66a0*/  PRMT R119, RZ, 0x7610, R119 ;  /* 0x00007610ff777816 */ /* 0x001fe20000000077 */
[----:B------:R-:W-:Y:S04]  /*66b0*/  STL [R1+0x4bc], R118 ;  /* 0x0004bc7601007387 */ /* 0x000fe80000100800 */
[----:B------:R0:W-:Y:S04]  /*66c0*/  STL [R1+0x4cc], R118 ;  /* 0x0004cc7601007387 */ /* 0x0001e80000100800 */
[----:B------:R4:W-:Y:S01]  /*66d0*/  STL.S16 [R1+0x25e], R119 ;  /* 0x00025e7701007387 */ /* 0x0009e20000100600 */
[----:B0-----:R-:W-:-:S03]  /*66e0*/  PRMT R118, R119, 0x7610, R118 ;  /* 0x0000761077767816 */ /* 0x001fc60000000076 */
[----:B----4-:R-:W4:Y:S01]  /*66f0*/  LDL.LU R119, [R1+0x578] ;  /* 0x0005780001777983 */ /* 0x010f220000300800 */
[----:B--2---:R-:W-:-:S04]  /*6700*/  PRMT R125, RZ, 0x7610, R125 ;  /* 0x00007610ff7d7816 */ /* 0x004fc8000000007d */
[----:B------:R-:W-:-:S05]  /*6710*/  @!P1 PRMT R125, R31, 0x7610, R125 ;  /* 0x000076101f7d9816 */ /* 0x000fca000000007d */
[----:B------:R0:W-:Y:S04]  /*6720*/  STL.S16 [R1+0x25c], R125 ;  /* 0x00025c7d01007387 */ /* 0x0001e80000100600 */
[----:B0-----:R-:W2:Y:S04]  /*6730*/  LDL.LU R125, [R1+0x560] ;  /* 0x00056000017d7983 */ /* 0x001ea80000300800 */
[----:B------:R-:W-:Y:S04]  /*6740*/  STL [R1+0x498], R116 ;  /* 0x0004987401007387 */ /* 0x000fe80000100800 */
[----:B------:R-:W-:Y:S04]  /*6750*/  STL [R1+0x4a4], R116 ;  /* 0x0004a47401007387 */ /* 0x000fe80000100800 */
[----:B------:R0:W-:Y:S04]  /*6760*/  STL [R1+0x4b4], R116 ;  /* 0x0004b47401007387 */ /* 0x0001e80000100800 */
[----:B------:R-:W-:Y:S04]  /*6770*/  STL [R1+0x448], R109 ;  /* 0x0004486d01007387 */ /* 0x000fe80000100800 */
[----:B------:R-:W-:Y:S04]  /*6780*/  STL [R1+0x454], R109 ;  /* 0x0004546d01007387 */ /* 0x000fe80000100800 */
[----:B------:R-:W-:Y:S04]  /*6790*/  STL [R1+0x468], R109 ;  /* 0x0004686d01007387 */ /* 0x000fe80000100800 */
[----:B------:R-:W-:Y:S01]  /*67a0*/  STL [R1+0x518], R109 ;  /* 0x0005186d01007387 */ /* 0x000fe20000100800 */
[----:B----4-:R-:W-:-:S04]  /*67b0*/  PRMT R119, RZ, 0x7610, R119 ;  /* 0x00007610ff777816 */ /* 0x010fc80000000077 */
[----:B0-----:R-:W-:-:S04]  /*67c0*/  PRMT R116, R119, 0x7610, R116 ;  /* 0x0000761077747816 */ /* 0x001fc80000000074 */
[----:B------:R-:W-:Y:S01]  /*67d0*/  @!P2 PRMT R116, R117, 0x7610, R116 ;  /* 0x000076107574a816 */ /* 0x000fe20000000074 */
[----:B------:R0:W-:Y:S04]  /*67e0*/  STL.S16 [R1+0x260], R119 ;  /* 0x0002607701007387 */ /* 0x0001e80000100600 */
[----:B------:R4:W-:Y:S04]  /*67f0*/  @!P2 STL.S16 [R1+0x260], R116 ;  /* 0x000260740100a387 */ /* 0x0009e80000100600 */
[----:B------:R-:W-:Y:S04]  /*6800*/  STL.S16 [R1+0x266], RZ ;  /* 0x000266ff01007387 */ /* 0x000fe80000100600 */
[----:B0-----:R-:W3:Y:S04]  /*6810*/  LDL.LU R119, [R1+0x574] ;  /* 0x0005740001777983 */ /* 0x001ee80000300800 */
[----:B----4-:R-:W4:Y:S01]  /*6820*/  LDL.LU R116, [R1+0x2e4] ;  /* 0x0002e40001747983 */ /* 0x010f220000300800 */
[----:B--2---:R-:W-:-:S04]  /*6830*/  PRMT R125, RZ, 0x7610, R125 ;  /* 0x00007610ff7d7816 */ /* 0x004fc8000000007d */
[----:B------:R-:W-:Y:S01]  /*6840*/  PRMT R109, R125, 0x7610, R109 ;  /* 0x000076107d6d7816 */ /* 0x000fe2000000006d */
[----:B------:R0:W-:Y:S04]  /*6850*/  STL.S16 [R1+0x254], R125 ;  /* 0x0002547d01007387 */ /* 0x0001e80000100600 */
[----:B0-----:R-:W4:Y:S04]  /*6860*/  LDL.S16 R125, [R1+0x266] ;  /* 0x00026600017d7983 */ /* 0x001f280000100600 */
[----:B------:R-:W-:Y:S04]  /*6870*/  STL [R1+0x478], R113 ;  /* 0x0004787101007387 */ /* 0x000fe80000100800 */
[----:B------:R-:W-:Y:S01]  /*6880*/  STL [R1+0x484], R113 ;  /* 0x0004847101007387 */ /* 0x000fe20000100800 */
[----:B----4-:R-:W-:-:S05]  /*6890*/  @!P0 PRMT R125, R116, 0x7610, R125 ;  /* 0x00007610747d8816 */ /* 0x010fca000000007d */
[----:B------:R0:W-:Y:S04]  /*68a0*/  @!P0 STL.S16 [R1+0x266], R125 ;  /* 0x0002667d01008387 */ /* 0x0001e80000100600 */
[----:B0-----:R-:W2:Y:S01]  /*68b0*/  LDL.LU R125, [R1+0x558] ;  /* 0x00055800017d7983 */ /* 0x001ea20000300800 */
[----:B---3--:R-:W-:-:S03]  /*68c0*/  PRMT R119, RZ, 0x7610, R119 ;  /* 0x00007610ff777816 */ /* 0x008fc60000000077 */
[----:B------:R-:W-:Y:S04]  /*68d0*/  STL [R1+0x490], R113 ;  /* 0x0004907101007387 */ /* 0x000fe80000100800 */
[----:B------:R0:W-:Y:S04]  /*68e0*/  STL [R1+0x528], R113 ;  /* 0x0005287101007387 */ /* 0x0001e80000100800 */
[----:B------:R3:W-:Y:S01]  /*68f0*/  STL.S16 [R1+0x256], R119 ;  /* 0x0002567701007387 */ /* 0x0007e20000100600 */
[----:B0-----:R-:W-:-:S03]  /*6900*/  PRMT R113, R119, 0x7610, R113 ;  /* 0x0000761077717816 */ /* 0x001fc60000000071 */
[----:B---3--:R-:W3:Y:S01]  /*6910*/  LDL.LU R119, [R1+0x568] ;  /* 0x0005680001777983 */ /* 0x008ee20000300800 */
[----:B--2---:R-:W-:-:S04]  /*6920*/  PRMT R125, RZ, 0x7610, R125 ;  /* 0x00007610ff7d7816 */ /* 0x004fc8000000007d */
[----:B------:R-:W-:Y:S01]  /*6930*/  PRMT R35, R125, 0x7610, R35 ;  /* 0x000076107d237816 */ /* 0x000fe20000000023 */
[----:B------:R0:W-:Y:S04]  /*6940*/  STL.S16 [R1+0x24a], R125 ;  /* 0x00024a7d01007387 */ /* 0x0001e80000100600 */
[----:B0-----:R-:W2:Y:S01]  /*6950*/  LDL.LU R125, [R1+0x554] ;  /* 0x00055400017d7983 */ /* 0x001ea20000300800 */
[----:B------:R-:W-:-:S05]  /*6960*/  @!P2 PRMT R118, R124, 0x7610, R118 ;  /* 0x000076107c76a816 */ /* 0x000fca0000000076 */
[----:B------:R0:W-:Y:S01]  /*6970*/  @!P2 STL.S16 [R1+0x25e], R118 ;  /* 0x00025e760100a387 */ /* 0x0001e20000100600 */
[----:B---3--:R-:W-:-:S03]  /*6980*/  PRMT R119, RZ, 0x7610, R119 ;  /* 0x00007610ff777816 */ /* 0x008fc60000000077 */
[----:B------:R-:W-:Y:S04]  /*6990*/  STL [R1+0x460], R111 ;  /* 0x0004606f01007387 */ /* 0x000fe80000100800 */
[----:B0-----:R-:W3:Y:S04]  /*69a0*/  LDL.LU R118, [R1+0x2dc] ;  /* 0x0002dc0001767983 */ /* 0x001ee80000300800 */
[----:B------:R-:W-:Y:S04]  /*69b0*/  STL [R1+0x46c], R111 ;  /* 0x00046c6f01007387 */ /* 0x000fe80000100800 */
[----:B------:R-:W-:Y:S04]  /*69c0*/  STL [R1+0x480], R111 ;  /* 0x0004806f01007387 */ /* 0x000fe80000100800 */
[----:B------:R0:W-:Y:S04]  /*69d0*/  STL [R1+0x520], R111 ;  /* 0x0005206f01007387 */ /* 0x0001e80000100800 */
[----:B------:R4:W-:Y:S01]  /*69e0*/  STL.S16 [R1+0x25a], R119 ;  /* 0x00025a7701007387 */ /* 0x0009e20000100600 */
[----:B0-----:R-:W-:-:S03]  /*69f0*/  PRMT R111, R119, 0x7610, R111 ;  /* 0x00007610776f7816 */ /* 0x001fc6000000006f */
[----:B----4-:R-:W4:Y:S01]  /*6a00*/  LDL.LU R119, [R1+0x564] ;  /* 0x0005640001777983 */ /* 0x010f220000300800 */
[----:B------:R-:W-:-:S05]  /*6a10*/  @!P1 PRMT R113, R123, 0x7610, R113 ;  /* 0x000076107b719816 */ /* 0x000fca0000000071 */
[----:B------:R0:W-:Y:S04]  /*6a20*/  @!P1 STL.S16 [R1+0x256], R113 ;  /* 0x0002567101009387 */ /* 0x0001e80000100600 */
[----:B0-----:R-:W5:Y:S01]  /*6a30*/  LDL.LU R113, [R1+0x2d8] ;  /* 0x0002d80001717983 */ /* 0x001f620000300800 */
[----:B--2---:R-:W-:-:S04]  /*6a40*/  PRMT R125, RZ, 0x7610, R125 ;  /* 0x00007610ff7d7816 */ /* 0x004fc8000000007d */
[----:B------:R-:W-:Y:S01]  /*6a50*/  PRMT R34, R125, 0x7610, R34 ;  /* 0x000076107d227816 */ /* 0x000fe20000000022 */
[----:B------:R0:W-:Y:S04]  /*6a60*/  STL.S16 [R1+0x24c], R125 ;  /* 0x00024c7d01007387 */ /* 0x0001e80000100600 */
[----:B0-----:R-:W2:Y:S01]  /*6a70*/  LDL.LU R125, [R1+0x550] ;  /* 0x00055000017d7983 */ /* 0x001ea20000300800 */
[----:B------:R-:W-:Y:S02]  /*6a80*/  LOP3.LUT P2, RZ, R2, 0x2, RZ, 0xc0, !PT ;  /* 0x0000000202ff7812 */ /* 0x000fe4000784c0ff */
[----:B------:R-:W-:Y:S02]  /*6a90*/  MOV R31, RZ ;  /* 0x000000ff001f7202 */ /* 0x000fe40000000f00 */
[----:B------:R-:W-:-:S05]  /*6aa0*/  @!P1 PRMT R111, R115, 0x7610, R111 ;  /* 0x00007610736f9816 */ /* 0x000fca000000006f */
[----:B------:R-:W-:Y:S01]  /*6ab0*/  @!P1 STL.S16 [R1+0x25a], R111 ;  /* 0x00025a6f01009387 */ /* 0x000fe20000100600 */
[----:B------:R-:W-:-:S03]  /*6ac0*/  LOP3.LUT P1, RZ, R122, 0x200000, RZ, 0xc0, !PT ;  /* 0x002000007aff7812 */ /* 0x000fc6000782c0ff */
[----:B------:R0:W2:Y:S01]  /*6ad0*/  @!P2 LDG.E R31, [R26.64] ;  /* 0x0000000e1a1fa981 */ /* 0x0000a2000c1e1900 */
[----:B------:R-:W-:-:S03]  /*6ae0*/  LOP3.LUT R122, R122, 0x7fffffff, RZ, 0xc0, !PT ;  /* 0x7fffffff7a7a7812 */ /* 0x000fc600078ec0ff */
[----:B------:R-:W-:Y:S04]  /*6af0*/  STL [R1+0x488], R114 ;  /* 0x0004887201007387 */ /* 0x000fe80000100800 */
[----:B------:R1:W-:Y:S01]  /*6b00*/  STL [R1+0x49c], R114 ;  /* 0x00049c7201007387 */ /* 0x0003e20000100800 */
[----:B0-----:R-:W-:Y:S01]  /*6b10*/  HFMA2.MMA R26, -RZ, RZ, 0, 0 ;  /* 0x00000000ff1a7435 */ /* 0x001fe200000001ff */
[----:B------:R-:W-:Y:S02]  /*6b20*/  @P2 LOP3.LUT R122, R122, 0x80000000, RZ, 0xfc, !PT ;  /* 0x800000007a7a2812 */ /* 0x000fe400078efcff */
[----:B------:R-:W-:Y:S01]  /*6b30*/  STL [R1+0x470], R112 ;  /* 0x0004707001007387 */ /* 0x000fe20000100800 */
[----:B---3--:R-:W-:Y:S02]  /*6b40*/  @!P0 SHF.R.U32.HI R27, RZ, 0x10, R118 ;  /* 0x00000010ff1b8819 */ /* 0x008fe40000011676 */
[----:B------:R-:W-:Y:S01]  /*6b50*/  LOP3.LUT P3, RZ, R2, 0x4, RZ, 0xc0, !PT ;  /* 0x0000000402ff7812 */ /* 0x000fe2000786c0ff */
[----:B------:R-:W-:Y:S01]  /*6b60*/  STL [R1+0x47c], R112 ;  /* 0x00047c7001007387 */ /* 0x000fe20000100800 */
[----:B-1----:R-:W-:-:S03]  /*6b70*/  PRMT R114, RZ, 0x7610, R114 ;  /* 0x00007610ff727816 */ /* 0x002fc60000000072 */
[----:B------:R0:W3:Y:S01]  /*6b80*/  @!P2 LDG.E R26, [R36.64] ;  /* 0x0000000e241aa981 */ /* 0x0000e2000c1e1900 */
[----:B------:R-:W-:Y:S02]  /*6b90*/  LOP3.LUT P2, RZ, R122, 0x400000, RZ, 0xc0, !PT ;  /* 0x004000007aff7812 */ /* 0x000fe4000784c0ff */
[----:B------:R-:W-:Y:S01]  /*6ba0*/  @!P0 PRMT R114, R27, 0x7610, R114 ;  /* 0x000076101b728816 */ /* 0x000fe20000000072 */
[----:B------:R1:W-:Y:S01]  /*6bb0*/  STL [R1+0x48c], R112 ;  /* 0x00048c7001007387 */ /* 0x0003e20000100800 */
[----:B----4-:R-:W-:Y:S02]  /*6bc0*/  PRMT R119, RZ, 0x7610, R119 ;  /* 0x00007610ff777816 */ /* 0x010fe40000000077 */
[----:B------:R-:W-:Y:S01]  /*6bd0*/  @!P0 SHF.R.U32.HI R27, RZ, 0x10, R116 ;  /* 0x00000010ff1b8819 */ /* 0x000fe20000011674 */
[----:B------:R-:W4:Y:S03]  /*6be0*/  LDL.LU R111, [R1+0x2e0] ;  /* 0x0002e000016f7983 */ /* 0x000f260000300800 */
[----:B------:R-:W-:-:S02]  /*6bf0*/  @!P0 PRMT R119, R27, 0x7610, R119 ;  /* 0x000076101b778816 */ /* 0x000fc40000000077 */
[----:B------:R-:W-:Y:S02]  /*6c00*/  MOV R27, RZ ;  /* 0x000000ff001b7202 */ /* 0x000fe40000000f00 */
[----:B-1----:R-:W-:-:S04]  /*6c10*/  PRMT R112, RZ, 0x7610, R112 ;  /* 0x00007610ff707816 */ /* 0x002fc80000000070 */
[----:B------:R5:W3:Y:S01]  /*6c20*/  @!P3 LDG.E R27, [R32.64] ;  /* 0x0000000e201bb981 */ /* 0x000ae2000c1e1900 */
[----:B------:R-:W-:-:S03]  /*6c30*/  @!P0 PRMT R109, R118, 0x7610, R109 ;  /* 0x00007610766d8816 */ /* 0x000fc6000000006d */
[----:B------:R1:W-:Y:S01]  /*6c40*/  STL.S16 [R1+0x26a], R114 ;  /* 0x00026a7201007387 */ /* 0x0003e20000100600 */
[----:B-----5:R-:W-:-:S03]  /*6c50*/  @!P2 SHF.R.U32.HI R33, RZ, 0x10, R113 ;  /* 0x00000010ff21a819 */ /* 0x020fc60000011671 */
[----:B-1----:R-:W5:Y:S01]  /*6c60*/  LDL.LU R114, [R1+0x2cc] ;  /* 0x0002cc0001727983 */ /* 0x002f620000300800 */
[----:B------:R-:W-:-:S03]  /*6c70*/  @!P2 PRMT R112, R33, 0x7610, R112 ;  /* 0x000076102170a816 */ /* 0x000fc60000000070 */
[----:B------:R1:W-:Y:S04]  /*6c80*/  @!P0 STL.S16 [R1+0x254], R109 ;  /* 0x0002546d01008387 */ /* 0x0003e80000100600 */
[----:B------:R0:W-:Y:S04]  /*6c90*/  STL.S16 [R1+0x26c], R112 ;  /* 0x00026c7001007387 */ /* 0x0001e80000100600 */
[----:B-1----:R-:W3:Y:S04]  /*6ca0*/  LDL.LU R109, [R1+0x2d4] ;  /* 0x0002d400016d7983 */ /* 0x002ee80000300800 */
[----:B0-----:R-:W3:Y:S01]  /*6cb0*/  LDL.LU R112, [R1+0x2c8] ;  /* 0x0002c80001707983 */ /* 0x001ee20000300800 */
[----:B--2---:R-:W-:-:S04]  /*6cc0*/  PRMT R125, RZ, 0x7610, R125 ;  /* 0x00007610ff7d7816 */ /* 0x004fc8000000007d */
[----:B------:R-:W-:Y:S01]  /*6cd0*/  PRMT R37, R125, 0x7610, R37 ;  /* 0x000076107d257816 */ /* 0x000fe20000000025 */
[----:B------:R0:W-:Y:S04]  /*6ce0*/  STL.S16 [R1+0x246], R125 ;  /* 0x0002467d01007387 */ /* 0x0001e80000100600 */
[----:B0-----:R-:W2:Y:S01]  /*6cf0*/  LDL.LU R125, [R1+0x54c] ;  /* 0x00054c00017d7983 */ /* 0x001ea20000300800 */
[----:B------:R-:W-:Y:S02]  /*6d00*/  LOP3.LUT P0, RZ, R122, 0x100000, RZ, 0xc0, !PT ;  /* 0x001000007aff7812 */ /* 0x000fe4000780c0ff */
[----:B------:R-:W-:Y:S01]  /*6d10*/  @!P2 PRMT R35, R113, 0x7610, R35 ;  /* 0x000076107123a816 */ /* 0x000fe20000000023 */
[----:B------:R-:W-:Y:S04]  /*6d20*/  STL [R1+0x458], R110 ;  /* 0x0004586e01007387 */ /* 0x000fe80000100800 */
[----:B------:R-:W-:Y:S04]  /*6d30*/  STL [R1+0x464], R110 ;  /* 0x0004646e01007387 */ /* 0x000fe80000100800 */
[----:B------:R0:W-:Y:S04]  /*6d40*/  STL [R1+0x474], R110 ;  /* 0x0004746e01007387 */ /* 0x0001e80000100800 */
[----:B------:R-:W-:Y:S01]  /*6d50*/  @!P2 STL.S16 [R1+0x24a], R35 ;  /* 0x00024a230100a387 */ /* 0x000fe20000100600 */
[----:B------:R-:W-:-:S03]  /*6d60*/  HFMA2.MMA R32, -RZ, RZ, 0, 0 ;  /* 0x00000000ff207435 */ /* 0x000fc600000001ff */
[----:B------:R-:W-:Y:S01]  /*6d70*/  STL [R1+0x440], R108 ;  /* 0x0004406c01007387 */ /* 0x000fe20000100800 */
[----:B0-----:R-:W-:-:S03]  /*6d80*/  PRMT R110, RZ, 0x7610, R110 ;  /* 0x00007610ff6e7816 */ /* 0x001fc6000000006e */
[----:B------:R-:W-:Y:S04]  /*6d90*/  STL [R1+0x44c], R108 ;  /* 0x00044c6c01007387 */ /* 0x000fe80000100800 */
[----:B------:R0:W-:Y:S01]  /*6da0*/  STL [R1+0x45c], R108 ;  /* 0x00045c6c01007387 */ /* 0x0001e20000100800 */
[----:B----4-:R-:W-:-:S03]  /*6db0*/  @!P2 SHF.R.U32.HI R33, RZ, 0x10, R111 ;  /* 0x00000010ff21a819 */ /* 0x010fc6000001166f */
[----:B------:R-:W-:Y:S04]  /*6dc0*/  STL [R1+0x438], R107 ;  /* 0x0004386b01007387 */ /* 0x000fe80000100800 */
[----:B------:R-:W-:Y:S01]  /*6dd0*/  STL [R1+0x43c], R107 ;  /* 0x00043c6b01007387 */ /* 0x000fe20000100800 */
[----:B0-----:R-:W-:-:S03]  /*6de0*/  PRMT R108, RZ, 0x7610, R108 ;  /* 0x00007610ff6c7816 */ /* 0x001fc6000000006c */
[----:B------:R0:W-:Y:S01]  /*6df0*/  STL [R1+0x450], R107 ;  /* 0x0004506b01007387 */ /* 0x0001e20000100800 */
[----:B------:R-:W-:-:S03]  /*6e00*/  PRMT R36, R108, 0x7610, R36 ;  /* 0x000076106c247816 */ /* 0x000fc60000000024 */
[----:B------:R-:W-:Y:S04]  /*6e10*/  STL [R1+0x444], R106 ;  /* 0x0004446a01007387 */ /* 0x000fe80000100800 */
[----:B------:R1:W-:Y:S01]  /*6e20*/  STL [R1+0x510], R106 ;  /* 0x0005106a01007387 */ /* 0x0003e20000100800 */
[----:B-----5:R-:W-:-:S03]  /*6e30*/  @!P1 PRMT R37, R114, 0x7610, R37 ;  /* 0x0000761072259816 */ /* 0x020fc60000000025 */
[----:B------:R4:W-:Y:S01]  /*6e40*/  STL [R1+0x504], R101 ;  /* 0x0005046501007387 */ /* 0x0009e20000100800 */
[----:B------:R-:W-:Y:S02]  /*6e50*/  @!P1 SHF.R.U32.HI R35, RZ, 0x10, R114 ;  /* 0x00000010ff239819 */ /* 0x000fe40000011672 */
[----:B0-----:R-:W-:Y:S01]  /*6e60*/  PRMT R107, RZ, 0x7610, R107 ;  /* 0x00007610ff6b7816 */ /* 0x001fe2000000006b */
[----:B------:R0:W-:Y:S01]  /*6e70*/  @!P1 STL.S16 [R1+0x246], R37 ;  /* 0x0002462501009387 */ /* 0x0001e20000100600 */
[----:B------:R-:W-:Y:S02]  /*6e80*/  @!P1 PRMT R110, R35, 0x7610, R110 ;  /* 0x00007610236e9816 */ /* 0x000fe4000000006e */
[----:B-1----:R-:W-:Y:S02]  /*6e90*/  PRMT R106, RZ, 0x7610, R106 ;  /* 0x00007610ff6a7816 */ /* 0x002fe4000000006a */
[----:B------:R-:W-:Y:S01]  /*6ea0*/  @!P2 PRMT R34, R111, 0x7610, R34 ;  /* 0x000076106f22a816 */ /* 0x000fe20000000022 */
[----:B------:R-:W-:Y:S01]  /*6eb0*/  STL.S16 [R1+0x268], R119 ;  /* 0x0002687701007387 */ /* 0x000fe20000100600 */
[----:B----4-:R-:W-:-:S02]  /*6ec0*/  PRMT R101, RZ, 0x7610, R101 ;  /* 0x00007610ff657816 */ /* 0x010fc40000000065 */
[----:B---3--:R-:W-:Y:S01]  /*6ed0*/  @!P1 SHF.R.U32.HI R35, RZ, 0x10, R109 ;  /* 0x00000010ff239819 */ /* 0x008fe2000001166d */
[----:B------:R1:W3:Y:S01]  /*6ee0*/  @!P3 LDG.E R32, [R38.64] ;  /* 0x0000000e2620b981 */ /* 0x0002e2000c1e1900 */
[----:B0-----:R-:W-:-:S03]  /*6ef0*/  @!P0 SHF.R.U32.HI R37, RZ, 0x10, R112 ;  /* 0x00000010ff258819 */ /* 0x001fc60000011670 */
[----:B------:R0:W-:Y:S01]  /*6f00*/  STL.S16 [R1+0x26e], R110 ;  /* 0x00026e6e01007387 */ /* 0x0001e20000100600 */
[----:B------:R-:W-:Y:S02]  /*6f10*/  @!P2 PRMT R106, R33, 0x7610, R106 ;  /* 0x00007610216aa816 */ /* 0x000fe4000000006a */
[----:B------:R-:W-:Y:S01]  /*6f20*/  @!P1 PRMT R107, R35, 0x7610, R107 ;  /* 0x00007610236b9816 */ /* 0x000fe2000000006b */
[----:B------:R-:W-:Y:S01]  /*6f30*/  STL.S16 [R1+0x248], R108 ;  /* 0x0002486c01007387 */ /* 0x000fe20000100600 */
[----:B------:R-:W-:Y:S02]  /*6f40*/  @!P0 PRMT R101, R37, 0x7610, R101 ;  /* 0x0000761025658816 */ /* 0x000fe40000000065 */
[----:B------:R-:W-:Y:S01]  /*6f50*/  @!P1 PRMT R36, R109, 0x7610, R36 ;  /* 0x000076106d249816 */ /* 0x000fe20000000024 */
[----:B------:R-:W-:Y:S04]  /*6f60*/  STL [R1+0x434], R105 ;  /* 0x0004346901007387 */ /* 0x000fe80000100800 */
[----:B0-----:R-:W4:Y:S04]  /*6f70*/  LDL.LU R110, [R1+0x2bc] ;  /* 0x0002bc00016e7983 */ /* 0x001f280000300800 */
[----:B------:R0:W-:Y:S04]  /*6f80*/  STL.S16 [R1+0x24e], R106 ;  /* 0x00024e6a01007387 */ /* 0x0001e80000100600 */
[----:B------:R5:W-:Y:S04]  /*6f90*/  STL.S16 [R1+0x270], R107 ;  /* 0x0002706b01007387 */ /* 0x000be80000100600 */
[----:B------:R0:W-:Y:S04]  /*6fa0*/  STL.S16 [R1+0x242], R101 ;  /* 0x0002426501007387 */ /* 0x0001e80000100600 */
        /* <DEDUP_REMOVED lines=50> */
[----:B------:R-:W-:Y:S01]  /*72d0*/  STL [R1+0x384], R93 ;  /* 0x0003845d01007387 */ /* 0x000fe20000100800 */
[----:B--2---:R-:W-:-:S03]  /*72e0*/  PRMT R125, RZ, 0x7610, R125 ;  /* 0x00007610ff7d7816 */ /* 0x004fc6000000007d */
[----:B------:R-:W2:Y:S01]  /*72f0*/  LDL.LU R119, [R1+0x55c] ;  /* 0x00055c0001777983 */ /* 0x000ea20000300800 */
[----:B-1----:R-:W-:-:S03]  /*7300*/  PRMT R39, R125, 0x7610, R39 ;  /* 0x000076107d277816 */ /* 0x002fc60000000027 */
[----:B0-----:R-:W2:Y:S04]  /*7310*/  LDL.LU R106, [R1+0x2d0] ;  /* 0x0002d000016a7983 */ /* 0x001ea80000300800 */
[----:B------:R-:W-:Y:S04]  /*7320*/  @!P2 STL.S16 [R1+0x24c], R34 ;  /* 0x00024c220100a387 */ /* 0x000fe80000100600 */
[----:B------:R-:W2:Y:S04]  /*7330*/  LDL.LU R108, [R1+0x2c4] ;  /* 0x0002c400016c7983 */ /* 0x000ea80000300800 */
[----:B-----5:R-:W5:Y:S04]  /*7340*/  LDL.LU R107, [R1+0x2b4] ;  /* 0x0002b400016b7983 */ /* 0x020f680000300800 */
[----:B------:R-:W-:Y:S04]  /*7350*/  @!P1 STL.S16 [R1+0x248], R36 ;  /* 0x0002482401009387 */ /* 0x000fe80000100600 */
[----:B------:R-:W3:Y:S04]  /*7360*/  LDL.LU R101, [R1+0x2c0] ;  /* 0x0002c00001657983 */ /* 0x000ee80000300800 */
[----:B------:R0:W-:Y:S04]  /*7370*/  STL.S16 [R1+0x240], R125 ;  /* 0x0002407d01007387 */ /* 0x0001e80000100600 */
[----:B0-----:R-:W3:Y:S01]  /*7380*/  LDL.LU R125, [R1+0x548] ;  /* 0x00054800017d7983 */ /* 0x001ee20000300800 */
[----:B------:R-:W-:-:S04]  /*7390*/  LOP3.LUT R2, R2, 0xfffffffe, RZ, 0xc0, !PT ;  /* 0xfffffffe02027812 */ /* 0x000fc800078ec0ff */
[----:B------:R-:W-:Y:S02]  /*73a0*/  @P3 LOP3.LUT R2, R2, 0x1, RZ, 0xfc, !PT ;  /* 0x0000000102023812 */ /* 0x000fe400078efcff */
[----:B------:R-:W-:Y:S02]  /*73b0*/  LOP3.LUT P3, RZ, R122, 0x80000, RZ, 0xc0, !PT ;  /* 0x000800007aff7812 */ /* 0x000fe4000786c0ff */
[----:B------:R-:W-:Y:S02]  /*73c0*/  @!P0 PRMT R39, R112, 0x7610, R39 ;  /* 0x0000761070278816 */ /* 0x000fe40000000027 */
[----:B------:R-:W-:-:S03]  /*73d0*/  PRMT R104, RZ, 0x7610, R104 ;  /* 0x00007610ff687816 */ /* 0x000fc60000000068 */
[----:B------:R-:W-:Y:S01]  /*73e0*/  @!P0 STL.S16 [R1+0x240], R39 ;  /* 0x0002402701008387 */ /* 0x000fe20000100600 */
[----:B------:R-:W-:-:S03]  /*73f0*/  PRMT R105, RZ, 0x7610, R105 ;  /* 0x00007610ff697816 */ /* 0x000fc60000000069 */
[----:B------:R-:W-:Y:S01]  /*7400*/  STL.S16 [R1+0x23c], RZ ;  /* 0x00023cff01007387 */ /* 0x000fe20000100600 */
[----:B------:R-:W-:-:S03]  /*7410*/  PRMT R38, R105, 0x7610, R38 ;  /* 0x0000761069267816 */ /* 0x000fc60000000026 */
[----:B------:R0:W-:Y:S04]  /*7420*/  STL.S16 [R1+0x244], R105 ;  /* 0x0002446901007387 */ /* 0x0001e80000100600 */
[----:B0-----:R-:W5:Y:S01]  /*7430*/  LDL.LU.S16 R105, [R1+0x23c] ;  /* 0x00023c0001697983 */ /* 0x001f620000300600 */
[----:B----4-:R-:W-:-:S04]  /*7440*/  @!P3 SHF.R.U32.HI R39, RZ, 0x10, R110 ;  /* 0x00000010ff27b819 */ /* 0x010fc8000001166e */
[----:B------:R-:W-:Y:S02]  /*7450*/  @!P3 PRMT R104, R39, 0x7610, R104 ;  /* 0x000076102768b816 */ /* 0x000fe40000000068 */
[----:B--2---:R-:W-:Y:S02]  /*7460*/  @!P3 SHF.R.U32.HI R39, RZ, 0x10, R108 ;  /* 0x00000010ff27b819 */ /* 0x004fe4000001166c */
[----:B---3--:R-:W-:-:S04]  /*7470*/  PRMT R125, RZ, 0x7610, R125 ;  /* 0x00007610ff7d7816 */ /* 0x008fc8000000007d */
[----:B------:R-:W-:-:S05]  /*7480*/  @!P3 PRMT R125, R39, 0x7610, R125 ;  /* 0x00007610277db816 */ /* 0x000fca000000007d */
[----:B------:R0:W-:Y:S04]  /*7490*/  STL.S16 [R1+0x23e], R125 ;  /* 0x00023e7d01007387 */ /* 0x0001e80000100600 */
[----:B0-----:R-:W2:Y:S01]  /*74a0*/  LDL.LU R125, [R1+0x544] ;  /* 0x00054400017d7983 */ /* 0x001ea20000300800 */
[----:B------:R-:W-:Y:S02]  /*74b0*/  LOP3.LUT P1, RZ, R122, 0x40000, RZ, 0xc0, !PT ;  /* 0x000400007aff7812 */ /* 0x000fe4000782c0ff */
[----:B------:R-:W-:Y:S02]  /*74c0*/  PRMT R102, RZ, 0x7610, R102 ;  /* 0x00007610ff667816 */ /* 0x000fe40000000066 */
[----:B------:R-:W-:Y:S02]  /*74d0*/  @!P0 SHF.R.U32.HI R37, RZ, 0x10, R106 ;  /* 0x00000010ff258819 */ /* 0x000fe4000001166a */
[----:B------:R-:W-:-:S02]  /*74e0*/  PRMT R119, RZ, 0x7610, R119 ;  /* 0x00007610ff777816 */ /* 0x000fc40000000077 */
[----:B------:R-:W-:-:S05]  /*74f0*/  @!P0 PRMT R102, R37, 0x7610, R102 ;  /* 0x0000761025668816 */ /* 0x000fca0000000066 */
[----:B-----5:R-:W-:Y:S02]  /*7500*/  @!P1 SHF.R.U32.HI R39, RZ, 0x10, R107 ;  /* 0x00000010ff279819 */ /* 0x020fe4000001166b */
[----:B------:R-:W-:Y:S02]  /*7510*/  @!P3 PRMT R105, R108, 0x7610, R105 ;  /* 0x000076106c69b816 */ /* 0x000fe40000000069 */
[----:B------:R-:W-:Y:S02]  /*7520*/  @!P1 PRMT R119, R39, 0x7610, R119 ;  /* 0x0000761027779816 */ /* 0x000fe40000000077 */
[----:B------:R-:W-:Y:S01]  /*7530*/  @!P1 SHF.R.U32.HI R39, RZ, 0x10, R101 ;  /* 0x00000010ff279819 */ /* 0x000fe20000011665 */
[----:B------:R0:W-:Y:S04]  /*7540*/  STL.S16 [R1+0x272], R102 ;  /* 0x0002726601007387 */ /* 0x0001e80000100600 */
[----:B------:R1:W-:Y:S04]  /*7550*/  @!P3 STL.S16 [R1+0x23c], R105 ;  /* 0x00023c690100b387 */ /* 0x0003e80000100600 */
[----:B0-----:R-:W3:Y:S04]  /*7560*/  LDL.LU R102, [R1+0x2a8] ;  /* 0x0002a80001667983 */ /* 0x001ee80000300800 */
[----:B-1----:R-:W4:Y:S04]  /*7570*/  LDL.LU R105, [R1+0x540] ;  /* 0x0005400001697983 */ /* 0x002f280000300800 */
[----:B------:R0:W-:Y:S04]  /*7580*/  STL.S16 [R1+0x23a], R104 ;  /* 0x00023a6801007387 */ /* 0x0001e80000100600 */
[----:B0-----:R-:W5:Y:S01]  /*7590*/  LDL.LU R104, [R1+0x2b0] ;  /* 0x0002b00001687983 */ /* 0x001f620000300800 */
[----:B--2---:R-:W-:-:S04]  /*75a0*/  PRMT R125, RZ, 0x7610, R125 ;  /* 0x00007610ff7d7816 */ /* 0x004fc8000000007d */
[----:B------:R-:W-:-:S05]  /*75b0*/  @!P1 PRMT R125, R39, 0x7610, R125 ;  /* 0x00007610277d9816 */ /* 0x000fca000000007d */
[----:B------:R0:W-:Y:S04]  /*75c0*/  STL.S16 [R1+0x276], R125 ;  /* 0x0002767d01007387 */ /* 0x0001e80000100600 */
[----:B0-----:R-:W2:Y:S01]  /*75d0*/  LDL.LU R125, [R1+0x53c] ;  /* 0x00053c00017d7983 */ /* 0x001ea20000300800 */
[----:B------:R-:W-:-:S05]  /*75e0*/  @!P0 PRMT R38, R106, 0x7610, R38 ;  /* 0x000076106a268816 */ /* 0x000fca0000000026 */
[----:B------:R-:W-:Y:S01]  /*75f0*/  @!P0 STL.S16 [R1+0x244], R38 ;  /* 0x0002442601008387 */ /* 0x000fe20000100600 */
[----:B------:R-:W-:Y:S02]  /*7600*/  LOP3.LUT P0, RZ, R122, 0x20000, RZ, 0xc0, !PT ;  /* 0x000200007aff7812 */ /* 0x000fe4000780c0ff */
[----:B----4-:R-:W-:-:S11]  /*7610*/  PRMT R105, RZ, 0x7610, R105 ;  /* 0x00007610ff697816 */ /* 0x010fd60000000069 */
[----:B---3--:R-:W-:-:S04]  /*7620*/  @!P0 SHF.R.U32.HI R39, RZ, 0x10, R102 ;  /* 0x00000010ff278819 */ /* 0x008fc80000011666 */
[----:B------:R-:W-:Y:S01]  /*7630*/  @!P0 PRMT R105, R39, 0x7610, R105 ;  /* 0x0000761027698816 */ /* 0x000fe20000000069 */
[----:B------:R0:W-:Y:S01]  /*7640*/  STL [R1+0x10], R124 ;  /* 0x0000107c01007387 */ /* 0x0001e20000100800 */
[----:B-----5:R-:W-:-:S03]  /*7650*/  @!P0 SHF.R.U32.HI R39, RZ, 0x10, R104 ;  /* 0x00000010ff278819 */ /* 0x020fc60000011668 */
[----:B------:R1:W-:Y:S04]  /*7660*/  STL [R1+0x110], R117 ;  /* 0x0001107501007387 */ /* 0x0003e80000100800 */
        /* <DEDUP_REMOVED lines=8> */
[----:B------:R-:W-:-:S03]  /*76f0*/  LOP3.LUT P2, RZ, R122, 0x10000, RZ, 0xc0, !PT ;  /* 0x000100007aff7812 */ /* 0x000fc6000784c0ff */
[----:B------:R0:W-:Y:S04]  /*7700*/  STL [R1+0x14], R123 ;  /* 0x0000147b01007387 */ /* 0x0001e80000100800 */
[----:B------:R1:W-:Y:S04]  /*7710*/  STL [R1+0x114], R115 ;  /* 0x0001147301007387 */ /* 0x0003e80000100800 */
[----:B0-----:R-:W2:Y:S02]  /*7720*/  LDL.LU R123, [R1+0x298] ;  /* 0x00029800017b7983 */ /* 0x001ea40000300800 */
[----:B---3--:R-:W-:-:S02]  /*7730*/  @!P2 SHF.R.U32.HI R39, RZ, 0x10, R124 ;  /* 0x00000010ff27a819 */ /* 0x008fc4000001167c */
[----:B-1----:R-:W3:Y:S01]  /*7740*/  LDL.LU R115, [R1+0x530] ;  /* 0x0005300001737983 */ /* 0x002ee20000300800 */
[----:B----4-:R-:W-:-:S04]  /*7750*/  PRMT R117, RZ, 0x7610, R117 ;  /* 0x00007610ff757816 */ /* 0x010fc80000000075 */
[----:B------:R-:W-:Y:S01]  /*7760*/  @!P2 PRMT R117, R39, 0x7610, R117 ;  /* 0x000076102775a816 */ /* 0x000fe20000000075 */
[----:B------:R0:W-:Y:S01]  /*7770*/  STL.S16 [R1+0x278], R105 ;  /* 0x0002786901007387 */ /* 0x0001e20000100600 */
[----:B-----5:R-:W-:-:S03]  /*7780*/  @!P2 SHF.R.U32.HI R39, RZ, 0x10, R119 ;  /* 0x00000010ff27a819 */ /* 0x020fc60000011677 */
[----:B0-----:R-:W4:Y:S01]  /*7790*/  LDL.LU R105, [R1+0x2a0] ;  /* 0x0002a00001697983 */ /* 0x001f220000300800 */
[----:B--2---:R-:W-:-:S04]  /*77a0*/  PRMT R125, RZ, 0x7610, R125 ;  /* 0x00007610ff7d7816 */ /* 0x004fc8000000007d */
[----:B------:R-:W-:-:S05]  /*77b0*/  @!P2 PRMT R125, R39, 0x7610, R125 ;  /* 0x00007610277da816 */ /* 0x000fca000000007d */
[----:B------:R0:W-:Y:S04]  /*77c0*/  STL.S16 [R1+0x27e], R125 ;  /* 0x00027e7d01007387 */ /* 0x0001e80000100600 */
[----:B0-----:R-:W2:Y:S01]  /*77d0*/  LDL.LU R125, [R1+0x52c] ;  /* 0x00052c00017d7983 */ /* 0x001ea20000300800 */
[----:B------:R-:W-:-:S10]  /*77e0*/  HFMA2.MMA R35, -RZ, RZ, 0, 0 ;  /* 0x00000000ff237435 */ /* 0x000fd400000001ff */
[----:B------:R0:W5:Y:S02]  /*77f0*/  @!P5 LDG.E R35, [R42.64] ;  /* 0x0000000e2a23d981 */ /* 0x000164000c1e1900 */
[----:B0-----:R-:W-:-:S04]  /*7800*/  PRMT R43, R43, 0x5410, RZ ;  /* 0x000054102b2b7816 */ /* 0x001fc800000000ff */
[----:B------:R-:W-:Y:S02]  /*7810*/  @!P3 PRMT R43, R43, 0x5410, R110 ;  /* 0x000054102b2bb816 */ /* 0x000fe4000000006e */
[----:B------:R-:W-:Y:S02]  /*7820*/  LOP3.LUT P3, RZ, R122, 0x8000, RZ, 0xc0, !PT ;  /* 0x000080007aff7812 */ /* 0x000fe4000786c0ff */
[----:B---3--:R-:W-:Y:S01]  /*7830*/  PRMT R115, RZ, 0x7610, R115 ;  /* 0x00007610ff737816 */ /* 0x008fe20000000073 */
[----:B------:R0:W-:Y:S10]  /*7840*/  STL [R1+0x18], R118 ;  /* 0x0000187601007387 */ /* 0x0001f40000100800 */
[----:B------:R-:W-:Y:S01]  /*7850*/  @!P3 SHF.R.U32.HI R39, RZ, 0x10, R123 ;  /* 0x00000010ff27b819 */ /* 0x000fe2000001167b */
[----:B------:R1:W-:Y:S03]  /*7860*/  STL [R1+0x1c], R113 ;  /* 0x00001c7101007387 */ /* 0x0003e60000100800 */
[----:B------:R-:W-:Y:S01]  /*7870*/  @!P3 PRMT R115, R39, 0x7610, R115 ;  /* 0x000076102773b816 */ /* 0x000fe20000000073 */
[----:B0-----:R-:W3:Y:S01]  /*7880*/  LDL.LU R118, [R1+0x294] ;  /* 0x0002940001767983 */ /* 0x001ee20000300800 */
[----:B----4-:R-:W-:-:S03]  /*7890*/  @!P3 SHF.R.U32.HI R39, RZ, 0x10, R105 ;  /* 0x00000010ff27b819 */ /* 0x010fc60000011669 */
[----:B-1----:R-:W4:Y:S04]  /*78a0*/  LDL.LU R113, [R1+0x528] ;  /* 0x0005280001717983 */ /* 0x002f280000300800 */
[----:B------:R0:W-:Y:S04]  /*78b0*/  STL.S16 [R1+0x27c], R117 ;  /* 0x00027c7501007387 */ /* 0x0001e80000100600 */
[----:B0-----:R-:W5:Y:S01]  /*78c0*/  LDL.LU R117, [R1+0x29c] ;  /* 0x00029c0001757983 */ /* 0x001f620000300800 */
[----:B--2---:R-:W-:-:S04]  /*78d0*/  PRMT R125, RZ, 0x7610, R125 ;  /* 0x00007610ff7d7816 */ /* 0x004fc8000000007d */
[----:B------:R-:W-:-:S05]  /*78e0*/  @!P3 PRMT R125, R39, 0x7610, R125 ;  /* 0x00007610277db816 */ /* 0x000fca000000007d */
[----:B------:R0:W-:Y:S04]  /*78f0*/  STL.S16 [R1+0x2da], R125 ;  /* 0x0002da7d01007387 */ /* 0x0001e80000100600 */
[----:B0-----:R-:W2:Y:S01]  /*7900*/  LDL.LU R125, [R1+0x524] ;  /* 0x00052400017d7983 */ /* 0x001ea20000300800 */
[----:B------:R-:W-:-:S06]  /*7910*/  MOV R34, RZ ;  /* 0x000000ff00227202 */ /* 0x000fcc0000000f00 */
[----:B------:R0:W2:Y:S02]  /*7920*/  @!P4 LDG.E R34, [R46.64] ;  /* 0x0000000e2e22c981 */ /* 0x0000a4000c1e1900 */
[----:B0-----:R-:W-:-:S04]  /*7930*/  PRMT R47, RZ, 0x5410, RZ ;  /* 0x00005410ff2f7816 */ /* 0x001fc800000000ff */
[----:B------:R-:W-:-:S04]  /*7940*/  @!P1 PRMT R47, R107, 0x7610, R47 ;  /* 0x000076106b2f9816 */ /* 0x000fc8000000002f */
[----:B------:R-:W-:Y:S02]  /*7950*/  @!P1 PRMT R47, R47, 0x5410, R101 ;  /* 0x000054102f2f9816 */ /* 0x000fe40000000065 */
[----:B------:R-:W-:Y:S02]  /*7960*/  LOP3.LUT P1, RZ, R122, 0x4000, RZ, 0xc0, !PT ;  /* 0x000040007aff7812 */ /* 0x000fe4000782c0ff */
[----:B----4-:R-:W-:-:S11]  /*7970*/  PRMT R113, RZ, 0x7610, R113 ;  /* 0x00007610ff717816 */ /* 0x010fd60000000071 */
[----:B---3--:R-:W-:-:S04]  /*7980*/  @!P1 SHF.R.U32.HI R39, RZ, 0x10, R118 ;  /* 0x00000010ff279819 */ /* 0x008fc80000011676 */
[----:B------:R-:W-:Y:S02]  /*7990*/  @!P1 PRMT R113, R39, 0x7610, R113 ;  /* 0x0000761027719816 */ /* 0x000fe40000000071 */
[----:B-----5:R-:W-:Y:S01]  /*79a0*/  @!P1 SHF.R.U32.HI R39, RZ, 0x10, R117 ;  /* 0x00000010ff279819 */ /* 0x020fe20000011675 */
[----:B------:R0:W-:Y:S04]  /*79b0*/  STL [R1+0x118], R116 ;  /* 0x0001187401007387 */ /* 0x0001e80000100800 */
        /* <DEDUP_REMOVED lines=9> */
[----:B------:R-:W-:-:S10]  /*7a50*/  HFMA2.MMA R37, -RZ, RZ, 0, 0 ;  /* 0x00000000ff257435 */ /* 0x000fd400000001ff */
[----:B------:R0:W2:Y:S02]  /*7a60*/  @!P6 LDG.E R37, [R48.64] ;  /* 0x0000000e3025e981 */ /* 0x0000a4000c1e1900 */
[----:B0-----:R-:W-:-:S04]  /*7a70*/  PRMT R49, RZ, 0x5410, RZ ;  /* 0x00005410ff317816 */ /* 0x001fc800000000ff */
[----:B------:R-:W-:-:S04]  /*7a80*/  @!P0 PRMT R49, R102, 0x7610, R49 ;  /* 0x0000761066318816 */ /* 0x000fc80000000031 */
[----:B------:R-:W-:Y:S02]  /*7a90*/  @!P0 PRMT R49, R49, 0x5410, R104 ;  /* 0x0000541031318816 */ /* 0x000fe40000000068 */
[----:B------:R-:W-:Y:S01]  /*7aa0*/  LOP3.LUT P0, RZ, R122, 0x2000, RZ, 0xc0, !PT ;  /* 0x000020007aff7812 */ /* 0x000fe2000780c0ff */
[----:B------:R0:W-:Y:S01]  /*7ab0*/  STL [R1+0x20], R114 ;  /* 0x0000207201007387 */ /* 0x0001e20000100800 */
[----:B----4-:R-:W-:-:S03]  /*7ac0*/  PRMT R111, RZ, 0x7610, R111 ;  /* 0x00007610ff6f7816 */ /* 0x010fc6000000006f */
[----:B------:R1:W-:Y:S08]  /*7ad0*/  STL [R1+0x120], R109 ;  /* 0x0001206d01007387 */ /* 0x0003f00000100800 */
[----:B---3--:R-:W-:Y:S01]  /*7ae0*/  @!P0 SHF.R.U32.HI R39, RZ, 0x10, R116 ;  /* 0x00000010ff278819 */ /* 0x008fe20000011674 */
[----:B0-----:R-:W3:Y:S03]  /*7af0*/  LDL.LU R114, [R1+0x284] ;  /* 0x0002840001727983 */ /* 0x001ee60000300800 */
[----:B------:R-:W-:Y:S01]  /*7b00*/  @!P0 PRMT R111, R39, 0x7610, R111 ;  /* 0x00007610276f8816 */ /* 0x000fe2000000006f */
[----:B-1----:R-:W4:Y:S01]  /*7b10*/  LDL.LU R109, [R1+0x518] ;  /* 0x00051800016d7983 */ /* 0x002f220000300800 */
[----:B-----5:R-:W-:-:S03]  /*7b20*/  @!P0 SHF.R.U32.HI R39, RZ, 0x10, R115 ;  /* 0x00000010ff278819 */ /* 0x020fc60000011673 */
[----:B------:R0:W-:Y:S04]  /*7b30*/  STL.S16 [R1+0x2cc], R113 ;  /* 0x0002cc7101007387 */ /* 0x0001e80000100600 */
[----:B0-----:R-:W5:Y:S01]  /*7b40*/  LDL.LU R113, [R1+0x28c] ;  /* 0x00028c0001717983 */ /* 0x001f620000300800 */
[----:B--2---:R-:W-:-:S04]  /*7b50*/  PRMT R125, RZ, 0x7610, R125 ;  /* 0x00007610ff7d7816 */ /* 0x004fc8000000007d */
[----:B------:R-:W-:-:S05]  /*7b60*/  @!P0 PRMT R125, R39, 0x7610, R125 ;  /* 0x00007610277d8816 */ /* 0x000fca000000007d */
[----:B------:R0:W-:Y:S04]  /*7b70*/  STL.S16 [R1+0x2ca], R125 ;  /* 0x0002ca7d01007387 */ /* 0x0001e80000100600 */
[----:B0-----:R-:W2:Y:S01]  /*7b80*/  LDL.LU R125, [R1+0x514] ;  /* 0x00051400017d7983 */ /* 0x001ea20000300800 */
[----:B------:R-:W-:-:S06]  /*7b90*/  IMAD.MOV.U32 R38, RZ, RZ, RZ ;  /* 0x000000ffff267224 */ /* 0x000fcc00078e00ff */
        /* <DEDUP_REMOVED lines=10> */
[----:B0-----:R-:W3:Y:S01]  /*7c40*/  LDL.LU R112, [R1+0x280] ;  /* 0x0002800001707983 */ /* 0x001ee20000300800 */
[----:B--2---:R-:W-:-:S04]  /*7c50*/  PRMT R125, RZ, 0x7610, R125 ;  /* 0x00007610ff7d7816 */ /* 0x004fc8000000007d */
[----:B------:R-:W-:-:S05]  /*7c60*/  @!P2 PRMT R125, R39, 0x7610, R125 ;  /* 0x00007610277da816 */ /* 0x000fca000000007d */
[----:B------:R0:W-:Y:S04]  /*7c70*/  STL.S16 [R1+0x2be], R125 ;  /* 0x0002be7d01007387 */ /* 0x0001e80000100600 */
[----:B0-----:R-:W2:Y:S01]  /*7c80*/  LDL.LU R125, [R1+0x50c] ;  /* 0x00050c00017d7983 */ /* 0x001ea20000300800 */
[----:B------:R-:W-:-:S04]  /*7c90*/  PRMT R79, RZ, 0x5410, RZ ;  /* 0x00005410ff4f7816 */ /* 0x000fc800000000ff */
[----:B------:R-:W-:-:S04]  /*7ca0*/  @!P1 PRMT R79, R118, 0x7610, R79 ;  /* 0x00007610764f9816 */ /* 0x000fc8000000004f */
[----:B------:R-:W-:Y:S02]  /*7cb0*/  @!P1 PRMT R79, R79, 0x5410, R117 ;  /* 0x000054104f4f9816 */ /* 0x000fe40000000075 */
[----:B------:R-:W-:Y:S01]  /*7cc0*/  LOP3.LUT P1, RZ, R122, 0x800, RZ, 0xc0, !PT ;  /* 0x000008007aff7812 */ /* 0x000fe2000782c0ff */
[----:B------:R0:W-:Y:S04]  /*7cd0*/  STL.S16 [R1+0x2c8], R111 ;  /* 0x0002c86f01007387 */ /* 0x0001e80000100600 */
[----:B------:R1:W-:Y:S04]  /*7ce0*/  STL [R1+0x124], R106 ;  /* 0x0001246a01007387 */ /* 0x0003e80000100800 */
[----:B0-----:R-:W4:Y:S04]  /*7cf0*/  LDL.LU R111, [R1+0x224] ;  /* 0x00022400016f7983 */ /* 0x001f280000300800 */
[----:B-1----:R-:W5:Y:S04]  /*7d00*/  LDL.LU R106, [R1+0x510] ;  /* 0x00051000016a7983 */ /* 0x002f680000300800 */
[----:B------:R0:W-:Y:S01]  /*7d10*/  STL [R1+0x28], R110 ;  /* 0x0000286e01007387 */ /* 0x0001e20000100800 */
[----:B---3--:R-:W-:-:S03]  /*7d20*/  @!P1 SHF.R.U32.HI R39, RZ, 0x10, R112 ;  /* 0x00000010ff279819 */ /* 0x008fc60000011670 */
[----:B0-----:R-:W3:Y:S04]  /*7d30*/  LDL.LU R110, [R1+0x220] ;  /* 0x00022000016e7983 */ /* 0x001ee80000300800 */
[----:B------:R0:W-:Y:S04]  /*7d40*/  STL.S16 [R1+0x2bc], R109 ;  /* 0x0002bc6d01007387 */ /* 0x0001e80000100600 */
        /* <DEDUP_REMOVED lines=8> */
[----:B------:R-:W-:Y:S02]  /*7dd0*/  LOP3.LUT P0, RZ, R122, 0x400, RZ, 0xc0, !PT ;  /* 0x000004007aff7812 */ /* 0x000fe4000780c0ff */
[----:B-----5:R-:W-:Y:S02]  /*7de0*/  PRMT R106, RZ, 0x7610, R106 ;  /* 0x00007610ff6a7816 */ /* 0x020fe4000000006a */
[----:B----4-:R-:W-:-:S04]  /*7df0*/  @!P1 SHF.R.U32.HI R39, RZ, 0x10, R111 ;  /* 0x00000010ff279819 */ /* 0x010fc8000001166f */
[----:B------:R-:W-:-:S05]  /*7e00*/  @!P1 PRMT R106, R39, 0x7610, R106 ;  /* 0x00007610276a9816 */ /* 0x000fca000000006a */
[----:B---3--:R-:W-:Y:S02]  /*7e10*/  @!P0 SHF.R.U32.HI R39, RZ, 0x10, R110 ;  /* 0x00000010ff278819 */ /* 0x008fe4000001166e */
[----:B------:R-:W-:Y:S01]  /*7e20*/  PRMT R103, RZ, 0x7610, R103 ;  /* 0x00007610ff677816 */ /* 0x000fe20000000067 */
[----:B------:R-:W-:Y:S04]  /*7e30*/  STL.S16 [R1+0x228], RZ ;  /* 0x000228ff01007387 */ /* 0x000fe80000100600 */
[----:B------:R0:W-:Y:S04]  /*7e40*/  STL [R1+0x128], R108 ;  /* 0x0001286c01007387 */ /* 0x0001e80000100800 */
[----:B0-----:R-:W3:Y:S01]  /*7e50*/  LDL.LU R108, [R1+0x218] ;  /* 0x00021800016c7983 */ /* 0x001ee20000300800 */
[----:B--2---:R-:W-:-:S04]  /*7e60*/  PRMT R125, RZ, 0x7610, R125 ;  /* 0x00007610ff7d7816 */ /* 0x004fc8000000007d */
[----:B------:R-:W-:Y:S02]  /*7e70*/  @!P0 PRMT R125, R39, 0x7610, R125 ;  /* 0x00007610277d8816 */ /* 0x000fe4000000007d */
[----:B------:R-:W-:-:S04]  /*7e80*/  @!P0 SHF.R.U32.HI R39, RZ, 0x10, R109 ;  /* 0x00000010ff278819 */ /* 0x000fc8000001166d */
[----:B------:R-:W-:Y:S02]  /*7e90*/  @!P0 PRMT R103, R39, 0x7610, R103 ;  /* 0x0000761027678816 */ /* 0x000fe40000000067 */
[----:B------:R-:W2:Y:S04]  /*7ea0*/  LDL.LU.S16 R39, [R1+0x228] ;  /* 0x0002280001277983 */ /* 0x000ea80000300600 */
[----:B------:R0:W-:Y:S04]  /*7eb0*/  STL.S16 [R1+0x2a8], R125 ;  /* 0x0002a87d01007387 */ /* 0x0001e80000100600 */
[----:B0-----:R-:W4:Y:S01]  /*7ec0*/  LDL.LU R125, [R1+0x4fc] ;  /* 0x0004fc00017d7983 */ /* 0x001f220000300800 */
[----:B------:R-:W-:-:S04]  /*7ed0*/  PRMT R78, RZ, 0x5410, RZ ;  /* 0x00005410ff4e7816 */ /* 0x000fc800000000ff */
[----:B------:R-:W-:-:S04]  /*7ee0*/  @!P3 PRMT R78, R123, 0x7610, R78 ;  /* 0x000076107b4eb816 */ /* 0x000fc8000000004e */
[----:B------:R-:W-:Y:S02]  /*7ef0*/  @!P3 PRMT R78, R78, 0x5410, R105 ;  /* 0x000054104e4eb816 */ /* 0x000fe40000000069 */
[----:B------:R-:W-:Y:S01]  /*7f00*/  LOP3.LUT P3, RZ, R122, 0x200, RZ, 0xc0, !PT ;  /* 0x000002007aff7812 */ /* 0x000fe2000786c0ff */
[----:B------:R0:W-:Y:S04]  /*7f10*/  STL [R1+0x2c], R107 ;  /* 0x00002c6b01007387 */ /* 0x0001e80000100800 */
[----:B0-----:R-:W5:Y:S04]  /*7f20*/  LDL.LU R107, [R1+0x214] ;  /* 0x00021400016b7983 */ /* 0x001f680000300800 */
[----:B------:R0:W-:Y:S04]  /*7f30*/  STL [R1+0x130], R104 ;  /* 0x0001306801007387 */ /* 0x0001e80000100800 */
[----:B0-----:R-:W5:Y:S01]  /*7f40*/  LDL.LU R104, [R1+0x4f4] ;  /* 0x0004f40001687983 */ /* 0x001f620000300800 */
[----:B--2---:R-:W-:-:S05]  /*7f50*/  @!P0 PRMT R39, R109, 0x7610, R39 ;  /* 0x000076106d278816 */ /* 0x004fca0000000027 */
[----:B------:R3:W-:Y:S01]  /*7f60*/  @!P0 STL.S16 [R1+0x228], R39 ;  /* 0x0002282701008387 */ /* 0x0007e20000100600 */
[----:B----4-:R-:W-:Y:S02]  /*7f70*/  PRMT R125, RZ, 0x7610, R125 ;  /* 0x00007610ff7d7816 */ /* 0x010fe4000000007d */
[----:B---3--:R-:W-:-:S04]  /*7f80*/  @!P3 SHF.R.U32.HI R39, RZ, 0x10, R108 ;  /* 0x00000010ff27b819 */ /* 0x008fc8000001166c */
[----:B------:R-:W-:-:S05]  /*7f90*/  @!P3 PRMT R125, R39, 0x7610, R125 ;  /* 0x00007610277db816 */ /* 0x000fca000000007d */
[----:B------:R0:W-:Y:S04]  /*7fa0*/  STL.S16 [R1+0x2a4], R125 ;  /* 0x0002a47d01007387 */ /* 0x0001e80000100600 */
[----:B0-----:R-:W2:Y:S01]  /*7fb0*/  LDL.LU R125, [R1+0x4ec] ;  /* 0x0004ec00017d7983 */ /* 0x001ea20000300800 */
[----:B-----5:R-:W-:-:S03]  /*7fc0*/  @!P3 SHF.R.U32.HI R39, RZ, 0x10, R107 ;  /* 0x00000010ff27b819 */ /* 0x020fc6000001166b */
[----:B------:R-:W-:Y:S04]  /*7fd0*/  STL.S16 [R1+0x230], RZ ;  /* 0x000230ff01007387 */ /* 0x000fe80000100600 */
[----:B------:R0:W-:Y:S04]  /*7fe0*/  STL.S16 [R1+0x2b6], R106 ;  /* 0x0002b66a01007387 */ /* 0x0001e80000100600 */
[----:B0-----:R-:W3:Y:S01]  /*7ff0*/  LDL.LU R106, [R1+0x210] ;  /* 0x00021000016a7983 */ /* 0x001ee20000300800 */
[----:B--2---:R-:W-:-:S04]  /*8000*/  PRMT R125, RZ, 0x7610, R125 ;  /* 0x00007610ff7d7816 */ /* 0x004fc8000000007d */
[----:B------:R-:W-:Y:S02]  /*8010*/  @!P3 PRMT R125, R39, 0x7610, R125 ;  /* 0x00007610277db816 */ /* 0x000fe4000000007d */
[----:B------:R-:W-:-:S04]  /*8020*/  PRMT R39, RZ, 0x7610, R39 ;  /* 0x00007610ff277816 */ /* 0x000fc80000000027 */
[----:B------:R-:W-:Y:S01]  /*8030*/  PRMT R104, R39, 0x7610, R104 ;  /* 0x0000761027687816 */ /* 0x000fe20000000068 */
[----:B------:R0:W-:Y:S04]  /*8040*/  STL.S16 [R1+0x22e], R39 ;  /* 0x00022e2701007387 */ /* 0x0001e80000100600 */
[----:B------:R1:W-:Y:S04]  /*8050*/  STL.S16 [R1+0x2a6], R125 ;  /* 0x0002a67d01007387 */ /* 0x0003e80000100600 */
[----:B0-----:R-:W2:Y:S04]  /*8060*/  LDL.LU.S16 R39, [R1+0x230] ;  /* 0x0002300001277983 */ /* 0x001ea80000300600 */
[----:B-1----:R-:W4:Y:S01]  /*8070*/  LDL.LU R125, [R1+0x4e8] ;  /* 0x0004e800017d7983 */ /* 0x002f220000300800 */
[----:B------:R-:W-:-:S04]  /*8080*/  PRMT R98, RZ, 0x5410, RZ ;  /* 0x00005410ff627816 */ /* 0x000fc800000000ff */
[----:B------:R-:W-:-:S04]  /*8090*/  @!P2 PRMT R98, R114, 0x7610, R98 ;  /* 0x000076107262a816 */ /* 0x000fc80000000062 */
[----:B------:R-:W-:Y:S02]  /*80a0*/  @!P2 PRMT R98, R98, 0x5410, R113 ;  /* 0x000054106262a816 */ /* 0x000fe40000000071 */
[----:B------:R-:W-:Y:S01]  /*80b0*/  LOP3.LUT P2, RZ, R122, 0x100, RZ, 0xc0, !PT ;  /* 0x000001007aff7812 */ /* 0x000fe2000784c0ff */
[----:B------:R0:W-:Y:S04]  /*80c0*/  STL [R1+0x34], R124 ;  /* 0x0000347c01007387 */ /* 0x0001e80000100800 */
[----:B0-----:R-:W5:Y:S01]  /*80d0*/  LDL.LU R124, [R1+0x4f0] ;  /* 0x0004f000017c7983 */ /* 0x001f620000300800 */
[----:B--2---:R-:W-:Y:S02]  /*80e0*/  @!P3 PRMT R39, R107, 0x7610, R39 ;  /* 0x000076106b27b816 */ /* 0x004fe40000000027 */
[----:B----4-:R-:W-:-:S03]  /*80f0*/  PRMT R125, RZ, 0x7610, R125 ;  /* 0x00007610ff7d7816 */ /* 0x010fc6000000007d */
[----:B------:R3:W-:Y:S02]  /*8100*/  @!P3 STL.S16 [R1+0x230], R39 ;  /* 0x000230270100b387 */ /* 0x0007e40000100600 */
[----:B---3--:R-:W-:-:S04]  /*8110*/  @!P2 SHF.R.U32.HI R39, RZ, 0x10, R106 ;  /* 0x00000010ff27a819 */ /* 0x008fc8000001166a */
[----:B------:R-:W-:-:S05]  /*8120*/  @!P2 PRMT R125, R39, 0x7610, R125 ;  /* 0x00007610277da816 */ /* 0x000fca000000007d */
[----:B------:R0:W-:Y:S04]  /*8130*/  STL.S16 [R1+0x298], R125 ;  /* 0x0002987d01007387 */ /* 0x0001e80000100600 */
[----:B0-----:R-:W2:Y:S01]  /*8140*/  LDL.LU R125, [R1+0x4d8] ;  /* 0x0004d800017d7983 */ /* 0x001ea20000300800 */
[----:B-----5:R-:W-:-:S03]  /*8150*/  PRMT R124, RZ, 0x7610, R124 ;  /* 0x00007610ff7c7816 */ /* 0x020fc6000000007c */
[----:B------:R-:W-:Y:S01]  /*8160*/  STL.S16 [R1+0x236], RZ ;  /* 0x000236ff01007387 */ /* 0x000fe20000100600 */
[----:B--2---:R-:W-:-:S04]  /*8170*/  @!P2 SHF.R.U32.HI R39, RZ, 0x10, R125 ;  /* 0x00000010ff27a819 */ /* 0x004fc8000001167d */
[----:B------:R-:W-:-:S05]  /*8180*/  @!P2 PRMT R124, R39, 0x7610, R124 ;  /* 0x00007610277ca816 */ /* 0x000fca000000007c */
[----:B------:R0:W-:Y:S04]  /*8190*/  STL.S16 [R1+0x29a], R124 ;  /* 0x00029a7c01007387 */ /* 0x0001e80000100600 */
[----:B0-----:R-:W2:Y:S04]  /*81a0*/  LDL.LU.S16 R124, [R1+0x236] ;  /* 0x00023600017c7983 */ /* 0x001ea80000300600 */
[----:B------:R0:W-:Y:S04]  /*81b0*/  STL [R1+0x38], R123 ;  /* 0x0000387b01007387 */ /* 0x0001e80000100800 */
[----:B0-----:R-:W3:Y:S01]  /*81c0*/  LDL.LU R123, [R1+0x4dc] ;  /* 0x0004dc00017b7983 */ /* 0x001ee20000300800 */
[----:B------:R-:W-:-:S02]  /*81d0*/  PRMT R99, RZ, 0x5410, RZ ;  /* 0x00005410ff637816 */ /* 0x000fc400000000ff */
[----:B--2---:R-:W-:-:S05]  /*81e0*/  @!P2 PRMT R124, R106, 0x7610, R124 ;  /* 0x000076106a7ca816 */ /* 0x004fca000000007c */
[----:B------:R0:W-:Y:S04]  /*81f0*/  @!P2 STL.S16 [R1+0x236], R124 ;  /* 0x0002367c0100a387 */ /* 0x0001e80000100600 */
[----:B0-----:R-:W2:Y:S01]  /*8200*/  LDL.LU R124, [R1+0x4d4] ;  /* 0x0004d400017c7983 */ /* 0x001ea20000300800 */
[----:B------:R-:W-:-:S04]  /*8210*/  @!P1 PRMT R99, R112, 0x7610, R99 ;  /* 0x0000761070639816 */ /* 0x000fc80000000063 */
[----:B------:R-:W-:Y:S02]  /*8220*/  @!P1 PRMT R99, R99, 0x5410, R111 ;  /* 0x0000541063639816 */ /* 0x000fe4000000006f */
[----:B------:R-:W-:Y:S02]  /*8230*/  LOP3.LUT P1, RZ, R122, 0x80, RZ, 0xc0, !PT ;  /* 0x000000807aff7812 */ /* 0x000fe4000782c0ff */
[----:B------:R-:W-:-:S04]  /*8240*/  PRMT R39, RZ, 0x7610, R39 ;  /* 0x00007610ff277816 */ /* 0x000fc80000000027 */
[----:B------:R-:W-:Y:S02]  /*8250*/  @!P2 PRMT R39, R125, 0x7610, R39 ;  /* 0x000076107d27a816 */ /* 0x000fe40000000027 */
[----:B---3--:R-:W-:-:S03]  /*8260*/  PRMT R123, RZ, 0x7610, R123 ;  /* 0x00007610ff7b7816 */ /* 0x008fc6000000007b */
[----:B------:R-:W-:Y:S04]  /*8270*/  STL.S16 [R1+0x238], R39 ;  /* 0x0002382701007387 */ /* 0x000fe80000100600 */
[----:B------:R0:W-:Y:S04]  /*8280*/  STL [R1+0x134], R119 ;  /* 0x0001347701007387 */ /* 0x0001e80000100800 */
[----:B0-----:R-:W3:Y:S01]  /*8290*/  LDL.LU R119, [R1+0x4e0] ;  /* 0x0004e00001777983 */ /* 0x001ee20000300800 */
[----:B--2---:R-:W-:-:S04]  /*82a0*/  @!P1 SHF.R.U32.HI R39, RZ, 0x10, R124 ;  /* 0x00000010ff279819 */ /* 0x004fc8000001167c */
[----:B------:R-:W-:-:S05]  /*82b0*/  @!P1 PRMT R123, R39, 0x7610, R123 ;  /* 0x00007610277b9816 */ /* 0x000fca000000007b */
[----:B------:R0:W-:Y:S04]  /*82c0*/  STL.S16 [R1+0x294], R123 ;  /* 0x0002947b01007387 */ /* 0x0001e80000100600 */
[----:B0-----:R-:W2:Y:S04]  /*82d0*/  LDL.LU R123, [R1+0x4c8] ;  /* 0x0004c800017b7983 */ /* 0x001ea80000300800 */
[----:B------:R0:W-:Y:S01]  /*82e0*/  STL [R1+0x3c], R118 ;  /* 0x00003c7601007387 */ /* 0x0001e20000100800 */
[----:B---3--:R-:W-:-:S03]  /*82f0*/  PRMT R119, RZ, 0x7610, R119 ;  /* 0x00007610ff777816 */ /* 0x008fc60000000077 */
[----:B0-----:R-:W3:Y:S01]  /*8300*/  LDL.LU R118, [R1+0x4cc] ;  /* 0x0004cc0001767983 */ /* 0x001ee20000300800 */
[----:B--2---:R-:W-:-:S04]  /*8310*/  @!P1 SHF.R.U32.HI R39, RZ, 0x10, R123 ;  /* 0x00000010ff279819 */ /* 0x004fc8000001167b */
[----:B------:R-:W-:-:S05]  /*8320*/  @!P1 PRMT R119, R39, 0x7610, R119 ;  /* 0x0000761027779816 */ /* 0x000fca0000000077 */
[----:B------:R0:W-:Y:S04]  /*8330*/  STL.S16 [R1+0x296], R119 ;  /* 0x0002967701007387 */ /* 0x0001e80000100600 */
[----:B0-----:R-:W2:Y:S01]  /*8340*/  LDL.LU R119, [R1+0x4c4] ;  /* 0x0004c40001777983 */ /* 0x001ea20000300800 */
[----:B---3--:R-:W-:-:S04]  /*8350*/  PRMT R118, RZ, 0x7610, R118 ;  /* 0x00007610ff767816 */ /* 0x008fc80000000076 */
[----:B------:R-:W-:-:S05]  /*8360*/  @!P1 PRMT R118, R124, 0x7610, R118 ;  /* 0x000076107c769816 */ /* 0x000fca0000000076 */
[----:B------:R0:W-:Y:S04]  /*8370*/  STL.S16 [R1+0x232], R118 ;  /* 0x0002327601007387 */ /* 0x0001e80000100600 */
[----:B0-----:R-:W3:Y:S01]  /*8380*/  LDL.LU R118, [R1+0x4bc] ;  /* 0x0004bc0001767983 */ /* 0x001ee20000300800 */
[----:B--2---:R-:W-:-:S04]  /*8390*/  PRMT R119, RZ, 0x7610, R119 ;  /* 0x00007610ff777816 */ /* 0x004fc80000000077 */
[----:B------:R-:W-:-:S05]  /*83a0*/  @!P1 PRMT R119, R123, 0x7610, R119 ;  /* 0x000076107b779816 */ /* 0x000fca0000000077 */
[----:B------:R0:W-:Y:S04]  /*83b0*/  STL.S16 [R1+0x234], R119 ;  /* 0x0002347701007387 */ /* 0x0001e80000100600 */
[----:B0-----:R-:W2:Y:S01]  /*83c0*/  LDL.LU R119, [R1+0x4b8] ;  /* 0x0004b80001777983 */ /* 0x001ea20000300800 */
[----:B------:R-:W-:-:S04]  /*83d0*/  PRMT R121, R121, 0x5410, RZ ;  /* 0x0000541079797816 */ /* 0x000fc800000000ff */
[----:B------:R-:W-:Y:S02]  /*83e0*/  @!P0 PRMT R121, R121, 0x5410, R110 ;  /* 0x0000541079798816 */ /* 0x000fe4000000006e */
[----:B------:R-:W-:Y:S02]  /*83f0*/  LOP3.LUT P0, RZ, R122, 0x40, RZ, 0xc0, !PT ;  /* 0x000000407aff7812 */ /* 0x000fe4000780c0ff */
[----:B------:R-:W-:Y:S02]  /*8400*/  MOV R39, R117 ;  /* 0x0000007500277202 */ /* 0x000fe40000000f00 */
[----:B---3--:R-:W-:Y:S01]  /*8410*/  PRMT R118, RZ, 0x7610, R118 ;  /* 0x00007610ff767816 */ /* 0x008fe20000000076 */
[----:B------:R-:W3:Y:S04]  /*8420*/  LDL.LU R117, [R1+0x4c0] ;  /* 0x0004c00001757983 */ /* 0x000ee80000300800 */
[----:B------:R2:W-:Y:S04]  /*8430*/  STL [R1+0x13c], R39 ;  /* 0x00013c2701007387 */ /* 0x0005e80000100800 */
[----:B--2---:R-:W-:-:S04]  /*8440*/  @!P0 SHF.R.U32.HI R39, RZ, 0x10, R119 ;  /* 0x00000010ff278819 */ /* 0x004fc80000011677 */
[----:B------:R-:W-:-:S05]  /*8450*/  @!P0 PRMT R118, R39, 0x7610, R118 ;  /* 0x0000761027768816 */ /* 0x000fca0000000076 */
[----:B------:R0:W-:Y:S04]  /*8460*/  STL.S16 [R1+0x288], R118 ;  /* 0x0002887601007387 */ /* 0x0001e80000100600 */
[----:B0-----:R-:W2:Y:S01]  /*8470*/  LDL.LU R118, [R1+0x4b0] ;  /* 0x0004b00001767983 */ /* 0x001ea20000300800 */
[----:B---3--:R-:W-:-:S03]  /*8480*/  PRMT R117, RZ, 0x7610, R117 ;  /* 0x00007610ff757816 */ /* 0x008fc60000000075 */
[----:B------:R0:W-:Y:S04]  /*8490*/  STL [R1+0x40], R116 ;  /* 0x0000407401007387 */ /* 0x0001e80000100800 */
        /* <DEDUP_REMOVED lines=53> */
[----:B------:R-:W-:-:S05]  /*87f0*/  @!P3 PRMT R104, R108, 0x7610, R104 ;  /* 0x000076106c68b816 */ /* 0x000fca0000000068 */
[----:B------:R-:W-:Y:S01]  /*8800*/  @!P3 STL.S16 [R1+0x22e], R104 ;  /* 0x00022e680100b387 */ /* 0x000fe20000100600 */
[C---:B------:R-:W-:Y:S02]  /*8810*/  LOP3.LUT P3, RZ, R122.reuse, 0x8, RZ, 0xc0, !PT ;  /* 0x000000087aff7812 */ /* 0x040fe4000786c0ff */
[----:B------:R-:W-:Y:S02]  /*8820*/  MOV R39, R111 ;  /* 0x0000006f00277202 */ /* 0x000fe40000000f00 */
[----:B---3--:R-:W-:Y:S01]  /*8830*/  PRMT R112, RZ, 0x7610, R112 ;  /* 0x00007610ff707816 */ /* 0x008fe20000000070 */
[----:B------:R-:W3:Y:S04]  /*8840*/  LDL.LU R111, [R1+0x480] ;  /* 0x00048000016f7983 */ /* 0x000ee80000300800 */
[----:B------:R-:W-:Y:S04]  /*8850*/  STL [R1+0x148], R39 ;  /* 0x0001482701007387 */ /* 0x000fe80000100800 */
[----:B------:R0:W-:Y:S01]  /*8860*/  STL [R1+0x4c], R110 ;  /* 0x00004c6e01007387 */ /* 0x0001e20000100800 */
[----:B------:R-:W-:-:S03]  /*8870*/  LOP3.LUT P0, RZ, R122, 0x4, RZ, 0xc0, !PT ;  /* 0x000000047aff7812 */ /* 0x000fc6000780c0ff */
[----:B------:R1:W-:Y:S01]  /*8880*/  STL [R1+0x50], R108 ;  /* 0x0000506c01007387 */ /* 0x0003e20000100800 */
[----:B------:R-:W-:-:S03]  /*8890*/  PRMT R120, RZ, 0x5410, RZ ;  /* 0x00005410ff787816 */ /* 0x000fc600000000ff */
[----:B------:R4:W-:Y:S04]  /*88a0*/  STL [R1+0x138], R105 ;  /* 0x0001386901007387 */ /* 0x0009e80000100800 */
[----:B0-----:R-:W5:Y:S04]  /*88b0*/  LDL.LU R110, [R1+0x474] ;  /* 0x00047400016e7983 */ /* 0x001f680000300800 */
[----:B-1----:R-:W5:Y:S04]  /*88c0*/  LDL.LU R108, [R1+0x45c] ;  /* 0x00045c00016c7983 */ /* 0x002f680000300800 */
[----:B------:R0:W-:Y:S01]  /*88d0*/  STL [R1+0x54], R106 ;  /* 0x0000546a01007387 */ /* 0x0001e20000100800 */
[----:B------:R-:W-:-:S03]  /*88e0*/  LOP3.LUT P1, RZ, R122, 0x1, RZ, 0xc0, !PT ;  /* 0x000000017aff7812 */ /* 0x000fc6000782c0ff */
[----:B------:R-:W-:Y:S04]  /*88f0*/  STL [R1+0x154], R125 ;  /* 0x0001547d01007387 */ /* 0x000fe80000100800 */
[----:B------:R-:W5:Y:S01]  /*8900*/  LDL.LU R104, [R1+0x4e4] ;  /* 0x0004e40001687983 */ /* 0x000f620000300800 */
[----:B--2---:R-:W-:-:S03]  /*8910*/  @!P3 SHF.R.U32.HI R39, RZ, 0x10, R113 ;  /* 0x00000010ff27b819 */ /* 0x004fc60000011671 */
[----:B----4-:R-:W2:Y:S01]  /*8920*/  LDL.LU R105, [R1+0x4d0] ;  /* 0x0004d00001697983 */ /* 0x010ea20000300800 */
[----:B------:R-:W-:-:S03]  /*8930*/  @!P3 PRMT R112, R39, 0x7610, R112 ;  /* 0x000076102770b816 */ /* 0x000fc60000000070 */
[----:B0-----:R-:W4:Y:S04]  /*8940*/  LDL.LU R106, [R1+0x444] ;  /* 0x00044400016a7983 */ /* 0x001f280000300800 */
[----:B------:R0:W-:Y:S04]  /*8950*/  STL.S16 [R1+0x224], R112 ;  /* 0x0002247001007387 */ /* 0x0001e80000100600 */
[----:B0-----:R-:W2:Y:S01]  /*8960*/  LDL.LU R112, [R1+0x470] ;  /* 0x0004700001707983 */ /* 0x001ea20000300800 */
[----:B---3--:R-:W-:Y:S02]  /*8970*/  PRMT R111, RZ, 0x7610, R111 ;  /* 0x00007610ff6f7816 */ /* 0x008fe4000000006f */
[----:B--2---:R-:W-:-:S04]  /*8980*/  @!P3 SHF.R.U32.HI R39, RZ, 0x10, R112 ;  /* 0x00000010ff27b819 */ /* 0x004fc80000011670 */
[----:B------:R-:W-:-:S05]  /*8990*/  @!P3 PRMT R111, R39, 0x7610, R111 ;  /* 0x00007610276fb816 */ /* 0x000fca000000006f */
[----:B------:R0:W-:Y:S04]  /*89a0*/  STL.S16 [R1+0x226], R111 ;  /* 0x0002266f01007387 */ /* 0x0001e80000100600 */
[----:B0-----:R-:W2:Y:S01]  /*89b0*/  LDL.LU R111, [R1+0x46c] ;  /* 0x00046c00016f7983 */ /* 0x001ea20000300800 */
[----:B-----5:R-:W-:-:S04]  /*89c0*/  PRMT R110, RZ, 0x7610, R110 ;  /* 0x00007610ff6e7816 */ /* 0x020fc8000000006e */
[----:B------:R-:W-:-:S05]  /*89d0*/  @!P3 PRMT R110, R113, 0x7610, R110 ;  /* 0x00007610716eb816 */ /* 0x000fca000000006e */
[----:B------:R0:W-:Y:S04]  /*89e0*/  STL.S16 [R1+0x220], R110 ;  /* 0x0002206e01007387 */ /* 0x0001e80000100600 */
[----:B0-----:R-:W3:Y:S01]  /*89f0*/  LDL.LU R110, [R1+0x464] ;  /* 0x00046400016e7983 */ /* 0x001ee20000300800 */
[----:B--2---:R-:W-:-:S04]  /*8a00*/  PRMT R111, RZ, 0x7610, R111 ;  /* 0x00007610ff6f7816 */ /* 0x004fc8000000006f */
[----:B------:R-:W-:-:S05]  /*8a10*/  @!P3 PRMT R111, R112, 0x7610, R111 ;  /* 0x00007610706fb816 */ /* 0x000fca000000006f */
[----:B------:R0:W-:Y:S04]  /*8a20*/  STL.S16 [R1+0x222], R111 ;  /* 0x0002226f01007387 */ /* 0x0001e80000100600 */
[----:B0-----:R-:W2:Y:S01]  /*8a30*/  LDL.LU R111, [R1+0x460] ;  /* 0x00046000016f7983 */ /* 0x001ea20000300800 */
[----:B------:R-:W-:Y:S01]  /*8a40*/  IMAD.MOV.U32 R39, RZ, RZ, R109 ;  /* 0x000000ffff277224 */ /* 0x000fe200078e006d */
[----:B---3--:R-:W-:Y:S02]  /*8a50*/  PRMT R110, RZ, 0x7610, R110 ;  /* 0x00007610ff6e7816 */ /* 0x008fe4000000006e */
[----:B------:R-:W3:Y:S04]  /*8a60*/  LDL.LU R109, [R1+0x468] ;  /* 0x00046800016d7983 */ /* 0x000ee80000300800 */
[----:B------:R2:W-:Y:S02]  /*8a70*/  STL [R1+0x14c], R39 ;  /* 0x00014c2701007387 */ /* 0x0005e40000100800 */
[----:B--2---:R-:W-:-:S04]  /*8a80*/  @!P0 SHF.R.U32.HI R39, RZ, 0x10, R111 ;  /* 0x00000010ff278819 */ /* 0x004fc8000001166f */
[----:B------:R-:W-:-:S05]  /*8a90*/  @!P0 PRMT R110, R39, 0x7610, R110 ;  /* 0x00007610276e8816 */ /* 0x000fca000000006e */
[----:B------:R0:W-:Y:S04]  /*8aa0*/  STL.S16 [R1+0x28c], R110 ;  /* 0x00028c6e01007387 */ /* 0x0001e80000100600 */
[----:B0-----:R-:W2:Y:S01]  /*8ab0*/  LDL.LU R110, [R1+0x458] ;  /* 0x00045800016e7983 */ /* 0x001ea20000300800 */
[----:B---3--:R-:W-:Y:S02]  /*8ac0*/  PRMT R109, RZ, 0x7610, R109 ;  /* 0x00007610ff6d7816 */ /* 0x008fe4000000006d */
[----:B--2---:R-:W-:-:S04]  /*8ad0*/  @!P0 SHF.R.U32.HI R39, RZ, 0x10, R110 ;  /* 0x00000010ff278819 */ /* 0x004fc8000001166e */
[----:B------:R-:W-:-:S05]  /*8ae0*/  @!P0 PRMT R109, R39, 0x7610, R109 ;  /* 0x00007610276d8816 */ /* 0x000fca000000006d */
[----:B------:R0:W-:Y:S04]  /*8af0*/  STL.S16 [R1+0x28e], R109 ;  /* 0x00028e6d01007387 */ /* 0x0001e80000100600 */
[----:B0-----:R-:W2:Y:S01]  /*8b00*/  LDL.LU R109, [R1+0x454] ;  /* 0x00045400016d7983 */ /* 0x001ea20000300800 */
[----:B------:R-:W-:-:S04]  /*8b10*/  PRMT R108, RZ, 0x7610, R108 ;  /* 0x00007610ff6c7816 */ /* 0x000fc8000000006c */
[----:B------:R-:W-:-:S05]  /*8b20*/  @!P0 PRMT R108, R111, 0x7610, R108 ;  /* 0x000076106f6c8816 */ /* 0x000fca000000006c */
[----:B------:R0:W-:Y:S04]  /*8b30*/  STL.S16 [R1+0x218], R108 ;  /* 0x0002186c01007387 */ /* 0x0001e80000100600 */
[----:B0-----:R-:W3:Y:S01]  /*8b40*/  LDL.LU R108, [R1+0x44c] ;  /* 0x00044c00016c7983 */ /* 0x001ee20000300800 */
[----:B--2---:R-:W-:-:S04]  /*8b50*/  PRMT R109, RZ, 0x7610, R109 ;  /* 0x00007610ff6d7816 */ /* 0x004fc8000000006d */
[----:B------:R-:W-:-:S05]  /*8b60*/  @!P0 PRMT R109, R110, 0x7610, R109 ;  /* 0x000076106e6d8816 */ /* 0x000fca000000006d */
[----:B------:R0:W-:Y:S04]  /*8b70*/  STL.S16 [R1+0x21a], R109 ;  /* 0x00021a6d01007387 */ /* 0x0001e80000100600 */
[----:B0-----:R-:W2:Y:S01]  /*8b80*/  LDL.LU R109, [R1+0x448] ;  /* 0x00044800016d7983 */ /* 0x001ea20000300800 */
[----:B------:R-:W-:-:S04]  /*8b90*/  @!P2 PRMT R120, R117, 0x7610, R120 ;  /* 0x000076107578a816 */ /* 0x000fc80000000078 */
        /* <DEDUP_REMOVED lines=14> */
[----:B0-----:R-:W2:Y:S02]  /*8c80*/  LDL.LU R107, [R1+0x43c] ;  /* 0x00043c00016b7983 */ /* 0x001ea40000300800 */
[----:B--2---:R-:W-:-:S04]  /*8c90*/  PRMT R107, RZ, 0x7610, R107 ;  /* 0x00007610ff6b7816 */ /* 0x004fc8000000006b */
[----:B------:R-:W-:-:S05]  /*8ca0*/  @!P2 PRMT R107, R109, 0x7610, R107 ;  /* 0x000076106d6ba816 */ /* 0x000fca000000006b */
[----:B------:R0:W-:Y:S04]  /*8cb0*/  STL.S16 [R1+0x210], R107 ;  /* 0x0002106b01007387 */ /* 0x0001e80000100600 */
[----:B0-----:R-:W2:Y:S01]  /*8cc0*/  LDL.LU R107, [R1+0x438] ;  /* 0x00043800016b7983 */ /* 0x001ea20000300800 */
[----:B------:R-:W-:-:S04]  /*8cd0*/  PRMT R39, RZ, 0x7610, R39 ;  /* 0x00007610ff277816 */ /* 0x000fc80000000027 */
[----:B------:R-:W-:Y:S02]  /*8ce0*/  @!P2 PRMT R39, R108, 0x7610, R39 ;  /* 0x000076106c27a816 */ /* 0x000fe40000000027 */
[----:B------:R-:W-:-:S03]  /*8cf0*/  PRMT R125, R125, 0x5410, RZ ;  /* 0x000054107d7d7816 */ /* 0x000fc600000000ff */
[----:B------:R2:W-:Y:S01]  /*8d00*/  STL.S16 [R1+0x212], R39 ;  /* 0x0002122701007387 */ /* 0x0005e20000100600 */
[----:B------:R-:W-:Y:S02]  /*8d10*/  PRMT R105, RZ, 0x7610, R105 ;  /* 0x00007610ff697816 */ /* 0x000fe40000000069 */
[----:B--2---:R-:W-:-:S04]  /*8d20*/  @!P1 SHF.R.U32.HI R39, RZ, 0x10, R107 ;  /* 0x00000010ff279819 */ /* 0x004fc8000001166b */
[----:B------:R-:W-:Y:S02]  /*8d30*/  @!P1 PRMT R125, R125, 0x5410, R39 ;  /* 0x000054107d7d9816 */ /* 0x000fe40000000027 */
[----:B----4-:R-:W-:-:S04]  /*8d40*/  @!P1 SHF.R.U32.HI R39, RZ, 0x10, R106 ;  /* 0x00000010ff279819 */ /* 0x010fc8000001166a */
[----:B------:R-:W-:-:S05]  /*8d50*/  @!P1 PRMT R105, R39, 0x7610, R105 ;  /* 0x0000761027699816 */ /* 0x000fca0000000069 */
[----:B------:R0:W-:Y:S04]  /*8d60*/  STL.S16 [R1+0x290], R105 ;  /* 0x0002906901007387 */ /* 0x0001e80000100600 */
[----:B0-----:R-:W2:Y:S01]  /*8d70*/  LDL.LU R105, [R1+0x434] ;  /* 0x0004340001697983 */ /* 0x001ea20000300800 */
[----:B------:R-:W-:Y:S02]  /*8d80*/  LOP3.LUT P0, RZ, R3, 0x80000000, RZ, 0xc0, !PT ;  /* 0x8000000003ff7812 */ /* 0x000fe4000780c0ff */
[----:B------:R-:W-:Y:S01]  /*8d90*/  PRMT R104, RZ, 0x7610, R104 ;  /* 0x00007610ff687816 */ /* 0x000fe20000000068 */
[----:B------:R0:W-:Y:S04]  /*8da0*/  STL.S16 [R1+0x2aa], R103 ;  /* 0x0002aa6701007387 */ /* 0x0001e80000100600 */
[----:B0-----:R-:W3:Y:S06]  /*8db0*/  LDL.LU R103, [R1+0x4f8] ;  /* 0x0004f80001677983 */ /* 0x001eec0000300800 */
        /* <DEDUP_REMOVED lines=11> */
[----:B------:R-:W-:-:S03]  /*8e70*/  LOP3.LUT P2, RZ, R3, 0x40000000, RZ, 0xc0, !PT ;  /* 0x4000000003ff7812 */ /* 0x000fc6000784c0ff */
[----:B------:R0:W-:Y:S01]  /*8e80*/  STL [R1+0x58], R124 ;  /* 0x0000587c01007387 */ /* 0x0001e20000100800 */
[----:B------:R-:W-:Y:S01]  /*8e90*/  IMAD.MOV.U32 R33, RZ, RZ, RZ ;  /* 0x000000ffff217224 */ /* 0x000fe200078e00ff */
[----:B------:R-:W-:-:S05]  /*8ea0*/  PRMT R42, RZ, 0x7610, R42 ;  /* 0x00007610ff2a7816 */ /* 0x000fca000000002a */
[----:B------:R1:W4:Y:S01]  /*8eb0*/  @!P4 LDG.E R33, [R40.64] ;  /* 0x0000000e2821c981 */ /* 0x000322000c1e1900 */
[----:B0-----:R-:W-:-:S04]  /*8ec0*/  PRMT R124, RZ, 0x5410, RZ ;  /* 0x00005410ff7c7816 */ /* 0x001fc800000000ff */
[----:B------:R-:W-:-:S04]  /*8ed0*/  @!P1 PRMT R124, R107, 0x7610, R124 ;  /* 0x000076106b7c9816 */ /* 0x000fc8000000007c */
[----:B------:R-:W-:Y:S02]  /*8ee0*/  @!P1 PRMT R124, R124, 0x5410, R106 ;  /* 0x000054107c7c9816 */ /* 0x000fe4000000006a */
[----:B------:R-:W-:Y:S02]  /*8ef0*/  LOP3.LUT P1, RZ, R3, 0x10000000, RZ, 0xc0, !PT ;  /* 0x1000000003ff7812 */ /* 0x000fe4000782c0ff */
[----:B-1----:R-:W-:Y:S01]  /*8f00*/  PRMT R40, RZ, 0x7610, R40 ;  /* 0x00007610ff287816 */ /* 0x002fe20000000028 */
[----:B------:R0:W-:Y:S04]  /*8f10*/  STL [R1+0x60], R117 ;  /* 0x0000607501007387 */ /* 0x0001e80000100800 */
[----:B------:R1:W-:Y:S01]  /*8f20*/  STL [R1+0x68], R113 ;  /* 0x0000687101007387 */ /* 0x0003e20000100800 */
[----:B0-----:R-:W-:-:S02]  /*8f30*/  PRMT R117, RZ, 0x5410, RZ ;  /* 0x00005410ff757816 */ /* 0x001fc400000000ff */
[----:B-1----:R-:W-:Y:S02]  /*8f40*/  PRMT R113, R113, 0x5410, RZ ;  /* 0x0000541071717816 */ /* 0x002fe400000000ff */
[----:B------:R-:W-:Y:S01]  /*8f50*/  PRMT R41, RZ, 0x7610, R41 ;  /* 0x00007610ff297816 */ /* 0x000fe20000000029 */
[----:B------:R0:W-:Y:S02]  /*8f60*/  STL [R1+0x70], R109 ;  /* 0x0000706d01007387 */ /* 0x0001e40000100800 */
[----:B0-----:R-:W-:Y:S02]  /*8f70*/  PRMT R109, RZ, 0x7610, R109 ;  /* 0x00007610ff6d7816 */ /* 0x001fe4000000006d */
[----:B------:R-:W-:Y:S02]  /*8f80*/  PRMT R16, RZ, 0x7610, R16 ;  /* 0x00007610ff107816 */ /* 0x000fe40000000010 */
[----:B--2---:R-:W-:-:S04]  /*8f90*/  @!P2 SHF.R.U32.HI R39, RZ, 0x10, R103 ;  /* 0x00000010ff27a819 */ /* 0x004fc80000011667 */
[----:B------:R-:W-:Y:S02]  /*8fa0*/  @!P2 PRMT R42, R39, 0x7610, R42 ;  /* 0x00007610272aa816 */ /* 0x000fe4000000002a */
[----:B---3--:R-:W-:-:S04]  /*8fb0*/  @!P2 SHF.R.U32.HI R39, RZ, 0x10, R102 ;  /* 0x00000010ff27a819 */ /* 0x008fc80000011666 */
[----:B------:R-:W-:Y:S02]  /*8fc0*/  @!P2 PRMT R40, R39, 0x7610, R40 ;  /* 0x000076102728a816 */ /* 0x000fe40000000028 */
[----:B------:R-:W-:-:S03]  /*8fd0*/  @!P2 PRMT R117, R103, 0x7610, R117 ;  /* 0x000076106775a816 */ /* 0x000fc60000000075 */
[----:B------:R0:W-:Y:S01]  /*8fe0*/  STL.S16 [R1+0x2a0], R40 ;  /* 0x0002a02801007387 */ /* 0x0001e20000100600 */
[----:B------:R-:W-:Y:S02]  /*8ff0*/  @!P2 PRMT R117, R117, 0x5410, R102 ;  /* 0x000054107575a816 */ /* 0x000fe40000000066 */
[----:B------:R-:W-:Y:S02]  /*9000*/  LOP3.LUT P2, RZ, R3, 0x4000000, RZ, 0xc0, !PT ;  /* 0x0400000003ff7812 */ /* 0x000fe4000784c0ff */
[----:B0-----:R-:W-:-:S04]  /*9010*/  @!P1 SHF.R.U32.HI R40, RZ, 0x10, R8 ;  /* 0x00000010ff289819 */ /* 0x001fc80000011608 */
[----:B------:R-:W-:Y:S02]  /*9020*/  @!P1 PRMT R113, R113, 0x5410, R40 ;  /* 0x0000541071719816 */ /* 0x000fe40000000028 */
[----:B------:R-:W-:-:S04]  /*9030*/  @!P1 SHF.R.U32.HI R40, RZ, 0x10, R10 ;  /* 0x00000010ff289819 */ /* 0x000fc8000001160a */
[----:B------:R-:W-:Y:S02]  /*9040*/  @!P1 PRMT R41, R40, 0x7610, R41 ;  /* 0x0000761028299816 */ /* 0x000fe40000000029 */
[----:B------:R-:W-:-:S04]  /*9050*/  PRMT R40, RZ, 0x5410, RZ ;  /* 0x00005410ff287816 */ /* 0x000fc800000000ff */
[----:B------:R-:W-:Y:S01]  /*9060*/  @!P1 PRMT R40, R8, 0x7610, R40 ;  /* 0x0000761008289816 */ /* 0x000fe20000000028 */
[----:B------:R0:W-:Y:S03]  /*9070*/  STL.S16 [R1+0x29e], R42 ;  /* 0x00029e2a01007387 */ /* 0x0001e60000100600 */
[----:B------:R-:W-:Y:S02]  /*9080*/  @!P1 PRMT R40, R40, 0x5410, R10 ;  /* 0x0000541028289816 */ /* 0x000fe4000000000a */
[----:B------:R-:W-:Y:S02]  /*9090*/  LOP3.LUT P1, RZ, R3, 0x2000000, RZ, 0xc0, !PT ;  /* 0x0200000003ff7812 */ /* 0x000fe4000782c0ff */
[----:B0-----:R-:W-:-:S04]  /*90a0*/  @!P2 SHF.R.U32.HI R42, RZ, 0x10, R11 ;  /* 0x00000010ff2aa819 */ /* 0x001fc8000001160b */
[----:B------:R-:W-:Y:S02]  /*90b0*/  @!P2 PRMT R109, R42, 0x7610, R109 ;  /* 0x000076102a6da816 */ /* 0x000fe4000000006d */
[----:B------:R-:W-:Y:S02]  /*90c0*/  @!P2 SHF.R.U32.HI R42, RZ, 0x10, R13 ;  /* 0x00000010ff2aa819 */ /* 0x000fe4000001160d */
[----:B------:R-:W-:-:S04]  /*90d0*/  PRMT R109, R109, 0x5410, RZ ;  /* 0x000054106d6d7816 */ /* 0x000fc800000000ff */
[----:B------:R-:W-:Y:S02]  /*90e0*/  @!P2 PRMT R109, R109, 0x5410, R42 ;  /* 0x000054106d6da816 */ /* 0x000fe4000000002a */
[----:B------:R-:W-:-:S04]  /*90f0*/  @!P1 SHF.R.U32.HI R42, RZ, 0x10, R14 ;  /* 0x00000010ff2a9819 */ /* 0x000fc8000001160e */
[----:B------:R-:W-:-:S05]  /*9100*/  @!P1 PRMT R16, R42, 0x7610, R16 ;  /* 0x000076102a109816 */ /* 0x000fca0000000010 */
[----:B------:R0:W-:Y:S04]  /*9110*/  STL.S16 [R1+0x2ac], R16 ;  /* 0x0002ac1001007387 */ /* 0x0001e80000100600 */
[----:B0-----:R-:W2:Y:S04]  /*9120*/  LDL.LU R16, [R1+0x428] ;  /* 0x0004280001107983 */ /* 0x001ea80000300800 */
[----:B------:R0:W-:Y:S02]  /*9130*/  STL [R1+0x158], R123 ;  /* 0x0001587b01007387 */ /* 0x0001e40000100800 */
[----:B0-----:R-:W-:-:S04]  /*9140*/  PRMT R123, RZ, 0x5410, RZ ;  /* 0x00005410ff7b7816 */ /* 0x001fc800000000ff */
[----:B------:R-:W-:-:S04]  /*9150*/  @!P0 PRMT R123, R105, 0x7610, R123 ;  /* 0x00007610697b8816 */ /* 0x000fc8000000007b */
[----:B------:R-:W-:Y:S02]  /*9160*/  @!P0 PRMT R123, R123, 0x5410, R104 ;  /* 0x000054107b7b8816 */ /* 0x000fe40000000068 */
[----:B------:R-:W-:Y:S01]  /*9170*/  LOP3.LUT P0, RZ, R3, 0x8000000, RZ, 0xc0, !PT ;  /* 0x0800000003ff7812 */ /* 0x000fe2000780c0ff */
[----:B------:R0:W-:Y:S04]  /*9180*/  STL.S16 [R1+0x2a2], R41 ;  /* 0x0002a22901007387 */ /* 0x0001e80000100600 */
[----:B------:R1:W-:Y:S08]  /*9190*/  STL [R1+0x6c], R111 ;  /* 0x00006c6f01007387 */ /* 0x0003f00000100800 */
[----:B0-----:R-:W-:-:S02]  /*91a0*/  @!P0 SHF.R.U32.HI R41, RZ, 0x10, R9 ;  /* 0x00000010ff298819 */ /* 0x001fc40000011609 */
[----:B-1----:R-:W-:-:S04]  /*91b0*/  PRMT R111, RZ, 0x7610, R111 ;  /* 0x00007610ff6f7816 */ /* 0x002fc8000000006f */
[----:B------:R-:W-:Y:S02]  /*91c0*/  @!P0 PRMT R111, R41, 0x7610, R111 ;  /* 0x00007610296f8816 */ /* 0x000fe4000000006f */
[----:B------:R-:W-:Y:S02]  /*91d0*/  @!P0 SHF.R.U32.HI R41, RZ, 0x10, R12 ;  /* 0x00000010ff298819 */ /* 0x000fe4000001160c */
[----:B------:R-:W-:Y:S02]  /*91e0*/  PRMT R111, R111, 0x5410, RZ ;  /* 0x000054106f6f7816 */ /* 0x000fe400000000ff */
[----:B------:R-:W-:Y:S02]  /*91f0*/  PRMT R125, RZ, 0x7610, R125 ;  /* 0x00007610ff7d7816 */ /* 0x000fe4000000007d */
[--C-:B------:R-:W-:Y:S02]  /*9200*/  @!P0 PRMT R111, R111, 0x5410, R41.reuse ;  /* 0x000054106f6f8816 */ /* 0x100fe40000000029 */
[----:B------:R-:W-:-:S02]  /*9210*/  PRMT R41, RZ, 0x7610, R41 ;  /* 0x00007610ff297816 */ /* 0x000fc40000000029 */
[----:B------:R-:W-:Y:S02]  /*9220*/  @!P0 PRMT R125, R12, 0x7610, R125 ;  /* 0x000076100c7d8816 */ /* 0x000fe4000000007d */
[----:B------:R-:W-:Y:S02]  /*9230*/  @!P0 PRMT R41, R9, 0x7610, R41 ;  /* 0x0000761009298816 */ /* 0x000fe40000000029 */
[----:B------:R-:W-:Y:S02]  /*9240*/  LOP3.LUT P0, RZ, R3, 0x1000000, RZ, 0xc0, !PT ;  /* 0x0100000003ff7812 */ /* 0x000fe4000780c0ff */
[----:B------:R-:W-:Y:S02]  /*9250*/  PRMT R46, RZ, 0x7610, R46 ;  /* 0x00007610ff2e7816 */ /* 0x000fe4000000002e */
[----:B------:R-:W-:Y:S02]  /*9260*/  PRMT R17, RZ, 0x7610, R17 ;  /* 0x00007610ff117816 */ /* 0x000fe40000000011 */
[----:B--2---:R-:W-:-:S04]  /*9270*/  @!P1 SHF.R.U32.HI R42, RZ, 0x10, R16 ;  /* 0x00000010ff2a9819 */ /* 0x004fc80000011610 */
[----:B------:R-:W-:-:S05]  /*9280*/  @!P1 PRMT R46, R42, 0x7610, R46 ;  /* 0x000076102a2e9816 */ /* 0x000fca000000002e */
[----:B------:R0:W-:Y:S02]  /*9290*/  STL.S16 [R1+0x2ae], R46 ;  /* 0x0002ae2e01007387 */ /* 0x0001e40000100600 */
[----:B0-----:R-:W-:-:S04]  /*92a0*/  @!P0 SHF.R.U32.HI R46, RZ, 0x10, R15 ;  /* 0x00000010ff2e8819 */ /* 0x001fc8000001160f */
[----:B------:R-:W-:-:S05]  /*92b0*/  @!P0 PRMT R17, R46, 0x7610, R17 ;  /* 0x000076102e118816 */ /* 0x000fca0000000011 */
[----:B------:R0:W-:Y:S04]  /*92c0*/  STL.S16 [R1+0x2b0], R17 ;  /* 0x0002b01101007387 */ /* 0x0001e80000100600 */
[----:B0-----:R-:W2:Y:S04]  /*92d0*/  LDL.LU R17, [R1+0x424] ;  /* 0x0004240001117983 */ /* 0x001ea80000300800 */
[----:B------:R0:W-:Y:S04]  /*92e0*/  STL [R1+0x12c], R101 ;  /* 0x00012c6501007387 */ /* 0x0001e80000100800 */
[----:B0-----:R-:W3:Y:S01]  /*92f0*/  LDL.LU R101, [R1+0x504] ;  /* 0x0005040001657983 */ /* 0x001ee20000300800 */
[----:B------:R-:W-:-:S02]  /*9300*/  PRMT R18, RZ, 0x7610, R18 ;  /* 0x00007610ff127816 */ /* 0x000fc40000000012 */
[----:B------:R-:W-:Y:S01]  /*9310*/  LOP3.LUT P3, RZ, R3, 0x20000000, RZ, 0xc0, !PT ;  /* 0x2000000003ff7812 */ /* 0x000fe2000786c0ff */
[----:B------:R-:W-:Y:S01]  /*9320*/  STL [R1+0x160], R116 ;  /* 0x0001607401007387 */ /* 0x000fe20000100800 */
[----:B--2---:R-:W-:-:S04]  /*9330*/  @!P0 SHF.R.U32.HI R46, RZ, 0x10, R17 ;  /* 0x00000010ff2e8819 */ /* 0x004fc80000011611 */
[----:B------:R-:W-:-:S05]  /*9340*/  @!P0 PRMT R18, R46, 0x7610, R18 ;  /* 0x000076102e128816 */ /* 0x000fca0000000012 */
[----:B------:R0:W-:Y:S04]  /*9350*/  STL.S16 [R1+0x2b2], R18 ;  /* 0x0002b21201007387 */ /* 0x0001e80000100600 */
[----:B0-----:R-:W2:Y:S01]  /*9360*/  LDL.LU R18, [R1+0x420] ;  /* 0x0004200001127983 */ /* 0x001ea20000300800 */
[----:B------:R-:W-:Y:S02]  /*9370*/  PRMT R116, RZ, 0x7610, R116 ;  /* 0x00007610ff747816 */ /* 0x000fe40000000074 */
[----:B---3--:R-:W-:-:S04]  /*9380*/  @!P3 SHF.R.U32.HI R39, RZ, 0x10, R101 ;  /* 0x00000010ff27b819 */ /* 0x008fc80000011665 */
[----:B------:R-:W-:Y:S02]  /*9390*/  @!P3 PRMT R116, R39, 0x7610, R116 ;  /* 0x000076102774b816 */ /* 0x000fe40000000074 */
[----:B------:R-:W-:Y:S02]  /*93a0*/  @!P3 SHF.R.U32.HI R39, RZ, 0x10, R100 ;  /* 0x00000010ff27b819 */ /* 0x000fe40000011664 */
[----:B------:R-:W-:-:S04]  /*93b0*/  PRMT R116, R116, 0x5410, RZ ;  /* 0x0000541074747816 */ /* 0x000fc800000000ff */
[----:B------:R-:W-:Y:S02]  /*93c0*/  @!P3 PRMT R116, R116, 0x5410, R39 ;  /* 0x000054107474b816 */ /* 0x000fe40000000027 */
[----:B------:R-:W-:-:S04]  /*93d0*/  PRMT R39, RZ, 0x5410, RZ ;  /* 0x00005410ff277816 */ /* 0x000fc800000000ff */
[----:B------:R-:W-:-:S04]  /*93e0*/  @!P3 PRMT R39, R101, 0x7610, R39 ;  /* 0x000076106527b816 */ /* 0x000fc80000000027 */
[----:B------:R-:W-:Y:S02]  /*93f0*/  @!P3 PRMT R39, R39, 0x5410, R100 ;  /* 0x000054102727b816 */ /* 0x000fe40000000064 */
[----:B------:R-:W-:Y:S02]  /*9400*/  LOP3.LUT P3, RZ, R3, 0x800000, RZ, 0xc0, !PT ;  /* 0x0080000003ff7812 */ /* 0x000fe4000786c0ff */
[----:B------:R-:W-:-:S11]  /*9410*/  PRMT R20, RZ, 0x7610, R20 ;  /* 0x00007610ff147816 */ /* 0x000fd60000000014 */
[----:B--2---:R-:W-:-:S04]  /*9420*/  @!P3 SHF.R.U32.HI R46, RZ, 0x10, R18 ;  /* 0x00000010ff2eb819 */ /* 0x004fc80000011612 */
[----:B------:R-:W-:-:S05]  /*9430*/  @!P3 PRMT R20, R46, 0x7610, R20 ;  /* 0x000076102e14b816 */ /* 0x000fca0000000014 */
[----:B------:R0:W-:Y:S04]  /*9440*/  STL.S16 [R1+0x2c0], R20 ;  /* 0x0002c01401007387 */ /* 0x0001e80000100600 */
[----:B0-----:R-:W2:Y:S01]  /*9450*/  LDL.LU R20, [R1+0x41c] ;  /* 0x00041c0001147983 */ /* 0x001ea20000300800 */
[----:B------:R-:W-:Y:S02]  /*9460*/  PRMT R19, RZ, 0x7610, R19 ;  /* 0x00007610ff137816 */ /* 0x000fe40000000013 */
[----:B------:R-:W-:Y:S02]  /*9470*/  PRMT R41, R41, 0x5410, RZ ;  /* 0x0000541029297816 */ /* 0x000fe400000000ff */
[----:B------:R-:W-:Y:S02]  /*9480*/  PRMT R113, RZ, 0x7610, R113 ;  /* 0x00007610ff717816 */ /* 0x000fe40000000071 */
[----:B--2---:R-:W-:-:S04]  /*9490*/  @!P3 SHF.R.U32.HI R46, RZ, 0x10, R20 ;  /* 0x00000010ff2eb819 */ /* 0x004fc80000011614 */
[----:B------:R-:W-:-:S05]  /*94a0*/  @!P3 PRMT R19, R46, 0x7610, R19 ;  /* 0x000076102e13b816 */ /* 0x000fca0000000013 */
[----:B------:R0:W-:Y:S04]  /*94b0*/  STL.S16 [R1+0x2c2], R19 ;  /* 0x0002c21301007387 */ /* 0x0001e80000100600 */
[----:B0-----:R-:W2:Y:S01]  /*94c0*/  LDL.LU R19, [R1+0x418] ;  /* 0x0004180001137983 */ /* 0x001ea20000300800 */
[----:B------:R-:W-:Y:S02]  /*94d0*/  @!P2 PRMT R41, R41, 0x5410, R11 ;  /* 0x000054102929a816 */ /* 0x000fe4000000000b */
        /* <DEDUP_REMOVED lines=8> */
[----:B------:R-:W-:Y:S02]  /*9560*/  PRMT R42, RZ, 0x7610, R42 ;  /* 0x00007610ff2a7816 */ /* 0x000fe4000000002a */
[----:B------:R-:W-:Y:S02]  /*9570*/  PRMT R121, RZ, 0x7610, R121 ;  /* 0x00007610ff797816 */ /* 0x000fe40000000079 */
[----:B--2---:R-:W-:-:S04]  /*9580*/  @!P2 SHF.R.U32.HI R46, RZ, 0x10, R22 ;  /* 0x00000010ff2ea819 */ /* 0x004fc80000011616 */
[----:B------:R-:W-:-:S05]  /*9590*/  @!P2 PRMT R21, R46, 0x7610, R21 ;  /* 0x000076102e15a816 */ /* 0x000fca0000000015 */
[----:B------:R0:W-:Y:S04]  /*95a0*/  STL.S16 [R1+0x2c6], R21 ;  /* 0x0002c61501007387 */ /* 0x0001e80000100600 */
[----:B0-----:R-:W2:Y:S01]  /*95b0*/  LDL.LU R21, [R1+0x410] ;  /* 0x0004100001157983 */ /* 0x001ea20000300800 */
[----:B------:R-:W-:Y:S02]  /*95c0*/  @!P1 PRMT R42, R14, 0x7610, R42 ;  /* 0x000076100e2a9816 */ /* 0x000fe4000000002a */
[----:B------:R-:W-:Y:S02]  /*95d0*/  @!P1 PRMT R121, R16, 0x7610, R121 ;  /* 0x0000761010799816 */ /* 0x000fe40000000079 */
[----:B------:R-:W-:Y:S01]  /*95e0*/  LOP3.LUT P1, RZ, R3, 0x200000, RZ, 0xc0, !PT ;  /* 0x0020000003ff7812 */ /* 0x000fe2000782c0ff */
[----:B------:R2:W-:Y:S01]  /*95f0*/  STL [R1+0x84], R8 ;  /* 0x0000840801007387 */ /* 0x0005e20000100800 */
        /* <DEDUP_REMOVED lines=21> */
[----:B------:R-:W-:-:S03]  /*9750*/  PRMT R28, RZ, 0x7610, R28 ;  /* 0x00007610ff1c7816 */ /* 0x000fc6000000001c */
[----:B------:R-:W-:Y:S01]  /*9760*/  STL [R1+0x80], R101 ;  /* 0x0000806501007387 */ /* 0x000fe20000100800 */
[----:B--2---:R-:W-:-:S04]  /*9770*/  @!P0 SHF.R.U32.HI R9, RZ, 0x10, R25 ;  /* 0x00000010ff098819 */ /* 0x004fc80000011619 */
[----:B------:R-:W-:-:S05]  /*9780*/  @!P0 PRMT R28, R9, 0x7610, R28 ;  /* 0x00007610091c8816 */ /* 0x000fca000000001c */
[----:B------:R0:W-:Y:S04]  /*9790*/  STL.S16 [R1+0x2d6], R28 ;  /* 0x0002d61c01007387 */ /* 0x0001e80000100600 */
[----:B0-----:R-:W2:Y:S01]  /*97a0*/  LDL.LU R28, [R1+0x400] ;  /* 0x00040000011c7983 */ /* 0x001ea20000300800 */
        /* <DEDUP_REMOVED lines=10> */
[----:B------:R-:W-:-:S04]  /*9850*/  PRMT R8, RZ, 0x5410, RZ ;  /* 0x00005410ff087816 */ /* 0x000fc800000000ff */
[----:B------:R-:W-:Y:S02]  /*9860*/  @!P1 PRMT R8, R21, 0x7610, R8 ;  /* 0x0000761015089816 */ /* 0x000fe40000000008 */
[----:B--2---:R-:W-:-:S04]  /*9870*/  @!P2 SHF.R.U32.HI R9, RZ, 0x10, R29 ;  /* 0x00000010ff09a819 */ /* 0x004fc8000001161d */
[----:B------:R-:W-:-:S05]  /*9880*/  @!P2 PRMT R50, R9, 0x7610, R50 ;  /* 0x000076100932a816 */ /* 0x000fca0000000032 */
[----:B------:R0:W-:Y:S04]  /*9890*/  STL.S16 [R1+0x2de], R50 ;  /* 0x0002de3201007387 */ /* 0x0001e80000100600 */
[----:B0-----:R-:W2:Y:S01]  /*98a0*/  LDL.LU R50, [R1+0x3f8] ;  /* 0x0003f80001327983 */ /* 0x001ea20000300800 */
[----:B------:R-:W-:Y:S02]  /*98b0*/  @!P1 PRMT R8, R8, 0x5410, R23 ;  /* 0x0000541008089816 */ /* 0x000fe40000000017 */
[----:B------:R-:W-:Y:S02]  /*98c0*/  LOP3.LUT P1, RZ, R3, 0x40000, RZ, 0xc0, !PT ;  /* 0x0004000003ff7812 */ /* 0x000fe4000782c0ff */
        /* <DEDUP_REMOVED lines=190> */
[----:B------:R-:W-:Y:S01]  /*a4b0*/  LOP3.LUT P3, RZ, R3, 0x20, RZ, 0xc0, !PT ;  /* 0x0000002003ff7812 */ /* 0x000fe2000786c0ff */
[----:B------:R0:W-:Y:S01]  /*a4c0*/  STL [R1+0xb4], R76 ;  /* 0x0000b44c01007387 */ /* 0x0001e20000100800 */
[----:B------:R-:W-:-:S03]  /*a4d0*/  PRMT R71, RZ, 0x5410, RZ ;  /* 0x00005410ff477816 */ /* 0x000fc600000000ff */
[----:B------:R1:W-:Y:S01]  /*a4e0*/  STL [R1+0x1b4], R77 ;  /* 0x0001b44d01007387 */ /* 0x0003e20000100800 */
[----:B------:R-:W-:Y:S02]  /*a4f0*/  @!P1 PRMT R71, R71, 0x5410, R74 ;  /* 0x0000541047479816 */ /* 0x000fe4000000004a */
[----:B0-----:R-:W-:Y:S02]  /*a500*/  PRMT R76, RZ, 0x5410, RZ ;  /* 0x00005410ff4c7816 */ /* 0x001fe400000000ff */
[----:B-1----:R-:W-:Y:S02]  /*a510*/  PRMT R77, RZ, 0x5410, RZ ;  /* 0x00005410ff4d7816 */ /* 0x002fe400000000ff */
[----:B------:R-:W-:Y:S02]  /*a520*/  @!P0 PRMT R76, R76, 0x5410, R88 ;  /* 0x000054104c4c8816 */ /* 0x000fe40000000058 */
[----:B------:R-:W-:Y:S02]  /*a530*/  @!P2 PRMT R77, R77, 0x5410, R72 ;  /* 0x000054104d4da816 */ /* 0x000fe40000000048 */
[----:B------:R-:W-:-:S02]  /*a540*/  @!P1 PRMT R71, R75, 0x7610, R71 ;  /* 0x000076104b479816 */ /* 0x000fc40000000047 */
[----:B------:R-:W-:Y:S02]  /*a550*/  @!P2 PRMT R77, R73, 0x7610, R77 ;  /* 0x00007610494da816 */ /* 0x000fe4000000004d */
[----:B------:R-:W-:Y:S02]  /*a560*/  @!P0 PRMT R76, R89, 0x7610, R76 ;  /* 0x00007610594c8816 */ /* 0x000fe4000000004c */
[C---:B------:R-:W-:Y:S02]  /*a570*/  LOP3.LUT P2, RZ, R3.reuse, 0x10, RZ, 0xc0, !PT ;  /* 0x0000001003ff7812 */ /* 0x040fe4000784c0ff */
[C---:B------:R-:W-:Y:S02]  /*a580*/  LOP3.LUT P1, RZ, R3.reuse, 0x8, RZ, 0xc0, !PT ;  /* 0x0000000803ff7812 */ /* 0x040fe4000782c0ff */
[----:B------:R-:W-:Y:S02]  /*a590*/  LOP3.LUT P0, RZ, R3, 0x4, RZ, 0xc0, !PT ;  /* 0x0000000403ff7812 */ /* 0x000fe4000780c0ff */
[----:B------:R-:W-:-:S02]  /*a5a0*/  PRMT R82, RZ, 0x7610, R82 ;  /* 0x00007610ff527816 */ /* 0x000fc40000000052 */
[----:B--2---:R-:W-:-:S04]  /*a5b0*/  @!P3 SHF.R.U32.HI R3, RZ, 0x10, R92 ;  /* 0x00000010ff03b819 */ /* 0x004fc8000001165c */
[----:B------:R-:W-:-:S05]  /*a5c0*/  @!P3 PRMT R82, R3, 0x7610, R82 ;  /* 0x000076100352b816 */ /* 0x000fca0000000052 */
[----:B------:R0:W-:Y:S04]  /*a5d0*/  STL.S16 [R1+0x31c], R82 ;  /* 0x00031c5201007387 */ /* 0x0001e80000100600 */
[----:B0-----:R-:W2:Y:S01]  /*a5e0*/  LDL.LU R82, [R1+0x38c] ;  /* 0x00038c0001527983 */ /* 0x001ea20000300800 */
[----:B------:R-:W-:Y:S02]  /*a5f0*/  PRMT R83, RZ, 0x7610, R83 ;  /* 0x00007610ff537816 */ /* 0x000fe40000000053 */
        /* <DEDUP_REMOVED lines=12> */
[----:B------:R-:W-:-:S03]  /*a6c0*/  LOP3.LUT P3, RZ, R2, 0x1, RZ, 0xc0, !PT ;  /* 0x0000000102ff7812 */ /* 0x000fc6000786c0ff */
[----:B------:R0:W-:Y:S04]  /*a6d0*/  STL [R1+0x168], R112 ;  /* 0x0001687001007387 */ /* 0x0001e80000100800 */
[----:B------:R1:W-:Y:S01]  /*a6e0*/  STL [R1+0x16c], R110 ;  /* 0x00016c6e01007387 */ /* 0x0003e20000100800 */
[----:B0-----:R-:W-:Y:S02]  /*a6f0*/  PRMT R112, RZ, 0x7610, R112 ;  /* 0x00007610ff707816 */ /* 0x001fe40000000070 */
[----:B-1----:R-:W-:Y:S01]  /*a700*/  PRMT R110, RZ, 0x7610, R110 ;  /* 0x00007610ff6e7816 */ /* 0x002fe2000000006e */
[----:B------:R0:W-:Y:S04]  /*a710*/  STL [R1+0x78], R105 ;  /* 0x0000786901007387 */ /* 0x0001e80000100800 */
[----:B------:R1:W-:Y:S01]  /*a720*/  STL [R1+0x1c8], R85 ;  /* 0x0001c85501007387 */ /* 0x0003e20000100800 */
[----:B0-----:R-:W-:-:S02]  /*a730*/  PRMT R105, RZ, 0x7610, R105 ;  /* 0x00007610ff697816 */ /* 0x001fc40000000069 */
[----:B-1----:R-:W-:Y:S01]  /*a740*/  PRMT R85, RZ, 0x7610, R85 ;  /* 0x00007610ff557816 */ /* 0x002fe20000000055 */
[----:B------:R0:W-:Y:S01]  /*a750*/  STL [R1+0xb8], R80 ;  /* 0x0000b85001007387 */ /* 0x0001e20000100800 */
[----:B------:R-:W-:-:S03]  /*a760*/  MOV R36, RZ ;  /* 0x000000ff00247202 */ /* 0x000fc60000000f00 */
[----:B------:R1:W-:Y:S04]  /*a770*/  STL [R1+0xb0], R66 ;  /* 0x0000b04201007387 */ /* 0x0003e80000100800 */
[----:B------:R5:W4:Y:S01]  /*a780*/  @!P5 LDG.E R36, [R64.64] ;  /* 0x0000000e4024d981 */ /* 0x000b22000c1e1900 */
[----:B0-----:R-:W-:-:S03]  /*a790*/  PRMT R80, RZ, 0x7610, R80 ;  /* 0x00007610ff507816 */ /* 0x001fc60000000050 */
[----:B------:R0:W-:Y:S01]  /*a7a0*/  STL [R1+0x1b0], R67 ;  /* 0x0001b04301007387 */ /* 0x0001e20000100800 */
[----:B-1----:R-:W-:Y:S02]  /*a7b0*/  PRMT R66, RZ, 0x7610, R66 ;  /* 0x00007610ff427816 */ /* 0x002fe40000000042 */
[----:B-----5:R-:W-:Y:S02]  /*a7c0*/  PRMT R65, RZ, 0x7610, R65 ;  /* 0x00007610ff417816 */ /* 0x020fe40000000041 */
[----:B0-----:R-:W-:Y:S02]  /*a7d0*/  PRMT R67, RZ, 0x7610, R67 ;  /* 0x00007610ff437816 */ /* 0x001fe40000000043 */
[----:B------:R-:W-:Y:S02]  /*a7e0*/  @!P0 PRMT R66, R96, 0x7610, R66 ;  /* 0x0000761060428816 */ /* 0x000fe40000000042 */
[----:B------:R-:W-:Y:S01]  /*a7f0*/  @!P0 PRMT R65, R70, 0x7610, R65 ;  /* 0x0000761046418816 */ /* 0x000fe20000000041 */
[----:B------:R0:W-:Y:S04]  /*a800*/  STL [R1+0x1b8], R81 ;  /* 0x0001b85101007387 */ /* 0x0001e80000100800 */
[----:B------:R1:W-:Y:S01]  /*a810*/  STL [R1+0xbc], R84 ;  /* 0x0000bc5401007387 */ /* 0x0003e20000100800 */
[----:B0-----:R-:W-:-:S02]  /*a820*/  PRMT R81, RZ, 0x7610, R81 ;  /* 0x00007610ff517816 */ /* 0x001fc40000000051 */
[----:B-1----:R-:W-:Y:S02]  /*a830*/  PRMT R84, RZ, 0x7610, R84 ;  /* 0x00007610ff547816 */ /* 0x002fe40000000054 */
[----:B------:R-:W-:Y:S02]  /*a840*/  @!P1 PRMT R81, R95, 0x7610, R81 ;  /* 0x000076105f519816 */ /* 0x000fe40000000051 */
[----:B------:R-:W-:Y:S02]  /*a850*/  @!P1 PRMT R84, R94, 0x7610, R84 ;  /* 0x000076105e549816 */ /* 0x000fe40000000054 */
[----:B------:R-:W-:Y:S01]  /*a860*/  PRMT R64, RZ, 0x7610, R64 ;  /* 0x00007610ff407816 */ /* 0x000fe20000000040 */
[----:B------:R0:W-:Y:S01]  /*a870*/  STL [R1+0xc8], R63 ;  /* 0x0000c83f01007387 */ /* 0x0001e20000100800 */
[----:B------:R-:W-:-:S03]  /*a880*/  PRMT R3, RZ, 0x7610, R3 ;  /* 0x00007610ff037816 */ /* 0x000fc60000000003 */
[----:B------:R1:W-:Y:S01]  /*a890*/  STL [R1+0x8c], R11 ;  /* 0x00008c0b01007387 */ /* 0x0003e20000100800 */
[----:B0-----:R-:W-:Y:S01]  /*a8a0*/  PRMT R63, RZ, 0x7610, R63 ;  /* 0x00007610ff3f7816 */ /* 0x001fe2000000003f */
[----:B------:R-:W-:Y:S01]  /*a8b0*/  UMOV UR8, 0x8 ;  /* 0x0000000800087882 */ /* 0x000fe20000000000 */
[----:B-1----:R-:W-:Y:S01]  /*a8c0*/  PRMT R11, RZ, 0x7610, R11 ;  /* 0x00007610ff0b7816 */ /* 0x002fe2000000000b */
[----:B------:R-:W-:Y:S01]  /*a8d0*/  ULDC.64 UR4, c[0x0][0x198] ;  /* 0x0000660000047ab9 */ /* 0x000fe20000000a00 */
[----:B------:R0:W-:Y:S01]  /*a8e0*/  STL [R1+0x184], R10 ;  /* 0x0001840a01007387 */ /* 0x0001e20000100800 */
[----:B------:R-:W-:Y:S01]  /*a8f0*/  UIMAD.WIDE UR4, UR7, UR8, UR4 ;  /* 0x00000008070472a5 */ /* 0x000fe2000f8e0204 */
[----:B0-----:R-:W-:Y:S02]  /*a900*/  PRMT R10, RZ, 0x7610, R10 ;  /* 0x00007610ff0a7816 */ /* 0x001fe4000000000a */
[----:B------:R0:W-:Y:S04]  /*a910*/  STL [R1+0xc4], R57 ;  /* 0x0000c43901007387 */ /* 0x0001e80000100800 */
[----:B------:R1:W-:Y:S01]  /*a920*/  STL [R1+0x1c4], R62 ;  /* 0x0001c43e01007387 */ /* 0x0003e20000100800 */
[----:B0-----:R-:W-:-:S02]  /*a930*/  PRMT R57, RZ, 0x7610, R57 ;  /* 0x00007610ff397816 */ /* 0x001fc40000000039 */
[----:B-1----:R-:W-:Y:S02]  /*a940*/  PRMT R62, RZ, 0x7610, R62 ;  /* 0x00007610ff3e7816 */ /* 0x002fe4000000003e */
[----:B------:R-:W-:Y:S02]  /*a950*/  PRMT R9, RZ, 0x7610, R9 ;  /* 0x00007610ff097816 */ /* 0x000fe40000000009 */
[----:B--2---:R-:W-:-:S04]  /*a960*/  @!P2 SHF.R.U32.HI R2, RZ, 0x10, R83 ;  /* 0x00000010ff02a819 */ /* 0x004fc80000011653 */
[----:B------:R-:W-:Y:S02]  /*a970*/  @!P2 PRMT R112, R2, 0x7610, R112 ;  /* 0x000076100270a816 */ /* 0x000fe40000000070 */
[----:B---3--:R-:W-:-:S04]  /*a980*/  @!P2 SHF.R.U32.HI R2, RZ, 0x10, R93 ;  /* 0x00000010ff02a819 */ /* 0x008fc8000001165d */
[----:B------:R-:W-:Y:S02]  /*a990*/  @!P2 PRMT R110, R2, 0x7610, R110 ;  /* 0x00007610026ea816 */ /* 0x000fe4000000006e */
[----:B------:R-:W-:-:S04]  /*a9a0*/  @!P1 SHF.R.U32.HI R2, RZ, 0x10, R94 ;  /* 0x00000010ff029819 */ /* 0x000fc8000001165e */
[----:B------:R-:W-:Y:S02]  /*a9b0*/  @!P1 PRMT R105, R2, 0x7610, R105 ;  /* 0x0000761002699816 */ /* 0x000fe40000000069 */
[----:B------:R-:W-:-:S04]  /*a9c0*/  @!P1 SHF.R.U32.HI R2, RZ, 0x10, R95 ;  /* 0x00000010ff029819 */ /* 0x000fc8000001165f */
[----:B------:R-:W-:Y:S02]  /*a9d0*/  @!P1 PRMT R85, R2, 0x7610, R85 ;  /* 0x0000761002559816 */ /* 0x000fe40000000055 */
[----:B------:R-:W-:-:S04]  /*a9e0*/  @!P0 SHF.R.U32.HI R2, RZ, 0x10, R96 ;  /* 0x00000010ff028819 */ /* 0x000fc80000011660 */
[----:B------:R-:W-:Y:S02]  /*a9f0*/  @!P0 PRMT R80, R2, 0x7610, R80 ;  /* 0x0000761002508816 */ /* 0x000fe40000000050 */
[----:B------:R-:W-:-:S04]  /*aa00*/  @!P0 SHF.R.U32.HI R2, RZ, 0x10, R70 ;  /* 0x00000010ff028819 */ /* 0x000fc80000011646 */
[----:B------:R-:W-:Y:S02]  /*aa10*/  @!P0 PRMT R67, R2, 0x7610, R67 ;  /* 0x0000761002438816 */ /* 0x000fe40000000043 */
[C---:B------:R-:W-:Y:S02]  /*aa20*/  LOP3.LUT P0, RZ, R122.reuse, 0x20000000, RZ, 0xc0, !PT ;  /* 0x200000007aff7812 */ /* 0x040fe4000780c0ff */
[----:B------:R-:W-:-:S11]  /*aa30*/  LOP3.LUT P1, RZ, R122, 0x40000000, RZ, 0xc0, !PT ;  /* 0x400000007aff7812 */ /* 0x000fd6000782c0ff */
[----:B------:R-:W-:-:S04]  /*aa40*/  @!P0 SHF.R.U32.HI R2, RZ, 0x10, R68 ;  /* 0x00000010ff028819 */ /* 0x000fc80000011644 */
[----:B------:R-:W-:Y:S02]  /*aa50*/  @!P0 PRMT R64, R2, 0x7610, R64 ;  /* 0x0000761002408816 */ /* 0x000fe40000000040 */
[----:B------:R-:W-:-:S04]  /*aa60*/  @!P0 SHF.R.U32.HI R2, RZ, 0x10, R69 ;  /* 0x00000010ff028819 */ /* 0x000fc80000011645 */
[----:B------:R-:W-:Y:S02]  /*aa70*/  @!P0 PRMT R63, R2, 0x7610, R63 ;  /* 0x00007610023f8816 */ /* 0x000fe4000000003f */
[----:B------:R-:W-:Y:S02]  /*aa80*/  @!P1 SHF.R.U32.HI R2, RZ, 0x10, R54 ;  /* 0x00000010ff029819 */ /* 0x000fe40000011636 */
[----:B------:R-:W-:Y:S02]  /*aa90*/  @!P1 PRMT R3, R30, 0x7610, R3 ;  /* 0x000076101e039816 */ /* 0x000fe40000000003 */
[----:B------:R-:W-:Y:S02]  /*aaa0*/  @!P1 PRMT R11, R2, 0x7610, R11 ;  /* 0x00007610020b9816 */ /* 0x000fe4000000000b */
[----:B------:R-:W-:Y:S01]  /*aab0*/  @!P1 SHF.R.U32.HI R2, RZ, 0x10, R30 ;  /* 0x00000010ff029819 */ /* 0x000fe2000001161e */
[----:B------:R0:W-:Y:S03]  /*aac0*/  STL.S16 [R1+0x340], R3 ;  /* 0x0003400301007387 */ /* 0x0001e60000100600 */
[----:B------:R-:W-:-:S02]  /*aad0*/  @!P1 PRMT R10, R2, 0x7610, R10 ;  /* 0x00007610020a9816 */ /* 0x000fc4000000000a */
[----:B------:R-:W-:Y:S01]  /*aae0*/  MOV R2, UR4 ;  /* 0x0000000400027c02 */ /* 0x000fe20008000f00 */
[----:B0-----:R-:W-:-:S06]  /*aaf0*/  IMAD.U32 R3, RZ, RZ, UR5 ;  /* 0x00000005ff037e24 */ /* 0x001fcc000f8e00ff */
[----:B------:R-:W2:Y:S01]  /*ab00*/  LDG.E.64 R2, [R2.64] ;  /* 0x0000000e02027981 */ /* 0x000ea2000c1e1b00 */
[----:B------:R-:W-:Y:S02]  /*ab10*/  @!P0 PRMT R62, R68, 0x7610, R62 ;  /* 0x00007610443e8816 */ /* 0x000fe4000000003e */
[----:B------:R-:W-:Y:S02]  /*ab20*/  @!P0 PRMT R57, R69, 0x7610, R57 ;  /* 0x0000761045398816 */ /* 0x000fe40000000039 */
[----:B------:R-:W-:Y:S01]  /*ab30*/  LOP3.LUT P0, RZ, R122, 0x10000000, RZ, 0xc0, !PT ;  /* 0x100000007aff7812 */ /* 0x000fe2000780c0ff */
[----:B------:R0:W-:Y:S01]  /*ab40*/  STL.S16 [R1+0x342], R10 ;  /* 0x0003420a01007387 */ /* 0x0001e20000100600 */
[----:B------:R-:W-:Y:S01]  /*ab50*/  @!P1 PRMT R9, R54, 0x7610, R9 ;  /* 0x0000761036099816 */ /* 0x000fe20000000009 */
[----:B0-----:R-:W-:-:S04]  /*ab60*/  HFMA2.MMA R10, -RZ, RZ, 0, 0 ;  /* 0x00000000ff0a7435 */ /* 0x001fc800000001ff */
[----:B------:R0:W-:Y:S06]  /*ab70*/  STL.S16 [R1+0x33c], R9 ;  /* 0x00033c0901007387 */ /* 0x0001ec0000100600 */
[----:B------:R-:W3:Y:S01]  /*ab80*/  @!P0 LDG.E R10, [R52.64] ;  /* 0x0000000e340a8981 */ /* 0x000ee2000c1e1900 */
[----:B0-----:R-:W-:-:S10]  /*ab90*/  HFMA2.MMA R9, -RZ, RZ, 0, 0 ;  /* 0x00000000ff097435 */ /* 0x001fd400000001ff */
[----:B------:R-:W5:Y:S04]  /*aba0*/  @!P0 LDG.E R9, [R60.64] ;  /* 0x0000000e3c098981 */ /* 0x000f68000c1e1900 */
[----:B------:R0:W-:Y:S04]  /*abb0*/  STL [R1+0x170], R108 ;  /* 0x0001706c01007387 */ /* 0x0001e80000100800 */
[----:B------:R1:W-:Y:S01]  /*abc0*/  STL [R1+0x174], R106 ;  /* 0x0001746a01007387 */ /* 0x0003e20000100800 */
[----:B0-----:R-:W-:Y:S02]  /*abd0*/  PRMT R108, RZ, 0x7610, R108 ;  /* 0x00007610ff6c7816 */ /* 0x001fe4000000006c */
[----:B-1----:R-:W-:-:S02]  /*abe0*/  PRMT R106, RZ, 0x7610, R106 ;  /* 0x00007610ff6a7816 */ /* 0x002fc4000000006a */
[----:B------:R-:W-:Y:S02]  /*abf0*/  @!P2 PRMT R108, R83, 0x7610, R108 ;  /* 0x00007610536ca816 */ /* 0x000fe4000000006c */
[----:B------:R-:W-:Y:S02]  /*ac00*/  @!P2 PRMT R106, R93, 0x7610, R106 ;  /* 0x000076105d6aa816 */ /* 0x000fe4000000006a */
[----:B------:R-:W-:Y:S01]  /*ac10*/  LOP3.LUT P2, RZ, R122, 0x80000000, RZ, 0xc0, !PT ;  /* 0x800000007aff7812 */ /* 0x000fe2000784c0ff */
[----:B------:R0:W-:Y:S04]  /*ac20*/  STL [R1+0xac], R50 ;  /* 0x0000ac3201007387 */ /* 0x0001e80000100800 */
[----:B------:R1:W-:Y:S04]  /*ac30*/  STL [R1+0x1ac], R51 ;  /* 0x0001ac3301007387 */ /* 0x0003e80000100800 */
[----:B------:R4:W-:Y:S01]  /*ac40*/  STL [R1+0xc0], R45 ;  /* 0x0000c02d01007387 */ /* 0x0009e20000100800 */
[----:B0-----:R-:W-:-:S03]  /*ac50*/  PRMT R50, RZ, 0x7610, R50 ;  /* 0x00007610ff327816 */ /* 0x001fc60000000032 */
[----:B------:R0:W-:Y:S01]  /*ac60*/  STL [R1+0x1c0], R56 ;  /* 0x0001c03801007387 */ /* 0x0001e20000100800 */
[----:B-1----:R-:W-:-:S03]  /*ac70*/  PRMT R51, RZ, 0x7610, R51 ;  /* 0x00007610ff337816 */ /* 0x002fc60000000033 */
[----:B------:R1:W-:Y:S01]  /*ac80*/  STL.S16 [R1+0x33e], R11 ;  /* 0x00033e0b01007387 */ /* 0x0003e20000100600 */
[----:B----4-:R-:W-:Y:S02]  /*ac90*/  PRMT R45, RZ, 0x7610, R45 ;  /* 0x00007610ff2d7816 */ /* 0x010fe4000000002d */
[----:B0-----:R-:W-:Y:S02]  /*aca0*/  PRMT R56, RZ, 0x7610, R56 ;  /* 0x00007610ff387816 */ /* 0x001fe40000000038 */
[----:B-1----:R-:W-:Y:S02]  /*acb0*/  @!P2 SHF.R.U32.HI R11, RZ, 0x10, R31 ;  /* 0x00000010ff0ba819 */ /* 0x002fe4000001161f */
[----:B------:R-:W-:Y:S02]  /*acc0*/  @!P2 PRMT R51, R31, 0x7610, R51 ;  /* 0x000076101f33a816 */ /* 0x000fe40000000033 */
[----:B------:R-:W-:Y:S02]  /*acd0*/  @!P2 PRMT R56, R11, 0x7610, R56 ;  /* 0x000076100b38a816 */ /* 0x000fe40000000038 */
[----:B------:R-:W-:Y:S01]  /*ace0*/  @!P2 PRMT R50, R26, 0x7610, R50 ;  /* 0x000076101a32a816 */ /* 0x000fe20000000032 */
[----:B------:R-:W-:Y:S04]  /*acf0*/  STL [R1+0x1f8], R26 ;  /* 0x0001f81a01007387 */ /* 0x000fe80000100800 */
[----:B------:R0:W-:Y:S04]  /*ad00*/  STL [R1+0xa4], R24 ;  /* 0x0000a41801007387 */ /* 0x0001e80000100800 */
[----:B------:R1:W-:Y:S01]  /*ad10*/  STL [R1+0x19c], R22 ;  /* 0x00019c1601007387 */ /* 0x0003e20000100800 */
[----:B0-----:R-:W-:-:S02]  /*ad20*/  PRMT R24, RZ, 0x7610, R24 ;  /* 0x00007610ff187816 */ /* 0x001fc40000000018 */
[----:B-1----:R-:W-:Y:S01]  /*ad30*/  PRMT R22, RZ, 0x7610, R22 ;  /* 0x00007610ff167816 */ /* 0x002fe20000000016 */
[----:B------:R0:W-:Y:S04]  /*ad40*/  STL [R1+0x198], R20 ;  /* 0x0001981401007387 */ /* 0x0001e80000100800 */
[----:B------:R1:W-:Y:S01]  /*ad50*/  STL [R1+0x190], R16 ;  /* 0x0001901001007387 */ /* 0x0003e20000100800 */
[----:B0-----:R-:W-:-:S03]  /*ad60*/  PRMT R20, RZ, 0x7610, R20 ;  /* 0x00007610ff147816 */ /* 0x001fc60000000014 */
[----:B------:R0:W-:Y:S01]  /*ad70*/  STL [R1+0x98], R18 ;  /* 0x0000981201007387 */ /* 0x0001e20000100800 */
[----:B-1----:R-:W-:-:S03]  /*ad80*/  PRMT R16, RZ, 0x7610, R16 ;  /* 0x00007610ff107816 */ /* 0x002fc60000000010 */
[----:B------:R1:W-:Y:S01]  /*ad90*/  STL [R1+0x1bc], R44 ;  /* 0x0001bc2c01007387 */ /* 0x0003e20000100800 */
[----:B------:R-:W-:Y:S02]  /*ada0*/  PRMT R11, RZ, 0x7610, R11 ;  /* 0x00007610ff0b7816 */ /* 0x000fe4000000000b */
[----:B0-----:R-:W-:Y:S02]  /*adb0*/  PRMT R18, RZ, 0x7610, R18 ;  /* 0x00007610ff127816 */ /* 0x001fe40000000012 */
[----:B-1----:R-:W-:Y:S01]  /*adc0*/  PRMT R44, RZ, 0x7610, R44 ;  /* 0x00007610ff2c7816 */ /* 0x002fe2000000002c */
[----:B------:R0:W-:Y:S01]  /*add0*/  STL [R1+0x188], R12 ;  /* 0x0001880c01007387 */ /* 0x0001e20000100800 */
[----:B------:R-:W-:Y:S02]  /*ade0*/  @!P6 PRMT R16, R37, 0x7610, R16 ;  /* 0x000076102510e816 */ /* 0x000fe40000000010 */
[----:B------:R-:W-:Y:S01]  /*adf0*/  @!P3 PRMT R44, R27, 0x7610, R44 ;  /* 0x000076101b2cb816 */ /* 0x000fe2000000002c */
[----:B------:R1:W-:Y:S04]  /*ae00*/  STL [R1+0x18c], R13 ;  /* 0x00018c0d01007387 */ /* 0x0003e80000100800 */
[----:B------:R4:W-:Y:S01]  /*ae10*/  STL [R1+0x90], R14 ;  /* 0x0000900e01007387 */ /* 0x0009e20000100800 */
[----:B0-----:R-:W-:-:S03]  /*ae20*/  PRMT R12, RZ, 0x7610, R12 ;  /* 0x00007610ff0c7816 */ /* 0x001fc6000000000c */
[----:B------:R0:W-:Y:S01]  /*ae30*/  STL [R1+0x94], R15 ;  /* 0x0000940f01007387 */ /* 0x0001e20000100800 */
[----:B-1----:R-:W-:-:S03]  /*ae40*/  PRMT R13, RZ, 0x7610, R13 ;  /* 0x00007610ff0d7816 */ /* 0x002fc6000000000d */
[----:B------:R1:W-:Y:S01]  /*ae50*/  STL [R1+0x9c], R19 ;  /* 0x00009c1301007387 */ /* 0x0003e20000100800 */
[----:B----4-:R-:W-:-:S03]  /*ae60*/  PRMT R14, RZ, 0x7610, R14 ;  /* 0x00007610ff0e7816 */ /* 0x010fc6000000000e */
        /* <DEDUP_REMOVED lines=13> */
[----:B0-----:R-:W-:Y:S02]  /*af40*/  PRMT R29, RZ, 0x7610, R29 ;  /* 0x00007610ff1d7816 */ /* 0x001fe4000000001d */
[----:B-1----:R-:W-:Y:S01]  /*af50*/  @!P3 SHF.R.U32.HI R27, RZ, 0x10, R27 ;  /* 0x00000010ff1bb819 */ /* 0x002fe2000001161b */
[----:B------:R0:W-:Y:S01]  /*af60*/  STL [R1+0x194], R17 ;  /* 0x0001941101007387 */ /* 0x0001e20000100800 */
[----:B----4-:R-:W-:Y:S02]  /*af70*/  @!P6 SHF.R.U32.HI R37, RZ, 0x10, R37 ;  /* 0x00000010ff25e819 */ /* 0x010fe40000011625 */
[----:B------:R-:W-:Y:S02]  /*af80*/  @!P3 PRMT R29, R27, 0x7610, R29 ;  /* 0x000076101b1db816 */ /* 0x000fe4000000001d */
[----:B------:R-:W-:Y:S02]  /*af90*/  @!P3 PRMT R28, R32, 0x7610, R28 ;  /* 0x00007610201cb816 */ /* 0x000fe4000000001c */
[----:B------:R-:W-:-:S02]  /*afa0*/  @!P4 PRMT R25, R33, 0x7610, R25 ;  /* 0x000076102119c816 */ /* 0x000fc40000000019 */
[----:B------:R-:W-:Y:S02]  /*afb0*/  @!P4 PRMT R23, R34, 0x7610, R23 ;  /* 0x000076102217c816 */ /* 0x000fe40000000017 */
[----:B------:R-:W-:Y:S02]  /*afc0*/  @!P5 PRMT R21, R35, 0x7610, R21 ;  /* 0x000076102315d816 */ /* 0x000fe40000000015 */
[----:B------:R-:W-:Y:S02]  /*afd0*/  @!P5 PRMT R19, R36, 0x7610, R19 ;  /* 0x000076102413d816 */ /* 0x000fe40000000013 */
[----:B------:R-:W-:Y:S02]  /*afe0*/  @!P6 PRMT R15, R37, 0x7610, R15 ;  /* 0x00007610250fe816 */ /* 0x000fe4000000000f */
[----:B------:R-:W-:Y:S01]  /*aff0*/  @!P6 PRMT R14, R38, 0x7610, R14 ;  /* 0x00007610260ee816 */ /* 0x000fe2000000000e */
[----:B--2---:R-:W1:Y:S02]  /*b000*/  R2UR UR9, R2 ;  /* 0x00000000020973c2 */ /* 0x004e6400000e0000 */
[----:B-1----:R-:W-:-:S05]  /*b010*/  MOV R2, UR9 ;  /* 0x0000000900027c02 */ /* 0x002fca0008000f00 */
[----:B------:R-:W-:Y:S01]  /*b020*/  FFMA.FTZ R2, -R2, UR9, R3 ;  /* 0x0000000902027c23 */ /* 0x000fe20008010103 */
[----:B------:R-:W-:-:S04]  /*b030*/  @!P2 SHF.R.U32.HI R3, RZ, 0x10, R26 ;  /* 0x00000010ff03a819 */ /* 0x000fc8000001161a */
[----:B------:R-:W-:Y:S02]  /*b040*/  @!P2 PRMT R45, R3, 0x7610, R45 ;  /* 0x00007610032da816 */ /* 0x000fe4000000002d */
[----:B------:R-:W-:-:S13]  /*b050*/  FSETP.GTU.FTZ.AND P2, PT, R2, RZ, PT ;  /* 0x000000ff0200720b */ /* 0x000fda0003f5c000 */
[----:B------:R-:W-:Y:S01]  /*b060*/  VOTEU.ANY UP0, P2 ;  /* 0x00000000003f7886 */ /* 0x000fe20001000100 */
[----:B------:R-:W-:Y:S02]  /*b070*/  PLOP3.LUT P2, PT, PT, PT, UP0, 0x80, 0x0 ;  /* 0x000000000000781c */ /* 0x000fe40003f4f008 */
[----:B------:R-:W-:Y:S02]  /*b080*/  PRMT R26, RZ, 0x7610, R26 ;  /* 0x00007610ff1a7816 */ /* 0x000fe4000000001a */
[----:B------:R-:W-:-:S04]  /*b090*/  @!P3 SHF.R.U32.HI R3, RZ, 0x10, R32 ;  /* 0x00000010ff03b819 */ /* 0x000fc80000011620 */
[----:B------:R-:W-:Y:S02]  /*b0a0*/  @!P3 PRMT R26, R3, 0x7610, R26 ;  /* 0x00007610031ab816 */ /* 0x000fe4000000001a */
[----:B------:R-:W-:-:S03]  /*b0b0*/  @!P4 SHF.R.U32.HI R3, RZ, 0x10, R33 ;  /* 0x00000010ff03c819 */ /* 0x000fc60000011621 */
[----:B------:R-:W-:Y:S01]  /*b0c0*/  @P2 FADD.FTZ R2, R2, c[0x0][0x1a0] ;  /* 0x0000680002022621 */ /* 0x000fe20000010000 */
[----:B------:R-:W-:Y:S02]  /*b0d0*/  @!P4 PRMT R24, R3, 0x7610, R24 ;  /* 0x000076100318c816 */ /* 0x000fe40000000018 */
[----:B------:R-:W-:-:S03]  /*b0e0*/  @!P4 SHF.R.U32.HI R3, RZ, 0x10, R34 ;  /* 0x00000010ff03c819 */ /* 0x000fc60000011622 */
[----:B------:R-:W1:Y:S01]  /*b0f0*/  @P2 MUFU.RSQ R2, R2 ;  /* 0x0000000200022308 */ /* 0x000e620000001400 */
[----:B------:R-:W-:Y:S02]  /*b100*/  @!P4 PRMT R22, R3, 0x7610, R22 ;  /* 0x000076100316c816 */ /* 0x000fe40000000016 */
[----:B------:R-:W-:-:S04]  /*b110*/  @!P5 SHF.R.U32.HI R3, RZ, 0x10, R35 ;  /* 0x00000010ff03d819 */ /* 0x000fc80000011623 */
[----:B------:R-:W-:Y:S02]  /*b120*/  @!P5 PRMT R20, R3, 0x7610, R20 ;  /* 0x000076100314d816 */ /* 0x000fe40000000014 */
[----:B------:R-:W-:-:S04]  /*b130*/  @!P5 SHF.R.U32.HI R3, RZ, 0x10, R36 ;  /* 0x00000010ff03d819 */ /* 0x000fc80000011624 */
[----:B------:R-:W-:Y:S02]  /*b140*/  @!P5 PRMT R18, R3, 0x7610, R18 ;  /* 0x000076100312d816 */ /* 0x000fe40000000012 */
[----:B---3--:R-:W-:Y:S01]  /*b150*/  @!P0 SHF.R.U32.HI R3, RZ, 0x10, R10 ;  /* 0x00000010ff038819 */ /* 0x008fe2000001160a */
[----:B-1----:R1:W2:Y:S01]  /*b160*/  @P2 R2UR UR4, R2 ;  /* 0x00000000020423c2 */ /* 0x0022a200000e0000 */
[----:B------:R-:W-:Y:S02]  /*b170*/  @!P0 PRMT R12, R10, 0x7610, R12 ;  /* 0x000076100a0c8816 */ /* 0x000fe4000000000c */
[----:B------:R-:W-:Y:S02]  /*b180*/  @!P0 PRMT R11, R3, 0x7610, R11 ;  /* 0x00007610030b8816 */ /* 0x000fe4000000000b */
[----:B-1----:R-:W-:Y:S02]  /*b190*/  @!P6 SHF.R.U32.HI R2, RZ, 0x10, R38 ;  /* 0x00000010ff02e819 */ /* 0x002fe40000011626 */
[----:B0-----:R-:W-:-:S02]  /*b1a0*/  PRMT R17, RZ, 0x7610, R17 ;  /* 0x00007610ff117816 */ /* 0x001fc40000000011 */
[----:B------:R-:W-:Y:S01]  /*b1b0*/  @!P6 PRMT R13, R2, 0x7610, R13 ;  /* 0x00007610020de816 */ /* 0x000fe2000000000d */
[----:B------:R-:W-:Y:S04]  /*b1c0*/  STL.S16 [R1+0x320], R112 ;  /* 0x0003207001007387 */ /* 0x000fe80000100600 */
[----:B------:R-:W-:Y:S04]  /*b1d0*/  STL.S16 [R1+0x322], R110 ;  /* 0x0003226e01007387 */ /* 0x000fe80000100600 */
[----:B------:R-:W-:Y:S04]  /*b1e0*/  STL.S16 [R1+0x314], R108 ;  /* 0x0003146c01007387 */ /* 0x000fe80000100600 */
[----:B------:R-:W-:Y:S04]  /*b1f0*/  STL [R1+0xcc], R86 ;  /* 0x0000cc5601007387 */ /* 0x000fe80000100800 */
[----:B------:R-:W-:Y:S04]  /*b200*/  STL.S16 [R1+0x316], R106 ;  /* 0x0003166a01007387 */ /* 0x000fe80000100600 */
[----:B------:R-:W-:Y:S04]  /*b210*/  STL.S16 [R1+0x328], R105 ;  /* 0x0003286901007387 */ /* 0x000fe80000100600 */
[----:B------:R-:W-:Y:S04]  /*b220*/  STL.S16 [R1+0x32a], R85 ;  /* 0x00032a5501007387 */ /* 0x000fe80000100600 */
[----:B------:R-:W-:Y:S04]  /*b230*/  STL [R1+0x1cc], R87 ;  /* 0x0001cc5701007387 */ /* 0x000fe80000100800 */
[----:B------:R-:W-:Y:S04]  /*b240*/  STL.S16 [R1+0x324], R84 ;  /* 0x0003245401007387 */ /* 0x000fe80000100600 */
[----:B------:R-:W-:Y:S04]  /*b250*/  STL [R1+0xd0], R90 ;  /* 0x0000d05a01007387 */ /* 0x000fe80000100800 */
[----:B------:R-:W-:Y:S04]  /*b260*/  STL.S16 [R1+0x326], R81 ;  /* 0x0003265101007387 */ /* 0x000fe80000100600 */
[----:B------:R-:W-:Y:S04]  /*b270*/  STL.S16 [R1+0x32e], R80 ;  /* 0x00032e5001007387 */ /* 0x000fe80000100600 */
[----:B------:R-:W-:Y:S04]  /*b280*/  STL [R1+0x1d0], R91 ;  /* 0x0001d05b01007387 */ /* 0x000fe80000100800 */
[----:B------:R-:W-:Y:S04]  /*b290*/  STL [R1+0xd4], R72 ;  /* 0x0000d44801007387 */ /* 0x000fe80000100800 */
[----:B------:R-:W-:Y:S04]  /*b2a0*/  STL.S16 [R1+0x33a], R63 ;  /* 0x00033a3f01007387 */ /* 0x000fe80000100600 */
[----:B------:R-:W-:Y:S04]  /*b2b0*/  STL [R1+0x1d4], R73 ;  /* 0x0001d44901007387 */ /* 0x000fe80000100800 */
[----:B------:R-:W-:Y:S04]  /*b2c0*/  STL.S16 [R1+0x334], R62 ;  /* 0x0003343e01007387 */ /* 0x000fe80000100600 */
[----:B------:R-:W-:Y:S04]  /*b2d0*/  STL [R1+0xd8], R74 ;  /* 0x0000d84a01007387 */ /* 0x000fe80000100800 */
[----:B------:R-:W-:Y:S04]  /*b2e0*/  STL.S16 [R1+0x338], R57 ;  /* 0x0003383901007387 */ /* 0x000fe80000100600 */
        /* <DEDUP_REMOVED lines=11> */
[----:B------:R-:W-:Y:S04]  /*b3a0*/  STL.S16 [R1+0x346], R56 ;  /* 0x0003463801007387 */ /* 0x000fe80000100600 */
        /* <DEDUP_REMOVED lines=8> */
[----:B------:R-:W-:Y:S04]  /*b430*/  STL.S16 [R1+0x34e], R44 ;  /* 0x00034e2c01007387 */ /* 0x000fe80000100600 */
[----:B------:R-:W-:Y:S04]  /*b440*/  STL.S16 [R1+0x34c], R29 ;  /* 0x00034c1d01007387 */ /* 0x000fe80000100600 */
        /* <DEDUP_REMOVED lines=17> */
[----:B------:R-:W-:Y:S04]  /*b560*/  STL [R1+0x10c], R10 ;  /* 0x00010c0a01007387 */ /* 0x000fe80000100800 */
[----:B-----5:R-:W-:Y:S04]  /*b570*/  STL [R1+0x20c], R9 ;  /* 0x00020c0901007387 */ /* 0x020fe80000100800 */
[----:B------:R-:W-:Y:S04]  /*b580*/  STL.S16 [R1+0x364], R15 ;  /* 0x0003640f01007387 */ /* 0x000fe80000100600 */
[----:B------:R-:W-:Y:S04]  /*b590*/  STL.S16 [R1+0x368], R14 ;  /* 0x0003680e01007387 */ /* 0x000fe80000100600 */
[----:B------:R-:W-:Y:S04]  /*b5a0*/  STL.S16 [R1+0x36a], R13 ;  /* 0x00036a0d01007387 */ /* 0x000fe80000100600 */
[----:B------:R-:W-:Y:S04]  /*b5b0*/  STL.S16 [R1+0x36e], R12 ;  /* 0x00036e0c01007387 */ /* 0x000fe80000100600 */
[----:B------:R-:W-:Y:S04]  /*b5c0*/  STL.S16 [R1+0x372], R11 ;  /* 0x0003720b01007387 */ /* 0x000fe80000100600 */
[----:B------:R-:W-:Y:S01]  /*b5d0*/  STL.S16 [R1+0x370], R17 ;  /* 0x0003701101007387 */ /* 0x000fe20000100600 */
[----:B------:R-:W-:Y:S01]  /*b5e0*/  LOP3.LUT P1, RZ, R122, 0x8000000, RZ, 0xc0, !PT ;  /* 0x080000007aff7812 */ /* 0x000fe2000782c0ff */
[----:B------:R-:W-:Y:S01]  /*b5f0*/  UMOV UR5, 0x3f800000 ;  /* 0x3f80000000057882 */ /* 0x000fe20000000000 */
[----:B------:R-:W-:Y:S01]  /*b600*/  BSSY B0, `(.L_x_304) ;  /* 0x0000014000007945 */ /* 0x000fe20003800000 */
[----:B--2---:R-:W-:Y:S01]  /*b610*/  @UP0 UMOV UR5, UR4 ;  /* 0x0000000400050c82 */ /* 0x004fe20008000000 */
[----:B------:R-:W-:Y:S04]  /*b620*/  STL.S16 [R1+0x332], R67 ;  /* 0x0003324301007387 */ /* 0x000fe80000100600 */
[----:B------:R0:W-:Y:S04]  /*b630*/  STL.S16 [R1+0x32c], R66 ;  /* 0x00032c4201007387 */ /* 0x0001e80000100600 */
[----:B------:R-:W-:Y:S04]  /*b640*/  STL.S16 [R1+0x330], R65 ;  /* 0x0003304101007387 */ /* 0x000fe80000100600 */
[----:B------:R1:W-:Y:S01]  /*b650*/  STL.S16 [R1+0x336], R64 ;  /* 0x0003364001007387 */ /* 0x0003e20000100600 */
[----:B0-----:R-:W-:Y:S01]  /*b660*/  CS2R R66, SRZ ;  /* 0x0000000000427805 */ /* 0x001fe2000001ff00 */
[----:B-1----:R-:W-:Y:S01]  /*b670*/  CS2R R64, SRZ ;  /* 0x0000000000407805 */ /* 0x002fe2000001ff00 */
[----:B------:R-:W-:Y:S05]  /*b680*/  @P1 BRA `(.L_x_305) ;  /* 0x000000b000001947 */ /* 0x000fea0003800000 */
[----:B------:R-:W2:Y:S01]  /*b690*/  LDL R112, [R1+0x378] ;  /* 0x0003780001707983 */ /* 0x000ea20000100800 */
[----:B------:R-:W-:-:S02]  /*b6a0*/  ISETP.NE.AND P2, PT, RZ, UR19, PT ;  /* 0x00000013ff007c0c */ /* 0x000fc4000bf45270 */
[----:B------:R-:W-:Y:S02]  /*b6b0*/  MOV R66, UR17 ;  /* 0x0000001100427c02 */ /* 0x000fe40008000f00 */
[----:B------:R-:W-:-:S03]  /*b6c0*/  MOV R67, 0x4 ;  /* 0x0000000400437802 */ /* 0x000fc60000000f00 */
[----:B--2---:R-:W-:-:S06]  /*b6d0*/  IMAD R66, R66, 0x78, R112 ;  /* 0x0000007842427824 */ /* 0x004fcc00078e0270 */
[----:B------:R-:W-:Y:S02]  /*b6e0*/  @P2 SHF.R.S32.HI R3, RZ, 0x1f, R66 ;  /* 0x0000001fff032819 */ /* 0x000fe40000011442 */
[----:B------:R-:W-:-:S04]  /*b6f0*/  @P2 LEA R2, P3, R66, c[0x0][0x190], 0x2 ;  /* 0x0000640042022a11 */ /* 0x000fc800078610ff */
[C---:B------:R-:W-:Y:S01]  /*b700*/  @P2 LEA.HI.X R3, R66.reuse, c[0x0][0x194], R3, 0x2, P3 ;  /* 0x0000650042032a11 */ /* 0x040fe200018f1403 */
[----:B------:R-:W-:-:S04]  /*b710*/  IMAD.WIDE R66, R66, R67, c[0x0][0x188] ;  /* 0x0000620042427625 */ /* 0x000fc800078e0243 */
[----:B------:R0:W5:Y:S04]  /*b720*/  @P2 LDG.E.64 R64, [R2.64] ;  /* 0x0000000e02402981 */ /* 0x000168000c1e1b00 */
[----:B------:R-:W5:Y:S02]  /*b730*/  LDG.E.64 R66, [R66.64] ;  /* 0x0000000e42427981 */ /* 0x000f64000c1e1b00 */
.L_x_305:
[----:B------:R-:W-:Y:S05]  /*b740*/  BSYNC B0 ;  /* 0x0000000000007941 */ /* 0x000fea0003800000 */
.L_x_304:
[----:B------:R-:W2:Y:S02]  /*b750*/  LDL.S16 R13, [R1+0x25e] ;  /* 0x00025e00010d7983 */ /* 0x000ea40000100600 */
[----:B--2---:R-:W-:Y:S02]  /*b760*/  PRMT R20, R13, 0x7610, R20 ;  /* 0x000076100d147816 */ /* 0x004fe40000000014 */
[----:B------:R-:W2:Y:S01]  /*b770*/  LDL.S16 R13, [R1+0x264] ;  /* 0x00026400010d7983 */ /* 0x000ea20000100600 */
[----:B------:R-:W-:Y:S02]  /*b780*/  PRMT R12, R17, 0x7610, R12 ;  /* 0x00007610110c7816 */ /* 0x000fe4000000000c */
[----:B------:R-:W-:-:S02]  /*b790*/  PRMT R21, RZ, 0x7610, R21 ;  /* 0x00007610ff157816 */ /* 0x000fc40000000015 */
[----:B------:R-:W-:Y:S02]  /*b7a0*/  PRMT R19, R20, 0x7610, R19 ;  /* 0x0000761014137816 */ /* 0x000fe40000000013 */
[----:B--2---:R-:W-:Y:S02]  /*b7b0*/  PRMT R18, R13, 0x7610, R18 ;  /* 0x000076100d127816 */ /* 0x004fe40000000012 */
[----:B------:R-:W2:Y:S01]  /*b7c0*/  LDL.S16 R13, [R1+0x260] ;  /* 0x00026000010d7983 */ /* 0x000ea20000100600 */
[----:B------:R-:W-:Y:S01]  /*b7d0*/  @!P0 PRMT R12, R9, 0x7610, R12 ;  /* 0x00007610090c8816 */ /* 0x000fe2000000000c */
[----:B------:R-:W-:Y:S01]  /*b7e0*/  ULDC.U8 UR19, c[0x0][0x1f4] ;  /* 0x00007d0000137ab9 */ /* 0x000fe20000000000 */
[----:B------:R-:W-:Y:S01]  /*b7f0*/  PRMT R16, R19, 0x7610, R16 ;  /* 0x0000761013107816 */ /* 0x000fe20000000010 */
[----:B------:R1:W-:Y:S01]  /*b800*/  STL.S16 [R1+0x36c], R21 ;  /* 0x00036c1501007387 */ /* 0x0003e20000100600 */
[----:B------:R-:W-:-:S03]  /*b810*/  PRMT R15, R18, 0x7610, R15 ;  /* 0x00007610120f7816 */ /* 0x000fc6000000000f */
[----:B------:R1:W-:Y:S01]  /*b820*/  @!P0 STL.S16 [R1+0x370], R12 ;  /* 0x0003700c01008387 */ /* 0x0003e20000100600 */
[----:B------:R-:W-:Y:S02]  /*b830*/  ISETP.NE.AND P2, PT, RZ, UR19, PT ;  /* 0x00000013ff007c0c */ /* 0x000fe4000bf45270 */
[----:B--2---:R-:W-:Y:S02]  /*b840*/  PRMT R14, R13, 0x7610, R14 ;  /* 0x000076100d0e7816 */ /* 0x004fe4000000000e */
[----:B------:R-:W2:Y:S01]  /*b850*/  LDL.LU.S16 R13, [R1+0x262] ;  /* 0x00026200010d7983 */ /* 0x000ea20000300600 */
[----:B------:R-:W-:Y:S02]  /*b860*/  PRMT R10, R16, 0x7610, R10 ;  /* 0x00007610100a7816 */ /* 0x000fe4000000000a */
[----:B0-----:R-:W-:Y:S02]  /*b870*/  PRMT R3, R15, 0x7610, R3 ;  /* 0x000076100f037816 */ /* 0x001fe40000000003 */
[----:B------:R-:W-:-:S02]  /*b880*/  PRMT R10, RZ, 0x5410, R10 ;  /* 0x00005410ff0a7816 */ /* 0x000fc4000000000a */
[----:B------:R-:W-:Y:S02]  /*b890*/  PRMT R3, RZ, 0x5410, R3 ;  /* 0x00005410ff037816 */ /* 0x000fe40000000003 */
[----:B------:R-:W-:Y:S01]  /*b8a0*/  PRMT R2, R14, 0x7610, R2 ;  /* 0x000076100e027816 */ /* 0x000fe20000000002 */
[----:B------:R-:W-:Y:S01]  /*b8b0*/  FADD.FTZ R10, R10, -UR9 ;  /* 0x800000090a0a7e21 */ /* 0x000fe20008010000 */
[----:B------:R-:W-:Y:S01]  /*b8c0*/  @!P0 SHF.R.U32.HI R9, RZ, 0x10, R9 ;  /* 0x00000010ff098819 */ /* 0x000fe20000011609 */
[----:B------:R-:W-:Y:S01]  /*b8d0*/  FADD.FTZ R3, R3, -UR9 ;  /* 0x8000000903037e21 */ /* 0x000fe20008010000 */
[----:B------:R-:W-:Y:S01]  /*b8e0*/  PRMT R2, RZ, 0x5410, R2 ;  /* 0x00005410ff027816 */ /* 0x000fe20000000002 */
[----:B------:R-:W-:Y:S02]  /*b8f0*/  FMUL.FTZ R10, R10, UR5 ;  /* 0x000000050a0a7c20 */ /* 0x000fe40008410000 */
[----:B------:R-:W-:Y:S01]  /*b900*/  FMUL.FTZ R3, R3, UR5 ;  /* 0x0000000503037c20 */ /* 0x000fe20008410000 */
[----:B--2---:R-:W-:-:S04]  /*b910*/  PRMT R11, R13, 0x7610, R11 ;  /* 0x000076100d0b7816 */ /* 0x004fc8000000000b */
[----:B------:R-:W-:Y:S01]  /*b920*/  PRMT R11, RZ, 0x5410, R11 ;  /* 0x00005410ff0b7816 */ /* 0x000fe2000000000b */
[----:B------:R-:W-:Y:S05]  /*b930*/  @!P2 BRA `(.L_x_306) ;  /* 0x000001200000a947 */ /* 0x000fea0003800000 */
[----:B-1---5:R-:W-:-:S04]  /*b940*/  FFMA.FTZ R12, R10, R66, R64 ;  /* 0x000000420a0c7223 */ /* 0x022fc80000010040 */
        /* <DEDUP_REMOVED lines=17> */
.L_x_306:
[----:B-1----:R-:W2:Y:S02]  /*ba60*/  LDL.S16 R12, [R1+0x256] ;  /* 0x00025600010c7983 */ /* 0x002ea40000100600 */
[----:B--2---:R-:W-:Y:S02]  /*ba70*/  PRMT R24, R12, 0x7610, R24 ;  /* 0x000076100c187816 */ /* 0x004fe40000000018 */
[----:B------:R-:W2:Y:S01]  /*ba80*/  LDL.S16 R12, [R1+0x258] ;  /* 0x00025800010c7983 */ /* 0x000ea20000100600 */
[----:B------:R-:W-:Y:S02]  /*ba90*/  PRMT R17, R21, 0x7610, R17 ;  /* 0x0000761015117816 */ /* 0x000fe40000000011 */
[----:B------:R-:W-:Y:S02]  /*baa0*/  PRMT R23, R24, 0x7610, R23 ;  /* 0x0000761018177816 */ /* 0x000fe40000000017 */
[----:B--2---:R-:W-:Y:S02]  /*bab0*/  PRMT R22, R12, 0x7610, R22 ;  /* 0x000076100c167816 */ /* 0x004fe40000000016 */
[----:B------:R-:W2:Y:S01]  /*bac0*/  LDL.LU.S16 R12, [R1+0x25a] ;  /* 0x00025a00010c7983 */ /* 0x000ea20000300600 */
[----:B------:R-:W-:-:S02]  /*bad0*/  @!P0 PRMT R17, R9, 0x7610, R17 ;  /* 0x0000761009118816 */ /* 0x000fc40000000011 */
[----:B------:R-:W-:Y:S02]  /*bae0*/  PRMT R20, R23, 0x7610, R20 ;  /* 0x0000761017147816 */ /* 0x000fe40000000014 */
[----:B------:R-:W-:Y:S02]  /*baf0*/  PRMT R19, R22, 0x7610, R19 ;  /* 0x0000761016137816 */ /* 0x000fe40000000013 */
[----:B--2---:R-:W-:Y:S02]  /*bb00*/  PRMT R18, R12, 0x7610, R18 ;  /* 0x000076100c127816 */ /* 0x004fe40000000012 */
[----:B------:R-:W2:Y:S01]  /*bb10*/  LDL.LU.S16 R12, [R1+0x25c] ;  /* 0x00025c00010c7983 */ /* 0x000ea20000300600 */
[----:B------:R-:W-:Y:S02]  /*bb20*/  PRMT R15, R20, 0x7610, R15 ;  /* 0x00007610140f7816 */ /* 0x000fe4000000000f */
[----:B------:R-:W-:Y:S01]  /*bb30*/  PRMT R16, R19, 0x7610, R16 ;  /* 0x0000761013107816 */ /* 0x000fe20000000010 */
[----:B------:R0:W-:Y:S01]  /*bb40*/  @!P0 STL.S16 [R1+0x36c], R17 ;  /* 0x00036c1101008387 */ /* 0x0001e20000100600 */
[----:B------:R-:W-:-:S02]  /*bb50*/  PRMT R15, RZ, 0x5410, R15 ;  /* 0x00005410ff0f7816 */ /* 0x000fc4000000000f */
[----:B------:R-:W-:-:S03]  /*bb60*/  PRMT R13, R18, 0x7610, R13 ;  /* 0x00007610120d7816 */ /* 0x000fc6000000000d */
[----:B------:R-:W-:Y:S01]  /*bb70*/  FADD.FTZ R15, R15, -UR9 ;  /* 0x800000090f0f7e21 */ /* 0x000fe20008010000 */
[----:B------:R-:W-:-:S03]  /*bb80*/  PRMT R13, RZ, 0x5410, R13 ;  /* 0x00005410ff0d7816 */ /* 0x000fc6000000000d */
[----:B------:R-:W-:Y:S01]  /*bb90*/  FMUL.FTZ R15, R15, UR5 ;  /* 0x000000050f0f7c20 */ /* 0x000fe20008410000 */
[----:B--2---:R-:W-:Y:S01]  /*bba0*/  PRMT R14, R12, 0x7610, R14 ;  /* 0x000076100c0e7816 */ /* 0x004fe2000000000e */
[----:B-----5:R-:W-:-:S03]  /*bbb0*/  FMUL.FTZ R12, R2, R66 ;  /* 0x00000042020c7220 */ /* 0x020fc60000410000 */
[----:B------:R-:W-:Y:S01]  /*bbc0*/  PRMT R14, RZ, 0x5410, R14 ;  /* 0x00005410ff0e7816 */ /* 0x000fe2000000000e */
[C---:B------:R-:W-:Y:S02]  /*bbd0*/  FFMA.FTZ R9, R10.reuse, R12, RZ ;  /* 0x0000000c0a097223 */ /* 0x040fe400000100ff */
[----:B------:R-:W-:Y:S02]  /*bbe0*/  FMUL.FTZ R12, R11, R67 ;  /* 0x000000430b0c7220 */ /* 0x000fe40000410000 */
[----:B------:R-:W-:Y:S02]  /*bbf0*/  FFMA.FTZ R10, R10, R2, RZ ;  /* 0x000000020a0a7223 */ /* 0x000fe400000100ff */
[----:B------:R-:W-:Y:S01]  /*bc00*/  FFMA.FTZ R9, R3, R12, R9 ;  /* 0x0000000c03097223 */ /* 0x000fe20000010009 */
[----:B------:R-:W-:-:S05]  /*bc10*/  PRMT R12, RZ, 0x5410, R16 ;  /* 0x00005410ff0c7816 */ /* 0x000fca0000000010 */
[----:B------:R-:W-:-:S04]  /*bc20*/  FADD.FTZ R12, R12, -UR9 ;  /* 0x800000090c0c7e21 */ /* 0x000fc80008010000 */
        /* <DEDUP_REMOVED lines=20> */
.L_x_307:
[----:B0-----:R-:W2:Y:S02]  /*bd70*/  LDL.LU.S16 R16, [R1+0x254] ;  /* 0x0002540001107983 */ /* 0x001ea40000300600 */
[----:B--2---:R-:W-:Y:S02]  /*bd80*/  PRMT R26, R16, 0x7610, R26 ;  /* 0x00007610101a7816 */ /* 0x004fe4000000001a */
[----:B------:R-:W2:Y:S01]  /*bd90*/  LDL.S16 R16, [R1+0x26a] ;  /* 0x00026a0001107983 */ /* 0x000ea20000100600 */
[----:B------:R-:W-:Y:S01]  /*bda0*/  FFMA.FTZ R10, R15, R13, R10 ;  /* 0x0000000d0f0a7223 */ /* 0x000fe2000001000a */
[----:B------:R-:W-:Y:S02]  /*bdb0*/  PRMT R25, R26, 0x7610, R25 ;  /* 0x000076101a197816 */ /* 0x000fe40000000019 */
[----:B--2---:R-:W-:Y:S02]  /*bdc0*/  PRMT R24, R16, 0x7610, R24 ;  /* 0x0000761010187816 */ /* 0x004fe40000000018 */
[----:B------:R-:W2:Y:S01]  /*bdd0*/  LDL.LU.S16 R16, [R1+0x266] ;  /* 0x0002660001107983 */ /* 0x000ea20000300600 */
[----:B------:R-:W-:-:S02]  /*bde0*/  PRMT R23, R25, 0x7610, R23 ;  /* 0x0000761019177816 */ /* 0x000fc40000000017 */
[----:B------:R-:W-:Y:S02]  /*bdf0*/  PRMT R22, R24, 0x7610, R22 ;  /* 0x0000761018167816 */ /* 0x000fe40000000016 */
[----:B--2---:R-:W-:Y:S02]  /*be00*/  PRMT R21, R16, 0x7610, R21 ;  /* 0x0000761010157816 */ /* 0x004fe40000000015 */
[----:B------:R-:W2:Y:S01]  /*be10*/  LDL.LU.S16 R16, [R1+0x268] ;  /* 0x0002680001107983 */ /* 0x000ea20000300600 */
[----:B------:R-:W-:Y:S01]  /*be20*/  FFMA.FTZ R3, R3, R11, RZ ;  /* 0x0000000b03037223 */ /* 0x000fe200000100ff */
[----:B------:R-:W-:Y:S02]  /*be30*/  PRMT R20, R23, 0x7610, R20 ;  /* 0x0000761017147816 */ /* 0x000fe40000000014 */
[----:B------:R-:W-:Y:S01]  /*be40*/  PRMT R19, R22, 0x7610, R19 ;  /* 0x0000761016137816 */ /* 0x000fe20000000013 */
[----:B------:R-:W-:Y:S01]  /*be50*/  FFMA.FTZ R3, R12, R14, R3 ;  /* 0x0000000e0c037223 */ /* 0x000fe20000010003 */
[----:B------:R-:W-:-:S02]  /*be60*/  PRMT R18, R21, 0x7610, R18 ;  /* 0x0000761015127816 */ /* 0x000fc40000000012 */
[----:B--2---:R-:W-:Y:S01]  /*be70*/  PRMT R17, R16, 0x7610, R17 ;  /* 0x0000761010117816 */ /* 0x004fe20000000011 */
[----:B------:R-:W-:Y:S02]  /*be80*/  FADD.FTZ R16, RZ, R2 ;  /* 0x00000002ff107221 */ /* 0x000fe40000010000 */
[-C--:B------:R-:W-:Y:S02]  /*be90*/  FFMA.FTZ R2, R2, R66.reuse, RZ ;  /* 0x0000004202027223 */ /* 0x080fe400000100ff */
[----:B------:R-:W-:Y:S02]  /*bea0*/  FADD.FTZ R16, R16, R13 ;  /* 0x0000000d10107221 */ /* 0x000fe40000010000 */
[----:B------:R-:W-:Y:S02]  /*beb0*/  FMUL.FTZ R13, R13, R66 ;  /* 0x000000420d0d7220 */ /* 0x000fe40000410000 */
[----:B------:R-:W-:Y:S02]  /*bec0*/  FFMA.FTZ R2, R11, R67, R2 ;  /* 0x000000430b027223 */ /* 0x000fe40000010002 */
[----:B------:R-:W-:Y:S01]  /*bed0*/  FFMA.FTZ R9, R15, R13, R9 ;  /* 0x0000000d0f097223 */ /* 0x000fe20000010009 */
[----:B------:R-:W-:Y:S01]  /*bee0*/  PRMT R15, RZ, 0x5410, R17 ;  /* 0x00005410ff0f7816 */ /* 0x000fe20000000011 */
[----:B------:R-:W-:-:S02]  /*bef0*/  FADD.FTZ R2, R2, R13 ;  /* 0x0000000d02027221 */ /* 0x000fc40000010000 */
[----:B------:R-:W-:Y:S02]  /*bf00*/  FADD.FTZ R11, RZ, R11 ;  /* 0x0000000bff0b7221 */ /* 0x000fe40000010000 */
[----:B------:R-:W-:Y:S02]  /*bf10*/  FMUL.FTZ R13, R14, R67 ;  /* 0x000000430e0d7220 */ /* 0x000fe40000410000 */
[----:B------:R-:W-:Y:S01]  /*bf20*/  FADD.FTZ R11, R11, R14 ;  /* 0x0000000e0b0b7221 */ /* 0x000fe20000010000 */
[----:B------:R-:W-:Y:S01]  /*bf30*/  PRMT R14, RZ, 0x5410, R20 ;  /* 0x00005410ff0e7816 */ /* 0x000fe20000000014 */
[----:B------:R-:W-:Y:S01]  /*bf40*/  FFMA.FTZ R9, R12, R13, R9 ;  /* 0x0000000d0c097223 */ /* 0x000fe20000010009 */
[----:B------:R-:W-:Y:S01]  /*bf50*/  PRMT R12, RZ, 0x5410, R18 ;  /* 0x00005410ff0c7816 */ /* 0x000fe20000000012 */
[----:B------:R-:W-:Y:S01]  /*bf60*/  FADD.FTZ R2, R13, R2 ;  /* 0x000000020d027221 */ /* 0x000fe20000010000 */
[----:B------:R-:W-:Y:S01]  /*bf70*/  PRMT R13, RZ, 0x5410, R19 ;  /* 0x00005410ff0d7816 */ /* 0x000fe20000000013 */
[----:B------:R-:W-:-:S04]  /*bf80*/  FADD.FTZ R14, R14, -UR9 ;  /* 0x800000090e0e7e21 */ /* 0x000fc80008010000 */
        /* <DEDUP_REMOVED lines=22> */
.L_x_308:
[----:B------:R-:W2:Y:S02]  /*c0f0*/  LDL.S16 R17, [R1+0x24a] ;  /* 0x00024a0001117983 */ /* 0x000ea40000100600 */
[----:B--2---:R-:W-:Y:S02]  /*c100*/  PRMT R27, R17, 0x7610, R27 ;  /* 0x00007610111b7816 */ /* 0x004fe4000000001b */
[----:B------:R-:W2:Y:S02]  /*c110*/  LDL.S16 R17, [R1+0x26c] ;  /* 0x00026c0001117983 */ /* 0x000ea40000100600 */
[----:B------:R-:W-:Y:S02]  /*c120*/  PRMT R26, R27, 0x7610, R26 ;  /* 0x000076101b1a7816 */ /* 0x000fe4000000001a */
[----:B--2---:R-:W-:Y:S02]  /*c130*/  PRMT R25, R17, 0x7610, R25 ;  /* 0x0000761011197816 */ /* 0x004fe40000000019 */
[----:B------:R-:W2:Y:S01]  /*c140*/  LDL.S16 R17, [R1+0x24c] ;  /* 0x00024c0001117983 */ /* 0x000ea20000100600 */
[----:B------:R-:W-:-:S02]  /*c150*/  PRMT R24, R26, 0x7610, R24 ;  /* 0x000076101a187816 */ /* 0x000fc40000000018 */
[----:B------:R-:W-:Y:S02]  /*c160*/  PRMT R23, R25, 0x7610, R23 ;  /* 0x0000761019177816 */ /* 0x000fe40000000017 */
[----:B--2---:R-:W-:Y:S02]  /*c170*/  PRMT R22, R17, 0x7610, R22 ;  /* 0x0000761011167816 */ /* 0x004fe40000000016 */
[----:B------:R-:W2:Y:S01]  /*c180*/  LDL.LU.S16 R17, [R1+0x24e] ;  /* 0x00024e0001117983 */ /* 0x000ea20000300600 */
[----:B------:R-:W-:Y:S01]  /*c190*/  FFMA.FTZ R10, R14, R12, R10 ;  /* 0x0000000c0e0a7223 */ /* 0x000fe2000001000a */
[----:B------:R-:W-:Y:S01]  /*c1a0*/  PRMT R21, R24, 0x7610, R21 ;  /* 0x0000761018157816 */ /* 0x000fe20000000015 */
[----:B------:R-:W-:Y:S01]  /*c1b0*/  FFMA.FTZ R3, R13, R15, R3 ;  /* 0x0000000f0d037223 */ /* 0x000fe20000010003 */
[----:B------:R-:W-:Y:S01]  /*c1c0*/  PRMT R20, R23, 0x7610, R20 ;  /* 0x0000761017147816 */ /* 0x000fe20000000014 */
[----:B------:R-:W-:Y:S01]  /*c1d0*/  FADD.FTZ R16, R16, R12 ;  /* 0x0000000c10107221 */ /* 0x000fe20000010000 */
[----:B------:R-:W-:-:S02]  /*c1e0*/  PRMT R19, R22, 0x7610, R19 ;  /* 0x0000761016137816 */ /* 0x000fc40000000013 */
[----:B--2---:R-:W-:Y:S01]  /*c1f0*/  PRMT R18, R17, 0x7610, R18 ;  /* 0x0000761011127816 */ /* 0x004fe20000000012 */
[----:B------:R-:W-:-:S03]  /*c200*/  FMUL.FTZ R17, R12, R66 ;  /* 0x000000420c117220 */ /* 0x000fc60000410000 */
[----:B------:R-:W-:Y:S01]  /*c210*/  PRMT R12, RZ, 0x5410, R18 ;  /* 0x00005410ff0c7816 */ /* 0x000fe20000000012 */
[----:B------:R-:W-:Y:S02]  /*c220*/  FFMA.FTZ R9, R14, R17, R9 ;  /* 0x000000110e097223 */ /* 0x000fe40000010009 */
[----:B------:R-:W-:Y:S01]  /*c230*/  FADD.FTZ R2, R2, R17 ;  /* 0x0000001102027221 */ /* 0x000fe20000010000 */
[----:B------:R-:W-:Y:S01]  /*c240*/  PRMT R17, RZ, 0x5410, R21 ;  /* 0x00005410ff117816 */ /* 0x000fe20000000015 */
[----:B------:R-:W-:-:S04]  /*c250*/  FMUL.FTZ R14, R15, R67 ;  /* 0x000000430f0e7220 */ /* 0x000fc80000410000 */
        /* <DEDUP_REMOVED lines=27> */
.L_x_309:
[----:B------:R-:W2:Y:S02]  /*c410*/  LDL.S16 R18, [R1+0x246] ;  /* 0x0002460001127983 */ /* 0x000ea40000100600 */
[----:B--2---:R-:W-:Y:S02]  /*c420*/  PRMT R28, R18, 0x7610, R28 ;  /* 0x00007610121c7816 */ /* 0x004fe4000000001c */
[----:B------:R-:W2:Y:S02]  /*c430*/  LDL.LU.S16 R18, [R1+0x26e] ;  /* 0x00026e0001127983 */ /* 0x000ea40000300600 */
[----:B------:R-:W-:Y:S02]  /*c440*/  PRMT R27, R28, 0x7610, R27 ;  /* 0x000076101c1b7816 */ /* 0x000fe4000000001b */
[----:B--2---:R-:W-:Y:S02]  /*c450*/  PRMT R26, R18, 0x7610, R26 ;  /* 0x00007610121a7816 */ /* 0x004fe4000000001a */
[----:B------:R-:W2:Y:S01]  /*c460*/  LDL.LU.S16 R18, [R1+0x248] ;  /* 0x0002480001127983 */ /* 0x000ea20000300600 */
[----:B------:R-:W-:-:S02]  /*c470*/  PRMT R25, R27, 0x7610, R25 ;  /* 0x000076101b197816 */ /* 0x000fc40000000019 */
[----:B------:R-:W-:Y:S02]  /*c480*/  PRMT R24, R26, 0x7610, R24 ;  /* 0x000076101a187816 */ /* 0x000fe40000000018 */
[----:B--2---:R-:W-:Y:S02]  /*c490*/  PRMT R23, R18, 0x7610, R23 ;  /* 0x0000761012177816 */ /* 0x004fe40000000017 */
[----:B------:R-:W2:Y:S01]  /*c4a0*/  LDL.S16 R18, [R1+0x270] ;  /* 0x0002700001127983 */ /* 0x000ea20000100600 */
[----:B------:R-:W-:Y:S01]  /*c4b0*/  PRMT R19, R25, 0x7610, R19 ;  /* 0x0000761019137816 */ /* 0x000fe20000000013 */
[----:B------:R-:W-:Y:S01]  /*c4c0*/  FADD.FTZ R15, R11, R15 ;  /* 0x0000000f0b0f7221 */ /* 0x000fe20000010000 */
[----:B------:R-:W-:Y:S02]  /*c4d0*/  PRMT R22, R24, 0x7610, R22 ;  /* 0x0000761018167816 */ /* 0x000fe40000000016 */
[----:B------:R-:W-:Y:S02]  /*c4e0*/  PRMT R19, RZ, 0x5410, R19 ;  /* 0x00005410ff137816 */ /* 0x000fe40000000013 */
[----:B------:R-:W-:-:S03]  /*c4f0*/  PRMT R21, R23, 0x7610, R21 ;  /* 0x0000761017157816 */ /* 0x000fc60000000015 */
[----:B------:R-:W-:Y:S01]  /*c500*/  FADD.FTZ R19, R19, -UR9 ;  /* 0x8000000913137e21 */ /* 0x000fe20008010000 */
[----:B------:R-:W-:-:S03]  /*c510*/  PRMT R11, RZ, 0x5410, R21 ;  /* 0x00005410ff0b7816 */ /* 0x000fc60000000015 */
[----:B------:R-:W-:Y:S01]  /*c520*/  FMUL.FTZ R19, R19, UR5 ;  /* 0x0000000513137c20 */ /* 0x000fe20008410000 */
[----:B--2---:R-:W-:Y:S01]  /*c530*/  PRMT R20, R18, 0x7610, R20 ;  /* 0x0000761012147816 */ /* 0x004fe20000000014 */
[----:B------:R-:W-:-:S04]  /*c540*/  FMUL.FTZ R18, R9, R66 ;  /* 0x0000004209127220 */ /* 0x000fc80000410000 */
[C---:B------:R-:W-:Y:S02]  /*c550*/  FFMA.FTZ R13, R17.reuse, R18, R13 ;  /* 0x00000012110d7223 */ /* 0x040fe4000001000d */
[----:B------:R-:W-:Y:S02]  /*c560*/  FADD.FTZ R2, R2, R18 ;  /* 0x0000001202027221 */ /* 0x000fe40000010000 */
[----:B------:R-:W-:Y:S02]  /*c570*/  FMUL.FTZ R18, R12, R67 ;  /* 0x000000430c127220 */ /* 0x000fe40000410000 */
[----:B------:R-:W-:Y:S02]  /*c580*/  FFMA.FTZ R17, R17, R9, R10 ;  /* 0x0000000911117223 */ /* 0x000fe4000001000a */
[----:B------:R-:W-:Y:S01]  /*c590*/  FFMA.FTZ R10, R14, R18, R13 ;  /* 0x000000120e0a7223 */ /* 0x000fe2000001000d */
[----:B------:R-:W-:Y:S01]  /*c5a0*/  PRMT R13, RZ, 0x5410, R22 ;  /* 0x00005410ff0d7816 */ /* 0x000fe20000000016 */
[----:B------:R-:W-:Y:S01]  /*c5b0*/  FADD.FTZ R18, R18, R2 ;  /* 0x0000000212127221 */ /* 0x000fe20000010000 */
[----:B------:R-:W-:-:S03]  /*c5c0*/  PRMT R2, RZ, 0x5410, R20 ;  /* 0x00005410ff027816 */ /* 0x000fc60000000014 */
[----:B------:R-:W-:-:S04]  /*c5d0*/  FADD.FTZ R13, R13, -UR9 ;  /* 0x800000090d0d7e21 */ /* 0x000fc80008010000 */
        /* <DEDUP_REMOVED lines=20> */
.L_x_310:
        /* <DEDUP_REMOVED lines=9> */
[----:B------:R-:W2:Y:S01]  /*c7b0*/  LDL.LU.S16 R20, [R1+0x272] ;  /* 0x0002720001147983 */ /* 0x000ea20000300600 */
[----:B------:R-:W-:Y:S01]  /*c7c0*/  PRMT R26, R27, 0x7610, R26 ;  /* 0x000076101b1a7816 */ /* 0x000fe2000000001a */
[----:B------:R-:W-:Y:S01]  /*c7d0*/  FADD.FTZ R16, R16, R9 ;  /* 0x0000000910107221 */ /* 0x000fe20000010000 */
[----:B------:R-:W-:Y:S01]  /*c7e0*/  PRMT R24, R21, 0x7610, R24 ;  /* 0x0000761015187816 */ /* 0x000fe20000000018 */
[----:B------:R-:W-:Y:S01]  /*c7f0*/  FMUL.FTZ R21, R2, R67 ;  /* 0x0000004302157220 */ /* 0x000fe20000410000 */
[----:B------:R-:W-:Y:S02]  /*c800*/  PRMT R25, R22, 0x7610, R25 ;  /* 0x0000761016197816 */ /* 0x000fe40000000019 */
[----:B------:R-:W-:-:S02]  /*c810*/  PRMT R9, RZ, 0x5410, R24 ;  /* 0x00005410ff097816 */ /* 0x000fc40000000018 */
[----:B--2---:R-:W-:Y:S01]  /*c820*/  PRMT R23, R20, 0x7610, R23 ;  /* 0x0000761014177816 */ /* 0x004fe20000000017 */
[----:B------:R-:W-:-:S04]  /*c830*/  FMUL.FTZ R20, R11, R66 ;  /* 0x000000420b147220 */ /* 0x000fc80000410000 */
[----:B------:R-:W-:Y:S02]  /*c840*/  FFMA.FTZ R10, R19, R20, R10 ;  /* 0x00000014130a7223 */ /* 0x000fe4000001000a */
[----:B------:R-:W-:Y:S02]  /*c850*/  FADD.FTZ R20, R18, R20 ;  /* 0x0000001412147221 */ /* 0x000fe40000010000 */
[----:B------:R-:W-:Y:S01]  /*c860*/  FFMA.FTZ R18, R14, R12, R3 ;  /* 0x0000000c0e127223 */ /* 0x000fe20000010003 */
[----:B------:R-:W-:Y:S01]  /*c870*/  PRMT R14, RZ, 0x5410, R26 ;  /* 0x00005410ff0e7816 */ /* 0x000fe2000000001a */
[----:B------:R-:W-:Y:S01]  /*c880*/  FFMA.FTZ R22, R13, R21, R10 ;  /* 0x000000150d167223 */ /* 0x000fe2000001000a */
[----:B------:R-:W-:Y:S01]  /*c890*/  PRMT R10, RZ, 0x5410, R25 ;  /* 0x00005410ff0a7816 */ /* 0x000fe20000000019 */
[----:B------:R-:W-:Y:S01]  /*c8a0*/  FADD.FTZ R20, R21, R20 ;  /* 0x0000001415147221 */ /* 0x000fe20000010000 */
[----:B------:R-:W-:Y:S01]  /*c8b0*/  PRMT R3, RZ, 0x5410, R23 ;  /* 0x00005410ff037816 */ /* 0x000fe20000000017 */
[----:B------:R-:W-:-:S02]  /*c8c0*/  FADD.FTZ R14, R14, -UR9 ;  /* 0x800000090e0e7e21 */ /* 0x000fc40008010000 */
        /* <DEDUP_REMOVED lines=22> */
.L_x_311:
[----:B------:R-:W2:Y:S02]  /*ca30*/  LDL.S16 R21, [R1+0x23a] ;  /* 0x00023a0001157983 */ /* 0x000ea40000100600 */
[----:B--2---:R-:W-:Y:S02]  /*ca40*/  PRMT R28, R21, 0x7610, R28 ;  /* 0x00007610151c7816 */ /* 0x004fe4000000001c */
[----:B------:R-:W2:Y:S02]  /*ca50*/  LDL.S16 R21, [R1+0x23c] ;  /* 0x00023c0001157983 */ /* 0x000ea40000100600 */
[----:B------:R-:W-:Y:S02]  /*ca60*/  PRMT R27, R28, 0x7610, R27 ;  /* 0x000076101c1b7816 */ /* 0x000fe4000000001b */
[----:B--2---:R-:W-:Y:S02]  /*ca70*/  PRMT R23, R21, 0x7610, R23 ;  /* 0x0000761015177816 */ /* 0x004fe40000000017 */
[----:B------:R-:W2:Y:S01]  /*ca80*/  LDL.LU.S16 R21, [R1+0x23e] ;  /* 0x00023e0001157983 */ /* 0x000ea20000300600 */
[----:B------:R-:W-:Y:S01]  /*ca90*/  PRMT R26, R27, 0x7610, R26 ;  /* 0x000076101b1a7816 */ /* 0x000fe2000000001a */
[----:B------:R-:W-:Y:S01]  /*caa0*/  FADD.FTZ R12, R15, R12 ;  /* 0x0000000c0f0c7221 */ /* 0x000fe20000010000 */
[----:B------:R-:W-:Y:S01]  /*cab0*/  PRMT R25, R23, 0x7610, R25 ;  /* 0x0000761017197816 */ /* 0x000fe20000000019 */
[----:B------:R-:W-:Y:S01]  /*cac0*/  FFMA.FTZ R23, R19, R11, R17 ;  /* 0x0000000b13177223 */ /* 0x000fe20000010011 */
[----:B------:R-:W-:-:S05]  /*cad0*/  PRMT R17, RZ, 0x7610, R43 ;  /* 0x00007610ff117816 */ /* 0x000fca000000002b */
[----:B------:R-:W-:-:S04]  /*cae0*/  FADD.FTZ R17, R17, -UR9 ;  /* 0x8000000911117e21 */ /* 0x000fc80008010000 */
[----:B------:R-:W-:Y:S01]  /*caf0*/  FMUL.FTZ R17, R17, UR5 ;  /* 0x0000000511117c20 */ /* 0x000fe20008410000 */
[----:B--2---:R-:W-:Y:S01]  /*cb00*/  PRMT R24, R21, 0x7610, R24 ;  /* 0x0000761015187816 */ /* 0x004fe20000000018 */
[----:B------:R-:W-:-:S03]  /*cb10*/  FMUL.FTZ R21, R9, R66 ;  /* 0x0000004209157220 */ /* 0x000fc60000410000 */
[----:B------:R-:W-:Y:S01]  /*cb20*/  PRMT R19, RZ, 0x5410, R24 ;  /* 0x00005410ff137816 */ /* 0x000fe20000000018 */
[----:B------:R-:W-:Y:S02]  /*cb30*/  FFMA.FTZ R22, R14, R21, R22 ;  /* 0x000000150e167223 */ /* 0x000fe40000010016 */
[----:B------:R-:W-:Y:S02]  /*cb40*/  FADD.FTZ R20, R20, R21 ;  /* 0x0000001514147221 */ /* 0x000fe40000010000 */
[----:B------:R-:W-:-:S04]  /*cb50*/  FMUL.FTZ R21, R3, R67 ;  /* 0x0000004303157220 */ /* 0x000fc80000410000 */
        /* <DEDUP_REMOVED lines=25> */
.L_x_312:
[----:B------:R-:W2:Y:S02]  /*ccf0*/  LDL.S16 R24, [R1+0x274] ;  /* 0x0002740001187983 */ /* 0x000ea40000100600 */
[----:B--2---:R-:W-:Y:S02]  /*cd00*/  PRMT R27, R24, 0x7610, R27 ;  /* 0x00007610181b7816 */ /* 0x004fe4000000001b */
[----:B------:R-:W2:Y:S01]  /*cd10*/  LDL.LU.S16 R24, [R1+0x276] ;  /* 0x0002760001187983 */ /* 0x000ea20000300600 */
[----:B------:R-:W-:Y:S01]  /*cd20*/  FADD.FTZ R11, R16, R11 ;  /* 0x0000000b100b7221 */ /* 0x000fe20000010000 */
[----:B------:R-:W-:Y:S01]  /*cd30*/  PRMT R26, R27, 0x7610, R26 ;  /* 0x000076101b1a7816 */ /* 0x000fe2000000001a */
[----:B------:R-:W-:-:S03]  /*cd40*/  FFMA.FTZ R13, R13, R2, R18 ;  /* 0x000000020d0d7223 */ /* 0x000fc60000010012 */
[----:B------:R-:W-:-:S05]  /*cd50*/  PRMT R18, RZ, 0x5410, R26 ;  /* 0x00005410ff127816 */ /* 0x000fca000000001a */
[----:B------:R-:W-:-:S04]  /*cd60*/  FADD.FTZ R18, R18, -UR9 ;  /* 0x8000000912127e21 */ /* 0x000fc80008010000 */
[----:B------:R-:W-:Y:S01]  /*cd70*/  FMUL.FTZ R18, R18, UR5 ;  /* 0x0000000512127c20 */ /* 0x000fe20008410000 */
[----:B--2---:R-:W-:Y:S01]  /*cd80*/  PRMT R25, R24, 0x7610, R25 ;  /* 0x0000761018197816 */ /* 0x004fe20000000019 */
[----:B------:R-:W-:-:S04]  /*cd90*/  FMUL.FTZ R24, R20, R66 ;  /* 0x0000004214187220 */ /* 0x000fc80000410000 */
[----:B------:R-:W-:Y:S02]  /*cda0*/  FFMA.FTZ R15, R17, R24, R15 ;  /* 0x00000018110f7223 */ /* 0x000fe4000001000f */
[----:B------:R-:W-:Y:S02]  /*cdb0*/  FADD.FTZ R21, R21, R24 ;  /* 0x0000001815157221 */ /* 0x000fe40000010000 */
[----:B------:R-:W-:-:S04]  /*cdc0*/  FMUL.FTZ R24, R19, R67 ;  /* 0x0000004313187220 */ /* 0x000fc80000410000 */
[----:B------:R-:W-:Y:S01]  /*cdd0*/  FFMA.FTZ R16, R22, R24, R15 ;  /* 0x0000001816107223 */ /* 0x000fe2000001000f */
[----:B------:R-:W-:Y:S01]  /*cde0*/  PRMT R15, RZ, 0x5410, R25 ;  /* 0x00005410ff0f7816 */ /* 0x000fe20000000019 */
[----:B------:R-:W-:Y:S01]  /*cdf0*/  FADD.FTZ R24, R24, R21 ;  /* 0x0000001518187221 */ /* 0x000fe20000010000 */
[--C-:B------:R-:W-:Y:S02]  /*ce00*/  PRMT R21, RZ, 0x5410, R47.reuse ;  /* 0x00005410ff157816 */ /* 0x100fe4000000002f */
        /* <DEDUP_REMOVED lines=22> */
.L_x_313:
[----:B------:R-:W2:Y:S02]  /*cf70*/  LDL.S16 R25, [R1+0x278] ;  /* 0x0002780001197983 */ /* 0x000ea40000100600 */
[----:B--2---:R-:W-:Y:S02]  /*cf80*/  PRMT R26, R25, 0x7610, R26 ;  /* 0x00007610191a7816 */ /* 0x004fe4000000001a */
[----:B------:R-:W2:Y:S01]  /*cf90*/  LDL.LU.S16 R25, [R1+0x27a] ;  /* 0x00027a0001197983 */ /* 0x000ea20000300600 */
[----:B------:R-:W-:Y:S01]  /*cfa0*/  FFMA.FTZ R23, R14, R9, R23 ;  /* 0x000000090e177223 */ /* 0x000fe20000010017 */
[----:B------:R-:W-:Y:S01]  /*cfb0*/  PRMT R28, R26, 0x7610, R28 ;  /* 0x000076101a1c7816 */ /* 0x000fe2000000001c */
[----:B------:R-:W-:-:S03]  /*cfc0*/  FMUL.FTZ R26, R15, R67 ;  /* 0x000000430f1a7220 */ /* 0x000fc60000410000 */
[----:B------:R-:W-:-:S05]  /*cfd0*/  PRMT R14, RZ, 0x5410, R28 ;  /* 0x00005410ff0e7816 */ /* 0x000fca000000001c */
[----:B------:R-:W-:-:S04]  /*cfe0*/  FADD.FTZ R14, R14, -UR9 ;  /* 0x800000090e0e7e21 */ /* 0x000fc80008010000 */
[----:B------:R-:W-:Y:S01]  /*cff0*/  FMUL.FTZ R14, R14, UR5 ;  /* 0x000000050e0e7c20 */ /* 0x000fe20008410000 */
[----:B--2---:R-:W-:Y:S01]  /*d000*/  PRMT R27, R25, 0x7610, R27 ;  /* 0x00007610191b7816 */ /* 0x004fe2000000001b */
[----:B------:R-:W-:-:S04]  /*d010*/  FMUL.FTZ R25, R47, R66 ;  /* 0x000000422f197220 */ /* 0x000fc80000410000 */
[----:B------:R-:W-:Y:S02]  /*d020*/  FFMA.FTZ R16, R21, R25, R16 ;  /* 0x0000001915107223 */ /* 0x000fe40000010010 */
[----:B------:R-:W-:Y:S02]  /*d030*/  FADD.FTZ R25, R24, R25 ;  /* 0x0000001918197221 */ /* 0x000fe40000010000 */
[----:B------:R-:W-:Y:S01]  /*d040*/  FADD.FTZ R24, R12, R2 ;  /* 0x000000020c187221 */ /* 0x000fe20000010000 */
[----:B------:R-:W-:Y:S01]  /*d050*/  PRMT R12, RZ, 0x5410, R27 ;  /* 0x00005410ff0c7816 */ /* 0x000fe2000000001b */
        /* <DEDUP_REMOVED lines=25> */
.L_x_314:
[----:B------:R-:W2:Y:S02]  /*d1f0*/  LDL.S16 R26, [R1+0x27c] ;  /* 0x00027c00011a7983 */ /* 0x000ea40000100600 */
[----:B--2---:R-:W-:Y:S02]  /*d200*/  PRMT R27, R26, 0x7610, R27 ;  /* 0x000076101a1b7816 */ /* 0x004fe4000000001b */
[----:B------:R-:W2:Y:S01]  /*d210*/  LDL.LU.S16 R26, [R1+0x27e] ;  /* 0x00027e00011a7983 */ /* 0x000ea20000300600 */
[----:B------:R-:W-:Y:S01]  /*d220*/  FMUL.FTZ R28, R12, R67 ;  /* 0x000000430c1c7220 */ /* 0x000fe20000410000 */
[----:B------:R-:W-:Y:S01]  /*d230*/  PRMT R30, R27, 0x7610, R30 ;  /* 0x000076101b1e7816 */ /* 0x000fe2000000001e */
[----:B------:R-:W-:-:S04]  /*d240*/  FMUL.FTZ R27, R49, R66 ;  /* 0x00000042311b7220 */ /* 0x000fc80000410000 */
[----:B------:R-:W-:Y:S02]  /*d250*/  FFMA.FTZ R2, R16, R27, R2 ;  /* 0x0000001b10027223 */ /* 0x000fe40000010002 */
[----:B------:R-:W-:Y:S02]  /*d260*/  FADD.FTZ R27, R25, R27 ;  /* 0x0000001b191b7221 */ /* 0x000fe40000010000 */
[----:B------:R-:W-:Y:S01]  /*d270*/  FADD.FTZ R25, R11, R9 ;  /* 0x000000090b197221 */ /* 0x000fe20000010000 */
[----:B------:R-:W-:Y:S01]  /*d280*/  PRMT R11, RZ, 0x5410, R30 ;  /* 0x00005410ff0b7816 */ /* 0x000fe2000000001e */
[----:B------:R-:W-:Y:S02]  /*d290*/  FFMA.FTZ R9, R14, R28, R2 ;  /* 0x0000001c0e097223 */ /* 0x000fe40000010002 */
[----:B------:R-:W-:Y:S02]  /*d2a0*/  FADD.FTZ R27, R28, R27 ;  /* 0x0000001b1c1b7221 */ /* 0x000fe40000010000 */
[----:B------:R-:W-:-:S04]  /*d2b0*/  FADD.FTZ R11, R11, -UR9 ;  /* 0x800000090b0b7e21 */ /* 0x000fc80008010000 */
[----:B------:R-:W-:Y:S01]  /*d2c0*/  FMUL.FTZ R11, R11, UR5 ;  /* 0x000000050b0b7c20 */ /* 0x000fe20008410000 */
[----:B--2---:R-:W-:Y:S01]  /*d2d0*/  PRMT R29, R26, 0x7610, R29 ;  /* 0x000076101a1d7816 */ /* 0x004fe2000000001d */
[----:B------:R-:W-:Y:S01]  /*d2e0*/  FFMA.FTZ R26, R10, R3, R13 ;  /* 0x000000030a1a7223 */ /* 0x000fe2000001000d */
[--C-:B------:R-:W-:Y:S02]  /*d2f0*/  PRMT R13, RZ, 0x5410, R59.reuse ;  /* 0x00005410ff0d7816 */ /* 0x100fe4000000003b */
[----:B------:R-:W-:Y:S02]  /*d300*/  PRMT R10, RZ, 0x7610, R59 ;  /* 0x00007610ff0a7816 */ /* 0x000fe4000000003b */
[----:B------:R-:W-:Y:S01]  /*d310*/  PRMT R2, RZ, 0x5410, R29 ;  /* 0x00005410ff027816 */ /* 0x000fe2000000001d */
        /* <DEDUP_REMOVED lines=21> */
.L_x_315:
        /* <DEDUP_REMOVED lines=16> */
[--C-:B------:R-:W-:Y:S01]  /*d570*/  PRMT R9, RZ, 0x5410, R78.reuse ;  /* 0x00005410ff097816 */ /* 0x100fe2000000004e */
        /* <DEDUP_REMOVED lines=23> */
.L_x_316:
[----:B------:R-:W2:Y:S02]  /*d6f0*/  LDL.S16 R28, [R1+0x2cc] ;  /* 0x0002cc00011c7983 */ /* 0x000ea40000100600 */
[----:B--2---:R-:W-:Y:S02]  /*d700*/  PRMT R30, R28, 0x7610, R30 ;  /* 0x000076101c1e7816 */ /* 0x004fe4000000001e */
[----:B------:R-:W2:Y:S01]  /*d710*/  LDL.LU.S16 R28, [R1+0x2ce] ;  /* 0x0002ce00011c7983 */ /* 0x000ea20000300600 */
[----:B------:R-:W-:Y:S01]  /*d720*/  FFMA.FTZ R26, R22, R19, R26 ;  /* 0x00000013161a7223 */ /* 0x000fe2000001001a */
[----:B------:R-:W-:Y:S01]  /*d730*/  PRMT R32, R30, 0x7610, R32 ;  /* 0x000076101e207816 */ /* 0x000fe20000000020 */
[----:B------:R-:W-:Y:S01]  /*d740*/  FMUL.FTZ R30, R17, R67 ;  /* 0x00000043111e7220 */ /* 0x000fe20000410000 */
[----:B--2---:R-:W-:Y:S01]  /*d750*/  PRMT R31, R28, 0x7610, R31 ;  /* 0x000076101c1f7816 */ /* 0x004fe2000000001f */
[----:B------:R-:W-:-:S03]  /*d760*/  FMUL.FTZ R28, R78, R66 ;  /* 0x000000424e1c7220 */ /* 0x000fc60000410000 */
[----:B------:R-:W-:Y:S01]  /*d770*/  PRMT R33, RZ, 0x5410, R31 ;  /* 0x00005410ff217816 */ /* 0x000fe2000000001f */
[----:B------:R-:W-:Y:S02]  /*d780*/  FFMA.FTZ R29, R9, R28, R29 ;  /* 0x0000001c091d7223 */ /* 0x000fe4000001001d */
[----:B------:R-:W-:Y:S02]  /*d790*/  FADD.FTZ R28, R27, R28 ;  /* 0x0000001c1b1c7221 */ /* 0x000fe40000010000 */
[----:B------:R-:W-:Y:S01]  /*d7a0*/  FADD.FTZ R27, R25, R20 ;  /* 0x00000014191b7221 */ /* 0x000fe20000010000 */
        /* <DEDUP_REMOVED lines=28> */
.L_x_317:
[----:B------:R-:W2:Y:S02]  /*d970*/  LDL.S16 R22, [R1+0x2c8] ;  /* 0x0002c80001167983 */ /* 0x000ea40000100600 */
[----:B--2---:R-:W-:Y:S02]  /*d980*/  PRMT R32, R22, 0x7610, R32 ;  /* 0x0000761016207816 */ /* 0x004fe40000000020 */
[----:B------:R-:W2:Y:S01]  /*d990*/  LDL.LU.S16 R22, [R1+0x2ca] ;  /* 0x0002ca0001167983 */ /* 0x000ea20000300600 */
[----:B------:R-:W-:Y:S01]  /*d9a0*/  PRMT R36, RZ, 0x5410, R97 ;  /* 0x00005410ff247816 */ /* 0x000fe20000000061 */
[----:B------:R-:W-:Y:S01]  /*d9b0*/  FADD.FTZ R24, R24, R19 ;  /* 0x0000001318187221 */ /* 0x000fe20000010000 */
[----:B------:R-:W-:Y:S01]  /*d9c0*/  PRMT R31, R32, 0x7610, R31 ;  /* 0x00007610201f7816 */ /* 0x000fe2000000001f */
[----:B------:R-:W-:Y:S01]  /*d9d0*/  FFMA.FTZ R23, R21, R47, R23 ;  /* 0x0000002f15177223 */ /* 0x000fe20000010017 */
[----:B------:R-:W-:Y:S01]  /*d9e0*/  PRMT R97, RZ, 0x7610, R97 ;  /* 0x00007610ff617816 */ /* 0x000fe20000000061 */
[----:B------:R-:W-:Y:S01]  /*d9f0*/  FADD.FTZ R36, R36, -UR9 ;  /* 0x8000000924247e21 */ /* 0x000fe20008010000 */
[----:B------:R-:W-:-:S03]  /*da00*/  PRMT R44, RZ, 0x5410, R31 ;  /* 0x00005410ff2c7816 */ /* 0x000fc6000000001f */
[----:B------:R-:W-:Y:S02]  /*da10*/  FMUL.FTZ R36, R36, UR5 ;  /* 0x0000000524247c20 */ /* 0x000fe40008410000 */
        /* <DEDUP_REMOVED lines=8> */
[----:B------:R-:W-:Y:S02]  /*daa0*/  FFMA.FTZ R29, R25, R22, R29 ;  /* 0x00000016191d7223 */ /* 0x000fe4000001001d */
[----:B------:R-:W-:Y:S01]  /*dab0*/  FADD.FTZ R28, R22, R28 ;  /* 0x0000001c161c7221 */ /* 0x000fe20000010000 */
        /* <DEDUP_REMOVED lines=19> */
.L_x_318:
        /* <DEDUP_REMOVED lines=40> */
.L_x_319:
        /* <DEDUP_REMOVED lines=40> */
.L_x_320:
        /* <DEDUP_REMOVED lines=8> */
[----:B------:R-:W-:Y:S01]  /*e170*/  PRMT R38, RZ, 0x7610, R121 ;  /* 0x00007610ff267816 */ /* 0x000fe20000000079 */
[----:B------:R-:W-:Y:S01]  /*e180*/  FFMA.FTZ R14, R14, R12, R26 ;  /* 0x0000000c0e0e7223 */ /* 0x000fe2000001001a */
[----:B------:R-:W-:-:S02]  /*e190*/  PRMT R34, RZ, 0x5410, R19 ;  /* 0x00005410ff227816 */ /* 0x000fc40000000013 */
[----:B------:R-:W-:Y:S01]  /*e1a0*/  PRMT R18, R21, 0x7610, R18 ;  /* 0x0000761015127816 */ /* 0x000fe20000000012 */
[----:B------:R-:W-:Y:S02]  /*e1b0*/  FADD.FTZ R38, R38, -UR9 ;  /* 0x8000000926267e21 */ /* 0x000fe40008010000 */
[----:B------:R-:W-:Y:S01]  /*e1c0*/  FADD.FTZ R34, R34, -UR9 ;  /* 0x8000000922227e21 */ /* 0x000fe20008010000 */
[----:B------:R-:W-:Y:S01]  /*e1d0*/  PRMT R31, RZ, 0x5410, R18 ;  /* 0x00005410ff1f7816 */ /* 0x000fe20000000012 */
[----:B------:R-:W-:Y:S02]  /*e1e0*/  FMUL.FTZ R38, R38, UR5 ;  /* 0x0000000526267c20 */ /* 0x000fe40008410000 */
        /* <DEDUP_REMOVED lines=28> */
.L_x_321:
        /* <DEDUP_REMOVED lines=10> */
[----:B------:R-:W-:Y:S01]  /*e450*/  PRMT R21, R30, 0x7610, R21 ;  /* 0x000076101e157816 */ /* 0x000fe20000000015 */
[----:B------:R-:W-:Y:S01]  /*e460*/  FADD.FTZ R24, R24, R12 ;  /* 0x0000000c18187221 */ /* 0x000fe20000010000 */
[----:B------:R-:W-:Y:S01]  /*e470*/  PRMT R19, R26, 0x7610, R19 ;  /* 0x000076101a137816 */ /* 0x000fe20000000013 */
[----:B------:R-:W-:Y:S01]  /*e480*/  FFMA.FTZ R12, R13, R10, R23 ;  /* 0x0000000a0d0c7223 */ /* 0x000fe20000010017 */
[----:B------:R-:W-:Y:S02]  /*e490*/  PRMT R30, RZ, 0x5410, R21 ;  /* 0x00005410ff1e7816 */ /* 0x000fe40000000015 */
        /* <DEDUP_REMOVED lines=8> */
[----:B------:R-:W-:-:S04]  /*e520*/  FMUL.FTZ R15, R31, R66 ;  /* 0x000000421f0f7220 */ /* 0x000fc80000410000 */
[----:B------:R-:W-:Y:S02]  /*e530*/  FFMA.FTZ R29, R38, R15, R29 ;  /* 0x0000000f261d7223 */ /* 0x000fe4000001001d */
[----:B------:R-:W-:Y:S02]  /*e540*/  FADD.FTZ R28, R28, R15 ;  /* 0x0000000f1c1c7221 */ /* 0x000fe40000010000 */
[----:B------:R-:W-:-:S04]  /*e550*/  FMUL.FTZ R15, R27, R67 ;  /* 0x000000431b0f7220 */ /* 0x000fc80000410000 */
[----:B------:R-:W-:Y:S02]  /*e560*/  FFMA.FTZ R29, R34, R15, R29 ;  /* 0x0000000f221d7223 */ /* 0x000fe4000001001d */
[----:B------:R-:W-:Y:S01]  /*e570*/  FADD.FTZ R28, R15, R28 ;  /* 0x0000001c0f1c7221 */ /* 0x000fe20000010000 */
        /* <DEDUP_REMOVED lines=20> */
.L_x_322:
[----:B------:R-:W2:Y:S02]  /*e6c0*/  LDL.S16 R13, [R1+0x236] ;  /* 0x00023600010d7983 */ /* 0x000ea40000100600 */
[----:B--2---:R-:W-:Y:S02]  /*e6d0*/  PRMT R51, R13, 0x7610, R51 ;  /* 0x000076100d337816 */ /* 0x004fe40000000033 */
[----:B------:R-:W2:Y:S02]  /*e6e0*/  LDL.S16 R13, [R1+0x298] ;  /* 0x00029800010d7983 */ /* 0x000ea40000100600 */
        /* <DEDUP_REMOVED lines=9> */
[----:B------:R-:W-:Y:S02]  /*e780*/  PRMT R21, R32, 0x7610, R21 ;  /* 0x0000761020157816 */ /* 0x000fe40000000015 */
[----:B------:R-:W-:Y:S01]  /*e790*/  PRMT R19, R16, 0x7610, R19 ;  /* 0x0000761010137816 */ /* 0x000fe20000000013 */
[----:B------:R-:W-:Y:S01]  /*e7a0*/  FFMA.FTZ R16, R11, R2, R14 ;  /* 0x000000020b107223 */ /* 0x000fe2000001000e */
[----:B------:R-:W-:-:S02]  /*e7b0*/  PRMT R22, RZ, 0x5410, R22 ;  /* 0x00005410ff167816 */ /* 0x000fc40000000016 */
[----:B------:R-:W-:-:S03]  /*e7c0*/  PRMT R14, RZ, 0x5410, R21 ;  /* 0x00005410ff0e7816 */ /* 0x000fc60000000015 */
[----:B------:R-:W-:Y:S02]  /*e7d0*/  FADD.FTZ R22, R22, -UR9 ;  /* 0x8000000916167e21 */ /* 0x000fe40008010000 */
[----:B------:R-:W-:Y:S02]  /*e7e0*/  FADD.FTZ R14, R14, -UR9 ;  /* 0x800000090e0e7e21 */ /* 0x000fe40008010000 */
        /* <DEDUP_REMOVED lines=30> */
.L_x_323:
[----:B------:R-:W2:Y:S02]  /*e9d0*/  LDL.LU.S16 R11, [R1+0x232] ;  /* 0x00023200010b7983 */ /* 0x000ea40000300600 */
        /* <DEDUP_REMOVED lines=26> */
[----:B------:R-:W-:-:S05]  /*eb80*/  PRMT R11, RZ, 0x5410, R32 ;  /* 0x00005410ff0b7816 */ /* 0x000fca0000000020 */
        /* <DEDUP_REMOVED lines=21> */
.L_x_324:
[----:B------:R-:W2:Y:S02]  /*ece0*/  LDL.LU.S16 R18, [R1+0x22a] ;  /* 0x00022a0001127983 */ /* 0x000ea40000300600 */
[----:B--2---:R-:W-:Y:S02]  /*ecf0*/  PRMT R37, R18, 0x7610, R37 ;  /* 0x0000761012257816 */ /* 0x004fe40000000025 */
[----:B------:R-:W2:Y:S02]  /*ed00*/  LDL.S16 R18, [R1+0x288] ;  /* 0x0002880001127983 */ /* 0x000ea40000100600 */
[----:B------:R-:W-:Y:S02]  /*ed10*/  PRMT R32, R37, 0x7610, R32 ;  /* 0x0000761025207816 */ /* 0x000fe40000000020 */
[----:B------:R-:W3:Y:S01]  /*ed20*/  LDL.LU.S16 R37, [R1+0x28a] ;  /* 0x00028a0001257983 */ /* 0x000ee20000300600 */
[----:B--2---:R-:W-:-:S03]  /*ed30*/  PRMT R19, R18, 0x7610, R19 ;  /* 0x0000761012137816 */ /* 0x004fc60000000013 */
[----:B------:R-:W2:Y:S01]  /*ed40*/  LDL.LU.S16 R18, [R1+0x22c] ;  /* 0x00022c0001127983 */ /* 0x000ea20000300600 */
[----:B------:R-:W-:Y:S02]  /*ed50*/  PRMT R51, R32, 0x7610, R51 ;  /* 0x0000761020337816 */ /* 0x000fe40000000033 */
[----:B------:R-:W-:Y:S01]  /*ed60*/  PRMT R47, R19, 0x7610, R47 ;  /* 0x00007610132f7816 */ /* 0x000fe2000000002f */
[----:B------:R-:W-:Y:S02]  /*ed70*/  FMUL.FTZ R19, R2, R67 ;  /* 0x0000004302137220 */ /* 0x000fe40000410000 */
[----:B------:R-:W-:Y:S01]  /*ed80*/  FADD.FTZ R49, R49, R78 ;  /* 0x0000004e31317221 */ /* 0x000fe20000010000 */
[----:B--2---:R-:W-:Y:S01]  /*ed90*/  PRMT R45, R18, 0x7610, R45 ;  /* 0x00007610122d7816 */ /* 0x004fe2000000002d */
[----:B------:R-:W-:-:S04]  /*eda0*/  FMUL.FTZ R18, R9, R66 ;  /* 0x0000004209127220 */ /* 0x000fc80000410000 */
[----:B------:R-:W-:Y:S02]  /*edb0*/  FFMA.FTZ R29, R12, R18, R29 ;  /* 0x000000120c1d7223 */ /* 0x000fe4000001001d */
[----:B------:R-:W-:Y:S02]  /*edc0*/  FADD.FTZ R18, R28, R18 ;  /* 0x000000121c127221 */ /* 0x000fe40000010000 */
[----:B------:R-:W-:Y:S02]  /*edd0*/  FFMA.FTZ R29, R11, R19, R29 ;  /* 0x000000130b1d7223 */ /* 0x000fe4000001001d */
[----:B------:R-:W-:Y:S01]  /*ede0*/  FADD.FTZ R32, R19, R18 ;  /* 0x0000001213207221 */ /* 0x000fe20000010000 */
[----:B------:R-:W-:Y:S02]  /*edf0*/  PRMT R19, RZ, 0x5410, R51 ;  /* 0x00005410ff137816 */ /* 0x000fe40000000033 */
[----:B------:R-:W-:-:S03]  /*ee00*/  PRMT R18, RZ, 0x5410, R47 ;  /* 0x00005410ff127816 */ /* 0x000fc6000000002f */
[----:B------:R-:W-:Y:S02]  /*ee10*/  FADD.FTZ R19, R19, -UR9 ;  /* 0x8000000913137e21 */ /* 0x000fe40008010000 */
[----:B------:R-:W-:Y:S02]  /*ee20*/  FADD.FTZ R18, R18, -UR9 ;  /* 0x8000000912127e21 */ /* 0x000fe40008010000 */
[----:B------:R-:W-:Y:S01]  /*ee30*/  FFMA.FTZ R28, R3, R17, R16 ;  /* 0x00000011031c7223 */ /* 0x000fe20000010010 */
[----:B------:R-:W-:Y:S01]  /*ee40*/  PRMT R3, RZ, 0x5410, R45 ;  /* 0x00005410ff037816 */ /* 0x000fe2000000002d */
[----:B------:R-:W-:Y:S01]  /*ee50*/  FMUL.FTZ R19, R19, UR5 ;  /* 0x0000000513137c20 */ /* 0x000fe20008410000 */
[----:B---3--:R-:W-:Y:S01]  /*ee60*/  PRMT R16, RZ, 0x5410, R37 ;  /* 0x00005410ff107816 */ /* 0x008fe20000000025 */
        /* <DEDUP_REMOVED lines=20> */
.L_x_325:
[----:B------:R-:W2:Y:S04]  /*efb0*/  LDL.S16 R53, [R1+0x284] ;  /* 0x0002840001357983 */ /* 0x000ea80000100600 */
[----:B------:R-:W3:Y:S01]  /*efc0*/  LDL.LU.S16 R51, [R1+0x286] ;  /* 0x0002860001337983 */ /* 0x000ee20000300600 */
[----:B------:R-:W-:Y:S02]  /*efd0*/  FMUL.FTZ R37, R3, R66 ;  /* 0x0000004203257220 */ /* 0x000fe40000410000 */
[----:B------:R-:W-:Y:S01]  /*efe0*/  FFMA.FTZ R45, R20, R79, R21 ;  /* 0x0000004f142d7223 */ /* 0x000fe20000010015 */
[----:B------:R-:W-:Y:S01]  /*eff0*/  PRMT R20, RZ, 0x7610, R120 ;  /* 0x00007610ff147816 */ /* 0x000fe20000000078 */
[----:B------:R-:W-:Y:S02]  /*f000*/  FFMA.FTZ R29, R19, R37, R29 ;  /* 0x00000025131d7223 */ /* 0x000fe4000001001d */
[----:B------:R-:W-:-:S02]  /*f010*/  FADD.FTZ R32, R32, R37 ;  /* 0x0000002520207221 */ /* 0x000fc40000010000 */
[----:B------:R-:W-:Y:S01]  /*f020*/  FADD.FTZ R37, R24, R17 ;  /* 0x0000001118257221 */ /* 0x000fe20000010000 */
[----:B------:R-:W-:Y:S01]  /*f030*/  PRMT R17, RZ, 0x5410, R120 ;  /* 0x00005410ff117816 */ /* 0x000fe20000000078 */
[----:B------:R-:W-:-:S04]  /*f040*/  FMUL.FTZ R47, R16, R67 ;  /* 0x00000043102f7220 */ /* 0x000fc80000410000 */
[----:B------:R-:W-:Y:S02]  /*f050*/  FADD.FTZ R17, R17, -UR9 ;  /* 0x8000000911117e21 */ /* 0x000fe40008010000 */
[----:B------:R-:W-:Y:S02]  /*f060*/  FFMA.FTZ R29, R18, R47, R29 ;  /* 0x0000002f121d7223 */ /* 0x000fe4000001001d */
[----:B------:R-:W-:Y:S02]  /*f070*/  FADD.FTZ R32, R47, R32 ;  /* 0x000000202f207221 */ /* 0x000fe40000010000 */
[----:B------:R-:W-:Y:S01]  /*f080*/  FMUL.FTZ R17, R17, UR5 ;  /* 0x0000000511117c20 */ /* 0x000fe20008410000 */
[----:B--2---:R-:W-:Y:S02]  /*f090*/  PRMT R21, RZ, 0x5410, R53 ;  /* 0x00005410ff157816 */ /* 0x004fe40000000035 */
[----:B---3--:R-:W-:-:S03]  /*f0a0*/  PRMT R24, RZ, 0x5410, R51 ;  /* 0x00005410ff187816 */ /* 0x008fc60000000033 */
        /* <DEDUP_REMOVED lines=21> */
.L_x_326:
[----:B------:R-:W2:Y:S04]  /*f200*/  LDL.S16 R63, [R1+0x250] ;  /* 0x00025000013f7983 */ /* 0x000ea80000100600 */
[----:B------:R-:W3:Y:S04]  /*f210*/  LDL.S16 R61, [R1+0x280] ;  /* 0x00028000013d7983 */ /* 0x000ee80000100600 */
[----:B------:R-:W4:Y:S04]  /*f220*/  LDL.LU.S16 R60, [R1+0x252] ;  /* 0x00025200013c7983 */ /* 0x000f280000300600 */
[----:B------:R-:W5:Y:S01]  /*f230*/  LDL.LU.S16 R56, [R1+0x282] ;  /* 0x0002820001387983 */ /* 0x000f620000300600 */
[----:B------:R-:W-:-:S02]  /*f240*/  FMUL.FTZ R47, R20, R66 ;  /* 0x00000042142f7220 */ /* 0x000fc40000410000 */
[----:B------:R-:W-:Y:S02]  /*f250*/  FFMA.FTZ R51, R25, R33, R28 ;  /* 0x0000002119337223 */ /* 0x000fe4000001001c */
[----:B------:R-:W-:Y:S02]  /*f260*/  FFMA.FTZ R29, R17, R47, R29 ;  /* 0x0000002f111d7223 */ /* 0x000fe4000001001d */
[----:B------:R-:W-:Y:S02]  /*f270*/  FADD.FTZ R32, R32, R47 ;  /* 0x0000002f20207221 */ /* 0x000fe40000010000 */
[----:B------:R-:W-:Y:S02]  /*f280*/  FMUL.FTZ R47, R24, R67 ;  /* 0x00000043182f7220 */ /* 0x000fe40000410000 */
[----:B------:R-:W-:Y:S02]  /*f290*/  FADD.FTZ R49, R49, R79 ;  /* 0x0000004f31317221 */ /* 0x000fe40000010000 */
[----:B------:R-:W-:-:S02]  /*f2a0*/  FFMA.FTZ R53, R21, R47, R29 ;  /* 0x0000002f15357223 */ /* 0x000fc4000001001d */
[----:B------:R-:W-:Y:S01]  /*f2b0*/  FADD.FTZ R47, R47, R32 ;  /* 0x000000202f2f7221 */ /* 0x000fe20000010000 */
[----:B--2---:R-:W-:Y:S02]  /*f2c0*/  PRMT R25, RZ, 0x5410, R63 ;  /* 0x00005410ff197816 */ /* 0x004fe4000000003f */
[----:B---3--:R-:W-:-:S03]  /*f2d0*/  PRMT R29, RZ, 0x5410, R61 ;  /* 0x00005410ff1d7816 */ /* 0x008fc6000000003d */
[----:B------:R-:W-:Y:S01]  /*f2e0*/  FADD.FTZ R25, R25, -UR9 ;  /* 0x8000000919197e21 */ /* 0x000fe20008010000 */
[----:B----4-:R-:W-:Y:S01]  /*f2f0*/  PRMT R28, RZ, 0x5410, R60 ;  /* 0x00005410ff1c7816 */ /* 0x010fe2000000003c */
[----:B------:R-:W-:Y:S02]  /*f300*/  FADD.FTZ R29, R29, -UR9 ;  /* 0x800000091d1d7e21 */ /* 0x000fe40008010000 */
[----:B------:R-:W-:Y:S01]  /*f310*/  FMUL.FTZ R25, R25, UR5 ;  /* 0x0000000519197c20 */ /* 0x000fe20008410000 */
[----:B-----5:R-:W-:Y:S01]  /*f320*/  PRMT R32, RZ, 0x5410, R56 ;  /* 0x00005410ff207816 */ /* 0x020fe20000000038 */
        /* <DEDUP_REMOVED lines=20> */
.L_x_327:
[----:B------:R-:W2:Y:S04]  /*f470*/  LDL.S16 R70, [R1+0x220] ;  /* 0x0002200001467983 */ /* 0x000ea80000100600 */
[----:B------:R-:W3:Y:S04]  /*f480*/  LDL.S16 R69, [R1+0x224] ;  /* 0x0002240001457983 */ /* 0x000ee80000100600 */
[----:B------:R-:W4:Y:S04]  /*f490*/  LDL.LU.S16 R68, [R1+0x222] ;  /* 0x0002220001447983 */ /* 0x000f280000300600 */
[----:B------:R-:W5:Y:S01]  /*f4a0*/  LDL.LU.S16 R63, [R1+0x226] ;  /* 0x00022600013f7983 */ /* 0x000f620000300600 */
[----:B------:R-:W-:-:S02]  /*f4b0*/  FMUL.FTZ R56, R28, R66 ;  /* 0x000000421c387220 */ /* 0x000fc40000410000 */
[----:B------:R-:W-:Y:S02]  /*f4c0*/  FMUL.FTZ R61, R32, R67 ;  /* 0x00000043203d7220 */ /* 0x000fe40000410000 */
[----:B------:R-:W-:Y:S02]  /*f4d0*/  FFMA.FTZ R60, R25, R56, R53 ;  /* 0x00000038193c7223 */ /* 0x000fe40000010035 */
[----:B------:R-:W-:Y:S02]  /*f4e0*/  FADD.FTZ R53, R37, R33 ;  /* 0x0000002125357221 */ /* 0x000fe40000010000 */
[----:B------:R-:W-:Y:S02]  /*f4f0*/  FADD.FTZ R47, R47, R56 ;  /* 0x000000382f2f7221 */ /* 0x000fe40000010000 */
[----:B------:R-:W-:Y:S02]  /*f500*/  FFMA.FTZ R60, R29, R61, R60 ;  /* 0x0000003d1d3c7223 */ /* 0x000fe4000001003c */
        /* <DEDUP_REMOVED lines=29> */
.L_x_328:
[----:B------:R-:W2:Y:S04]  /*f6e0*/  LDL.S16 R73, [R1+0x218] ;  /* 0x0002180001497983 */ /* 0x000ea80000100600 */
[----:B------:R-:W3:Y:S04]  /*f6f0*/  LDL.S16 R72, [R1+0x28c] ;  /* 0x00028c0001487983 */ /* 0x000ee80000100600 */
[----:B------:R-:W4:Y:S04]  /*f700*/  LDL.LU.S16 R70, [R1+0x21a] ;  /* 0x00021a0001467983 */ /* 0x000f280000300600 */
[----:B------:R-:W5:Y:S01]  /*f710*/  LDL.LU.S16 R69, [R1+0x28e] ;  /* 0x00028e0001457983 */ /* 0x000f620000300600 */
[----:B------:R-:W-:-:S02]  /*f720*/  FMUL.FTZ R63, R36, R66 ;  /* 0x00000042243f7220 */ /* 0x000fc40000410000 */
[----:B------:R-:W-:Y:S02]  /*f730*/  FADD.FTZ R97, R49, R97 ;  /* 0x0000006131617221 */ /* 0x000fe40000010000 */
[----:B------:R-:W-:Y:S02]  /*f740*/  FFMA.FTZ R45, R33, R63, R60 ;  /* 0x0000003f212d7223 */ /* 0x000fe4000001003c */
[----:B------:R-:W-:Y:S02]  /*f750*/  FADD.FTZ R61, R61, R63 ;  /* 0x0000003f3d3d7221 */ /* 0x000fe40000010000 */
[----:B------:R-:W-:Y:S02]  /*f760*/  FMUL.FTZ R63, R47, R67 ;  /* 0x000000432f3f7220 */ /* 0x000fe40000410000 */
        /* <DEDUP_REMOVED lines=30> */
.L_x_329:
        /* <DEDUP_REMOVED lines=39> */
.L_x_330:
[----:B------:R-:W2:Y:S01]  /*fbc0*/  LDL.S16 R74, [R1+0x290] ;  /* 0x00029000014a7983 */ /* 0x000ea20000100600 */
[----:B------:R-:W-:Y:S02]  /*fbd0*/  FMUL.FTZ R70, R52, R66 ;  /* 0x0000004234467220 */ /* 0x000fe40000410000 */
[----:B------:R-:W-:Y:S02]  /*fbe0*/  FMUL.FTZ R72, R56, R67 ;  /* 0x0000004338487220 */ /* 0x000fe40000410000 */
[----:B------:R-:W-:Y:S02]  /*fbf0*/  FFMA.FTZ R68, R50, R70, R68 ;  /* 0x0000004632447223 */ /* 0x000fe40000010044 */
[----:B------:R-:W-:Y:S02]  /*fc00*/  FADD.FTZ R61, R61, R70 ;  /* 0x000000463d3d7221 */ /* 0x000fe40000010000 */
[----:B------:R-:W-:Y:S02]  /*fc10*/  FFMA.FTZ R73, R53, R72, R68 ;  /* 0x0000004835497223 */ /* 0x000fe40000010044 */
[----:B------:R-:W-:Y:S01]  /*fc20*/  FFMA.FTZ R70, R57, R59, R60 ;  /* 0x0000003b39467223 */ /* 0x000fe2000001003c */
[----:B------:R-:W-:Y:S01]  /*fc30*/  PRMT R57, RZ, 0x5410, R124 ;  /* 0x00005410ff397816 */ /* 0x000fe2000000007c */
[----:B------:R-:W-:Y:S01]  /*fc40*/  FADD.FTZ R72, R72, R61 ;  /* 0x0000003d48487221 */ /* 0x000fe20000010000 */
[----:B------:R-:W-:Y:S01]  /*fc50*/  PRMT R61, RZ, 0x7610, R125 ;  /* 0x00007610ff3d7816 */ /* 0x000fe2000000007d */
[----:B------:R-:W-:Y:S01]  /*fc60*/  FADD.FTZ R97, R97, R98 ;  /* 0x0000006261617221 */ /* 0x000fe20000010000 */
[----:B------:R-:W-:Y:S01]  /*fc70*/  PRMT R60, RZ, 0x7610, R124 ;  /* 0x00007610ff3c7816 */ /* 0x000fe2000000007c */
[----:B------:R-:W-:-:S02]  /*fc80*/  FADD.FTZ R57, R57, -UR9 ;  /* 0x8000000939397e21 */ /* 0x000fc40008010000 */
[----:B------:R-:W-:Y:S02]  /*fc90*/  FADD.FTZ R61, R61, -UR9 ;  /* 0x800000093d3d7e21 */ /* 0x000fe40008010000 */
[----:B------:R-:W-:Y:S02]  /*fca0*/  FMUL.FTZ R57, R57, UR5 ;  /* 0x0000000539397c20 */ /* 0x000fe40008410000 */
[----:B------:R-:W-:Y:S01]  /*fcb0*/  FMUL.FTZ R61, R61, UR5 ;  /* 0x000000053d3d7c20 */ /* 0x000fe20008410000 */
[----:B--2---:R-:W-:Y:S01]  /*fcc0*/  PRMT R68, RZ, 0x5410, R74 ;  /* 0x00005410ff447816 */ /* 0x004fe2000000004a */
        /* <DEDUP_REMOVED lines=19> */
.L_x_331:
[----:B------:R-:W2:Y:S04]  /*fe00*/  LDL.LU.S16 R78, [R1+0x292] ;  /* 0x00029200014e7983 */ /* 0x000ea80000300600 */
[----:B------:R-:W3:Y:S01]  /*fe10*/  LDL.S16 R75, [R1+0x29c] ;  /* 0x00029c00014b7983 */ /* 0x000ee20000100600 */
[----:B------:R-:W-:Y:S02]  /*fe20*/  FMUL.FTZ R74, R60, R66 ;  /* 0x000000423c4a7220 */ /* 0x000fe40000410000 */
[----:B------:R-:W-:Y:S02]  /*fe30*/  FADD.FTZ R63, R63, R59 ;  /* 0x0000003b3f3f7221 */ /* 0x000fe40000010000 */
[----:B------:R-:W-:Y:S02]  /*fe40*/  FFMA.FTZ R73, R57, R74, R73 ;  /* 0x0000004a39497223 */ /* 0x000fe40000010049 */
[----:B------:R-:W-:-:S02]  /*fe50*/  FADD.FTZ R72, R72, R74 ;  /* 0x0000004a48487221 */ /* 0x000fc40000010000 */
[----:B------:R-:W-:Y:S02]  /*fe60*/  FMUL.FTZ R74, R68, R67 ;  /* 0x00000043444a7220 */ /* 0x000fe40000410000 */
[----:B------:R-:W-:Y:S01]  /*fe70*/  FFMA.FTZ R62, R62, R99, R69 ;  /* 0x000000633e3e7223 */ /* 0x000fe20000010045 */
[----:B------:R-:W-:Y:S01]  /*fe80*/  PRMT R69, RZ, 0x5410, R123 ;  /* 0x00005410ff457816 */ /* 0x000fe2000000007b */
[----:B------:R-:W-:Y:S02]  /*fe90*/  FFMA.FTZ R59, R61, R74, R73 ;  /* 0x0000004a3d3b7223 */ /* 0x000fe40000010049 */
[----:B------:R-:W-:Y:S01]  /*fea0*/  FADD.FTZ R74, R74, R72 ;  /* 0x000000484a4a7221 */ /* 0x000fe20000010000 */
[----:B------:R-:W-:Y:S01]  /*feb0*/  PRMT R72, RZ, 0x7610, R123 ;  /* 0x00007610ff487816 */ /* 0x000fe2000000007b */
[----:B------:R-:W-:-:S04]  /*fec0*/  FADD.FTZ R69, R69, -UR9 ;  /* 0x8000000945457e21 */ /* 0x000fc80008010000 */
        /* <DEDUP_REMOVED lines=24> */
.L_x_332:
[----:B------:R-:W2:Y:S04]  /*10050*/  LDL.LU.S16 R80, [R1+0x29e] ;  /* 0x00029e0001507983 */ /* 0x000ea80000300600 */
[----:B------:R-:W3:Y:S01]  /*10060*/  LDL.S16 R82, [R1+0x2a0] ;  /* 0x0002a00001527983 */ /* 0x000ee20000100600 */
[----:B------:R-:W-:Y:S01]  /*10070*/  FMUL.FTZ R75, R72, R66 ;  /* 0x00000042484b7220 */ /* 0x000fe20000410000 */
[----:B------:R-:W-:Y:S01]  /*10080*/  PRMT R79, RZ, 0x5410, R117 ;  /* 0x00005410ff4f7816 */ /* 0x000fe20000000075 */
[----:B------:R-:W-:Y:S02]  /*10090*/  FADD.FTZ R97, R97, R99 ;  /* 0x0000006361617221 */ /* 0x000fe40000010000 */
[----:B------:R-:W-:Y:S02]  /*100a0*/  FFMA.FTZ R59, R69, R75, R59 ;  /* 0x0000004b453b7223 */ /* 0x000fe4000001003b */
[----:B------:R-:W-:-:S02]  /*100b0*/  FADD.FTZ R74, R74, R75 ;  /* 0x0000004b4a4a7221 */ /* 0x000fc40000010000 */
[----:B------:R-:W-:Y:S02]  /*100c0*/  FMUL.FTZ R75, R78, R67 ;  /* 0x000000434e4b7220 */ /* 0x000fe40000410000 */
[----:B------:R-:W-:Y:S02]  /*100d0*/  FADD.FTZ R79, R79, -UR9 ;  /* 0x800000094f4f7e21 */ /* 0x000fe40008010000 */
[----:B------:R-:W-:Y:S02]  /*100e0*/  FFMA.FTZ R70, R54, R35, R70 ;  /* 0x0000002336467223 */ /* 0x000fe40000010046 */
[----:B------:R-:W-:Y:S02]  /*100f0*/  FFMA.FTZ R59, R73, R75, R59 ;  /* 0x0000004b493b7223 */ /* 0x000fe4000001003b */
[----:B------:R-:W-:Y:S02]  /*10100*/  FADD.FTZ R74, R75, R74 ;  /* 0x0000004a4b4a7221 */ /* 0x000fe40000010000 */
[----:B------:R-:W-:Y:S01]  /*10110*/  FMUL.FTZ R79, R79, UR5 ;  /* 0x000000054f4f7c20 */ /* 0x000fe20008410000 */
[----:B--2---:R-:W-:-:S02]  /*10120*/  PRMT R81, RZ, 0x5410, R80 ;  /* 0x00005410ff517816 */ /* 0x004fc40000000050 */
[----:B------:R-:W-:Y:S02]  /*10130*/  PRMT R80, RZ, 0x7610, R117 ;  /* 0x00007610ff507816 */ /* 0x000fe40000000075 */
[----:B---3--:R-:W-:Y:S01]  /*10140*/  PRMT R84, RZ, 0x5410, R82 ;  /* 0x00005410ff547816 */ /* 0x008fe20000000052 */
        /* <DEDUP_REMOVED lines=21> */
.L_x_333:
[----:B------:R-:W-:Y:S01]  /*102a0*/  FMUL.FTZ R54, R80, R66 ;  /* 0x0000004250367220 */ /* 0x000fe20000410000 */
[----:B------:R-:W-:Y:S01]  /*102b0*/  PRMT R85, RZ, 0x5410, R39 ;  /* 0x00005410ff557816 */ /* 0x000fe20000000027 */
[----:B------:R-:W-:Y:S01]  /*102c0*/  FADD.FTZ R63, R63, R35 ;  /* 0x000000233f3f7221 */ /* 0x000fe20000010000 */
        /* <DEDUP_REMOVED lines=8> */
[----:B------:R-:W-:Y:S02]  /*10350*/  FFMA.FTZ R62, R38, R31, R62 ;  /* 0x0000001f263e7223 */ /* 0x000fe4000001003e */
        /* <DEDUP_REMOVED lines=23> */
.L_x_334:
[----:B------:R-:W2:Y:S01]  /*104d0*/  LDL.LU.S16 R38, [R1+0x2a2] ;  /* 0x0002a20001267983 */ /* 0x000ea20000300600 */
[----:B------:R-:W-:Y:S01]  /*104e0*/  FMUL.FTZ R35, R88, R66 ;  /* 0x0000004258237220 */ /* 0x000fe20000410000 */
[--C-:B------:R-:W-:Y:S01]  /*104f0*/  PRMT R93, RZ, 0x5410, R40.reuse ;  /* 0x00005410ff5d7816 */ /* 0x100fe20000000028 */
[----:B------:R-:W-:Y:S01]  /*10500*/  FADD.FTZ R97, R97, R31 ;  /* 0x0000001f61617221 */ /* 0x000fe20000010000 */
[----:B------:R-:W-:Y:S01]  /*10510*/  PRMT R105, RZ, 0x7610, R113 ;  /* 0x00007610ff697816 */ /* 0x000fe20000000071 */
[----:B------:R-:W-:Y:S01]  /*10520*/  FFMA.FTZ R59, R85, R35, R59 ;  /* 0x00000023553b7223 */ /* 0x000fe2000001003b */
[----:B------:R-:W-:Y:S01]  /*10530*/  PRMT R106, RZ, 0x7610, R40 ;  /* 0x00007610ff6a7816 */ /* 0x000fe20000000028 */
[----:B------:R-:W-:Y:S02]  /*10540*/  FADD.FTZ R74, R74, R35 ;  /* 0x000000234a4a7221 */ /* 0x000fe40000010000 */
        /* <DEDUP_REMOVED lines=28> */
.L_x_335:
[----:B------:R-:W-:Y:S01]  /*10710*/  FADD.FTZ R63, R63, R27 ;  /* 0x0000001b3f3f7221 */ /* 0x000fe20000010000 */
[----:B------:R-:W-:Y:S01]  /*10720*/  PRMT R27, RZ, 0x5410, R41 ;  /* 0x00005410ff1b7816 */ /* 0x000fe20000000029 */
[----:B------:R-:W-:Y:S01]  /*10730*/  FMUL.FTZ R31, R106, R66 ;  /* 0x000000426a1f7220 */ /* 0x000fe20000410000 */
[--C-:B------:R-:W-:Y:S01]  /*10740*/  PRMT R122, RZ, 0x5410, R111.reuse ;  /* 0x00005410ff7a7816 */ /* 0x100fe2000000006f */
[----:B------:R-:W-:Y:S01]  /*10750*/  FFMA.FTZ R62, R30, R23, R62 ;  /* 0x000000171e3e7223 */ /* 0x000fe2000001003e */
[----:B------:R-:W-:Y:S01]  /*10760*/  PRMT R108, RZ, 0x7610, R111 ;  /* 0x00007610ff6c7816 */ /* 0x000fe2000000006f */
[----:B------:R-:W-:Y:S01]  /*10770*/  FFMA.FTZ R59, R93, R31, R59 ;  /* 0x0000001f5d3b7223 */ /* 0x000fe2000001003b */
[----:B------:R-:W-:Y:S01]  /*10780*/  PRMT R125, RZ, 0x5410, R125 ;  /* 0x00005410ff7d7816 */ /* 0x000fe2000000007d */
[----:B------:R-:W-:Y:S02]  /*10790*/  FADD.FTZ R74, R74, R31 ;  /* 0x0000001f4a4a7221 */ /* 0x000fe40000010000 */
[----:B------:R-:W-:-:S02]  /*107a0*/  FMUL.FTZ R31, R110, R67 ;  /* 0x000000436e1f7220 */ /* 0x000fc40000410000 */
[----:B------:R-:W-:Y:S02]  /*107b0*/  FADD.FTZ R27, R27, -UR9 ;  /* 0x800000091b1b7e21 */ /* 0x000fe40008010000 */
[----:B------:R-:W-:Y:S02]  /*107c0*/  FADD.FTZ R122, R122, -UR9 ;  /* 0x800000097a7a7e21 */ /* 0x000fe40008010000 */
        /* <DEDUP_REMOVED lines=23> */
.L_x_336:
        /* <DEDUP_REMOVED lines=35> */
.L_x_337:
[----:B------:R-:W2:Y:S04]  /*10b70*/  LDL.S16 R27, [R1+0x2ac] ;  /* 0x0002ac00011b7983 */ /* 0x000ea80000100600 */
[----:B------:R-:W3:Y:S01]  /*10b80*/  LDL.LU.S16 R26, [R1+0x2ae] ;  /* 0x0002ae00011a7983 */ /* 0x000ee20000300600 */
[----:B------:R-:W-:Y:S01]  /*10b90*/  FMUL.FTZ R23, R113, R66 ;  /* 0x0000004271177220 */ /* 0x000fe20000410000 */
[----:B------:R-:W-:Y:S01]  /*10ba0*/  PRMT R117, RZ, 0x5410, R42 ;  /* 0x00005410ff757816 */ /* 0x000fe2000000002a */
[----:B------:R-:W-:Y:S01]  /*10bb0*/  FADD.FTZ R63, R63, R15 ;  /* 0x0000000f3f3f7221 */ /* 0x000fe20000010000 */
[----:B------:R-:W-:Y:S01]  /*10bc0*/  PRMT R121, RZ, 0x5410, R121 ;  /* 0x00005410ff797816 */ /* 0x000fe20000000079 */
        /* <DEDUP_REMOVED lines=31> */
.L_x_338:
[----:B------:R-:W2:Y:S04]  /*10dc0*/  LDL.S16 R26, [R1+0x2b0] ;  /* 0x0002b000011a7983 */ /* 0x000ea80000100600 */
[----:B------:R-:W3:Y:S01]  /*10dd0*/  LDL.LU.S16 R23, [R1+0x2b2] ;  /* 0x0002b20001177983 */ /* 0x000ee20000300600 */
[----:B------:R-:W-:Y:S01]  /*10de0*/  FADD.FTZ R97, R97, R13 ;  /* 0x0000000d61617221 */ /* 0x000fe20000010000 */
[----:B------:R-:W-:Y:S01]  /*10df0*/  PRMT R22, RZ, 0x7610, R42 ;  /* 0x00007610ff167816 */ /* 0x000fe2000000002a */
[----:B------:R-:W-:Y:S02]  /*10e00*/  FMUL.FTZ R15, R121, R66 ;  /* 0x00000042790f7220 */ /* 0x000fe40000410000 */
[----:B------:R-:W-:Y:S02]  /*10e10*/  FFMA.FTZ R70, R14, R10, R70 ;  /* 0x0000000a0e467223 */ /* 0x000fe40000010046 */
[----:B------:R-:W-:-:S02]  /*10e20*/  FADD.FTZ R22, R22, -UR9 ;  /* 0x8000000916167e21 */ /* 0x000fc40008010000 */
[----:B------:R-:W-:Y:S02]  /*10e30*/  FFMA.FTZ R59, R117, R15, R59 ;  /* 0x0000000f753b7223 */ /* 0x000fe4000001003b */
[----:B------:R-:W-:Y:S02]  /*10e40*/  FMUL.FTZ R30, R22, UR5 ;  /* 0x00000005161e7c20 */ /* 0x000fe40008410000 */
[----:B------:R-:W-:Y:S02]  /*10e50*/  FADD.FTZ R74, R74, R15 ;  /* 0x0000000f4a4a7221 */ /* 0x000fe40000010000 */
[----:B------:R-:W-:Y:S01]  /*10e60*/  FMUL.FTZ R15, R124, R67 ;  /* 0x000000437c0f7220 */ /* 0x000fe20000410000 */
[----:B------:R0:W-:Y:S03]  /*10e70*/  STL [R1+0x218], R30 ;  /* 0x0002181e01007387 */ /* 0x0001e60000100800 */
[----:B------:R-:W-:-:S02]  /*10e80*/  FFMA.FTZ R59, R120, R15, R59 ;  /* 0x0000000f783b7223 */ /* 0x000fc4000001003b */
[----:B------:R-:W-:Y:S01]  /*10e90*/  FADD.FTZ R74, R15, R74 ;  /* 0x0000004a0f4a7221 */ /* 0x000fe20000010000 */
[----:B------:R-:W-:Y:S02]  /*10ea0*/  PRMT R15, RZ, 0x5410, R43 ;  /* 0x00005410ff0f7816 */ /* 0x000fe4000000002b */
[----:B--2---:R-:W-:Y:S02]  /*10eb0*/  PRMT R13, RZ, 0x5410, R26 ;  /* 0x00005410ff0d7816 */ /* 0x004fe4000000001a */
[----:B---3--:R-:W-:-:S03]  /*10ec0*/  PRMT R14, RZ, 0x5410, R23 ;  /* 0x00005410ff0e7816 */ /* 0x008fc60000000017 */
[----:B------:R-:W-:-:S04]  /*10ed0*/  FADD.FTZ R13, R13, -UR9 ;  /* 0x800000090d0d7e21 */ /* 0x000fc80008010000 */
[----:B------:R-:W-:-:S05]  /*10ee0*/  FMUL.FTZ R27, R13, UR5 ;  /* 0x000000050d1b7c20 */ /* 0x000fca0008410000 */
[----:B------:R0:W-:Y:S01]  /*10ef0*/  STL [R1+0x248], R27 ;  /* 0x0002481b01007387 */ /* 0x0001e20000100800 */
[----:B------:R-:W-:Y:S05]  /*10f00*/  @!P2 BRA `(.L_x_339) ;  /* 0x000001200000a947 */ /* 0x000fea0003800000 */
[----:B------:R-:W-:-:S04]  /*10f10*/  FFMA.FTZ R13, R30, R66, R64 ;  /* 0x000000421e0d7223 */ /* 0x000fc80000010040 */
[----:B------:R-:W-:-:S06]  /*10f20*/  FMUL.FTZ R22, R13, -1.4426950216293334961 ;  /* 0xbfb8aa3b0d167820 */ /* 0x000fcc0000410000 */
[----:B------:R-:W1:Y:S02]  /*10f30*/  MUFU.EX2 R22, R22 ;  /* 0x0000001600167308 */ /* 0x000e640000000800 */
[----:B-1----:R-:W-:-:S06]  /*10f40*/  FADD.FTZ R22, R22, 1 ;  /* 0x3f80000016167421 */ /* 0x002fcc0000010000 */
[----:B------:R-:W1:Y:S02]  /*10f50*/  MUFU.RCP R22, R22 ;  /* 0x0000001600167308 */ /* 0x000e640000001000 */
[----:B-1----:R-:W-:Y:S02]  /*10f60*/  FMUL.FTZ R15, R15, R22 ;  /* 0x000000160f0f7220 */ /* 0x002fe40000410000 */
[----:B------:R-:W-:-:S04]  /*10f70*/  FADD.FTZ R22, -R22, 1 ;  /* 0x3f80000016167421 */ /* 0x000fc80000010100 */
[----:B------:R-:W-:Y:S02]  /*10f80*/  FFMA.FTZ R22, R13, R22, 1 ;  /* 0x3f8000000d167423 */ /* 0x000fe40000010016 */
[----:B------:R-:W-:Y:S02]  /*10f90*/  FFMA.FTZ R13, R27, R67, R65 ;  /* 0x000000431b0d7223 */ /* 0x000fe40000010041 */
[----:B------:R-:W-:Y:S02]  /*10fa0*/  FMUL.FTZ R15, R15, R22 ;  /* 0x000000160f0f7220 */ /* 0x000fe40000410000 */
[----:B------:R-:W-:-:S06]  /*10fb0*/  FMUL.FTZ R22, R13, -1.4426950216293334961 ;  /* 0xbfb8aa3b0d167820 */ /* 0x000fcc0000410000 */
[----:B------:R-:W1:Y:S02]  /*10fc0*/  MUFU.EX2 R22, R22 ;  /* 0x0000001600167308 */ /* 0x000e640000000800 */
[----:B-1----:R-:W-:-:S06]  /*10fd0*/  FADD.FTZ R22, R22, 1 ;  /* 0x3f80000016167421 */ /* 0x002fcc0000010000 */
[----:B------:R-:W1:Y:S02]  /*10fe0*/  MUFU.RCP R22, R22 ;  /* 0x0000001600167308 */ /* 0x000e640000001000 */
[----:B-1----:R-:W-:Y:S02]  /*10ff0*/  FMUL.FTZ R14, R14, R22 ;  /* 0x000000160e0e7220 */ /* 0x002fe40000410000 */
[----:B------:R-:W-:-:S04]  /*11000*/  FADD.FTZ R22, -R22, 1 ;  /* 0x3f80000016167421 */ /* 0x000fc80000010100 */
[----:B------:R-:W-:-:S04]  /*11010*/  FFMA.FTZ R22, R13, R22, 1 ;  /* 0x3f8000000d167423 */ /* 0x000fc80000010016 */
[----:B------:R-:W-:Y:S02]  /*11020*/  FMUL.FTZ R14, R14, R22 ;  /* 0x000000160e0e7220 */ /* 0x000fe40000410000 */
.L_x_339:
[----:B------:R-:W2:Y:S04]  /*11030*/  LDL.S16 R26, [R1+0x2c0] ;  /* 0x0002c000011a7983 */ /* 0x000ea80000100600 */
[----:B------:R-:W3:Y:S01]  /*11040*/  LDL.LU.S16 R23, [R1+0x2c2] ;  /* 0x0002c20001177983 */ /* 0x000ee20000300600 */
        /* <DEDUP_REMOVED lines=8> */
[----:B0-----:R-:W-:Y:S02]  /*110d0*/  FMUL.FTZ R30, R22, UR5 ;  /* 0x00000005161e7c20 */ /* 0x001fe40008410000 */
[----:B------:R-:W-:Y:S02]  /*110e0*/  FFMA.FTZ R62, R12, R9, R62 ;  /* 0x000000090c3e7223 */ /* 0x000fe4000001003e */
[----:B------:R-:W-:Y:S01]  /*110f0*/  FADD.FTZ R74, R13, R74 ;  /* 0x0000004a0d4a7221 */ /* 0x000fe20000010000 */
[----:B------:R0:W-:Y:S01]  /*11100*/  STL [R1+0x244], R30 ;  /* 0x0002441e01007387 */ /* 0x0001e20000100800 */
[----:B------:R-:W-:-:S02]  /*11110*/  PRMT R13, RZ, 0x7610, R103 ;  /* 0x00007610ff0d7816 */ /* 0x000fc40000000067 */
        /* <DEDUP_REMOVED lines=24> */
.L_x_340:
        /* <DEDUP_REMOVED lines=11> */
[----:B------:R-:W-:Y:S01]  /*11350*/  FFMA.FTZ R70, R11, R2, R70 ;  /* 0x000000020b467223 */ /* 0x000fe20000010046 */
[----:B------:R-:W-:Y:S01]  /*11360*/  PRMT R11, RZ, 0x7610, R101 ;  /* 0x00007610ff0b7816 */ /* 0x000fe20000000065 */
[----:B------:R-:W-:Y:S01]  /*11370*/  FADD.FTZ R74, R10, R74 ;  /* 0x0000004a0a4a7221 */ /* 0x000fe20000010000 */
[----:B------:R0:W-:Y:S01]  /*11380*/  STL [R1+0x23c], R27 ;  /* 0x00023c1b01007387 */ /* 0x0001e20000100800 */
[----:B--2---:R-:W-:-:S02]  /*11390*/  PRMT R9, RZ, 0x5410, R26 ;  /* 0x00005410ff097816 */ /* 0x004fc4000000001a */
        /* <DEDUP_REMOVED lines=23> */
.L_x_341:
[----:B------:R-:W2:Y:S04]  /*11510*/  LDL.S16 R23, [R1+0x2d0] ;  /* 0x0002d00001177983 */ /* 0x000ea80000100600 */
[----:B------:R-:W3:Y:S01]  /*11520*/  LDL.LU.S16 R22, [R1+0x2d2] ;  /* 0x0002d20001167983 */ /* 0x000ee20000300600 */
[----:B------:R-:W-:Y:S02]  /*11530*/  FMUL.FTZ R9, R11, R66 ;  /* 0x000000420b097220 */ /* 0x000fe40000410000 */
[----:B------:R-:W-:Y:S02]  /*11540*/  FADD.FTZ R63, R63, R2 ;  /* 0x000000023f3f7221 */ /* 0x000fe40000010000 */
[----:B------:R-:W-:Y:S01]  /*11550*/  FFMA.FTZ R62, R19, R3, R62 ;  /* 0x00000003133e7223 */ /* 0x000fe2000001003e */
[----:B------:R-:W-:Y:S01]  /*11560*/  PRMT R19, RZ, 0x5410, R8 ;  /* 0x00005410ff137816 */ /* 0x000fe20000000008 */
[----:B------:R-:W-:-:S02]  /*11570*/  FFMA.FTZ R59, R27, R9, R59 ;  /* 0x000000091b3b7223 */ /* 0x000fc4000001003b */
[----:B------:R-:W-:Y:S02]  /*11580*/  FADD.FTZ R74, R74, R9 ;  /* 0x000000094a4a7221 */ /* 0x000fe40000010000 */
[----:B------:R-:W-:Y:S02]  /*11590*/  FMUL.FTZ R9, R10, R67 ;  /* 0x000000430a097220 */ /* 0x000fe40000410000 */
[----:B------:R-:W-:Y:S02]  /*115a0*/  FADD.FTZ R19, R19, -UR9 ;  /* 0x8000000913137e21 */ /* 0x000fe40008010000 */
[----:B------:R-:W-:Y:S02]  /*115b0*/  FFMA.FTZ R59, R26, R9, R59 ;  /* 0x000000091a3b7223 */ /* 0x000fe4000001003b */
[----:B0-----:R-:W-:Y:S02]  /*115c0*/  FMUL.FTZ R27, R19, UR5 ;  /* 0x00000005131b7c20 */ /* 0x001fe40008410000 */
[----:B------:R-:W-:Y:S01]  /*115d0*/  FADD.FTZ R74, R9, R74 ;  /* 0x0000004a094a7221 */ /* 0x000fe20000010000 */
[----:B------:R-:W-:-:S02]  /*115e0*/  PRMT R9, RZ, 0x7610, R8 ;  /* 0x00007610ff097816 */ /* 0x000fc40000000008 */
[----:B------:R0:W-:Y:S01]  /*115f0*/  STL [R1+0x234], R27 ;  /* 0x0002341b01007387 */ /* 0x0001e20000100800 */
        /* <DEDUP_REMOVED lines=24> */
.L_x_342:
[----:B------:R-:W2:Y:S04]  /*11780*/  LDL.S16 R23, [R1+0x2d4] ;  /* 0x0002d40001177983 */ /* 0x000ea80000100600 */
[----:B------:R-:W3:Y:S01]  /*11790*/  LDL.LU.S16 R22, [R1+0x2d6] ;  /* 0x0002d60001167983 */ /* 0x000ee20000300600 */
[----:B------:R-:W-:Y:S01]  /*117a0*/  FMUL.FTZ R2, R9, R66 ;  /* 0x0000004209027220 */ /* 0x000fe20000410000 */
[----:B------:R-:W-:Y:S01]  /*117b0*/  PRMT R19, RZ, 0x5410, R100 ;  /* 0x00005410ff137816 */ /* 0x000fe20000000064 */
[----:B------:R-:W-:Y:S02]  /*117c0*/  FFMA.FTZ R70, R18, R16, R70 ;  /* 0x0000001012467223 */ /* 0x000fe40000010046 */
[----:B------:R-:W-:Y:S02]  /*117d0*/  FFMA.FTZ R59, R27, R2, R59 ;  /* 0x000000021b3b7223 */ /* 0x000fe4000001003b */
[----:B------:R-:W-:-:S02]  /*117e0*/  FADD.FTZ R74, R74, R2 ;  /* 0x000000024a4a7221 */ /* 0x000fc40000010000 */
[----:B------:R-:W-:Y:S02]  /*117f0*/  FMUL.FTZ R2, R8, R67 ;  /* 0x0000004308027220 */ /* 0x000fe40000410000 */
[----:B------:R-:W-:Y:S02]  /*11800*/  FADD.FTZ R19, R19, -UR9 ;  /* 0x8000000913137e21 */ /* 0x000fe40008010000 */
[----:B------:R-:W-:Y:S02]  /*11810*/  FFMA.FTZ R59, R26, R2, R59 ;  /* 0x000000021a3b7223 */ /* 0x000fe4000001003b */
[----:B0-----:R-:W-:Y:S02]  /*11820*/  FMUL.FTZ R26, R19, UR5 ;  /* 0x00000005131a7c20 */ /* 0x001fe40008410000 */
[----:B------:R-:W-:Y:S01]  /*11830*/  FADD.FTZ R97, R97, R3 ;  /* 0x0000000361617221 */ /* 0x000fe20000010000 */
        /* <DEDUP_REMOVED lines=27> */
.L_x_343:
[----:B------:R-:W2:Y:S04]  /*119f0*/  LDL.S16 R19, [R1+0x2dc] ;  /* 0x0002dc0001137983 */ /* 0x000ea80000100600 */
[----:B------:R-:W3:Y:S01]  /*11a00*/  LDL.LU.S16 R22, [R1+0x2de] ;  /* 0x0002de0001167983 */ /* 0x000ee20000300600 */
[----:B------:R-:W-:Y:S02]  /*11a10*/  FMUL.FTZ R18, R3, R66 ;  /* 0x0000004203127220 */ /* 0x000fe40000410000 */
[----:B------:R-:W-:Y:S01]  /*11a20*/  FADD.FTZ R63, R63, R16 ;  /* 0x000000103f3f7221 */ /* 0x000fe20000010000 */
[----:B------:R-:W-:Y:S01]  /*11a30*/  PRMT R16, RZ, 0x7610, R102 ;  /* 0x00007610ff107816 */ /* 0x000fe20000000066 */
[----:B------:R-:W-:Y:S02]  /*11a40*/  FFMA.FTZ R59, R26, R18, R59 ;  /* 0x000000121a3b7223 */ /* 0x000fe4000001003b */
[----:B------:R-:W-:-:S02]  /*11a50*/  FADD.FTZ R74, R74, R18 ;  /* 0x000000124a4a7221 */ /* 0x000fc40000010000 */
[----:B------:R-:W-:Y:S02]  /*11a60*/  FMUL.FTZ R18, R2, R67 ;  /* 0x0000004302127220 */ /* 0x000fe40000410000 */
[----:B------:R-:W-:Y:S02]  /*11a70*/  FFMA.FTZ R62, R17, R20, R62 ;  /* 0x00000014113e7223 */ /* 0x000fe4000001003e */
[----:B------:R-:W-:Y:S02]  /*11a80*/  FFMA.FTZ R59, R23, R18, R59 ;  /* 0x00000012173b7223 */ /* 0x000fe4000001003b */
[----:B------:R-:W-:Y:S01]  /*11a90*/  FADD.FTZ R74, R18, R74 ;  /* 0x0000004a124a7221 */ /* 0x000fe20000010000 */
[----:B------:R-:W-:-:S05]  /*11aa0*/  PRMT R18, RZ, 0x5410, R102 ;  /* 0x00005410ff127816 */ /* 0x000fca0000000066 */
        /* <DEDUP_REMOVED lines=8> */
[----:B0-----:R-:W-:-:S06]  /*11b30*/  FMUL.FTZ R23, R22, -1.4426950216293334961 ;  /* 0xbfb8aa3b16177820 */ /* 0x001fcc0000410000 */
        /* <DEDUP_REMOVED lines=16> */
.L_x_344:
[----:B0-----:R-:W2:Y:S04]  /*11c40*/  LDL.S16 R23, [R1+0x2e0] ;  /* 0x0002e00001177983 */ /* 0x001ea80000100600 */
        /* <DEDUP_REMOVED lines=36> */
.L_x_345:
        /* <DEDUP_REMOVED lines=37> */
.L_x_346:
        /* <DEDUP_REMOVED lines=37> */
.L_x_347:
        /* <DEDUP_REMOVED lines=37> */
.L_x_348:
        /* <DEDUP_REMOVED lines=37> */
.L_x_349:
        /* <DEDUP_REMOVED lines=10> */
[----:B------:R-:W-:Y:S01]  /*12870*/  FADD.FTZ R74, R40, R74 ;  /* 0x0000004a284a7221 */ /* 0x000fe20000010000 */
[----:B------:R-:W-:Y:S01]  /*12880*/  PRMT R40, RZ, 0x7610, R119 ;  /* 0x00007610ff287816 */ /* 0x000fe20000000077 */
[----:B------:R-:W-:Y:S02]  /*12890*/  FFMA.FTZ R62, R51, R44, R62 ;  /* 0x0000002c333e7223 */ /* 0x000fe4000001003e */
        /* <DEDUP_REMOVED lines=24> */
.L_x_350:
        /* <DEDUP_REMOVED lines=11> */
[----:B------:R-:W-:Y:S02]  /*12ad0*/  FADD.FTZ R74, R47, R74 ;  /* 0x0000004a2f4a7221 */ /* 0x000fe40000010000 */
        /* <DEDUP_REMOVED lines=25> */
.L_x_351:
[----:B------:R-:W2:Y:S04]  /*12c70*/  LDL.S16 R75, [R1+0x300] ;  /* 0x00030000014b7983 */ /* 0x000ea80000100600 */
[----:B------:R-:W3:Y:S01]  /*12c80*/  LDL.LU.S16 R54, [R1+0x302] ;  /* 0x0003020001367983 */ /* 0x000ee20000300600 */
[----:B------:R-:W-:Y:S02]  /*12c90*/  FMUL.FTZ R51, R44, R66 ;  /* 0x000000422c337220 */ /* 0x000fe40000410000 */
[----:B------:R-:W-:Y:S01]  /*12ca0*/  FFMA.FTZ R62, R50, R52, R62 ;  /* 0x00000034323e7223 */ /* 0x000fe2000001003e */
[--C-:B------:R-:W-:Y:S01]  /*12cb0*/  PRMT R50, RZ, 0x7610, R48.reuse ;  /* 0x00007610ff327816 */ /* 0x100fe20000000030 */
[----:B------:R-:W-:Y:S01]  /*12cc0*/  FFMA.FTZ R59, R46, R51, R59 ;  /* 0x000000332e3b7223 */ /* 0x000fe2000001003b */
[----:B------:R-:W-:Y:S01]  /*12cd0*/  PRMT R48, RZ, 0x5410, R48 ;  /* 0x00005410ff307816 */ /* 0x000fe20000000030 */
[----:B------:R-:W-:-:S02]  /*12ce0*/  FADD.FTZ R74, R74, R51 ;  /* 0x000000334a4a7221 */ /* 0x000fc40000010000 */
[----:B------:R-:W-:Y:S02]  /*12cf0*/  FMUL.FTZ R51, R45, R67 ;  /* 0x000000432d337220 */ /* 0x000fe40000410000 */
[----:B------:R-:W-:Y:S02]  /*12d00*/  FADD.FTZ R50, R50, -UR9 ;  /* 0x8000000932327e21 */ /* 0x000fe40008010000 */
[----:B------:R-:W-:Y:S02]  /*12d10*/  FFMA.FTZ R59, R47, R51, R59 ;  /* 0x000000332f3b7223 */ /* 0x000fe4000001003b */
[----:B------:R-:W-:Y:S02]  /*12d20*/  FADD.FTZ R74, R51, R74 ;  /* 0x0000004a334a7221 */ /* 0x000fe40000010000 */
        /* <DEDUP_REMOVED lines=25> */
.L_x_352:
        /* <DEDUP_REMOVED lines=37> */
.L_x_353:
[----:B------:R-:W2:Y:S04]  /*13110*/  LDL.S16 R87, [R1+0x308] ;  /* 0x0003080001577983 */ /* 0x000ea80000100600 */
[----:B------:R-:W3:Y:S01]  /*13120*/  LDL.LU.S16 R86, [R1+0x30a] ;  /* 0x00030a0001567983 */ /* 0x000ee20000300600 */
[----:B------:R-:W-:Y:S02]  /*13130*/  FMUL.FTZ R82, R52, R66 ;  /* 0x0000004234527220 */ /* 0x000fe40000410000 */
[----:B------:R-:W-:Y:S02]  /*13140*/  FMUL.FTZ R83, R53, R67 ;  /* 0x0000004335537220 */ /* 0x000fe40000410000 */
[----:B------:R-:W-:Y:S02]  /*13150*/  FFMA.FTZ R59, R54, R82, R59 ;  /* 0x00000052363b7223 */ /* 0x000fe4000001003b */
[----:B------:R-:W-:-:S02]  /*13160*/  FADD.FTZ R82, R74, R82 ;  /* 0x000000524a527221 */ /* 0x000fc40000010000 */
[----:B------:R-:W-:Y:S02]  /*13170*/  FFMA.FTZ R75, R57, R60, R62 ;  /* 0x0000003c394b7223 */ /* 0x000fe4000001003e */
[----:B------:R-:W-:Y:S01]  /*13180*/  FADD.FTZ R74, R63, R56 ;  /* 0x000000383f4a7221 */ /* 0x000fe20000010000 */
[--C-:B------:R-:W-:Y:S01]  /*13190*/  PRMT R63, RZ, 0x7610, R58.reuse ;  /* 0x00007610ff3f7816 */ /* 0x100fe2000000003a */
[----:B------:R-:W-:Y:S01]  /*131a0*/  FFMA.FTZ R62, R55, R83, R59 ;  /* 0x00000053373e7223 */ /* 0x000fe2000001003b */
[----:B------:R-:W-:Y:S01]  /*131b0*/  PRMT R56, RZ, 0x5410, R58 ;  /* 0x00005410ff387816 */ /* 0x000fe2000000003a */
[----:B------:R-:W-:Y:S02]  /*131c0*/  FADD.FTZ R82, R83, R82 ;  /* 0x0000005253527221 */ /* 0x000fe40000010000 */
        /* <DEDUP_REMOVED lines=25> */
.L_x_354:
[----:B------:R-:W2:Y:S04]  /*13360*/  LDL.S16 R87, [R1+0x30c] ;  /* 0x00030c0001577983 */ /* 0x000ea80000100600 */
[----:B------:R-:W3:Y:S01]  /*13370*/  LDL.LU.S16 R86, [R1+0x30e] ;  /* 0x00030e0001567983 */ /* 0x000ee20000300600 */
[----:B------:R-:W-:Y:S02]  /*13380*/  FMUL.FTZ R63, R56, R66 ;  /* 0x00000042383f7220 */ /* 0x000fe40000410000 */
[----:B------:R-:W-:Y:S02]  /*13390*/  FMUL.FTZ R83, R57, R67 ;  /* 0x0000004339537220 */ /* 0x000fe40000410000 */
[----:B------:R-:W-:Y:S02]  /*133a0*/  FFMA.FTZ R62, R58, R63, R62 ;  /* 0x0000003f3a3e7223 */ /* 0x000fe4000001003e */
[----:B------:R-:W-:-:S02]  /*133b0*/  FADD.FTZ R63, R82, R63 ;  /* 0x0000003f523f7221 */ /* 0x000fc40000010000 */
[----:B------:R-:W-:Y:S02]  /*133c0*/  FFMA.FTZ R82, R61, R68, R70 ;  /* 0x000000443d527223 */ /* 0x000fe40000010046 */
[----:B------:R-:W-:Y:S01]  /*133d0*/  FFMA.FTZ R70, R59, R83, R62 ;  /* 0x000000533b467223 */ /* 0x000fe2000001003e */
[----:B------:R-:W-:Y:S01]  /*133e0*/  PRMT R62, RZ, 0x7610, R77 ;  /* 0x00007610ff3e7816 */ /* 0x000fe2000000004d */
[----:B------:R-:W-:Y:S02]  /*133f0*/  FADD.FTZ R83, R83, R63 ;  /* 0x0000003f53537221 */ /* 0x000fe40000010000 */
        /* <DEDUP_REMOVED lines=27> */
.L_x_355:
[----:B------:R-:W2:Y:S04]  /*135b0*/  LDL.S16 R91, [R1+0x21c] ;  /* 0x00021c00015b7983 */ /* 0x000ea80000100600 */
[----:B------:R-:W3:Y:S01]  /*135c0*/  LDL.LU.S16 R90, [R1+0x21e] ;  /* 0x00021e00015a7983 */ /* 0x000ee20000300600 */
[----:B------:R-:W-:Y:S02]  /*135d0*/  FMUL.FTZ R86, R60, R66 ;  /* 0x000000423c567220 */ /* 0x000fe40000410000 */
[----:B------:R-:W-:Y:S02]  /*135e0*/  FMUL.FTZ R87, R61, R67 ;  /* 0x000000433d577220 */ /* 0x000fe40000410000 */
[----:B------:R-:W-:Y:S02]  /*135f0*/  FFMA.FTZ R70, R62, R86, R70 ;  /* 0x000000563e467223 */ /* 0x000fe40000010046 */
[----:B------:R-:W-:-:S02]  /*13600*/  FADD.FTZ R86, R83, R86 ;  /* 0x0000005653567221 */ /* 0x000fc40000010000 */
[----:B------:R-:W-:Y:S01]  /*13610*/  FADD.FTZ R77, R74, R68 ;  /* 0x000000444a4d7221 */ /* 0x000fe20000010000 */
[----:B------:R-:W-:Y:S01]  /*13620*/  PRMT R68, RZ, 0x5410, R71 ;  /* 0x00005410ff447816 */ /* 0x000fe20000000047 */
[----:B------:R-:W-:Y:S02]  /*13630*/  FFMA.FTZ R83, R69, R72, R75 ;  /* 0x0000004845537223 */ /* 0x000fe4000001004b */
[----:B------:R-:W-:Y:S01]  /*13640*/  FFMA.FTZ R74, R63, R87, R70 ;  /* 0x000000573f4a7223 */ /* 0x000fe20000010046 */
[----:B------:R-:W-:Y:S01]  /*13650*/  PRMT R70, RZ, 0x7610, R71 ;  /* 0x00007610ff467816 */ /* 0x000fe20000000047 */
[----:B------:R-:W-:-:S04]  /*13660*/  FADD.FTZ R86, R87, R86 ;  /* 0x0000005657567221 */ /* 0x000fc80000010000 */
        /* <DEDUP_REMOVED lines=25> */
.L_x_356:
        /* <DEDUP_REMOVED lines=37> */
.L_x_357:
[----:B------:R-:W2:Y:S04]  /*13a50*/  LDL.S16 R95, [R1+0x310] ;  /* 0x00031000015f7983 */ /* 0x000ea80000100600 */
[----:B------:R-:W3:Y:S04]  /*13a60*/  LDL.S16 R94, [R1+0x31c] ;  /* 0x00031c00015e7983 */ /* 0x000ee80000100600 */
[----:B------:R-:W4:Y:S04]  /*13a70*/  LDL.LU.S16 R91, [R1+0x312] ;  /* 0x00031200015b7983 */ /* 0x000f280000300600 */
[----:B------:R-:W5:Y:S01]  /*13a80*/  LDL.LU.S16 R90, [R1+0x31e] ;  /* 0x00031e00015a7983 */ /* 0x000f620000300600 */
[----:B------:R-:W-:-:S02]  /*13a90*/  FMUL.FTZ R76, R72, R66 ;  /* 0x00000042484c7220 */ /* 0x000fc40000410000 */
[----:B------:R-:W-:Y:S02]  /*13aa0*/  FADD.FTZ R101, R77, R78 ;  /* 0x0000004e4d657221 */ /* 0x000fe40000010000 */
[----:B------:R-:W-:Y:S02]  /*13ab0*/  FFMA.FTZ R100, R79, R80, R83 ;  /* 0x000000504f647223 */ /* 0x000fe40000010053 */
[----:B------:R-:W-:Y:S02]  /*13ac0*/  FFMA.FTZ R87, R74, R76, R87 ;  /* 0x0000004c4a577223 */ /* 0x000fe40000010057 */
[----:B------:R-:W-:Y:S02]  /*13ad0*/  FADD.FTZ R86, R86, R76 ;  /* 0x0000004c56567221 */ /* 0x000fe40000010000 */
[----:B------:R-:W-:-:S04]  /*13ae0*/  FMUL.FTZ R76, R73, R67 ;  /* 0x00000043494c7220 */ /* 0x000fc80000410000 */
[----:B------:R-:W-:Y:S02]  /*13af0*/  FFMA.FTZ R87, R75, R76, R87 ;  /* 0x0000004c4b577223 */ /* 0x000fe40000010057 */
        /* <DEDUP_REMOVED lines=28> */
.L_x_358:
        /* <DEDUP_REMOVED lines=39> */
.L_x_359:
        /* <DEDUP_REMOVED lines=39> */
.L_x_360:
[----:B------:R-:W2:Y:S04]  /*141a0*/  LDL.S16 R98, [R1+0x32c] ;  /* 0x00032c0001627983 */ /* 0x000ea80000100600 */
[----:B------:R-:W3:Y:S04]  /*141b0*/  LDL.LU.S16 R91, [R1+0x32e] ;  /* 0x00032e00015b7983 */ /* 0x000ee80000300600 */
[----:B------:R-:W4:Y:S04]  /*141c0*/  LDL.S16 R95, [R1+0x330] ;  /* 0x00033000015f7983 */ /* 0x000f280000100600 */
        /* <DEDUP_REMOVED lines=36> */
.L_x_361:
        /* <DEDUP_REMOVED lines=39> */
.L_x_362:
        /* <DEDUP_REMOVED lines=39> */
.L_x_363:
        /* <DEDUP_REMOVED lines=39> */
.L_x_364:
        /* <DEDUP_REMOVED lines=39> */
.L_x_365:
[----:B------:R-:W-:Y:S01]  /*14dd0*/  FADD.FTZ R108, R110, R108 ;  /* 0x0000006c6e6c7221 */ /* 0x000fe20000010000 */
[----:B------:R-:W2:Y:S04]  /*14de0*/  LDL.S16 R123, [R1+0x358] ;  /* 0x00035800017b7983 */ /* 0x000ea80000100600 */
[----:B------:R0:W-:Y:S04]  /*14df0*/  STL [R1+0x220], R108 ;  /* 0x0002206c01007387 */ /* 0x0001e80000100800 */
[----:B------:R-:W3:Y:S04]  /*14e00*/  LDL.S16 R110, [R1+0x354] ;  /* 0x00035400016e7983 */ /* 0x000ee80000100600 */
[----:B------:R-:W4:Y:S01]  /*14e10*/  LDL.LU.S16 R119, [R1+0x35a] ;  /* 0x00035a0001777983 */ /* 0x000f220000300600 */
[----:B------:R-:W-:-:S03]  /*14e20*/  FMUL.FTZ R118, R104, R66 ;  /* 0x0000004268767220 */ /* 0x000fc60000410000 */
[----:B0-----:R-:W5:Y:S01]  /*14e30*/  LDL.LU.S16 R108, [R1+0x356] ;  /* 0x00035600016c7983 */ /* 0x001f620000300600 */
[----:B------:R-:W-:Y:S02]  /*14e40*/  FFMA.FTZ R109, R109, R113, R111 ;  /* 0x000000716d6d7223 */ /* 0x000fe4000001006f */
[----:B------:R-:W-:Y:S02]  /*14e50*/  FFMA.FTZ R114, R106, R118, R114 ;  /* 0x000000766a727223 */ /* 0x000fe40000010072 */
[----:B------:R-:W-:Y:S02]  /*14e60*/  FADD.FTZ R115, R115, R118 ;  /* 0x0000007673737221 */ /* 0x000fe40000010000 */
[----:B------:R-:W-:Y:S01]  /*14e70*/  FMUL.FTZ R118, R105, R67 ;  /* 0x0000004369767220 */ /* 0x000fe20000410000 */
[----:B------:R4:W-:Y:S03]  /*14e80*/  STL [R1+0x21c], R109 ;  /* 0x00021c6d01007387 */ /* 0x0009e60000100800 */
[----:B------:R-:W-:-:S02]  /*14e90*/  FFMA.FTZ R114, R107, R118, R114 ;  /* 0x000000766b727223 */ /* 0x000fc40000010072 */
[----:B------:R-:W-:Y:S01]  /*14ea0*/  FADD.FTZ R115, R118, R115 ;  /* 0x0000007376737221 */ /* 0x000fe20000010000 */
[----:B---3--:R-:W-:Y:S02]  /*14eb0*/  PRMT R110, RZ, 0x5410, R110 ;  /* 0x00005410ff6e7816 */ /* 0x008fe4000000006e */
[----:B-----5:R-:W-:-:S03]  /*14ec0*/  PRMT R111, RZ, 0x5410, R108 ;  /* 0x00005410ff6f7816 */ /* 0x020fc6000000006c */
[----:B------:R-:W-:Y:S02]  /*14ed0*/  FADD.FTZ R110, R110, -UR9 ;  /* 0x800000096e6e7e21 */ /* 0x000fe40008010000 */
[----:B------:R-:W-:Y:S01]  /*14ee0*/  FADD.FTZ R111, R111, -UR9 ;  /* 0x800000096f6f7e21 */ /* 0x000fe20008010000 */
[----:B--2---:R-:W-:Y:S01]  /*14ef0*/  PRMT R108, RZ, 0x5410, R123 ;  /* 0x00005410ff6c7816 */ /* 0x004fe2000000007b */
[----:B------:R-:W-:Y:S01]  /*14f00*/  FMUL.FTZ R110, R110, UR5 ;  /* 0x000000056e6e7c20 */ /* 0x000fe20008410000 */
[----:B----4-:R-:W-:Y:S01]  /*14f10*/  PRMT R109, RZ, 0x5410, R119 ;  /* 0x00005410ff6d7816 */ /* 0x010fe20000000077 */
        /* <DEDUP_REMOVED lines=20> */
.L_x_366:
[----:B------:R-:W-:Y:S01]  /*15060*/  FADD.FTZ R113, R125, R113 ;  /* 0x000000717d717221 */ /* 0x000fe20000010000 */
[----:B------:R-:W2:Y:S01]  /*15070*/  LDL.S16 R119, [R1+0x362] ;  /* 0x0003620001777983 */ /* 0x000ea20000100600 */
[----:B------:R-:W-:-:S03]  /*15080*/  FMUL.FTZ R118, R108, R66 ;  /* 0x000000426c767220 */ /* 0x000fc60000410000 */
[----:B------:R0:W-:Y:S01]  /*15090*/  STL [R1+0x228], R113 ;  /* 0x0002287101007387 */ /* 0x0001e20000100800 */
[----:B------:R-:W-:Y:S02]  /*150a0*/  FFMA.FTZ R114, R110, R118, R114 ;  /* 0x000000766e727223 */ /* 0x000fe40000010072 */
[----:B------:R-:W-:Y:S01]  /*150b0*/  FADD.FTZ R115, R115, R118 ;  /* 0x0000007673737221 */ /* 0x000fe20000010000 */
[----:B------:R-:W3:Y:S04]  /*150c0*/  LDL.S16 R125, [R1+0x35c] ;  /* 0x00035c00017d7983 */ /* 0x000ee80000100600 */
[----:B------:R-:W4:Y:S01]  /*150d0*/  LDL.LU.S16 R118, [R1+0x360] ;  /* 0x0003600001767983 */ /* 0x000f220000300600 */
[----:B------:R-:W-:-:S03]  /*150e0*/  FMUL.FTZ R123, R109, R67 ;  /* 0x000000436d7b7220 */ /* 0x000fc60000410000 */
[----:B0-----:R-:W5:Y:S01]  /*150f0*/  LDL.LU.S16 R113, [R1+0x35e] ;  /* 0x00035e0001717983 */ /* 0x001f620000300600 */
[----:B------:R-:W-:Y:S02]  /*15100*/  FFMA.FTZ R112, R112, R116, R122 ;  /* 0x0000007470707223 */ /* 0x000fe4000001007a */
[----:B------:R-:W-:Y:S02]  /*15110*/  FFMA.FTZ R122, R111, R123, R114 ;  /* 0x0000007b6f7a7223 */ /* 0x000fe40000010072 */
[----:B------:R-:W-:Y:S01]  /*15120*/  FADD.FTZ R123, R123, R115 ;  /* 0x000000737b7b7221 */ /* 0x000fe20000010000 */
[----:B------:R4:W-:Y:S01]  /*15130*/  STL [R1+0x224], R112 ;  /* 0x0002247001007387 */ /* 0x0009e20000100800 */
[----:B---3--:R-:W-:Y:S02]  /*15140*/  PRMT R114, RZ, 0x5410, R125 ;  /* 0x00005410ff727816 */ /* 0x008fe4000000007d */
[----:B-----5:R-:W-:-:S03]  /*15150*/  PRMT R115, RZ, 0x5410, R113 ;  /* 0x00005410ff737816 */ /* 0x020fc60000000071 */
[----:B------:R-:W-:Y:S02]  /*15160*/  FADD.FTZ R114, R114, -UR9 ;  /* 0x8000000972727e21 */ /* 0x000fe40008010000 */
[----:B------:R-:W-:Y:S01]  /*15170*/  FADD.FTZ R115, R115, -UR9 ;  /* 0x8000000973737e21 */ /* 0x000fe20008010000 */
[----:B----4-:R-:W-:Y:S01]  /*15180*/  PRMT R112, RZ, 0x5410, R118 ;  /* 0x00005410ff707816 */ /* 0x010fe20000000076 */
[----:B------:R-:W-:Y:S01]  /*15190*/  FMUL.FTZ R114, R114, UR5 ;  /* 0x0000000572727c20 */ /* 0x000fe20008410000 */
[----:B--2---:R-:W-:Y:S01]  /*151a0*/  PRMT R113, RZ, 0x5410, R119 ;  /* 0x00005410ff717816 */ /* 0x004fe20000000077 */
        /* <DEDUP_REMOVED lines=20> */
.L_x_367:
[----:B------:R-:W2:Y:S04]  /*152f0*/  LDL.LU R125, [R1+0x21c] ;  /* 0x00021c00017d7983 */ /* 0x000ea80000300800 */
[----:B------:R0:W-:Y:S04]  /*15300*/  STL [R1+0x380], R0 ;  /* 0x0003800001007387 */ /* 0x0001e80000100800 */
[----:B0-----:R-:W3:Y:S01]  /*15310*/  LDL.LU R0, [R1+0x220] ;  /* 0x0002200001007983 */ /* 0x001ee20000300800 */
[----:B------:R-:W-:Y:S02]  /*15320*/  FMUL.FTZ R118, R112, R66 ;  /* 0x0000004270767220 */ /* 0x000fe40000410000 */
[----:B------:R-:W-:-:S02]  /*15330*/  FMUL.FTZ R119, R113, R67 ;  /* 0x0000004371777220 */ /* 0x000fc40000410000 */
[----:B------:R-:W-:Y:S02]  /*15340*/  FFMA.FTZ R122, R114, R118, R122 ;  /* 0x00000076727a7223 */ /* 0x000fe4000001007a */
[----:B------:R-:W-:Y:S02]  /*15350*/  FADD.FTZ R118, R123, R118 ;  /* 0x000000767b767221 */ /* 0x000fe40000010000 */
[----:B------:R-:W4:Y:S01]  /*15360*/  LDL.S16 R123, [R1+0x36a] ;  /* 0x00036a00017b7983 */ /* 0x000f220000100600 */
[----:B--2---:R-:W-:-:S03]  /*15370*/  FFMA.FTZ R125, R117, R121, R125 ;  /* 0x00000079757d7223 */ /* 0x004fc6000001007d */
[----:B------:R-:W2:Y:S04]  /*15380*/  LDL.S16 R117, [R1+0x364] ;  /* 0x0003640001757983 */ /* 0x000ea80000100600 */
[----:B------:R0:W-:Y:S02]  /*15390*/  STL [R1+0x240], R125 ;  /* 0x0002407d01007387 */ /* 0x0001e40000100800 */
[----:B0-----:R-:W-:Y:S02]  /*153a0*/  FFMA.FTZ R125, R115, R119, R122 ;  /* 0x00000077737d7223 */ /* 0x001fe4000001007a */
[----:B------:R-:W4:Y:S01]  /*153b0*/  LDL.LU.S16 R122, [R1+0x366] ;  /* 0x00036600017a7983 */ /* 0x000f220000300600 */
[----:B---3--:R-:W-:-:S03]  /*153c0*/  FADD.FTZ R116, R0, R116 ;  /* 0x0000007400747221 */ /* 0x008fc60000010000 */
[----:B------:R0:W5:Y:S04]  /*153d0*/  LDL.LU R0, [R1+0x380] ;  /* 0x0003800001007983 */ /* 0x0001680000300800 */
[----:B------:R1:W-:Y:S04]  /*153e0*/  STL [R1+0x238], R116 ;  /* 0x0002387401007387 */ /* 0x0003e80000100800 */
[----:B-1----:R-:W3:Y:S01]  /*153f0*/  LDL.LU.S16 R116, [R1+0x368] ;  /* 0x0003680001747983 */ /* 0x002ee20000300600 */
[----:B------:R-:W-:-:S05]  /*15400*/  FADD.FTZ R119, R119, R118 ;  /* 0x0000007677777221 */ /* 0x000fca0000010000 */
[----:B------:R2:W-:Y:S02]  /*15410*/  STL [R1+0x21c], R119 ;  /* 0x00021c7701007387 */ /* 0x0005e40000100800 */
[----:B--2---:R-:W-:-:S05]  /*15420*/  PRMT R119, RZ, 0x5410, R117 ;  /* 0x00005410ff777816 */ /* 0x004fca0000000075 */
[----:B------:R-:W-:Y:S01]  /*15430*/  FADD.FTZ R119, R119, -UR9 ;  /* 0x8000000977777e21 */ /* 0x000fe20008010000 */
[----:B----4-:R-:W-:Y:S02]  /*15440*/  PRMT R117, RZ, 0x5410, R123 ;  /* 0x00005410ff757816 */ /* 0x010fe4000000007b */
[----:B------:R-:W-:Y:S01]  /*15450*/  PRMT R118, RZ, 0x5410, R122 ;  /* 0x00005410ff767816 */ /* 0x000fe2000000007a */
[----:B------:R-:W-:-:S04]  /*15460*/  FMUL.FTZ R119, R119, UR5 ;  /* 0x0000000577777c20 */ /* 0x000fc80008410000 */
[----:B------:R-:W-:-:S04]  /*15470*/  FADD.FTZ R118, R118, -UR9 ;  /* 0x8000000976767e21 */ /* 0x000fc80008010000 */
[----:B------:R-:W-:Y:S01]  /*15480*/  FMUL.FTZ R118, R118, UR5 ;  /* 0x0000000576767c20 */ /* 0x000fe20008410000 */
[----:B---3--:R-:W-:Y:S01]  /*15490*/  PRMT R116, RZ, 0x5410, R116 ;  /* 0x00005410ff747816 */ /* 0x008fe20000000074 */
        /* <DEDUP_REMOVED lines=19> */
.L_x_368:
[----:B0-----:R-:W2:Y:S04]  /*155d0*/  LDL.LU R123, [R1+0x21c] ;  /* 0x00021c00017b7983 */ /* 0x001ea80000300800 */
[----:B------:R0:W-:Y:S04]  /*155e0*/  STL [R1+0x384], R2 ;  /* 0x0003840201007387 */ /* 0x0001e80000100800 */
[----:B-----5:R1:W-:Y:S04]  /*155f0*/  STL [R1+0x380], R0 ;  /* 0x0003800001007387 */ /* 0x0203e80000100800 */
[----:B0-----:R-:W3:Y:S04]  /*15600*/  LDL.LU R2, [R1+0x228] ;  /* 0x0002280001027983 */ /* 0x001ee80000300800 */
[----:B-1----:R-:W4:Y:S01]  /*15610*/  LDL.LU R0, [R1+0x224] ;  /* 0x0002240001007983 */ /* 0x002f220000300800 */
[----:B------:R-:W-:-:S04]  /*15620*/  FMUL.FTZ R122, R116, R66 ;  /* 0x00000042747a7220 */ /* 0x000fc80000410000 */
[----:B------:R-:W-:Y:S02]  /*15630*/  FFMA.FTZ R125, R118, R122, R125 ;  /* 0x0000007a767d7223 */ /* 0x000fe4000001007d */
[----:B--2---:R-:W-:Y:S02]  /*15640*/  FADD.FTZ R123, R123, R122 ;  /* 0x0000007a7b7b7221 */ /* 0x004fe40000010000 */
[----:B------:R-:W-:-:S04]  /*15650*/  FMUL.FTZ R122, R117, R67 ;  /* 0x00000043757a7220 */ /* 0x000fc80000410000 */
[----:B------:R-:W-:Y:S02]  /*15660*/  FFMA.FTZ R125, R119, R122, R125 ;  /* 0x0000007a777d7223 */ /* 0x000fe4000001007d */
[----:B------:R-:W-:Y:S02]  /*15670*/  FADD.FTZ R122, R122, R123 ;  /* 0x0000007b7a7a7221 */ /* 0x000fe40000010000 */
[----:B------:R-:W2:Y:S04]  /*15680*/  LDL.LU.S16 R123, [R1+0x36e] ;  /* 0x00036e00017b7983 */ /* 0x000ea80000300600 */
[----:B------:R0:W-:Y:S01]  /*15690*/  STL [R1+0x228], R125 ;  /* 0x0002287d01007387 */ /* 0x0001e20000100800 */
[----:B---3--:R-:W-:Y:S02]  /*156a0*/  FADD.FTZ R121, R2, R121 ;  /* 0x0000007902797221 */ /* 0x008fe40000010000 */
[----:B----4-:R-:W-:Y:S01]  /*156b0*/  FFMA.FTZ R120, R120, R124, R0 ;  /* 0x0000007c78787223 */ /* 0x010fe20000010000 */
[----:B------:R1:W5:Y:S04]  /*156c0*/  LDL.LU R2, [R1+0x384] ;  /* 0x0003840001027983 */ /* 0x0003680000300800 */
[----:B------:R3:W-:Y:S04]  /*156d0*/  STL [R1+0x230], R121 ;  /* 0x0002307901007387 */ /* 0x0007e80000100800 */
[----:B0-----:R-:W4:Y:S04]  /*156e0*/  LDL.LU.S16 R125, [R1+0x372] ;  /* 0x00037200017d7983 */ /* 0x001f280000300600 */
[----:B------:R0:W-:Y:S04]  /*156f0*/  STL [R1+0x22c], R120 ;  /* 0x00022c7801007387 */ /* 0x0001e80000100800 */
[----:B---3--:R-:W3:Y:S04]  /*15700*/  LDL.S16 R121, [R1+0x36c] ;  /* 0x00036c0001797983 */ /* 0x008ee80000100600 */
[----:B------:R1:W5:Y:S04]  /*15710*/  LDL.LU R0, [R1+0x380] ;  /* 0x0003800001007983 */ /* 0x0003680000300800 */
[----:B0-----:R-:W3:Y:S04]  /*15720*/  LDL.S16 R120, [R1+0x370] ;  /* 0x0003700001787983 */ /* 0x001ee80000100600 */
[----:B------:R2:W-:Y:S02]  /*15730*/  STL [R1+0x224], R122 ;  /* 0x0002247a01007387 */ /* 0x0005e40000100800 */
[----:B--2---:R-:W-:-:S05]  /*15740*/  PRMT R122, RZ, 0x5410, R123 ;  /* 0x00005410ff7a7816 */ /* 0x004fca000000007b */
[----:B------:R-:W-:Y:S01]  /*15750*/  FADD.FTZ R122, R122, -UR9 ;  /* 0x800000097a7a7e21 */ /* 0x000fe20008010000 */
[----:B----4-:R-:W-:-:S03]  /*15760*/  PRMT R123, RZ, 0x5410, R125 ;  /* 0x00005410ff7b7816 */ /* 0x010fc6000000007d */
[----:B------:R-:W-:Y:S02]  /*15770*/  FMUL.FTZ R122, R122, UR5 ;  /* 0x000000057a7a7c20 */ /* 0x000fe40008410000 */
[----:B------:R-:W-:Y:S01]  /*15780*/  FADD.FTZ R123, R123, -UR9 ;  /* 0x800000097b7b7e21 */ /* 0x000fe20008010000 */
[----:B---3--:R-:W-:-:S03]  /*15790*/  PRMT R121, RZ, 0x5410, R121 ;  /* 0x00005410ff797816 */ /* 0x008fc60000000079 */
[----:B------:R-:W-:Y:S01]  /*157a0*/  FMUL.FTZ R123, R123, UR5 ;  /* 0x000000057b7b7c20 */ /* 0x000fe20008410000 */
[----:B------:R-:W-:Y:S01]  /*157b0*/  PRMT R120, RZ, 0x5410, R120 ;  /* 0x00005410ff787816 */ /* 0x000fe20000000078 */
[----:B------:R-:W-:Y:S05]  /*157c0*/  @!P2 BRA `(.L_x_369) ;  /* 0x000001600000a947 */ /* 0x000fea0003800000 */
[----:B-1----:R-:W-:Y:S01]  /*157d0*/  FFMA.FTZ R125, R122, R66, R64 ;  /* 0x000000427a7d7223 */ /* 0x002fe20000010040 */
[----:B-----5:R0:W-:Y:S03]  /*157e0*/  STL [R1+0x380], R0 ;  /* 0x0003800001007387 */ /* 0x0201e60000100800 */
[----:B------:R-:W-:-:S06]  /*157f0*/  FMUL.FTZ R125, R125, -1.4426950216293334961 ;  /* 0xbfb8aa3b7d7d7820 */ /* 0x000fcc0000410000 */
[----:B------:R-:W1:Y:S02]  /*15800*/  MUFU.EX2 R125, R125 ;  /* 0x0000007d007d7308 */ /* 0x000e640000000800 */
[----:B-1----:R-:W-:-:S06]  /*15810*/  FADD.FTZ R125, R125, 1 ;  /* 0x3f8000007d7d7421 */ /* 0x002fcc0000010000 */
[----:B------:R-:W0:Y:S02]  /*15820*/  MUFU.RCP R125, R125 ;  /* 0x0000007d007d7308 */ /* 0x000e240000001000 */
[----:B0-----:R-:W-:Y:S02]  /*15830*/  FMUL.FTZ R0, R120, R125 ;  /* 0x0000007d78007220 */ /* 0x001fe40000410000 */
[----:B------:R-:W-:Y:S02]  /*15840*/  FADD.FTZ R120, -R125, 1 ;  /* 0x3f8000007d787421 */ /* 0x000fe40000010100 */
[----:B------:R-:W-:-:S04]  /*15850*/  FFMA.FTZ R125, R122, R66, R64 ;  /* 0x000000427a7d7223 */ /* 0x000fc80000010040 */
        /* <DEDUP_REMOVED lines=8> */
[----:B------:R-:W-:Y:S02]  /*158e0*/  FADD.FTZ R121, -R125, 1 ;  /* 0x3f8000007d797421 */ /* 0x000fe40000010100 */
[----:B------:R-:W-:-:S04]  /*158f0*/  FFMA.FTZ R125, R123, R67, R65 ;  /* 0x000000437b7d7223 */ /* 0x000fc80000010041 */
[----:B------:R-:W-:-:S04]  /*15900*/  FFMA.FTZ R121, R125, R121, 1 ;  /* 0x3f8000007d797423 */ /* 0x000fc80000010079 */
[----:B------:R-:W-:Y:S02]  /*15910*/  FMUL.FTZ R121, R0, R121 ;  /* 0x0000007900797220 */ /* 0x000fe40000410000 */
[----:B------:R0:W5:Y:S04]  /*15920*/  LDL.LU R0, [R1+0x380] ;  /* 0x0003800001007983 */ /* 0x0001680000300800 */
.L_x_369:
[----:B-1----:R1:W-:Y:S04]  /*15930*/  STL [R1+0x398], R65 ;  /* 0x0003984101007387 */ /* 0x0023e80000100800 */
[----:B------:R2:W-:Y:S04]  /*15940*/  STL [R1+0x39c], R117 ;  /* 0x00039c7501007387 */ /* 0x0005e80000100800 */
[----:B------:R-:W-:Y:S04]  /*15950*/  STL [R1+0x3ac], R113 ;  /* 0x0003ac7101007387 */ /* 0x000fe80000100800 */
[----:B-1----:R-:W3:Y:S04]  /*15960*/  LDL.LU R65, [R1+0x238] ;  /* 0x0002380001417983 */ /* 0x002ee80000300800 */
[----:B------:R1:W-:Y:S04]  /*15970*/  STL [R1+0x384], R4 ;  /* 0x0003840401007387 */ /* 0x0003e80000100800 */
[----:B--2---:R-:W2:Y:S04]  /*15980*/  LDL.LU R117, [R1+0x248] ;  /* 0x0002480001757983 */ /* 0x004ea80000300800 */
[----:B------:R4:W-:Y:S04]  /*15990*/  STL [R1+0x3a4], R116 ;  /* 0x0003a47401007387 */ /* 0x0009e80000100800 */
[----:B-1----:R-:W2:Y:S04]  /*159a0*/  LDL.LU R4, [R1+0x22c] ;  /* 0x00022c0001047983 */ /* 0x002ea80000300800 */
[----:B------:R1:W-:Y:S04]  /*159b0*/  STL [R1+0x3a0], R119 ;  /* 0x0003a07701007387 */ /* 0x0003e80000100800 */
[----:B----4-:R-:W4:Y:S04]  /*159c0*/  LDL.LU R116, [R1+0x240] ;  /* 0x0002400001747983 */ /* 0x010f280000300800 */
[----:B-----5:R0:W-:Y:S04]  /*159d0*/  STL [R1+0x380], R0 ;  /* 0x0003800001007387 */ /* 0x0201e80000100800 */
[----:B-1----:R-:W4:Y:S04]  /*159e0*/  LDL.LU R119, [R1+0x218] ;  /* 0x0002180001777983 */ /* 0x002f280000300800 */
[----:B------:R1:W-:Y:S04]  /*159f0*/  STL [R1+0x394], R64 ;  /* 0x0003944001007387 */ /* 0x0003e80000100800 */
[----:B0-----:R-:W4:Y:S04]  /*15a00*/  LDL.LU R0, [R1+0x230] ;  /* 0x0002300001007983 */ /* 0x001f280000300800 */
[----:B------:R0:W-:Y:S04]  /*15a10*/  STL [R1+0x38c], R6 ;  /* 0x00038c0601007387 */ /* 0x0001e80000100800 */
[----:B-1----:R-:W4:Y:S04]  /*15a20*/  LDL.LU R64, [R1+0x23c] ;  /* 0x00023c0001407983 */ /* 0x002f280000300800 */
[----:B------:R-:W4:Y:S04]  /*15a30*/  LDL.LU R113, [R1+0x228] ;  /* 0x0002280001717983 */ /* 0x000f280000300800 */
[----:B0-----:R-:W4:Y:S04]  /*15a40*/  LDL.LU R6, [R1+0x234] ;  /* 0x0002340001067983 */ /* 0x001f280000300800 */
[----:B------:R0:W-:Y:S04]  /*15a50*/  STL [R1+0x3a8], R118 ;  /* 0x0003a87601007387 */ /* 0x0001e80000100800 */
[----:B------:R1:W-:Y:S01]  /*15a60*/  STL [R1+0x390], R7 ;  /* 0x0003900701007387 */ /* 0x0003e20000100800 */
[----:B------:R-:W-:-:S03]  /*15a70*/  FMUL.FTZ R125, R120, R66 ;  /* 0x00000042787d7220 */ /* 0x000fc60000410000 */
[----:B0-----:R-:W4:Y:S04]  /*15a80*/  LDL.LU R118, [R1+0x224] ;  /* 0x0002240001767983 */ /* 0x001f280000300800 */
[----:B-1----:R-:W4:Y:S01]  /*15a90*/  LDL.LU R7, [R1+0x250] ;  /* 0x0002500001077983 */ /* 0x002f220000300800 */
[----:B---3--:R-:W-:-:S04]  /*15aa0*/  FADD.FTZ R65, R65, R124 ;  /* 0x0000007c41417221 */ /* 0x008fc80000010000 */
[----:B------:R-:W-:Y:S02]  /*15ab0*/  FADD.FTZ R65, R65, R14 ;  /* 0x0000000e41417221 */ /* 0x000fe40000010000 */
[----:B--2---:R-:W-:Y:S02]  /*15ac0*/  FFMA.FTZ R117, R117, R14, R4 ;  /* 0x0000000e75757223 */ /* 0x004fe40000010004 */
[----:B------:R-:W2:Y:S01]  /*15ad0*/  LDL.LU R14, [R1+0x244] ;  /* 0x00024400010e7983 */ /* 0x000ea20000300800 */
[----:B----4-:R-:W-:-:S03]  /*15ae0*/  FFMA.FTZ R119, R119, R15, R116 ;  /* 0x0000000f77777223 */ /* 0x010fc60000010074 */
[----:B------:R0:W-:Y:S04]  /*15af0*/  STL [R1+0x388], R5 ;  /* 0x0003880501007387 */ /* 0x0001e80000100800 */
[----:B------:R-:W3:Y:S01]  /*15b00*/  LDL.LU R116, [R1+0x3a4] ;  /* 0x0003a40001747983 */ /* 0x000ee20000300800 */
[----:B------:R-:W-:-:S03]  /*15b10*/  FADD.FTZ R15, R0, R15 ;  /* 0x0000000f000f7221 */ /* 0x000fc60000010000 */
[----:B0-----:R-:W4:Y:S01]  /*15b20*/  LDL.LU R5, [R1+0x24c] ;  /* 0x00024c0001057983 */ /* 0x001f220000300800 */
[----:B------:R-:W-:Y:S02]  /*15b30*/  FADD.FTZ R15, R15, R13 ;  /* 0x0000000d0f0f7221 */ /* 0x000fe40000010000 */
[----:B--2---:R-:W-:Y:S02]  /*15b40*/  FFMA.FTZ R14, R14, R13, R119 ;  /* 0x0000000d0e0e7223 */ /* 0x004fe40000010077 */
[----:B------:R-:W2:Y:S01]  /*15b50*/  LDL.LU R13, [R1+0x254] ;  /* 0x00025400010d7983 */ /* 0x000ea20000300800 */
[----:B------:R-:W-:Y:S02]  /*15b60*/  FADD.FTZ R15, R15, R11 ;  /* 0x0000000b0f0f7221 */ /* 0x000fe40000010000 */
[----:B------:R-:W-:Y:S01]  /*15b70*/  FFMA.FTZ R14, R64, R11, R14 ;  /* 0x0000000b400e7223 */ /* 0x000fe2000001000e */
[----:B------:R-:W3:Y:S01]  /*15b80*/  LDL.LU R119, [R1+0x3a0] ;  /* 0x0003a00001777983 */ /* 0x000ee20000300800 */
[----:B------:R-:W-:-:S02]  /*15b90*/  FADD.FTZ R15, R15, R9 ;  /* 0x000000090f0f7221 */ /* 0x000fc40000010000 */
[----:B------:R-:W-:Y:S01]  /*15ba0*/  FFMA.FTZ R14, R6, R9, R14 ;  /* 0x00000009060e7223 */ /* 0x000fe2000001000e */
[----:B------:R0:W5:Y:S01]  /*15bb0*/  LDL.LU R64, [R1+0x394] ;  /* 0x0003940001407983 */ /* 0x0001620000300800 */
[----:B------:R-:W-:-:S03]  /*15bc0*/  FFMA.FTZ R113, R122, R125, R113 ;  /* 0x0000007d7a717223 */ /* 0x000fc60000010071 */
[----:B------:R-:W3:Y:S04]  /*15bd0*/  LDL.LU R9, [R1+0x214] ;  /* 0x0002140001097983 */ /* 0x000ee80000300800 */
[----:B------:R1:W-:Y:S04]  /*15be0*/  STL [R1+0x220], R113 ;  /* 0x0002207101007387 */ /* 0x0003e80000100800 */
[----:B------:R-:W4:Y:S01]  /*15bf0*/  LDL.LU R124, [R1+0x220] ;  /* 0x00022000017c7983 */ /* 0x000f220000300800 */
[----:B--2---:R-:W-:-:S03]  /*15c00*/  FFMA.FTZ R13, R13, R12, R117 ;  /* 0x0000000c0d0d7223 */ /* 0x004fc60000010075 */
[----:B------:R-:W4:Y:S01]  /*15c10*/  S2R R11, SR_LANEID ;  /* 0x00000000000b7919 */ /* 0x000f220000000000 */
[----:B------:R-:W-:Y:S02]  /*15c20*/  FADD.FTZ R12, R65, R12 ;  /* 0x0000000c410c7221 */ /* 0x000fe40000010000 */
[----:B------:R-:W-:Y:S01]  /*15c30*/  FFMA.FTZ R13, R7, R10, R13 ;  /* 0x0000000a070d7223 */ /* 0x000fe2000001000d */
[----:B-1----:R-:W2:Y:S01]  /*15c40*/  LDL.LU R113, [R1+0x3ac] ;  /* 0x0003ac0001717983 */ /* 0x002ea20000300800 */
[----:B------:R-:W-:-:S03]  /*15c50*/  FADD.FTZ R12, R12, R10 ;  /* 0x0000000a0c0c7221 */ /* 0x000fc60000010000 */
[----:B------:R-:W2:Y:S01]  /*15c60*/  LDL.LU R10, [R1+0x210] ;  /* 0x00021000010a7983 */ /* 0x000ea20000300800 */
[----:B---3--:R-:W-:-:S03]  /*15c70*/  FFMA.FTZ R14, R9, R3, R14 ;  /* 0x00000003090e7223 */ /* 0x008fc6000001000e */
[----:B------:R-:W3:Y:S01]  /*15c80*/  LDL.LU R117, [R1+0x39c] ;  /* 0x00039c0001757983 */ /* 0x000ee20000300800 */
[----:B------:R-:W-:Y:S02]  /*15c90*/  FADD.FTZ R118, R118, R125 ;  /* 0x0000007d76767221 */ /* 0x000fe40000010000 */
[----:B------:R-:W-:Y:S01]  /*15ca0*/  FFMA.FTZ R14, R18, R16, R14 ;  /* 0x00000010120e7223 */ /* 0x000fe2000001000e */
[----:B------:R0:W5:Y:S01]  /*15cb0*/  LDL.LU R65, [R1+0x398] ;  /* 0x0003980001417983 */ /* 0x0001620000300800 */
[----:B------:R-:W-:Y:S02]  /*15cc0*/  FMUL.FTZ R125, R121, R67 ;  /* 0x00000043797d7220 */ /* 0x000fe40000410000 */
[----:B------:R-:W-:Y:S01]  /*15cd0*/  FFMA.FTZ R9, R22, R20, R14 ;  /* 0x0000001416097223 */ /* 0x000fe2000001000e */
[----:B------:R0:W5:Y:S01]  /*15ce0*/  LDL.LU R7, [R1+0x390] ;  /* 0x0003900001077983 */ /* 0x0001620000300800 */
[----:B----4-:R-:W-:Y:S02]  /*15cf0*/  FFMA.FTZ R124, R123, R125, R124 ;  /* 0x0000007d7b7c7223 */ /* 0x010fe4000001007c */
[----:B------:R-:W-:Y:S01]  /*15d00*/  FADD.FTZ R125, R125, R118 ;  /* 0x000000767d7d7221 */ /* 0x000fe20000010000 */
[----:B------:R0:W5:Y:S01]  /*15d10*/  LDL.LU R6, [R1+0x38c] ;  /* 0x00038c0001067983 */ /* 0x0001620000300800 */
[----:B------:R-:W-:-:S03]  /*15d20*/  FFMA.FTZ R9, R26, R24, R9 ;  /* 0x000000181a097223 */ /* 0x000fc60000010009 */
[----:B------:R-:W1:Y:S01]  /*15d30*/  SHFL.DOWN PT, R4, R124, 0x1, 0x1f ;  /* 0x08201f007c047f89 */ /* 0x000e6200000e0000 */
[----:B------:R-:W-:-:S03]  /*15d40*/  FFMA.FTZ R9, R30, R28, R9 ;  /* 0x0000001c1e097223 */ /* 0x000fc60000010009 */
[----:B------:R-:W4:Y:S01]  /*15d50*/  SHFL.DOWN PT, R0, R125, 0x1, 0x1f ;  /* 0x08201f007d007f89 */ /* 0x000f2200000e0000 */
[----:B------:R-:W-:-:S03]  /*15d60*/  FFMA.FTZ R9, R34, R32, R9 ;  /* 0x0000002022097223 */ /* 0x000fc60000010009 */
[----:B------:R-:W3:Y:S01]  /*15d70*/  LDL.LU R118, [R1+0x3a8] ;  /* 0x0003a80001767983 */ /* 0x000ee20000300800 */
[----:B------:R-:W-:-:S03]  /*15d80*/  FFMA.FTZ R13, R5, R8, R13 ;  /* 0x00000008050d7223 */ /* 0x000fc6000001000d */
[----:B------:R-:W3:Y:S01]  /*15d90*/  LDL R34, [R1+0x2f8] ;  /* 0x0002f80001227983 */ /* 0x000ee20000100800 */
[----:B------:R-:W-:Y:S01]  /*15da0*/  ISETP.GT.AND P0, PT, R11, 0x1e, PT ;  /* 0x0000001e0b00780c */ /* 0x000fe20003f04270 */
[----:B------:R-:W-:Y:S02]  /*15db0*/  FADD.FTZ R12, R12, R8 ;  /* 0x000000080c0c7221 */ /* 0x000fe40000010000 */
[----:B------:R0:W5:Y:S02]  /*15dc0*/  LDL.LU R5, [R1+0x388] ;  /* 0x0003880001057983 */ /* 0x0001640000300800 */
[----:B------:R-:W-:-:S08]  /*15dd0*/  FADD.FTZ R12, R12, R2 ;  /* 0x000000020c0c7221 */ /* 0x000fd00000010000 */
[----:B-1----:R-:W-:Y:S02]  /*15de0*/  @!P0 FADD.FTZ R124, R124, R4 ;  /* 0x000000047c7c8221 */ /* 0x002fe40000010000 */
[----:B----4-:R-:W-:Y:S01]  /*15df0*/  @!P0 FADD.FTZ R125, R125, R0 ;  /* 0x000000007d7d8221 */ /* 0x010fe20000010000 */
[----:B------:R0:W5:Y:S04]  /*15e00*/  LDL.LU R4, [R1+0x384] ;  /* 0x0003840001047983 */ /* 0x0001680000300800 */
[----:B------:R0:W5:Y:S01]  /*15e10*/  LDL.LU R0, [R1+0x380] ;  /* 0x0003800001007983 */ /* 0x0001620000300800 */
[----:B------:R-:W-:-:S03]  /*15e20*/  FADD.FTZ R15, R15, R3 ;  /* 0x000000030f0f7221 */ /* 0x000fc60000010000 */
[----:B------:R-:W1:Y:S01]  /*15e30*/  SHFL.DOWN PT, R3, R124, 0x2, 0x1f ;  /* 0x08401f007c037f89 */ /* 0x000e6200000e0000 */
[----:B------:R-:W-:Y:S01]  /*15e40*/  FADD.FTZ R15, R15, R16 ;  /* 0x000000100f0f7221 */ /* 0x000fe20000010000 */
[----:B------:R-:W-:Y:S01]  /*15e50*/  ISETP.GT.AND P0, PT, R11, 0x1d, PT ;  /* 0x0000001d0b00780c */ /* 0x000fe20003f04270 */
[----:B------:R-:W-:Y:S02]  /*15e60*/  FADD.FTZ R12, R12, R17 ;  /* 0x000000110c0c7221 */ /* 0x000fe40000010000 */
[----:B------:R-:W-:Y:S02]  /*15e70*/  FADD.FTZ R15, R15, R20 ;  /* 0x000000140f0f7221 */ /* 0x000fe40000010000 */
[----:B------:R-:W-:Y:S02]  /*15e80*/  FADD.FTZ R12, R12, R21 ;  /* 0x000000150c0c7221 */ /* 0x000fe40000010000 */
[----:B------:R-:W-:Y:S02]  /*15e90*/  FADD.FTZ R15, R15, R24 ;  /* 0x000000180f0f7221 */ /* 0x000fe40000010000 */
[----:B------:R-:W-:-:S02]  /*15ea0*/  FADD.FTZ R12, R12, R25 ;  /* 0x000000190c0c7221 */ /* 0x000fc40000010000 */
[----:B------:R-:W-:Y:S02]  /*15eb0*/  FADD.FTZ R15, R15, R28 ;  /* 0x0000001c0f0f7221 */ /* 0x000fe40000010000 */
[----:B------:R-:W-:Y:S02]  /*15ec0*/  FADD.FTZ R12, R12, R29 ;  /* 0x0000001d0c0c7221 */ /* 0x000fe40000010000 */
[----:B------:R-:W-:Y:S02]  /*15ed0*/  FADD.FTZ R15, R15, R32 ;  /* 0x000000200f0f7221 */ /* 0x000fe40000010000 */
[----:B------:R-:W-:Y:S02]  /*15ee0*/  FADD.FTZ R12, R12, R33 ;  /* 0x000000210c0c7221 */ /* 0x000fe40000010000 */
[----:B-1----:R-:W-:Y:S02]  /*15ef0*/  @!P0 FADD.FTZ R124, R124, R3 ;  /* 0x000000037c7c8221 */ /* 0x002fe40000010000 */
[----:B--2---:R-:W-:-:S04]  /*15f00*/  FFMA.FTZ R13, R10, R2, R13 ;  /* 0x000000020a0d7223 */ /* 0x004fc8000001000d */
[----:B------:R-:W-:Y:S02]  /*15f10*/  FFMA.FTZ R2, R19, R17, R13 ;  /* 0x0000001113027223 */ /* 0x000fe4000001000d */
[----:B------:R-:W2:Y:S02]  /*15f20*/  LDL R13, [R1+0x37c] ;  /* 0x00037c00010d7983 */ /* 0x000ea40000100800 */
[----:B------:R-:W-:Y:S02]  /*15f30*/  FFMA.FTZ R8, R23, R21, R2 ;  /* 0x0000001517087223 */ /* 0x000fe40000010002 */
[----:B------:R-:W1:Y:S02]  /*15f40*/  SHFL.DOWN PT, R2, R125, 0x2, 0x1f ;  /* 0x08401f007d027f89 */ /* 0x000e6400000e0000 */
[----:B------:R-:W-:-:S04]  /*15f50*/  FFMA.FTZ R8, R27, R25, R8 ;  /* 0x000000191b087223 */ /* 0x000fc80000010008 */
[----:B------:R-:W-:-:S04]  /*15f60*/  FFMA.FTZ R8, R31, R29, R8 ;  /* 0x0000001d1f087223 */ /* 0x000fc80000010008 */
[----:B------:R-:W-:Y:S01]  /*15f70*/  FFMA.FTZ R8, R35, R33, R8 ;  /* 0x0000002123087223 */ /* 0x000fe20000010008 */
[----:B------:R-:W4:Y:S01]  /*15f80*/  SHFL.DOWN PT, R3, R124, 0x4, 0x1f ;  /* 0x08801f007c037f89 */ /* 0x000f2200000e0000 */
[----:B------:R-:W-:Y:S02]  /*15f90*/  FFMA.FTZ R9, R38, R36, R9 ;  /* 0x0000002426097223 */ /* 0x000fe40000010009 */
[----:B------:R-:W-:Y:S02]  /*15fa0*/  FFMA.FTZ R8, R39, R37, R8 ;  /* 0x0000002527087223 */ /* 0x000fe40000010008 */
[----:B------:R-:W-:Y:S02]  /*15fb0*/  FADD.FTZ R15, R15, R36 ;  /* 0x000000240f0f7221 */ /* 0x000fe40000010000 */
[----:B------:R-:W-:Y:S02]  /*15fc0*/  FADD.FTZ R12, R12, R37 ;  /* 0x000000250c0c7221 */ /* 0x000fe40000010000 */
[----:B-1----:R-:W-:-:S02]  /*15fd0*/  @!P0 FADD.FTZ R125, R125, R2 ;  /* 0x000000027d7d8221 */ /* 0x002fc40000010000 */
[----:B------:R-:W-:-:S03]  /*15fe0*/  FFMA.FTZ R9, R42, R40, R9 ;  /* 0x000000282a097223 */ /* 0x000fc60000010009 */
[----:B------:R-:W1:Y:S01]  /*15ff0*/  SHFL.DOWN PT, R2, R125, 0x4, 0x1f ;  /* 0x08801f007d027f89 */ /* 0x000e6200000e0000 */
[----:B------:R-:W-:Y:S02]  /*16000*/  FFMA.FTZ R8, R43, R41, R8 ;  /* 0x000000292b087223 */ /* 0x000fe40000010008 */
[----:B------:R-:W-:Y:S02]  /*16010*/  FADD.FTZ R15, R15, R40 ;  /* 0x000000280f0f7221 */ /* 0x000fe40000010000 */
[----:B------:R-:W-:Y:S02]  /*16020*/  FADD.FTZ R12, R12, R41 ;  /* 0x000000290c0c7221 */ /* 0x000fe40000010000 */
[----:B------:R-:W-:Y:S02]  /*16030*/  FFMA.FTZ R9, R46, R44, R9 ;  /* 0x0000002c2e097223 */ /* 0x000fe40000010009 */
[----:B------:R-:W-:Y:S02]  /*16040*/  FFMA.FTZ R8, R47, R45, R8 ;  /* 0x0000002d2f087223 */ /* 0x000fe40000010008 */
[----:B------:R-:W-:-:S02]  /*16050*/  FADD.FTZ R15, R15, R44 ;  /* 0x0000002c0f0f7221 */ /* 0x000fc40000010000 */
[----:B------:R-:W-:Y:S01]  /*16060*/  FADD.FTZ R12, R12, R45 ;  /* 0x0000002d0c0c7221 */ /* 0x000fe20000010000 */
[----:B------:R-:W-:Y:S01]  /*16070*/  ISETP.GT.AND P0, PT, R11, 0x1b, PT ;  /* 0x0000001b0b00780c */ /* 0x000fe20003f04270 */
[----:B------:R-:W-:Y:S02]  /*16080*/  FFMA.FTZ R9, R50, R48, R9 ;  /* 0x0000003032097223 */ /* 0x000fe40000010009 */
[----:B------:R-:W-:Y:S02]  /*16090*/  FFMA.FTZ R8, R51, R49, R8 ;  /* 0x0000003133087223 */ /* 0x000fe40000010008 */
[----:B------:R-:W-:Y:S02]  /*160a0*/  FADD.FTZ R15, R15, R48 ;  /* 0x000000300f0f7221 */ /* 0x000fe40000010000 */
[----:B------:R-:W-:Y:S02]  /*160b0*/  FADD.FTZ R12, R12, R49 ;  /* 0x000000310c0c7221 */ /* 0x000fe40000010000 */
[----:B------:R-:W-:-:S02]  /*160c0*/  FFMA.FTZ R9, R54, R52, R9 ;  /* 0x0000003436097223 */ /* 0x000fc40000010009 */
[----:B------:R-:W-:Y:S02]  /*160d0*/  FFMA.FTZ R8, R55, R53, R8 ;  /* 0x0000003537087223 */ /* 0x000fe40000010008 */
[----:B------:R-:W-:Y:S02]  /*160e0*/  FADD.FTZ R15, R15, R52 ;  /* 0x000000340f0f7221 */ /* 0x000fe40000010000 */
[----:B------:R-:W-:Y:S02]  /*160f0*/  FADD.FTZ R12, R12, R53 ;  /* 0x000000350c0c7221 */ /* 0x000fe40000010000 */
[----:B------:R-:W-:Y:S02]  /*16100*/  FFMA.FTZ R9, R58, R56, R9 ;  /* 0x000000383a097223 */ /* 0x000fe40000010009 */
[----:B------:R-:W-:Y:S02]  /*16110*/  FFMA.FTZ R8, R59, R57, R8 ;  /* 0x000000393b087223 */ /* 0x000fe40000010008 */
[----:B------:R-:W-:-:S02]  /*16120*/  FADD.FTZ R15, R15, R56 ;  /* 0x000000380f0f7221 */ /* 0x000fc40000010000 */
[----:B------:R-:W-:Y:S02]  /*16130*/  FADD.FTZ R12, R12, R57 ;  /* 0x000000390c0c7221 */ /* 0x000fe40000010000 */
[----:B------:R-:W-:Y:S02]  /*16140*/  FFMA.FTZ R9, R62, R60, R9 ;  /* 0x0000003c3e097223 */ /* 0x000fe40000010009 */
[----:B------:R-:W-:Y:S02]  /*16150*/  FFMA.FTZ R8, R63, R61, R8 ;  /* 0x0000003d3f087223 */ /* 0x000fe40000010008 */
[----:B----4-:R-:W-:Y:S02]  /*16160*/  @!P0 FADD.FTZ R124, R124, R3 ;  /* 0x000000037c7c8221 */ /* 0x010fe40000010000 */
[----:B-1----:R-:W-:Y:S02]  /*16170*/  @!P0 FADD.FTZ R125, R125, R2 ;  /* 0x000000027d7d8221 */ /* 0x002fe40000010000 */
[----:B------:R-:W-:-:S02]  /*16180*/  FADD.FTZ R15, R15, R60 ;  /* 0x0000003c0f0f7221 */ /* 0x000fc40000010000 */
[----:B------:R-:W-:Y:S02]  /*16190*/  FADD.FTZ R12, R12, R61 ;  /* 0x0000003d0c0c7221 */ /* 0x000fe40000010000 */
[----:B------:R-:W-:Y:S01]  /*161a0*/  FFMA.FTZ R9, R70, R68, R9 ;  /* 0x0000004446097223 */ /* 0x000fe20000010009 */
[----:B------:R-:W1:Y:S01]  /*161b0*/  SHFL.DOWN PT, R3, R124, 0x8, 0x1f ;  /* 0x09001f007c037f89 */ /* 0x000e6200000e0000 */
[----:B------:R-:W-:Y:S02]  /*161c0*/  FFMA.FTZ R8, R71, R69, R8 ;  /* 0x0000004547087223 */ /* 0x000fe40000010008 */
[----:B------:R-:W-:Y:S01]  /*161d0*/  FADD.FTZ R15, R15, R68 ;  /* 0x000000440f0f7221 */ /* 0x000fe20000010000 */
[----:B------:R-:W4:Y:S01]  /*161e0*/  SHFL.DOWN PT, R2, R125, 0x8, 0x1f ;  /* 0x09001f007d027f89 */ /* 0x000f2200000e0000 */
        /* <DEDUP_REMOVED lines=24> */
[----:B------:R-:W-:Y:S02]  /*16370*/  FADD.FTZ R15, R15, R92 ;  /* 0x0000005c0f0f7221 */ /* 0x000fe40000010000 */
[----:B------:R-:W-:Y:S02]  /*16380*/  FADD.FTZ R12, R12, R93 ;  /* 0x0000005d0c0c7221 */ /* 0x000fe40000010000 */
[----:B-1----:R-:W-:-:S02]  /*16390*/  @!P0 FADD.FTZ R124, R124, R3 ;  /* 0x000000037c7c8221 */ /* 0x002fc40000010000 */
[----:B----4-:R-:W-:Y:S02]  /*163a0*/  @!P0 FADD.FTZ R125, R125, R2 ;  /* 0x000000027d7d8221 */ /* 0x010fe40000010000 */
[----:B------:R-:W-:Y:S02]  /*163b0*/  FFMA.FTZ R9, R98, R96, R9 ;  /* 0x0000006062097223 */ /* 0x000fe40000010009 */
[----:B------:R-:W-:Y:S01]  /*163c0*/  FFMA.FTZ R8, R99, R97, R8 ;  /* 0x0000006163087223 */ /* 0x000fe20000010008 */
[----:B------:R-:W1:Y:S01]  /*163d0*/  SHFL.DOWN PT, R3, R124, 0x10, 0x1f ;  /* 0x0a001f007c037f89 */ /* 0x000e6200000e0000 */
[----:B------:R-:W-:Y:S02]  /*163e0*/  FADD.FTZ R15, R15, R96 ;  /* 0x000000600f0f7221 */ /* 0x000fe40000010000 */
[----:B------:R-:W-:Y:S01]  /*163f0*/  FADD.FTZ R12, R12, R97 ;  /* 0x000000610c0c7221 */ /* 0x000fe20000010000 */
[----:B------:R-:W4:Y:S01]  /*16400*/  SHFL.DOWN PT, R2, R125, 0x10, 0x1f ;  /* 0x0a001f007d027f89 */ /* 0x000f2200000e0000 */
        /* <DEDUP_REMOVED lines=8> */
[----:B------:R-:W-:Y:S01]  /*16490*/  FFMA.FTZ R9, R110, R108, R9 ;  /* 0x0000006c6e097223 */ /* 0x000fe20000010009 */
[----:B------:R-:W-:Y:S01]  /*164a0*/  ISETP.GT.AND P0, PT, R11, 0xf, PT ;  /* 0x0000000f0b00780c */ /* 0x000fe20003f04270 */
[----:B------:R-:W-:Y:S02]  /*164b0*/  FFMA.FTZ R8, R111, R109, R8 ;  /* 0x0000006d6f087223 */ /* 0x000fe40000010008 */
[----:B------:R-:W-:Y:S02]  /*164c0*/  FADD.FTZ R15, R15, R108 ;  /* 0x0000006c0f0f7221 */ /* 0x000fe40000010000 */
[----:B------:R-:W-:Y:S02]  /*164d0*/  FADD.FTZ R12, R12, R109 ;  /* 0x0000006d0c0c7221 */ /* 0x000fe40000010000 */
[----:B------:R-:W-:-:S02]  /*164e0*/  FFMA.FTZ R9, R114, R112, R9 ;  /* 0x0000007072097223 */ /* 0x000fc40000010009 */
[----:B------:R-:W-:Y:S01]  /*164f0*/  FFMA.FTZ R8, R115, R113, R8 ;  /* 0x0000007173087223 */ /* 0x000fe20000010008 */
[----:B------:R-:W-:Y:S01]  /*16500*/  ISETP.NE.AND P3, PT, R11, RZ, PT ;  /* 0x000000ff0b00720c */ /* 0x000fe20003f65270 */
[----:B------:R-:W-:Y:S02]  /*16510*/  FADD.FTZ R15, R15, R112 ;  /* 0x000000700f0f7221 */ /* 0x000fe40000010000 */
[----:B------:R-:W-:Y:S01]  /*16520*/  FADD.FTZ R12, R12, R113 ;  /* 0x000000710c0c7221 */ /* 0x000fe20000010000 */
[----:B---3--:R-:W-:Y:S01]  /*16530*/  ISETP.NE.AND P2, PT, R34, RZ, PT ;  /* 0x000000ff2200720c */ /* 0x008fe20003f45270 */
        /* <DEDUP_REMOVED lines=9> */
[----:B----4-:R-:W-:Y:S01]  /*165d0*/  @!P0 FADD.FTZ R125, R125, R2 ;  /* 0x000000027d7d8221 */ /* 0x010fe20000010000 */
[----:B------:R0:W-:Y:S01]  /*165e0*/  STS.128 [R34.X16+0xa0], R8 ;  /* 0x0000a00822007388 */ /* 0x0001e2000000cc00 */
[----:B------:R-:W-:Y:S01]  /*165f0*/  MOV R32, c[0x0][0xc] ;  /* 0x0000030000207a02 */ /* 0x000fe20000000f00 */
[----:B------:R-:W-:Y:S01]  /*16600*/  BSSY B0, `(.L_x_370) ;  /* 0x000002a000007945 */ /* 0x000fe20003800000 */
[----:B------:R-:W-:Y:S02]  /*16610*/  ISETP.GT.U32.AND P4, PT, R34, 0x3b, PT ;  /* 0x0000003b2200780c */ /* 0x000fe40003f84070 */
[----:B------:R-:W-:Y:S01]  /*16620*/  ISETP.GE.U32.AND P0, PT, R32, 0x2, PT ;  /* 0x000000022000780c */ /* 0x000fe20003f06070 */
[----:B--2---:R0:W-:Y:S04]  /*16630*/  @!P3 STS.64 [R13.X8+0x10], R124 ;  /* 0x0000107c0d00b388 */ /* 0x0041e80000008a00 */
[----:B------:R-:W-:Y:S06]  /*16640*/  BAR.SYNC.DEFER_BLOCKING 0x0 ;  /* 0x0000000000007b1d */ /* 0x000fec0000010000 */
[----:B------:R-:W-:Y:S05]  /*16650*/  @P2 BRA `(.L_x_371) ;  /* 0x0000024000002947 */ /* 0x000fea0003800000 */
[----:B------:R-:W1:Y:S04]  /*16660*/  LDS.64 R2, [0x18] ;  /* 0x00001800ff027984 */ /* 0x000e680000000a00 */
[----:B------:R-:W2:Y:S04]  /*16670*/  LDS.128 R36, [0x20] ;  /* 0x00002000ff247984 */ /* 0x000ea80000000c00 */
[----:B------:R-:W3:Y:S04]  /*16680*/  LDS.128 R28, [0x30] ;  /* 0x00003000ff1c7984 */ /* 0x000ee80000000c00 */
[----:B------:R-:W4:Y:S04]  /*16690*/  LDS.128 R20, [0x40] ;  /* 0x00004000ff147984 */ /* 0x000f280000000c00 */
[----:B------:R-:W0:Y:S04]  /*166a0*/  LDS.128 R16, [0x50] ;  /* 0x00005000ff107984 */ /* 0x000e280000000c00 */
[----:B0-----:R-:W0:Y:S04]  /*166b0*/  LDS.128 R12, [0x60] ;  /* 0x00006000ff0c7984 */ /* 0x001e280000000c00 */
[----:B------:R-:W0:Y:S01]  /*166c0*/  LDS.128 R24, [0x70] ;  /* 0x00007000ff187984 */ /* 0x000e220000000c00 */
[----:B-1----:R-:W-:-:S02]  /*166d0*/  FADD.FTZ R2, R124, R2 ;  /* 0x000000027c027221 */ /* 0x002fc40000010000 */
[----:B------:R-:W-:Y:S02]  /*166e0*/  FADD.FTZ R3, R125, R3 ;  /* 0x000000037d037221 */ /* 0x000fe40000010000 */
[----:B--2---:R-:W-:Y:S01]  /*166f0*/  FADD.FTZ R33, R2, R36 ;  /* 0x0000002402217221 */ /* 0x004fe20000010000 */
[----:B------:R-:W1:Y:S01]  /*16700*/  LDS.64 R124, [0x80] ;  /* 0x00008000ff7c7984 */ /* 0x000e620000000a00 */
        /* <DEDUP_REMOVED lines=11> */
[----:B------:R-:W-:Y:S02]  /*167c0*/  FADD.FTZ R33, R33, R16 ;  /* 0x0000001021217221 */ /* 0x000fe40000010000 */
[----:B------:R-:W-:Y:S02]  /*167d0*/  FADD.FTZ R2, R2, R17 ;  /* 0x0000001102027221 */ /* 0x000fe40000010000 */
[----:B------:R-:W-:Y:S02]  /*167e0*/  FADD.FTZ R33, R33, R18 ;  /* 0x0000001221217221 */ /* 0x000fe40000010000 */
[----:B------:R-:W-:Y:S02]  /*167f0*/  FADD.FTZ R2, R2, R19 ;  /* 0x0000001302027221 */ /* 0x000fe40000010000 */
[----:B0-----:R-:W-:-:S02]  /*16800*/  FADD.FTZ R33, R33, R12 ;  /* 0x0000000c21217221 */ /* 0x001fc40000010000 */
[----:B------:R-:W-:Y:S02]  /*16810*/  FADD.FTZ R2, R2, R13 ;  /* 0x0000000d02027221 */ /* 0x000fe40000010000 */
[----:B------:R-:W-:Y:S02]  /*16820*/  FADD.FTZ R33, R33, R14 ;  /* 0x0000000e21217221 */ /* 0x000fe40000010000 */
[----:B------:R-:W-:Y:S02]  /*16830*/  FADD.FTZ R2, R2, R15 ;  /* 0x0000000f02027221 */ /* 0x000fe40000010000 */
[----:B------:R-:W-:Y:S02]  /*16840*/  FADD.FTZ R33, R33, R24 ;  /* 0x0000001821217221 */ /* 0x000fe40000010000 */
[----:B------:R-:W-:Y:S02]  /*16850*/  FADD.FTZ R2, R2, R25 ;  /* 0x0000001902027221 */ /* 0x000fe40000010000 */
[----:B------:R-:W-:-:S02]  /*16860*/  FADD.FTZ R26, R33, R26 ;  /* 0x0000001a211a7221 */ /* 0x000fc40000010000 */
[----:B------:R-:W-:Y:S02]  /*16870*/  FADD.FTZ R2, R2, R27 ;  /* 0x0000001b02027221 */ /* 0x000fe40000010000 */
[----:B-1----:R-:W-:Y:S02]  /*16880*/  FADD.FTZ R124, R26, R124 ;  /* 0x0000007c1a7c7221 */ /* 0x002fe40000010000 */
[----:B------:R-:W-:Y:S02]  /*16890*/  FADD.FTZ R125, R2, R125 ;  /* 0x0000007d027d7221 */ /* 0x000fe40000010000 */
.L_x_371:
[----:B------:R-:W-:Y:S05]  /*168a0*/  BSYNC B0 ;  /* 0x0000000000007941 */ /* 0x000fea0003800000 */
.L_x_370:
[----:B------:R-:W-:Y:S01]  /*168b0*/  BAR.SYNC.DEFER_BLOCKING 0x0 ;  /* 0x0000000000007b1d */ /* 0x000fe20000010000 */
[----:B------:R-:W-:-:S05]  /*168c0*/  LEA R33, R34, 0xa0, 0x4 ;  /* 0x000000a022217811 */ /* 0x000fca00078e20ff */
[----:B------:R-:W-:Y:S01]  /*168d0*/  BSSY B0, `(.L_x_372) ;  /* 0x0000025000007945 */ /* 0x000fe20003800000 */
[----:B------:R-:W-:Y:S05]  /*168e0*/  @P4 BRA `(.L_x_373) ;  /* 0x0000023000004947 */ /* 0x000fea0003800000 */
[----:B------:R-:W1:Y:S04]  /*168f0*/  LDS.128 R36, [R33+0x3c0] ;  /* 0x0003c00021247984 */ /* 0x000e680000000c00 */
[----:B------:R-:W2:Y:S04]  /*16900*/  LDS.128 R40, [R33+0x780] ;  /* 0x0007800021287984 */ /* 0x000ea80000000c00 */
[----:B------:R-:W3:Y:S04]  /*16910*/  LDS.128 R28, [R33+0xb40] ;  /* 0x000b4000211c7984 */ /* 0x000ee80000000c00 */
[----:B------:R-:W4:Y:S04]  /*16920*/  LDS.128 R24, [R33+0xf00] ;  /* 0x000f000021187984 */ /* 0x000f280000000c00 */
[----:B------:R-:W0:Y:S04]  /*16930*/  LDS.128 R20, [R33+0x12c0] ;  /* 0x0012c00021147984 */ /* 0x000e280000000c00 */
[----:B------:R-:W0:Y:S04]  /*16940*/  LDS.128 R16, [R33+0x1680] ;  /* 0x0016800021107984 */ /* 0x000e280000000c00 */
[----:B0-----:R-:W0:Y:S01]  /*16950*/  LDS.128 R12, [R33+0x1a40] ;  /* 0x001a4000210c7984 */ /* 0x001e220000000c00 */
[----:B-1----:R-:W-:-:S02]  /*16960*/  FADD.FTZ R36, R8, R36 ;  /* 0x0000002408247221 */ /* 0x002fc40000010000 */
[----:B------:R-:W-:Y:S02]  /*16970*/  FADD.FTZ R38, R10, R38 ;  /* 0x000000260a267221 */ /* 0x000fe40000010000 */
[----:B------:R-:W-:Y:S02]  /*16980*/  FADD.FTZ R37, R9, R37 ;  /* 0x0000002509257221 */ /* 0x000fe40000010000 */
[----:B------:R-:W-:Y:S02]  /*16990*/  FADD.FTZ R39, R11, R39 ;  /* 0x000000270b277221 */ /* 0x000fe40000010000 */
[----:B--2---:R-:W-:Y:S02]  /*169a0*/  FADD.FTZ R3, R36, R40 ;  /* 0x0000002824037221 */ /* 0x004fe40000010000 */
[----:B------:R-:W-:Y:S02]  /*169b0*/  FADD.FTZ R9, R38, R42 ;  /* 0x0000002a26097221 */ /* 0x000fe40000010000 */
[----:B------:R-:W-:-:S02]  /*169c0*/  FADD.FTZ R2, R37, R41 ;  /* 0x0000002925027221 */ /* 0x000fc40000010000 */
[----:B------:R-:W-:Y:S02]  /*169d0*/  FADD.FTZ R8, R39, R43 ;  /* 0x0000002b27087221 */ /* 0x000fe40000010000 */
[----:B---3--:R-:W-:Y:S02]  /*169e0*/  FADD.FTZ R3, R3, R28 ;  /* 0x0000001c03037221 */ /* 0x008fe40000010000 */
[----:B------:R-:W-:Y:S02]  /*169f0*/  FADD.FTZ R9, R9, R30 ;  /* 0x0000001e09097221 */ /* 0x000fe40000010000 */
[----:B------:R-:W-:Y:S02]  /*16a00*/  FADD.FTZ R2, R2, R29 ;  /* 0x0000001d02027221 */ /* 0x000fe40000010000 */
[----:B------:R-:W-:Y:S02]  /*16a10*/  FADD.FTZ R8, R8, R31 ;  /* 0x0000001f08087221 */ /* 0x000fe40000010000 */
[----:B----4-:R-:W-:-:S02]  /*16a20*/  FADD.FTZ R3, R3, R24 ;  /* 0x0000001803037221 */ /* 0x010fc40000010000 */
[----:B------:R-:W-:Y:S02]  /*16a30*/  FADD.FTZ R9, R9, R26 ;  /* 0x0000001a09097221 */ /* 0x000fe40000010000 */
        /* <DEDUP_REMOVED lines=14> */
.L_x_373:
[----:B------:R-:W-:Y:S05]  /*16b20*/  BSYNC B0 ;  /* 0x0000000000007941 */ /* 0x000fea0003800000 */
.L_x_372:
[----:B------:R-:W-:Y:S01]  /*16b30*/  BSSY B0, `(.L_x_374) ;  /* 0x0000014000007945 */ /* 0x000fe20003800000 */
[----:B------:R-:W-:Y:S01]  /*16b40*/  IMAD.MOV.U32 R19, RZ, RZ, 0x4 ;  /* 0x00000004ff137424 */ /* 0x000fe200078e00ff */
[----:B------:R-:W-:Y:S05]  /*16b50*/  @P4 BRA `(.L_x_375) ;  /* 0x0000011000004947 */ /* 0x000fea0003800000 */
[----:B------:R-:W-:Y:S01]  /*16b60*/  MOV R16, UR17 ;  /* 0x0000001100107c02 */ /* 0x000fe20008000f00 */
[----:B------:R-:W-:Y:S01]  /*16b70*/  IMAD.MOV.U32 R15, RZ, RZ, c[0x0][0x1dc] ;  /* 0x00007700ff0f7624 */ /* 0x000fe200078e00ff */
[----:B------:R-:W-:Y:S02]  /*16b80*/  MOV R3, UR16 ;  /* 0x0000001000037c02 */ /* 0x000fe40008000f00 */
[----:B0-----:R-:W-:Y:S01]  /*16b90*/  MOV R13, c[0x0][0x1d8] ;  /* 0x00007600000d7a02 */ /* 0x001fe20000000f00 */
[----:B------:R-:W-:Y:S01]  /*16ba0*/  IMAD R16, R16, 0x3c, R34 ;  /* 0x0000003c10107824 */ /* 0x000fe200078e0222 */
[----:B------:R-:W-:-:S03]  /*16bb0*/  MOV R21, UR13 ;  /* 0x0000000d00157c02 */ /* 0x000fc60008000f00 */
[----:B------:R-:W-:-:S05]  /*16bc0*/  IMAD.WIDE R16, R16, R19, c[0x0][0x1b8] ;  /* 0x00006e0010107625 */ /* 0x000fca00078e0213 */
[-C--:B------:R-:W-:Y:S01]  /*16bd0*/  LEA R2, P3, R3, R16.reuse, 0x2 ;  /* 0x0000001003027211 */ /* 0x080fe200078610ff */
[----:B------:R0:W-:Y:S01]  /*16be0*/  RED.E.ADD.F32.FTZ.RN.STRONG.GPU [R16.64], R8 ;  /* 0x000000081000798e */ /* 0x0001e2000c10e78e */
[-C--:B------:R-:W-:Y:S02]  /*16bf0*/  LEA R12, P4, R13, R16.reuse, 0x2 ;  /* 0x000000100d0c7211 */ /* 0x080fe400078810ff */
[----:B------:R-:W-:Y:S02]  /*16c00*/  LEA R14, P5, R21, R16, 0x2 ;  /* 0x00000010150e7211 */ /* 0x000fe400078a10ff */
[----:B------:R-:W-:Y:S02]  /*16c10*/  IADD3.X R3, R17, UR12, RZ, P3, !PT ;  /* 0x0000000c11037c10 */ /* 0x000fe40009ffe4ff */
[----:B------:R-:W-:Y:S02]  /*16c20*/  LEA.HI.X R13, R13, R17, R15, 0x2, P4 ;  /* 0x000000110d0d7211 */ /* 0x000fe400020f140f */
[----:B------:R-:W-:Y:S01]  /*16c30*/  IADD3.X R15, R17, UR11, RZ, P5, !PT ;  /* 0x0000000b110f7c10 */ /* 0x000fe2000affe4ff */
[----:B------:R0:W-:Y:S04]  /*16c40*/  RED.E.ADD.F32.FTZ.RN.STRONG.GPU [R2.64], R9 ;  /* 0x000000090200798e */ /* 0x0001e8000c10e78e */
[----:B------:R0:W-:Y:S04]  /*16c50*/  RED.E.ADD.F32.FTZ.RN.STRONG.GPU [R12.64], R10 ;  /* 0x0000000a0c00798e */ /* 0x0001e8000c10e78e */
[----:B------:R0:W-:Y:S02]  /*16c60*/  RED.E.ADD.F32.FTZ.RN.STRONG.GPU [R14.64], R11 ;  /* 0x0000000b0e00798e */ /* 0x0001e4000c10e78e */
.L_x_375:
[----:B------:R-:W-:Y:S05]  /*16c70*/  BSYNC B0 ;  /* 0x0000000000007941 */ /* 0x000fea0003800000 */
.L_x_374:
[----:B------:R-:W-:Y:S05]  /*16c80*/  @!P0 BRA `(.L_x_376) ;  /* 0x0000129000008947 */ /* 0x000fea0003800000 */
[----:B0-----:R-:W2:Y:S04]  /*16c90*/  LDL R14, [R1+0x374] ;  /* 0x00037400010e7983 */ /* 0x001ea80000100800 */
[----:B------:R-:W0:Y:S01]  /*16ca0*/  S2R R10, SR_CTAID.Y ;  /* 0x00000000000a7919 */ /* 0x000e220000002600 */
[----:B--2---:R-:W-:-:S05]  /*16cb0*/  LOP3.LUT R2, R14, 0x1, RZ, 0xc0, !PT ;  /* 0x000000010e027812 */ /* 0x004fca00078ec0ff */
[----:B------:R-:W-:-:S04]  /*16cc0*/  IMAD R3, R2, c[0x0][0x10], RZ ;  /* 0x0000040002037a24 */ /* 0x000fc800078e02ff */
[C---:B------:R-:W-:Y:S01]  /*16cd0*/  IMAD R2, R3.reuse, c[0x0][0xc], RZ ;  /* 0x0000030003027a24 */ /* 0x040fe200078e02ff */
[----:B0-----:R-:W-:-:S04]  /*16ce0*/  IADD3 R12, R3, R10, RZ ;  /* 0x0000000a030c7210 */ /* 0x001fc80007ffe0ff */
[----:B------:R-:W-:Y:S01]  /*16cf0*/  SHF.L.U32 R2, R2, 0x1, RZ ;  /* 0x0000000102027819 */ /* 0x000fe200000006ff */
[----:B------:R-:W-:-:S04]  /*16d00*/  IMAD.WIDE.U32 R12, R12, R19, c[0x0][0x1a8] ;  /* 0x00006a000c0c7625 */ /* 0x000fc800078e0013 */
[----:B------:R-:W-:Y:S01]  /*16d10*/  IMAD.WIDE R8, R2, R19, c[0x0][0x1b0] ;  /* 0x00006c0002087625 */ /* 0x000fe200078e0213 */
[----:B------:R-:W-:Y:S05]  /*16d20*/  @P2 BRA `(.L_x_377) ;  /* 0x000001c000002947 */ /* 0x000fea0003800000 */
[----:B------:R-:W0:Y:S02]  /*16d30*/  S2R R11, SR_CTAID.X ;  /* 0x00000000000b7919 */ /* 0x000e240000002500 */
[----:B0-----:R-:W-:Y:S02]  /*16d40*/  IMAD R3, R11, c[0x0][0x10], R10 ;  /* 0x000004000b037a24 */ /* 0x001fe400078e020a */
[----:B------:R-:W0:Y:S02]  /*16d50*/  S2R R11, SR_LANEID ;  /* 0x00000000000b7919 */ /* 0x000e240000000000 */
[----:B------:R-:W-:-:S05]  /*16d60*/  IMAD.WIDE.U32 R2, R3, 0x8, R8 ;  /* 0x0000000803027825 */ /* 0x000fca00078e0008 */
[----:B------:R1:W-:Y:S01]  /*16d70*/  STG.E.64 [R2.64], R124 ;  /* 0x0000007c02007986 */ /* 0x0003e2000c101b0e */
[----:B------:R-:W-:Y:S06]  /*16d80*/  MEMBAR.ALL.GPU ;  /* 0x0000000000007992 */ /* 0x000fec000000a000 */
[----:B-1----:R-:W-:Y:S01]  /*16d90*/  HFMA2.MMA R2, -RZ, RZ, 0, 5.9604644775390625e-08 ;  /* 0x00000001ff027435 */ /* 0x002fe200000001ff */
[----:B------:R-:W-:Y:S01]  /*16da0*/  VOTEU.ANY UR4, UPT, PT ;  /* 0x0000000000047886 */ /* 0x000fe200038e0100 */
[----:B------:R-:W-:Y:S01]  /*16db0*/  LOP3.LUT P0, RZ, R14, 0x2, RZ, 0xc0, !PT ;  /* 0x000000020eff7812 */ /* 0x000fe2000780c0ff */
[----:B------:R-:W-:Y:S01]  /*16dc0*/  UFLO.U32 UR8, UR4 ;  /* 0x00000004000872bd */ /* 0x000fe200080e0000 */
[----:B------:R-:W-:-:S00]  /*16dd0*/  ERRBAR ;  /* 0x00000000000079ab */ /* 0x000fc00000000000 */
[----:B------:R-:W-:-:S04]  /*16de0*/  UPOPC UR4, UR4 ;  /* 0x00000004000472bf */ /* 0x000fc80008000000 */
[----:B0-----:R-:W-:Y:S02]  /*16df0*/  ISETP.EQ.U32.AND P3, PT, R11, UR8, PT ;  /* 0x000000080b007c0c */ /* 0x001fe4000bf62070 */
[----:B------:R-:W-:-:S05]  /*16e00*/  SEL R2, R2, 0xffffffff, !P0 ;  /* 0xffffffff02027807 */ /* 0x000fca0004000000 */
[----:B------:R-:W-:Y:S01]  /*16e10*/  IMAD R11, R2, UR4, RZ ;  /* 0x00000004020b7c24 */ /* 0x000fe2000f8e02ff */
[----:B------:R-:W-:Y:S02]  /*16e20*/  MOV R2, 0xffffffff ;  /* 0xffffffff00027802 */ /* 0x000fe40000000f00 */
[----:B------:R-:W-:-:S03]  /*16e30*/  SEL R3, RZ, c[0x0][0xc], P0 ;  /* 0x00000300ff037a07 */ /* 0x000fc60000000000 */
[----:B------:R0:W-:Y:S01]  /*16e40*/  STL [R1], R2 ;  /* 0x0000000201007387 */ /* 0x0001e20000100800 */
[----:B------:R-:W-:Y:S02]  /*16e50*/  UMOV UR4, 0xffffffff ;  /* 0xffffffff00047882 */ /* 0x000fe40000000000 */
[----:B------:R-:W-:Y:S01]  /*16e60*/  ISETP.NE.AND P0, PT, R3, UR4, PT ;  /* 0x0000000403007c0c */ /* 0x000fe2000bf05270 */
[----:B------:R0:W-:-:S12]  /*16e70*/  @P3 RED.E.ADD.S32.STRONG.GPU [R12.64], R11 ;  /* 0x0000000b0c00398e */ /* 0x0001d8000c10e38e */
[----:B0-----:R-:W-:Y:S05]  /*16e80*/  @!P0 BRA `(.L_x_377) ;  /* 0x0000006000008947 */ /* 0x001fea0003800000 */
.L_x_378:
[----:B------:R-:W2:Y:S01]  /*16e90*/  LDG.E.STRONG.GPU R2, [R12.64] ;  /* 0x0000000e0c027981 */ /* 0x000ea2000c1ef900 */
[----:B------:R-:W-:Y:S01]  /*16ea0*/  YIELD ;  /* 0x0000000000007946 */ /* 0x000fe20003800000 */
[----:B--2---:R-:W-:-:S05]  /*16eb0*/  CCTL.IVALL ;  /* 0x00000000ff00798f */ /* 0x004fca0002000000 */
[----:B------:R0:W-:Y:S01]  /*16ec0*/  STL [R1], R2 ;  /* 0x0000000201007387 */ /* 0x0001e20000100800 */
[----:B------:R-:W-:-:S13]  /*16ed0*/  ISETP.NE.AND P0, PT, R2, R3, PT ;  /* 0x000000030200720c */ /* 0x000fda0003f05270 */
[----:B0-----:R-:W-:Y:S05]  /*16ee0*/  @P0 BRA `(.L_x_378) ;  /* 0xffffffa000000947 */ /* 0x001fea000383ffff */
.L_x_377:
[----:B------:R-:W-:Y:S01]  /*16ef0*/  ISETP.NE.AND P0, PT, RZ, c[0x0][0xc], PT ;  /* 0x00000300ff007a0c */ /* 0x000fe20003f05270 */
[----:B------:R-:W-:Y:S01]  /*16f00*/  WARPSYNC 0xffffffff ;  /* 0xffffffff00007948 */ /* 0x000fe20003800000 */
[----:B------:R-:W-:Y:S11]  /*16f10*/  BAR.SYNC.DEFER_BLOCKING 0x0 ;  /* 0x0000000000007b1d */ /* 0x000ff60000010000 */
[----:B------:R-:W-:Y:S05]  /*16f20*/  @!P0 BRA `(.L_x_376) ;  /* 0x00000ff000008947 */ /* 0x000fea0003800000 */
[----:B------:R-:W-:Y:S01]  /*16f30*/  IADD3 R2, R32, -0x1, RZ ;  /* 0xffffffff20027810 */ /* 0x000fe20007ffe0ff */
[----:B------:R-:W-:-:S03]  /*16f40*/  IMAD.MOV.U32 R3, RZ, RZ, RZ ;  /* 0x000000ffff037224 */ /* 0x000fc600078e00ff */
[----:B------:R-:W-:-:S13]  /*16f50*/  ISETP.GE.U32.AND P0, PT, R2, 0x3, PT ;  /* 0x000000030200780c */ /* 0x000fda0003f06070 */
[----:B------:R-:W-:Y:S05]  /*16f60*/  @!P0 BRA `(.L_x_379) ;  /* 0x00000dd000008947 */ /* 0x000fea0003800000 */
[----:B------:R-:W-:Y:S01]  /*16f70*/  LOP3.LUT R2, R32, 0x3, RZ, 0xc0, !PT ;  /* 0x0000000320027812 */ /* 0x000fe200078ec0ff */
[----:B------:R-:W-:-:S03]  /*16f80*/  HFMA2.MMA R3, -RZ, RZ, 0, 0 ;  /* 0x00000000ff037435 */ /* 0x000fc600000001ff */
[----:B------:R-:W-:-:S04]  /*16f90*/  IADD3 R2, -R2, c[0x0][0xc], RZ ;  /* 0x0000030002027a10 */ /* 0x000fc80007ffe1ff */
[----:B------:R-:W-:-:S13]  /*16fa0*/  ISETP.GT.AND P0, PT, R2, RZ, PT ;  /* 0x000000ff0200720c */ /* 0x000fda0003f04270 */
[----:B------:R-:W-:Y:S05]  /*16fb0*/  @!P0 BRA `(.L_x_380) ;  /* 0x00000b8000008947 */ /* 0x000fea0003800000 */
[----:B------:R-:W-:Y:S02]  /*16fc0*/  ISETP.GT.AND P3, PT, R2, 0xc, PT ;  /* 0x0000000c0200780c */ /* 0x000fe40003f64270 */
[----:B------:R-:W-:-:S11]  /*16fd0*/  PLOP3.LUT P0, PT, PT, PT, PT, 0x80, 0x0 ;  /* 0x000000000000781c */ /* 0x000fd60003f0f070 */
[----:B------:R-:W-:Y:S05]  /*16fe0*/  @!P3 BRA `(.L_x_381) ;  /* 0x000007500000b947 */ /* 0x000fea0003800000 */
[----:B------:R-:W-:Y:S02]  /*16ff0*/  PLOP3.LUT P0, PT, PT, PT, PT, 0x8, 0x0 ;  /* 0x000000000000781c */ /* 0x000fe40003f0e170 */
.L_x_382:
[----:B------:R-:W0:Y:S01]  /*17000*/  S2R R20, SR_CTAID.X ;  /* 0x0000000000147919 */ /* 0x000e220000002500 */
[C---:B------:R-:W-:Y:S02]  /*17010*/  IADD3 R15, R3.reuse, 0x1, RZ ;  /* 0x00000001030f7810 */ /* 0x040fe40007ffe0ff */
[C---:B------:R-:W-:Y:S02]  /*17020*/  IADD3 R17, R3.reuse, 0x2, RZ ;  /* 0x0000000203117810 */ /* 0x040fe40007ffe0ff */
[C---:B------:R-:W-:Y:S02]  /*17030*/  IADD3 R19, R3.reuse, 0x3, RZ ;  /* 0x0000000303137810 */ /* 0x040fe40007ffe0ff */
[-C--:B0-----:R-:W-:Y:S02]  /*17040*/  ISETP.EQ.OR P3, PT, R3, R20.reuse, P2 ;  /* 0x000000140300720c */ /* 0x081fe40001762670 */
[-C--:B------:R-:W-:Y:S02]  /*17050*/  ISETP.EQ.OR P4, PT, R15, R20.reuse, P2 ;  /* 0x000000140f00720c */ /* 0x080fe40001782670 */
[----:B------:R-:W-:-:S02]  /*17060*/  ISETP.EQ.OR P6, PT, R17, R20, P2 ;  /* 0x000000141100720c */ /* 0x000fc400017c2670 */
[----:B------:R-:W-:-:S07]  /*17070*/  ISETP.EQ.OR P5, PT, R19, R20, P2 ;  /* 0x000000141300720c */ /* 0x000fce00017a2670 */
[--C-:B------:R-:W-:Y:S02]  /*17080*/  @!P3 IMAD R13, R3, c[0x0][0x10], R10.reuse ;  /* 0x00000400030dba24 */ /* 0x100fe400078e020a */
[----:B------:R-:W-:Y:S02]  /*17090*/  @!P4 IMAD R15, R15, c[0x0][0x10], R10 ;  /* 0x000004000f0fca24 */ /* 0x000fe400078e020a */
[----:B------:R-:W-:-:S04]  /*170a0*/  @!P3 IMAD.WIDE.U32 R12, R13, 0x8, R8 ;  /* 0x000000080d0cb825 */ /* 0x000fc800078e0008 */
[----:B------:R-:W-:Y:S02]  /*170b0*/  @!P4 IMAD.WIDE.U32 R14, R15, 0x8, R8 ;  /* 0x000000080f0ec825 */ /* 0x000fe400078e0008 */
[----:B------:R-:W2:Y:S02]  /*170c0*/  @!P3 LDG.E.64 R12, [R12.64] ;  /* 0x0000000e0c0cb981 */ /* 0x000ea4000c1e1b00 */
[--C-:B------:R-:W-:Y:S02]  /*170d0*/  @!P6 IMAD R17, R17, c[0x0][0x10], R10.reuse ;  /* 0x000004001111ea24 */ /* 0x100fe400078e020a */
[----:B------:R-:W-:Y:S01]  /*170e0*/  @!P5 IMAD R19, R19, c[0x0][0x10], R10 ;  /* 0x000004001313da24 */ /* 0x000fe200078e020a */
[----:B------:R-:W3:Y:S01]  /*170f0*/  @!P4 LDG.E.64 R14, [R14.64] ;  /* 0x0000000e0e0ec981 */ /* 0x000ee2000c1e1b00 */
[----:B------:R-:W-:-:S04]  /*17100*/  @!P6 IMAD.WIDE.U32 R16, R17, 0x8, R8 ;  /* 0x000000081110e825 */ /* 0x000fc800078e0008 */
[----:B------:R-:W-:Y:S02]  /*17110*/  @!P5 IMAD.WIDE.U32 R18, R19, 0x8, R8 ;  /* 0x000000081312d825 */ /* 0x000fe400078e0008 */
[----:B------:R-:W4:Y:S04]  /*17120*/  @!P6 LDG.E.64 R16, [R16.64] ;  /* 0x0000000e1010e981 */ /* 0x000f28000c1e1b00 */
[----:B------:R-:W4:Y:S01]  /*17130*/  @!P5 LDG.E.64 R18, [R18.64] ;  /* 0x0000000e1212d981 */ /* 0x000f22000c1e1b00 */
[C---:B------:R-:W-:Y:S02]  /*17140*/  IADD3 R11, R3.reuse, 0x4, RZ ;  /* 0x00000004030b7810 */ /* 0x040fe40007ffe0ff */
[C---:B------:R-:W-:Y:S02]  /*17150*/  IADD3 R21, R3.reuse, 0x5, RZ ;  /* 0x0000000503157810 */ /* 0x040fe40007ffe0ff */
[----:B------:R-:W-:-:S02]  /*17160*/  IADD3 R23, R3, 0x6, RZ ;  /* 0x0000000603177810 */ /* 0x000fc40007ffe0ff */
[----:B------:R-:W-:Y:S01]  /*17170*/  IADD3 R25, R3, 0x7, RZ ;  /* 0x0000000703197810 */ /* 0x000fe20007ffe0ff */
[----:B--2---:R-:W-:Y:S02]  /*17180*/  @!P3 FADD.FTZ R124, R124, R12 ;  /* 0x0000000c7c7cb221 */ /* 0x004fe40000010000 */
[----:B------:R-:W-:Y:S01]  /*17190*/  @!P3 FADD.FTZ R125, R125, R13 ;  /* 0x0000000d7d7db221 */ /* 0x000fe20000010000 */
[-C--:B------:R-:W-:Y:S01]  /*171a0*/  ISETP.EQ.OR P3, PT, R11, R20.reuse, P2 ;  /* 0x000000140b00720c */ /* 0x080fe20001762670 */
[----:B---3--:R-:W-:Y:S02]  /*171b0*/  @!P4 FADD.FTZ R124, R124, R14 ;  /* 0x0000000e7c7cc221 */ /* 0x008fe40000010000 */
[----:B------:R-:W-:Y:S01]  /*171c0*/  @!P4 FADD.FTZ R125, R125, R15 ;  /* 0x0000000f7d7dc221 */ /* 0x000fe20000010000 */
[-C--:B------:R-:W-:Y:S01]  /*171d0*/  ISETP.EQ.OR P4, PT, R21, R20.reuse, P2 ;  /* 0x000000141500720c */ /* 0x080fe20001782670 */
[----:B----4-:R-:W-:Y:S02]  /*171e0*/  @!P6 FADD.FTZ R124, R124, R16 ;  /* 0x000000107c7ce221 */ /* 0x010fe40000010000 */
[----:B------:R-:W-:Y:S01]  /*171f0*/  @!P6 FADD.FTZ R125, R125, R17 ;  /* 0x000000117d7de221 */ /* 0x000fe20000010000 */
[----:B------:R-:W-:-:S05]  /*17200*/  ISETP.EQ.OR P6, PT, R23, R20, P2 ;  /* 0x000000141700720c */ /* 0x000fca00017c2670 */
[----:B------:R-:W-:Y:S02]  /*17210*/  @!P3 IMAD R13, R11, c[0x0][0x10], R10 ;  /* 0x000004000b0dba24 */ /* 0x000fe400078e020a */
[----:B------:R-:W-:Y:S02]  /*17220*/  @!P5 FADD.FTZ R124, R124, R18 ;  /* 0x000000127c7cd221 */ /* 0x000fe40000010000 */
[----:B------:R-:W-:Y:S01]  /*17230*/  @!P5 FADD.FTZ R125, R125, R19 ;  /* 0x000000137d7dd221 */ /* 0x000fe20000010000 */
[----:B------:R-:W-:Y:S01]  /*17240*/  ISETP.EQ.OR P5, PT, R25, R20, P2 ;  /* 0x000000141900720c */ /* 0x000fe200017a2670 */
[----:B------:R-:W-:-:S04]  /*17250*/  @!P3 IMAD.WIDE.U32 R12, R13, 0x8, R8 ;  /* 0x000000080d0cb825 */ /* 0x000fc800078e0008 */
[--C-:B------:R-:W-:Y:S02]  /*17260*/  @!P4 IMAD R15, R21, c[0x0][0x10], R10.reuse ;  /* 0x00000400150fca24 */ /* 0x100fe400078e020a */
[----:B------:R-:W2:Y:S01]  /*17270*/  @!P3 LDG.E.64 R12, [R12.64] ;  /* 0x0000000e0c0cb981 */ /* 0x000ea2000c1e1b00 */
[----:B------:R-:W-:Y:S02]  /*17280*/  @!P6 IMAD R17, R23, c[0x0][0x10], R10 ;  /* 0x000004001711ea24 */ /* 0x000fe400078e020a */
[----:B------:R-:W-:-:S04]  /*17290*/  @!P4 IMAD.WIDE.U32 R14, R15, 0x8, R8 ;  /* 0x000000080f0ec825 */ /* 0x000fc800078e0008 */
[----:B------:R-:W-:Y:S02]  /*172a0*/  @!P5 IMAD R19, R25, c[0x0][0x10], R10 ;  /* 0x000004001913da24 */ /* 0x000fe400078e020a */
[--C-:B------:R-:W-:Y:S01]  /*172b0*/  @!P6 IMAD.WIDE.U32 R16, R17, 0x8, R8.reuse ;  /* 0x000000081110e825 */ /* 0x100fe200078e0008 */
[----:B------:R-:W3:Y:S03]  /*172c0*/  @!P4 LDG.E.64 R14, [R14.64] ;  /* 0x0000000e0e0ec981 */ /* 0x000ee6000c1e1b00 */
[----:B------:R-:W-:Y:S02]  /*172d0*/  @!P5 IMAD.WIDE.U32 R18, R19, 0x8, R8 ;  /* 0x000000081312d825 */ /* 0x000fe400078e0008 */
[----:B------:R-:W4:Y:S04]  /*172e0*/  @!P6 LDG.E.64 R16, [R16.64] ;  /* 0x0000000e1010e981 */ /* 0x000f28000c1e1b00 */
[----:B------:R-:W4:Y:S01]  /*172f0*/  @!P5 LDG.E.64 R18, [R18.64] ;  /* 0x0000000e1212d981 */ /* 0x000f22000c1e1b00 */
[----:B------:R-:W-:-:S02]  /*17300*/  IADD3 R11, R3, 0x8, RZ ;  /* 0x00000008030b7810 */ /* 0x000fc40007ffe0ff */
[C---:B------:R-:W-:Y:S02]  /*17310*/  IADD3 R21, R3.reuse, 0x9, RZ ;  /* 0x0000000903157810 */ /* 0x040fe40007ffe0ff */
[C---:B------:R-:W-:Y:S02]  /*17320*/  IADD3 R23, R3.reuse, 0xa, RZ ;  /* 0x0000000a03177810 */ /* 0x040fe40007ffe0ff */
[----:B------:R-:W-:Y:S01]  /*17330*/  IADD3 R25, R3, 0xb, RZ ;  /* 0x0000000b03197810 */ /* 0x000fe20007ffe0ff */
[----:B--2---:R-:W-:Y:S02]  /*17340*/  @!P3 FADD.FTZ R124, R124, R12 ;  /* 0x0000000c7c7cb221 */ /* 0x004fe40000010000 */
[----:B------:R-:W-:Y:S01]  /*17350*/  @!P3 FADD.FTZ R125, R125, R13 ;  /* 0x0000000d7d7db221 */ /* 0x000fe20000010000 */
[-C--:B------:R-:W-:Y:S01]  /*17360*/  ISETP.EQ.OR P3, PT, R11, R20.reuse, P2 ;  /* 0x000000140b00720c */ /* 0x080fe20001762670 */
[----:B---3--:R-:W-:Y:S02]  /*17370*/  @!P4 FADD.FTZ R124, R124, R14 ;  /* 0x0000000e7c7cc221 */ /* 0x008fe40000010000 */
[----:B------:R-:W-:Y:S01]  /*17380*/  @!P4 FADD.FTZ R125, R125, R15 ;  /* 0x0000000f7d7dc221 */ /* 0x000fe20000010000 */
[----:B------:R-:W-:Y:S01]  /*17390*/  ISETP.EQ.OR P4, PT, R21, R20, P2 ;  /* 0x000000141500720c */ /* 0x000fe20001782670 */
[----:B----4-:R-:W-:-:S02]  /*173a0*/  @!P6 FADD.FTZ R124, R124, R16 ;  /* 0x000000107c7ce221 */ /* 0x010fc40000010000 */
        /* <DEDUP_REMOVED lines=45> */
[----:B------:R-:W-:-:S02]  /*17680*/  IADD3 R2, R2, -0x10, RZ ;  /* 0xfffffff002027810 */ /* 0x000fc40007ffe0ff */
[----:B------:R-:W-:Y:S01]  /*17690*/  IADD3 R3, R3, 0x10, RZ ;  /* 0x0000001003037810 */ /* 0x000fe20007ffe0ff */
[----:B--2---:R-:W-:Y:S02]  /*176a0*/  @!P3 FADD.FTZ R124, R124, R12 ;  /* 0x0000000c7c7cb221 */ /* 0x004fe40000010000 */
[----:B------:R-:W-:Y:S01]  /*176b0*/  @!P3 FADD.FTZ R125, R125, R13 ;  /* 0x0000000d7d7db221 */ /* 0x000fe20000010000 */
[----:B------:R-:W-:Y:S01]  /*176c0*/  ISETP.GT.AND P3, PT, R2, 0xc, PT ;  /* 0x0000000c0200780c */ /* 0x000fe20003f64270 */
[----:B---3--:R-:W-:Y:S02]  /*176d0*/  @!P4 FADD.FTZ R124, R124, R14 ;  /* 0x0000000e7c7cc221 */ /* 0x008fe40000010000 */
[----:B------:R-:W-:Y:S02]  /*176e0*/  @!P4 FADD.FTZ R125, R125, R15 ;  /* 0x0000000f7d7dc221 */ /* 0x000fe40000010000 */
[----:B----4-:R-:W-:Y:S02]  /*176f0*/  @!P6 FADD.FTZ R124, R124, R16 ;  /* 0x000000107c7ce221 */ /* 0x010fe40000010000 */
[----:B------:R-:W-:-:S02]  /*17700*/  @!P6 FADD.FTZ R125, R125, R17 ;  /* 0x000000117d7de221 */ /* 0x000fc40000010000 */
[----:B------:R-:W-:Y:S02]  /*17710*/  @!P5 FADD.FTZ R124, R124, R18 ;  /* 0x000000127c7cd221 */ /* 0x000fe40000010000 */
[----:B------:R-:W-:Y:S02]  /*17720*/  @!P5 FADD.FTZ R125, R125, R19 ;  /* 0x000000137d7dd221 */ /* 0x000fe40000010000 */
[----:B------:R-:W-:Y:S05]  /*17730*/  @P3 BRA `(.L_x_382) ;  /* 0xfffff8c000003947 */ /* 0x000fea000383ffff */
.L_x_381:
[----:B------:R-:W-:-:S13]  /*17740*/  ISETP.GT.AND P3, PT, R2, 0x4, PT ;  /* 0x000000040200780c */ /* 0x000fda0003f64270 */
[----:B------:R-:W-:Y:S05]  /*17750*/  @!P3 BRA `(.L_x_383) ;  /* 0x000003c00000b947 */ /* 0x000fea0003800000 */
[----:B------:R-:W0:Y:S01]  /*17760*/  S2R R18, SR_CTAID.X ;  /* 0x0000000000127919 */ /* 0x000e220000002500 */
[C---:B------:R-:W-:Y:S02]  /*17770*/  IADD3 R15, R3.reuse, 0x1, RZ ;  /* 0x00000001030f7810 */ /* 0x040fe40007ffe0ff */
[C---:B------:R-:W-:Y:S02]  /*17780*/  IADD3 R17, R3.reuse, 0x2, RZ ;  /* 0x0000000203117810 */ /* 0x040fe40007ffe0ff */
[-C--:B0-----:R-:W-:Y:S02]  /*17790*/  ISETP.EQ.OR P5, PT, R3, R18.reuse, P2 ;  /* 0x000000120300720c */ /* 0x081fe400017a2670 */
[-C--:B------:R-:W-:Y:S02]  /*177a0*/  ISETP.EQ.OR P6, PT, R15, R18.reuse, P2 ;  /* 0x000000120f00720c */ /* 0x080fe400017c2670 */
[----:B------:R-:W-:-:S09]  /*177b0*/  ISETP.EQ.OR P3, PT, R17, R18, P2 ;  /* 0x000000121100720c */ /* 0x000fd20001762670 */
[--C-:B------:R-:W-:Y:S02]  /*177c0*/  @!P5 IMAD R13, R3, c[0x0][0x10], R10.reuse ;  /* 0x00000400030dda24 */ /* 0x100fe400078e020a */
[----:B------:R-:W-:Y:S02]  /*177d0*/  @!P6 IMAD R15, R15, c[0x0][0x10], R10 ;  /* 0x000004000f0fea24 */ /* 0x000fe400078e020a */
[----:B------:R-:W-:-:S04]  /*177e0*/  @!P5 IMAD.WIDE.U32 R12, R13, 0x8, R8 ;  /* 0x000000080d0cd825 */ /* 0x000fc800078e0008 */
[----:B------:R-:W-:Y:S02]  /*177f0*/  @!P3 IMAD R17, R17, c[0x0][0x10], R10 ;  /* 0x000004001111ba24 */ /* 0x000fe400078e020a */
[--C-:B------:R-:W-:Y:S01]  /*17800*/  @!P6 IMAD.WIDE.U32 R14, R15, 0x8, R8.reuse ;  /* 0x000000080f0ee825 */ /* 0x100fe200078e0008 */
[----:B------:R-:W2:Y:S03]  /*17810*/  @!P5 LDG.E.64 R12, [R12.64] ;  /* 0x0000000e0c0cd981 */ /* 0x000ea6000c1e1b00 */
[----:B------:R-:W-:Y:S02]  /*17820*/  @!P3 IMAD.WIDE.U32 R16, R17, 0x8, R8 ;  /* 0x000000081110b825 */ /* 0x000fe400078e0008 */
[----:B------:R-:W3:Y:S04]  /*17830*/  @!P6 LDG.E.64 R14, [R14.64] ;  /* 0x0000000e0e0ee981 */ /* 0x000ee8000c1e1b00 */
[----:B------:R-:W4:Y:S01]  /*17840*/  @!P3 LDG.E.64 R16, [R16.64] ;  /* 0x0000000e1010b981 */ /* 0x000f22000c1e1b00 */
[----:B------:R-:W-:-:S02]  /*17850*/  IADD3 R11, R3, 0x3, RZ ;  /* 0x00000003030b7810 */ /* 0x000fc40007ffe0ff */
[----:B------:R-:W-:Y:S02]  /*17860*/  IADD3 R3, R3, 0x4, RZ ;  /* 0x0000000403037810 */ /* 0x000fe40007ffe0ff */
[-C--:B------:R-:W-:Y:S02]  /*17870*/  ISETP.EQ.OR P0, PT, R11, R18.reuse, P2 ;  /* 0x000000120b00720c */ /* 0x080fe40001702670 */
[C---:B------:R-:W-:Y:S02]  /*17880*/  ISETP.EQ.OR P4, PT, R3.reuse, R18, P2 ;  /* 0x000000120300720c */ /* 0x040fe40001782670 */
[C---:B------:R-:W-:Y:S02]  /*17890*/  IADD3 R19, R3.reuse, 0x1, RZ ;  /* 0x0000000103137810 */ /* 0x040fe40007ffe0ff */
[C---:B------:R-:W-:Y:S02]  /*178a0*/  IADD3 R21, R3.reuse, 0x2, RZ ;  /* 0x0000000203157810 */ /* 0x040fe40007ffe0ff */
[----:B------:R-:W-:Y:S01]  /*178b0*/  IADD3 R23, R3, 0x3, RZ ;  /* 0x0000000303177810 */ /* 0x000fe20007ffe0ff */
[----:B--2---:R-:W-:-:S02]  /*178c0*/  @!P5 FADD.FTZ R124, R124, R12 ;  /* 0x0000000c7c7cd221 */ /* 0x004fc40000010000 */
[----:B------:R-:W-:Y:S01]  /*178d0*/  @!P5 FADD.FTZ R125, R125, R13 ;  /* 0x0000000d7d7dd221 */ /* 0x000fe20000010000 */
[-C--:B------:R-:W-:Y:S01]  /*178e0*/  ISETP.EQ.OR P5, PT, R19, R18.reuse, P2 ;  /* 0x000000121300720c */ /* 0x080fe200017a2670 */
[----:B------:R-:W-:Y:S02]  /*178f0*/  @!P0 IMAD R13, R11, c[0x0][0x10], R10 ;  /* 0x000004000b0d8a24 */ /* 0x000fe400078e020a */
[----:B---3--:R-:W-:Y:S02]  /*17900*/  @!P6 FADD.FTZ R124, R124, R14 ;  /* 0x0000000e7c7ce221 */ /* 0x008fe40000010000 */
[----:B------:R-:W-:Y:S01]  /*17910*/  @!P6 FADD.FTZ R125, R125, R15 ;  /* 0x0000000f7d7de221 */ /* 0x000fe20000010000 */
[-C--:B------:R-:W-:Y:S01]  /*17920*/  ISETP.EQ.OR P6, PT, R21, R18.reuse, P2 ;  /* 0x000000121500720c */ /* 0x080fe200017c2670 */
[----:B----4-:R-:W-:Y:S02]  /*17930*/  @!P3 FADD.FTZ R124, R124, R16 ;  /* 0x000000107c7cb221 */ /* 0x010fe40000010000 */
[----:B------:R-:W-:Y:S01]  /*17940*/  @!P3 FADD.FTZ R125, R125, R17 ;  /* 0x000000117d7db221 */ /* 0x000fe20000010000 */
[----:B------:R-:W-:Y:S01]  /*17950*/  ISETP.EQ.OR P3, PT, R23, R18, P2 ;  /* 0x000000121700720c */ /* 0x000fe20001762670 */
[----:B------:R-:W-:-:S02]  /*17960*/  @!P4 IMAD R15, R3, c[0x0][0x10], R10 ;  /* 0x00000400030fca24 */ /* 0x000fc400078e020a */
[----:B------:R-:W-:-:S04]  /*17970*/  @!P0 IMAD.WIDE.U32 R12, R13, 0x8, R8 ;  /* 0x000000080d0c8825 */ /* 0x000fc800078e0008 */
[----:B------:R-:W-:Y:S02]  /*17980*/  @!P5 IMAD R17, R19, c[0x0][0x10], R10 ;  /* 0x000004001311da24 */ /* 0x000fe400078e020a */
[----:B------:R-:W-:Y:S01]  /*17990*/  @!P4 IMAD.WIDE.U32 R14, R15, 0x8, R8 ;  /* 0x000000080f0ec825 */ /* 0x000fe200078e0008 */
[----:B------:R-:W2:Y:S03]  /*179a0*/  @!P0 LDG.E.64 R12, [R12.64] ;  /* 0x0000000e0c0c8981 */ /* 0x000ea6000c1e1b00 */
[----:B------:R-:W-:Y:S02]  /*179b0*/  @!P6 IMAD R19, R21, c[0x0][0x10], R10 ;  /* 0x000004001513ea24 */ /* 0x000fe400078e020a */
[----:B------:R-:W-:Y:S01]  /*179c0*/  @!P5 IMAD.WIDE.U32 R16, R17, 0x8, R8 ;  /* 0x000000081110d825 */ /* 0x000fe200078e0008 */
[----:B------:R-:W3:Y:S03]  /*179d0*/  @!P4 LDG.E.64 R14, [R14.64] ;  /* 0x0000000e0e0ec981 */ /* 0x000ee6000c1e1b00 */
[----:B------:R-:W-:-:S02]  /*179e0*/  @!P3 IMAD R21, R23, c[0x0][0x10], R10 ;  /* 0x000004001715ba24 */ /* 0x000fc400078e020a */
[--C-:B------:R-:W-:Y:S01]  /*179f0*/  @!P6 IMAD.WIDE.U32 R18, R19, 0x8, R8.reuse ;  /* 0x000000081312e825 */ /* 0x100fe200078e0008 */
[----:B------:R-:W4:Y:S03]  /*17a00*/  @!P5 LDG.E.64 R16, [R16.64] ;  /* 0x0000000e1010d981 */ /* 0x000f26000c1e1b00 */
[----:B------:R-:W-:Y:S02]  /*17a10*/  @!P3 IMAD.WIDE.U32 R20, R21, 0x8, R8 ;  /* 0x000000081514b825 */ /* 0x000fe400078e0008 */
[----:B------:R-:W4:Y:S04]  /*17a20*/  @!P6 LDG.E.64 R18, [R18.64] ;  /* 0x0000000e1212e981 */ /* 0x000f28000c1e1b00 */
[----:B------:R-:W4:Y:S01]  /*17a30*/  @!P3 LDG.E.64 R20, [R20.64] ;  /* 0x0000000e1414b981 */ /* 0x000f22000c1e1b00 */
[----:B------:R-:W-:-:S02]  /*17a40*/  IADD3 R2, R2, -0x4, RZ ;  /* 0xfffffffc02027810 */ /* 0x000fc40007ffe0ff */
[----:B------:R-:W-:Y:S02]  /*17a50*/  IADD3 R3, R3, 0x4, RZ ;  /* 0x0000000403037810 */ /* 0x000fe40007ffe0ff */
[----:B------:R-:W-:Y:S01]  /*17a60*/  IADD3 R2, R2, -0x4, RZ ;  /* 0xfffffffc02027810 */ /* 0x000fe20007ffe0ff */
[----:B--2---:R-:W-:Y:S02]  /*17a70*/  @!P0 FADD.FTZ R124, R124, R12 ;  /* 0x0000000c7c7c8221 */ /* 0x004fe40000010000 */
[----:B------:R-:W-:Y:S01]  /*17a80*/  @!P0 FADD.FTZ R125, R125, R13 ;  /* 0x0000000d7d7d8221 */ /* 0x000fe20000010000 */
[----:B------:R-:W-:Y:S01]  /*17a90*/  PLOP3.LUT P0, PT, PT, PT, PT, 0x8, 0x0 ;  /* 0x000000000000781c */ /* 0x000fe20003f0e170 */
[----:B---3--:R-:W-:Y:S02]  /*17aa0*/  @!P4 FADD.FTZ R124, R124, R14 ;  /* 0x0000000e7c7cc221 */ /* 0x008fe40000010000 */
[----:B------:R-:W-:Y:S02]  /*17ab0*/  @!P4 FADD.FTZ R125, R125, R15 ;  /* 0x0000000f7d7dc221 */ /* 0x000fe40000010000 */
[----:B----4-:R-:W-:-:S02]  /*17ac0*/  @!P5 FADD.FTZ R124, R124, R16 ;  /* 0x000000107c7cd221 */ /* 0x010fc40000010000 */
[----:B------:R-:W-:Y:S02]  /*17ad0*/  @!P5 FADD.FTZ R125, R125, R17 ;  /* 0x000000117d7dd221 */ /* 0x000fe40000010000 */
[----:B------:R-:W-:Y:S02]  /*17ae0*/  @!P6 FADD.FTZ R124, R124, R18 ;  /* 0x000000127c7ce221 */ /* 0x000fe40000010000 */
[----:B------:R-:W-:Y:S02]  /*17af0*/  @!P6 FADD.FTZ R125, R125, R19 ;  /* 0x000000137d7de221 */ /* 0x000fe40000010000 */
[----:B------:R-:W-:Y:S02]  /*17b00*/  @!P3 FADD.FTZ R124, R124, R20 ;  /* 0x000000147c7cb221 */ /* 0x000fe40000010000 */
[----:B------:R-:W-:Y:S02]  /*17b10*/  @!P3 FADD.FTZ R125, R125, R21 ;  /* 0x000000157d7db221 */ /* 0x000fe40000010000 */
.L_x_383:
[----:B------:R-:W-:-:S13]  /*17b20*/  ISETP.NE.OR P0, PT, R2, RZ, P0 ;  /* 0x000000ff0200720c */ /* 0x000fda0000705670 */
[----:B------:R-:W-:Y:S05]  /*17b30*/  @!P0 BRA `(.L_x_379) ;  /* 0x0000020000008947 */ /* 0x000fea0003800000 */
.L_x_380:
        /* <DEDUP_REMOVED lines=11> */
[----:B------:R-:W-:Y:S02]  /*17bf0*/  @!P4 IMAD R17, R17, c[0x0][0x10], R10 ;  /* 0x000004001111ca24 */ /* 0x000fe400078e020a */
[----:B------:R-:W2:Y:S01]  /*17c00*/  @!P0 LDG.E.64 R12, [R12.64] ;  /* 0x0000000e0c0c8981 */ /* 0x000ea2000c1e1b00 */
        /* <DEDUP_REMOVED lines=11> */
[----:B------:R-:W-:Y:S01]  /*17cc0*/  ISETP.NE.AND P0, PT, R2, RZ, PT ;  /* 0x000000ff0200720c */ /* 0x000fe20003f05270 */
[----:B---3--:R-:W-:Y:S02]  /*17cd0*/  @!P3 FADD.FTZ R124, R124, R14 ;  /* 0x0000000e7c7cb221 */ /* 0x008fe40000010000 */
[----:B------:R-:W-:Y:S02]  /*17ce0*/  @!P3 FADD.FTZ R125, R125, R15 ;  /* 0x0000000f7d7db221 */ /* 0x000fe40000010000 */
[----:B----4-:R-:W-:Y:S02]  /*17cf0*/  @!P4 FADD.FTZ R124, R124, R16 ;  /* 0x000000107c7cc221 */ /* 0x010fe40000010000 */
[----:B------:R-:W-:-:S02]  /*17d00*/  @!P4 FADD.FTZ R125, R125, R17 ;  /* 0x000000117d7dc221 */ /* 0x000fc40000010000 */
[----:B------:R-:W-:Y:S02]  /*17d10*/  @!P5 FADD.FTZ R124, R124, R18 ;  /* 0x000000127c7cd221 */ /* 0x000fe40000010000 */
[----:B------:R-:W-:Y:S02]  /*17d20*/  @!P5 FADD.FTZ R125, R125, R19 ;  /* 0x000000137d7dd221 */ /* 0x000fe40000010000 */
[----:B-----5:R-:W-:Y:S05]  /*17d30*/  @P0 BRA `(.L_x_380) ;  /* 0xfffffe0000000947 */ /* 0x020fea000383ffff */
.L_x_379:
[----:B------:R-:W-:-:S04]  /*17d40*/  MOV R2, c[0x0][0xc] ;  /* 0x0000030000027a02 */ /* 0x000fc80000000f00 */
[----:B------:R-:W-:-:S13]  /*17d50*/  LOP3.LUT P0, R2, R2, 0x3, RZ, 0xc0, !PT ;  /* 0x0000000302027812 */ /* 0x000fda000780c0ff */
[----:B------:R-:W-:Y:S05]  /*17d60*/  @!P0 BRA `(.L_x_376) ;  /* 0x000001b000008947 */ /* 0x000fea0003800000 */
[----:B------:R-:W0:Y:S01]  /*17d70*/  S2R R14, SR_CTAID.X ;  /* 0x00000000000e7919 */ /* 0x000e220000002500 */
[----:B------:R-:W-:Y:S01]  /*17d80*/  BSSY B0, `(.L_x_384) ;  /* 0x0000009000007945 */ /* 0x000fe20003800000 */
[----:B------:R-:W-:Y:S02]  /*17d90*/  ISETP.NE.AND P3, PT, R2, 0x1, PT ;  /* 0x000000010200780c */ /* 0x000fe40003f65270 */
[----:B0-----:R-:W-:-:S13]  /*17da0*/  ISETP.EQ.OR P0, PT, R3, R14, P2 ;  /* 0x0000000e0300720c */ /* 0x001fda0001702670 */
[----:B------:R-:W-:Y:S05]  /*17db0*/  @P0 BRA `(.L_x_385) ;  /* 0x0000005000000947 */ /* 0x000fea0003800000 */
[----:B------:R-:W-:-:S04]  /*17dc0*/  IMAD R13, R3, c[0x0][0x10], R10 ;  /* 0x00000400030d7a24 */ /* 0x000fc800078e020a */
[----:B------:R-:W-:-:S06]  /*17dd0*/  IMAD.WIDE.U32 R12, R13, 0x8, R8 ;  /* 0x000000080d0c7825 */ /* 0x000fcc00078e0008 */
[----:B------:R-:W2:Y:S02]  /*17de0*/  LDG.E.64 R12, [R12.64] ;  /* 0x0000000e0c0c7981 */ /* 0x000ea4000c1e1b00 */
[----:B--2---:R-:W-:Y:S02]  /*17df0*/  FADD.FTZ R124, R124, R12 ;  /* 0x0000000c7c7c7221 */ /* 0x004fe40000010000 */
[----:B------:R-:W-:Y:S02]  /*17e00*/  FADD.FTZ R125, R125, R13 ;  /* 0x0000000d7d7d7221 */ /* 0x000fe40000010000 */
.L_x_385:
[----:B------:R-:W-:Y:S05]  /*17e10*/  BSYNC B0 ;  /* 0x0000000000007941 */ /* 0x000fea0003800000 */
.L_x_384:
[----:B------:R-:W-:Y:S05]  /*17e20*/  @!P3 BRA `(.L_x_376) ;  /* 0x000000f00000b947 */ /* 0x000fea0003800000 */
[C---:B------:R-:W-:Y:S02]  /*17e30*/  IADD3 R11, R3.reuse, 0x2, RZ ;  /* 0x00000002030b7810 */ /* 0x040fe40007ffe0ff */
[----:B------:R-:W-:Y:S02]  /*17e40*/  IADD3 R3, R3, 0x1, RZ ;  /* 0x0000000103037810 */ /* 0x000fe40007ffe0ff */
[-C--:B------:R-:W-:Y:S02]  /*17e50*/  ISETP.EQ.OR P0, PT, R11, R14.reuse, P2 ;  /* 0x0000000e0b00720c */ /* 0x080fe40001702670 */
[----:B------:R-:W-:-:S02]  /*17e60*/  ISETP.EQ.OR P3, PT, R3, R14, P2 ;  /* 0x0000000e0300720c */ /* 0x000fc40001762670 */
[----:B------:R-:W-:-:S11]  /*17e70*/  ISETP.EQ.OR P0, PT, R2, 0x2, P0 ;  /* 0x000000020200780c */ /* 0x000fd60000702670 */
[--C-:B------:R-:W-:Y:S02]  /*17e80*/  @!P3 IMAD R3, R3, c[0x0][0x10], R10.reuse ;  /* 0x000004000303ba24 */ /* 0x100fe400078e020a */
[----:B------:R-:W-:Y:S02]  /*17e90*/  @!P0 IMAD R11, R11, c[0x0][0x10], R10 ;  /* 0x000004000b0b8a24 */ /* 0x000fe400078e020a */
[----:B------:R-:W-:-:S04]  /*17ea0*/  @!P3 IMAD.WIDE.U32 R2, R3, 0x8, R8 ;  /* 0x000000080302b825 */ /* 0x000fc800078e0008 */
[----:B------:R-:W-:Y:S02]  /*17eb0*/  @!P0 IMAD.WIDE.U32 R8, R11, 0x8, R8 ;  /* 0x000000080b088825 */ /* 0x000fe400078e0008 */
[----:B------:R-:W2:Y:S04]  /*17ec0*/  @!P3 LDG.E.64 R2, [R2.64] ;  /* 0x0000000e0202b981 */ /* 0x000ea8000c1e1b00 */
[----:B------:R-:W3:Y:S01]  /*17ed0*/  @!P0 LDG.E.64 R8, [R8.64] ;  /* 0x0000000e08088981 */ /* 0x000ee2000c1e1b00 */
[----:B--2---:R-:W-:Y:S02]  /*17ee0*/  @!P3 FADD.FTZ R124, R124, R2 ;  /* 0x000000027c7cb221 */ /* 0x004fe40000010000 */
[----:B------:R-:W-:Y:S02]  /*17ef0*/  @!P3 FADD.FTZ R125, R125, R3 ;  /* 0x000000037d7db221 */ /* 0x000fe40000010000 */
[----:B---3--:R-:W-:-:S02]  /*17f00*/  @!P0 FADD.FTZ R124, R124, R8 ;  /* 0x000000087c7c8221 */ /* 0x008fc40000010000 */
[----:B------:R-:W-:-:S05]  /*17f10*/  @!P0 FADD.FTZ R125, R125, R9 ;  /* 0x000000097d7d8221 */ /* 0x000fca0000010000 */
.L_x_376:
[----:B------:R-:W-:Y:S01]  /*17f20*/  @!P2 STS.64 [0x90], R124 ;  /* 0x0000907cff00a388 */ /* 0x000fe20000000a00 */
[----:B0-----:R-:W-:-:S03]  /*17f30*/  HFMA2.MMA R13, -RZ, RZ, 0, 0 ;  /* 0x00000000ff0d7435 */ /* 0x001fc600000001ff */
[----:B------:R-:W-:Y:S01]  /*17f40*/  BAR.SYNC.DEFER_BLOCKING 0x0 ;  /* 0x0000000000007b1d */ /* 0x000fe20000010000 */
[----:B------:R-:W-:-:S05]  /*17f50*/  ISETP.NE.AND P2, PT, RZ, UR19, PT ;  /* 0x00000013ff007c0c */ /* 0x000fca000bf45270 */
[----:B------:R-:W0:Y:S02]  /*17f60*/  LDS.64 R2, [0x90] ;  /* 0x00009000ff027984 */ /* 0x000e240000000a00 */
[----:B0-----:R-:W-:Y:S02]  /*17f70*/  FMUL.FTZ R10, R2, c[0x0][0x20c] ;  /* 0x00008300020a7a20 */ /* 0x001fe40000410000 */
[----:B------:R-:W-:Y:S02]  /*17f80*/  FMUL.FTZ R11, R3, c[0x0][0x20c] ;  /* 0x00008300030b7a20 */ /* 0x000fe40000410000 */
.L_x_388:
[----:B------:R-:W-:-:S05]  /*17f90*/  LEA R12, R13, UR10, 0x2 ;  /* 0x0000000a0d0c7c11 */ /* 0x000fca000f8e10ff */
[----:B------:R-:W2:Y:S04]  /*17fa0*/  LDL R2, [R12+0x10] ;  /* 0x000010000c027983 */ /* 0x000ea80000100800 */
[----:B------:R-:W3:Y:S04]  /*17fb0*/  LDL R16, [R12+0x14] ;  /* 0x000014000c107983 */ /* 0x000ee80000100800 */
[----:B0-----:R0:W4:Y:S04]  /*17fc0*/  LDL R8, [R12+0x110] ;  /* 0x000110000c087983 */ /* 0x0011280000100800 */
[----:B------:R0:W4:Y:S01]  /*17fd0*/  LDL R17, [R12+0x114] ;  /* 0x000114000c117983 */ /* 0x0001220000100800 */
[C---:B-----5:R-:W-:Y:S01]  /*17fe0*/  LEA R25, R13.reuse, R0, 0x3 ;  /* 0x000000000d197211 */ /* 0x060fe200078e18ff */
[----:B------:R-:W-:Y:S01]  /*17ff0*/  BSSY B0, `(.L_x_386) ;  /* 0x000005f000007945 */ /* 0x000fe20003800000 */
[----:B------:R-:W-:-:S02]  /*18000*/  IADD3 R13, R13, 0x2, RZ ;  /* 0x000000020d0d7810 */ /* 0x000fc40007ffe0ff */
[----:B------:R-:W-:Y:S02]  /*18010*/  ISETP.GE.U32.AND P0, PT, R25, c[0x0][0x1e0], PT ;  /* 0x0000780019007a0c */ /* 0x000fe40003f06070 */
[----:B------:R-:W-:-:S04]  /*18020*/  SHF.R.S32.HI R24, RZ, 0x1f, R25 ;  /* 0x0000001fff187819 */ /* 0x000fc80000011419 */
[----:B------:R-:W-:Y:S02]  /*18030*/  ISETP.GE.OR.EX P0, PT, R24, c[0x0][0x1e4], P1, P0 ;  /* 0x0000790018007a0c */ /* 0x000fe40000f06700 */
[--C-:B--2---:R-:W-:Y:S02]  /*18040*/  PRMT R3, RZ, 0x5410, R2.reuse ;  /* 0x00005410ff037816 */ /* 0x104fe40000000002 */
[----:B------:R-:W-:Y:S02]  /*18050*/  PRMT R2, RZ, 0x7610, R2 ;  /* 0x00007610ff027816 */ /* 0x000fe40000000002 */
[--C-:B---3--:R-:W-:Y:S01]  /*18060*/  PRMT R15, RZ, 0x5410, R16.reuse ;  /* 0x00005410ff0f7816 */ /* 0x108fe20000000010 */
[----:B------:R-:W-:Y:S01]  /*18070*/  FADD.FTZ R3, R3, -UR9 ;  /* 0x8000000903037e21 */ /* 0x000fe20008010000 */
[----:B------:R-:W-:Y:S01]  /*18080*/  PRMT R16, RZ, 0x7610, R16 ;  /* 0x00007610ff107816 */ /* 0x000fe20000000010 */
[----:B------:R-:W-:Y:S02]  /*18090*/  FADD.FTZ R2, R2, -UR9 ;  /* 0x8000000902027e21 */ /* 0x000fe40008010000 */
[----:B------:R-:W-:-:S02]  /*180a0*/  FMUL.FTZ R23, R3, UR5 ;  /* 0x0000000503177c20 */ /* 0x000fc40008410000 */
[----:B------:R-:W-:Y:S02]  /*180b0*/  FMUL.FTZ R22, R2, UR5 ;  /* 0x0000000502167c20 */ /* 0x000fe40008410000 */
[----:B------:R-:W-:Y:S02]  /*180c0*/  @P2 FFMA.FTZ R3, R23, R66, R64 ;  /* 0x0000004217032223 */ /* 0x000fe40000010040 */
[----:B------:R-:W-:Y:S02]  /*180d0*/  @P2 FFMA.FTZ R2, R22, R67, R65 ;  /* 0x0000004316022223 */ /* 0x000fe40000010041 */
[----:B------:R-:W-:Y:S02]  /*180e0*/  @P2 FMUL.FTZ R9, R3, -1.4426950216293334961 ;  /* 0xbfb8aa3b03092820 */ /* 0x000fe40000410000 */
[----:B------:R-:W-:Y:S02]  /*180f0*/  @P2 FMUL.FTZ R14, R2, -1.4426950216293334961 ;  /* 0xbfb8aa3b020e2820 */ /* 0x000fe40000410000 */
[----:B------:R-:W-:-:S02]  /*18100*/  FADD.FTZ R15, R15, -UR9 ;  /* 0x800000090f0f7e21 */ /* 0x000fc40008010000 */
[----:B------:R-:W0:Y:S01]  /*18110*/  @P2 MUFU.EX2 R9, R9 ;  /* 0x0000000900092308 */ /* 0x000e220000000800 */
[----:B------:R-:W-:Y:S02]  /*18120*/  FADD.FTZ R16, R16, -UR9 ;  /* 0x8000000910107e21 */ /* 0x000fe40008010000 */
[----:B------:R-:W-:Y:S02]  /*18130*/  FMUL.FTZ R27, R15, UR5 ;  /* 0x000000050f1b7c20 */ /* 0x000fe40008410000 */
[----:B------:R-:W-:Y:S02]  /*18140*/  FMUL.FTZ R26, R16, UR5 ;  /* 0x00000005101a7c20 */ /* 0x000fe40008410000 */
[----:B------:R-:W-:Y:S01]  /*18150*/  @P2 FFMA.FTZ R18, R27, R66, R64 ;  /* 0x000000421b122223 */ /* 0x000fe20000010040 */
[----:B------:R-:W1:Y:S01]  /*18160*/  @P2 MUFU.EX2 R14, R14 ;  /* 0x0000000e000e2308 */ /* 0x000e620000000800 */
[----:B------:R-:W-:Y:S02]  /*18170*/  @P2 FFMA.FTZ R16, R26, R67, R65 ;  /* 0x000000431a102223 */ /* 0x000fe40000010041 */
[----:B------:R-:W-:-:S02]  /*18180*/  @P2 FMUL.FTZ R19, R18, -1.4426950216293334961 ;  /* 0xbfb8aa3b12132820 */ /* 0x000fc40000410000 */
[----:B------:R-:W-:Y:S02]  /*18190*/  @P2 FMUL.FTZ R20, R16, -1.4426950216293334961 ;  /* 0xbfb8aa3b10142820 */ /* 0x000fe40000410000 */
[----:B0-----:R-:W-:Y:S02]  /*181a0*/  @P2 FADD.FTZ R12, R9, 1 ;  /* 0x3f800000090c2421 */ /* 0x001fe40000010000 */
[----:B------:R-:W0:Y:S01]  /*181b0*/  @P2 MUFU.EX2 R19, R19 ;  /* 0x0000001300132308 */ /* 0x000e220000000800 */
[----:B-1----:R-:W-:-:S07]  /*181c0*/  @P2 FADD.FTZ R15, R14, 1 ;  /* 0x3f8000000e0f2421 */ /* 0x002fce0000010000 */
[----:B------:R-:W1:Y:S08]  /*181d0*/  @P2 MUFU.RCP R12, R12 ;  /* 0x0000000c000c2308 */ /* 0x000e700000001000 */
[----:B------:R-:W2:Y:S01]  /*181e0*/  @P2 MUFU.RCP R15, R15 ;  /* 0x0000000f000f2308 */ /* 0x000ea20000001000 */
[----:B0-----:R-:W-:Y:S02]  /*181f0*/  @P2 FADD.FTZ R19, R19, 1 ;  /* 0x3f80000013132421 */ /* 0x001fe40000010000 */
[----:B-1----:R-:W-:-:S05]  /*18200*/  @P2 FADD.FTZ R14, -R12, 1 ;  /* 0x3f8000000c0e2421 */ /* 0x002fca0000010100 */
[----:B------:R-:W0:Y:S01]  /*18210*/  @P2 MUFU.EX2 R21, R20 ;  /* 0x0000001400152308 */ /* 0x000e220000000800 */
[----:B------:R-:W-:Y:S02]  /*18220*/  @P2 FFMA.FTZ R3, R3, R14, 1 ;  /* 0x3f80000003032423 */ /* 0x000fe4000001000e */
[----:B------:R-:W-:Y:S02]  /*18230*/  FFMA.FTZ R14, R10, R22, R11 ;  /* 0x000000160a0e7223 */ /* 0x000fe4000001000b */
[----:B--2---:R-:W-:-:S03]  /*18240*/  @P2 FADD.FTZ R9, -R15, 1 ;  /* 0x3f8000000f092421 */ /* 0x004fc60000010100 */
[----:B------:R-:W-:Y:S01]  /*18250*/  @P2 MUFU.RCP R20, R19 ;  /* 0x0000001300142308 */ /* 0x000fe20000001000 */
[----:B------:R-:W-:Y:S01]  /*18260*/  @P2 FFMA.FTZ R2, R2, R9, 1 ;  /* 0x3f80000002022423 */ /* 0x000fe20000010009 */
[--C-:B----4-:R-:W-:Y:S02]  /*18270*/  PRMT R9, RZ, 0x5410, R8.reuse ;  /* 0x00005410ff097816 */ /* 0x110fe40000000008 */
[----:B------:R-:W-:Y:S01]  /*18280*/  PRMT R8, RZ, 0x7610, R8 ;  /* 0x00007610ff087816 */ /* 0x000fe20000000008 */
[----:B0-----:R-:W-:Y:S02]  /*18290*/  @P2 FADD.FTZ R21, R21, 1 ;  /* 0x3f80000015152421 */ /* 0x001fe40000010000 */
[----:B------:R-:W-:Y:S02]  /*182a0*/  @P2 FMUL.FTZ R12, R9, R12 ;  /* 0x0000000c090c2220 */ /* 0x000fe40000410000 */
[----:B------:R-:W-:Y:S01]  /*182b0*/  @P2 FMUL.FTZ R15, R8, R15 ;  /* 0x0000000f080f2220 */ /* 0x000fe20000410000 */
[----:B------:R-:W0:Y:S01]  /*182c0*/  @P2 MUFU.RCP R22, R21 ;  /* 0x0000001500162308 */ /* 0x000e220000001000 */
[----:B------:R-:W-:Y:S01]  /*182d0*/  @P2 FMUL.FTZ R9, R12, R3 ;  /* 0x000000030c092220 */ /* 0x000fe20000410000 */
[----:B------:R-:W-:Y:S01]  /*182e0*/  @!P0 MOV R3, R7 ;  /* 0x0000000700038202 */ /* 0x000fe20000000f00 */
[----:B------:R-:W-:-:S02]  /*182f0*/  @!P0 IMAD R12, R24, c[0x0][0x1d8], RZ ;  /* 0x00007600180c8a24 */ /* 0x000fc400078e02ff */
[----:B------:R-:W-:Y:S02]  /*18300*/  @P2 FMUL.FTZ R8, R15, R2 ;  /* 0x000000020f082220 */ /* 0x000fe40000410000 */
[----:B------:R-:W-:Y:S02]  /*18310*/  @!P0 IMAD.MOV.U32 R2, RZ, RZ, R4 ;  /* 0x000000ffff028224 */ /* 0x000fe400078e0004 */
[C---:B------:R-:W-:Y:S02]  /*18320*/  @!P0 IMAD R15, R25.reuse, c[0x0][0x1dc], R12 ;  /* 0x00007700190f8a24 */ /* 0x040fe400078e020c */
[----:B------:R-:W-:Y:S02]  /*18330*/  FFMA.FTZ R12, R10, R23, R11 ;  /* 0x000000170a0c7223 */ /* 0x000fe4000001000b */
[C---:B------:R-:W-:Y:S01]  /*18340*/  @!P0 IMAD.WIDE.U32 R2, R25.reuse, c[0x0][0x1d8], R2 ;  /* 0x0000760019028a25 */ /* 0x040fe200078e0002 */
[----:B------:R-:W-:-:S03]  /*18350*/  IADD3 R25, R25, 0x8, RZ ;  /* 0x0000000819197810 */ /* 0x000fc60007ffe0ff */
[----:B------:R-:W-:Y:S01]  /*18360*/  FFMA.FTZ R12, R9, R66, -R12 ;  /* 0x00000042090c7223 */ /* 0x000fe2000001080c */
[----:B------:R-:W-:Y:S01]  /*18370*/  @!P0 IADD3 R9, R3, R15, RZ ;  /* 0x0000000f03098210 */ /* 0x000fe20007ffe0ff */
[----:B------:R-:W-:Y:S01]  /*18380*/  FFMA.FTZ R14, R8, R67, -R14 ;  /* 0x00000043080e7223 */ /* 0x000fe2000001080e */
[----:B------:R-:W-:Y:S01]  /*18390*/  @!P0 LEA R8, P3, R2, c[0x0][0x160], 0x1 ;  /* 0x0000580002088a11 */ /* 0x000fe200078608ff */
[----:B------:R-:W-:Y:S02]  /*183a0*/  FMUL.FTZ R12, R12, UR5 ;  /* 0x000000050c0c7c20 */ /* 0x000fe40008410000 */
[----:B------:R-:W-:Y:S01]  /*183b0*/  @!P0 FMUL.FTZ R3, R14, UR5 ;  /* 0x000000050e038c20 */ /* 0x000fe20008410000 */
[----:B------:R-:W-:Y:S01]  /*183c0*/  @!P0 LEA.HI.X R9, R2, c[0x0][0x164], R9, 0x1, P3 ;  /* 0x0000590002098a11 */ /* 0x000fe200018f0c09 */
[----:B0-----:R-:W-:Y:S01]  /*183d0*/  @P2 FADD.FTZ R19, -R22, 1 ;  /* 0x3f80000016132421 */ /* 0x001fe20000010100 */
[----:B------:R-:W-:Y:S01]  /*183e0*/  SHF.R.S32.HI R14, RZ, 0x1f, R25 ;  /* 0x0000001fff0e7819 */ /* 0x000fe20000011419 */
[----:B------:R-:W-:Y:S01]  /*183f0*/  FFMA.FTZ R2, R10, R27, R11 ;  /* 0x0000001b0a027223 */ /* 0x000fe2000001000b */
[----:B------:R-:W-:Y:S01]  /*18400*/  @!P0 F2FP.BF16.PACK_AB R23, R3, R12 ;  /* 0x0000000c0317823e */ /* 0x000fe200000010ff */
[----:B------:R-:W-:Y:S01]  /*18410*/  @P2 FADD.FTZ R3, -R20, 1 ;  /* 0x3f80000014032421 */ /* 0x000fe20000010100 */
[----:B------:R-:W-:Y:S01]  /*18420*/  ISETP.NE.AND P3, PT, R13, 0x40, PT ;  /* 0x000000400d00780c */ /* 0x000fe20003f65270 */
[----:B------:R-:W-:-:S02]  /*18430*/  @P2 FFMA.FTZ R19, R16, R19, 1 ;  /* 0x3f80000010132423 */ /* 0x000fc40000010013 */
[----:B------:R0:W-:Y:S01]  /*18440*/  @!P0 STG.E [R8.64], R23 ;  /* 0x0000001708008986 */ /* 0x0001e2000c10190e */
[----:B------:R-:W-:Y:S01]  /*18450*/  ISETP.GE.U32.AND P0, PT, R25, c[0x0][0x1e0], PT ;  /* 0x0000780019007a0c */ /* 0x000fe20003f06070 */
[----:B------:R-:W-:Y:S01]  /*18460*/  @P2 FFMA.FTZ R15, R18, R3, 1 ;  /* 0x3f800000120f2423 */ /* 0x000fe20000010003 */
[----:B------:R-:W-:Y:S01]  /*18470*/  PRMT R3, RZ, 0x5410, R17 ;  /* 0x00005410ff037816 */ /* 0x000fe20000000011 */
[----:B------:R-:W-:Y:S01]  /*18480*/  FFMA.FTZ R12, R10, R26, R11 ;  /* 0x0000001a0a0c7223 */ /* 0x000fe2000001000b */
[----:B------:R-:W-:Y:S02]  /*18490*/  ISETP.GE.OR.EX P0, PT, R14, c[0x0][0x1e4], P1, P0 ;  /* 0x000079000e007a0c */ /* 0x000fe40000f06700 */
[----:B------:R-:W-:Y:S01]  /*184a0*/  PRMT R17, RZ, 0x7610, R17 ;  /* 0x00007610ff117816 */ /* 0x000fe20000000011 */
[----:B------:R-:W-:-:S04]  /*184b0*/  @P2 FMUL.FTZ R20, R3, R20 ;  /* 0x0000001403142220 */ /* 0x000fc80000410000 */
[----:B------:R-:W-:Y:S02]  /*184c0*/  @P2 FMUL.FTZ R22, R17, R22 ;  /* 0x0000001611162220 */ /* 0x000fe40000410000 */
[----:B------:R-:W-:Y:S02]  /*184d0*/  @P2 FMUL.FTZ R3, R20, R15 ;  /* 0x0000000f14032220 */ /* 0x000fe40000410000 */
[----:B------:R-:W-:Y:S02]  /*184e0*/  @P2 FMUL.FTZ R17, R22, R19 ;  /* 0x0000001316112220 */ /* 0x000fe40000410000 */
[----:B0-----:R-:W-:Y:S02]  /*184f0*/  FFMA.FTZ R8, R3, R66, -R2 ;  /* 0x0000004203087223 */ /* 0x001fe40000010802 */
[----:B------:R-:W-:Y:S01]  /*18500*/  FFMA.FTZ R12, R17, R67, -R12 ;  /* 0x00000043110c7223 */ /* 0x000fe2000001080c */
[----:B------:R-:W-:Y:S05]  /*18510*/  @P0 BRA `(.L_x_387) ;  /* 0x000000c000000947 */ /* 0x000fea0003800000 */
[----:B------:R-:W-:Y:S01]  /*18520*/  MOV R2, R4 ;  /* 0x0000000400027202 */ /* 0x000fe20000000f00 */
[----:B------:R-:W-:Y:S01]  /*18530*/  IMAD R9, R14, c[0x0][0x1d8], RZ ;  /* 0x000076000e097a24 */ /* 0x000fe200078e02ff */
[----:B------:R-:W-:Y:S01]  /*18540*/  MOV R3, R7 ;  /* 0x0000000700037202 */ /* 0x000fe20000000f00 */
[----:B------:R-:W-:-:S02]  /*18550*/  FMUL.FTZ R15, R8, UR5 ;  /* 0x00000005080f7c20 */ /* 0x000fc40008410000 */
[C---:B------:R-:W-:Y:S02]  /*18560*/  IMAD R9, R25.reuse, c[0x0][0x1dc], R9 ;  /* 0x0000770019097a24 */ /* 0x040fe400078e0209 */
[----:B------:R-:W-:-:S04]  /*18570*/  IMAD.WIDE.U32 R2, R25, c[0x0][0x1d8], R2 ;  /* 0x0000760019027a25 */ /* 0x000fc800078e0002 */
[----:B------:R-:W-:Y:S01]  /*18580*/  IMAD.IADD R3, R3, 0x1, R9 ;  /* 0x0000000103037824 */ /* 0x000fe200078e0209 */
[----:B------:R-:W-:Y:S01]  /*18590*/  LEA R8, P0, R2, c[0x0][0x160], 0x1 ;  /* 0x0000580002087a11 */ /* 0x000fe200078008ff */
[----:B------:R-:W-:-:S03]  /*185a0*/  FMUL.FTZ R12, R12, UR5 ;  /* 0x000000050c0c7c20 */ /* 0x000fc60008410000 */
[----:B------:R-:W-:Y:S02]  /*185b0*/  LEA.HI.X R9, R2, c[0x0][0x164], R3, 0x1, P0 ;  /* 0x0000590002097a11 */ /* 0x000fe400000f0c03 */
[----:B------:R-:W-:-:S05]  /*185c0*/  F2FP.BF16.PACK_AB R3, R12, R15 ;  /* 0x0000000f0c03723e */ /* 0x000fca00000010ff */
[----:B------:R0:W-:Y:S02]  /*185d0*/  STG.E [R8.64], R3 ;  /* 0x0000000308007986 */ /* 0x0001e4000c10190e */
.L_x_387:
[----:B------:R-:W-:Y:S05]  /*185e0*/  BSYNC B0 ;  /* 0x0000000000007941 */ /* 0x000fea0003800000 */
.L_x_386:
[----:B------:R-:W-:Y:S05]  /*185f0*/  @P3 BRA `(.L_x_388) ;  /* 0xfffff99000003947 */ /* 0x000fea000383ffff */
[----:B------:R-:W2:Y:S01]  /*18600*/  LDL.LU R2, [R1+0x374] ;  /* 0x0003740001027983 */ /* 0x000ea20000300800 */
[----:B------:R-:W-:Y:S02]  /*18610*/  ULDC UR4, c[0x0][0x10] ;  /* 0x0000040000047ab9 */ /* 0x000fe40000000800 */
[----:B------:R-:W-:-:S04]  /*18620*/  UIADD3 UR7, UR7, UR4, URZ ;  /* 0x0000000407077290 */ /* 0x000fc8000fffe03f */
[----:B------:R-:W-:-:S06]  /*18630*/  UISETP.GE.AND UP0, UPT, UR7, UR6, UPT ;  /* 0x000000060700728c */ /* 0x000fcc000bf06270 */
[----:B------:R-:W-:Y:S02]  /*18640*/  PLOP3.LUT P0, PT, PT, PT, UP0, 0x80, 0x0 ;  /* 0x000000000000781c */ /* 0x000fe40003f0f008 */
[----:B--2---:R-:W-:-:S05]  /*18650*/  IADD3 R2, R2, 0x1, RZ ;  /* 0x0000000102027810 */ /* 0x004fca0007ffe0ff */
[----:B------:R1:W-:Y:S06]  /*18660*/  STL [R1+0x374], R2 ;  /* 0x0003740201007387 */ /* 0x0003ec0000100800 */
[----:B------:R-:W-:Y:S01]  /*18670*/  @P0 CALL.REL.NOINC `(.L_x_303) ;  /* 0x0000001000000944 */ /* 0x000fe20003c00000 */
[----:B------:R-:W-:Y:S05]  /*18680*/  BRA `(.L_x_389) ;  /* 0xfffe7c0000007947 */ /* 0x000fea000383ffff */
.L_x_303:
[----:B-1234-:R-:W2:Y:S01]  /*18690*/  LDL R2, [R1+0x2f8] ;  /* 0x0002f80001027983 */ /* 0x01eea20000100800 */
[----:B------:R-:W-:Y:S01]  /*186a0*/  MOV R6, c[0x0][0xc] ;  /* 0x0000030000067a02 */ /* 0x000fe20000000f00 */
[----:B------:R-:W-:Y:S01]  /*186b0*/  HFMA2.MMA R25, -RZ, RZ, 0, 2.384185791015625e-07 ;  /* 0x00000004ff197435 */ /* 0x000fe200000001ff */
[----:B------:R-:W-:Y:S01]  /*186c0*/  MOV R4, c[0x0][0x10] ;  /* 0x0000040000047a02 */ /* 0x000fe20000000f00 */
[----:B------:R-:W-:Y:S01]  /*186d0*/  BSSY B0, `(.L_x_390) ;  /* 0x000000f000007945 */ /* 0x000fe20003800000 */
[----:B------:R-:W-:-:S02]  /*186e0*/  ISETP.NE.AND P0, PT, R6, 0x1, PT ;  /* 0x000000010600780c */ /* 0x000fc40003f05270 */
[----:B------:R-:W-:-:S04]  /*186f0*/  SHF.L.U32 R0, R4, 0x1, RZ ;  /* 0x0000000104007819 */ /* 0x000fc800000006ff */
[----:B------:R-:W-:Y:S02]  /*18700*/  SEL R0, R0, RZ, P0 ;  /* 0x000000ff00007207 */ /* 0x000fe40000000000 */
[----:B--2---:R-:W-:-:S03]  /*18710*/  ISETP.NE.AND P1, PT, R2, RZ, PT ;  /* 0x000000ff0200720c */ /* 0x004fc60003f25270 */
[----:B0-----:R-:W-:-:S10]  /*18720*/  IMAD.WIDE.U32 R2, R0, R25, c[0x0][0x1a8] ;  /* 0x00006a0000027625 */ /* 0x001fd400078e0019 */
        /* <DEDUP_REMOVED lines=9> */
.L_x_391:
[----:B------:R-:W-:Y:S05]  /*187c0*/  BSYNC B0 ;  /* 0x0000000000007941 */ /* 0x000fea0003800000 */
.L_x_390:
[----:B------:R-:W1:Y:S01]  /*187d0*/  S2R R7, SR_CTAID.X ;  /* 0x0000000000077919 */ /* 0x000e620000002500 */
[----:B------:R-:W2:Y:S01]  /*187e0*/  S2UR UR4, SR_CTAID.Y ;  /* 0x00000000000479c3 */ /* 0x000ea20000002600 */
[----:B0-----:R-:W-:Y:S02]  /*187f0*/  IADD3 R5, R6, -0x1, RZ ;  /* 0xffffffff06057810 */ /* 0x001fe40007ffe0ff */
[----:B------:R-:W-:Y:S02]  /*18800*/  IADD3 R0, R4, -0x1, RZ ;  /* 0xffffffff04007810 */ /* 0x000fe40007ffe0ff */
[----:B-1----:R-:W-:-:S04]  /*18810*/  ISETP.NE.AND P0, PT, R7, R5, PT ;  /* 0x000000050700720c */ /* 0x002fc80003f05270 */
[----:B--2---:R-:W-:-:S13]  /*18820*/  ISETP.NE.OR P0, PT, R0, UR4, P0 ;  /* 0x0000000400007c0c */ /* 0x004fda0008705670 */
[----:B------:R-:W-:Y:S05]  /*18830*/  @P0 EXIT ;  /* 0x000000000000094d */ /* 0x000fea0003800000 */
[----:B------:R-:W-:Y:S05]  /*18840*/  @P1 BRA `(.L_x_392) ;  /* 0x0000008000001947 */ /* 0x000fea0003800000 */
[----:B------:R-:W-:-:S05]  /*18850*/  IMAD R0, R6, c[0x0][0x10], RZ ;  /* 0x0000040006007a24 */ /* 0x000fca00078e02ff */
[----:B------:R-:W-:-:S13]  /*18860*/  ISETP.NE.AND P0, PT, R0, -0x1, PT ;  /* 0xffffffff0000780c */ /* 0x000fda0003f05270 */
[----:B------:R-:W-:Y:S05]  /*18870*/  @!P0 BRA `(.L_x_392) ;  /* 0x0000005000008947 */ /* 0x000fea0003800000 */
.L_x_393:
[----:B------:R-:W2:Y:S01]  /*18880*/  LDG.E.STRONG.GPU R5, [R2.64] ;  /* 0x0000000e02057981 */ /* 0x000ea2000c1ef900 */
[----:B------:R-:W-:Y:S01]  /*18890*/  YIELD ;  /* 0x0000000000007946 */ /* 0x000fe20003800000 */
[----:B--2---:R-:W-:Y:S01]  /*188a0*/  ISETP.NE.AND P0, PT, R5, R0, PT ;  /* 0x000000000500720c */ /* 0x004fe20003f05270 */
[----:B------:R-:W-:-:S12]  /*188b0*/  CCTL.IVALL ;  /* 0x00000000ff00798f */ /* 0x000fd80002000000 */
[----:B------:R-:W-:Y:S05]  /*188c0*/  @P0 BRA `(.L_x_393) ;  /* 0xffffffb000000947 */ /* 0x000fea000383ffff */
.L_x_392:
[----:B------:R-:W-:Y:S02]  /*188d0*/  WARPSYNC 0xffffffff ;  /* 0xffffffff00007948 */ /* 0x000fe40003800000 */
[----:B------:R-:W2:Y:S01]  /*188e0*/  LDL R4, [R1+0x2f8] ;  /* 0x0002f80001047983 */ /* 0x000ea20000100800 */
[----:B------:R-:W-:-:S03]  /*188f0*/  IMAD.MOV.U32 R19, RZ, RZ, c[0x0][0x1dc] ;  /* 0x00007700ff137624 */ /* 0x000fc600078e00ff */
[----:B------:R-:W-:Y:S02]  /*18900*/  BAR.SYNC.DEFER_BLOCKING 0x0 ;  /* 0x0000000000007b1d */ /* 0x000fe40000010000 */
[----:B------:R-:W-:-:S04]  /*18910*/  LEA.HI R0, P0, R19, c[0x0][0x1d8], RZ, 0x1 ;  /* 0x0000760013007a11 */ /* 0x000fc800078108ff */
[----:B------:R-:W-:-:S04]  /*18920*/  IADD3.X R3, RZ, c[0x0][0x1dc], RZ, P0, !PT ;  /* 0x00007700ff037a10 */ /* 0x000fc800007fe4ff */
[--C-:B------:R-:W-:Y:S02]  /*18930*/  SHF.R.S64 R27, R0, 0x1, R3.reuse ;  /* 0x00000001001b7819 */ /* 0x100fe40000001003 */
[----:B------:R-:W-:Y:S02]  /*18940*/  SHF.R.S32.HI R20, RZ, 0x1, R3 ;  /* 0x00000001ff147819 */ /* 0x000fe40000011403 */
[----:B--2---:R-:W-:Y:S02]  /*18950*/  SHF.R.S32.HI R0, RZ, 0x1f, R4 ;  /* 0x0000001fff007819 */ /* 0x004fe40000011404 */
[----:B------:R-:W-:-:S04]  /*18960*/  ISETP.GT.U32.AND P0, PT, R27, R4, PT ;  /* 0x000000041b00720c */ /* 0x000fc80003f04070 */
[----:B------:R-:W-:-:S13]  /*18970*/  ISETP.GT.AND.EX P0, PT, R20, R0, PT, P0 ;  /* 0x000000001400720c */ /* 0x000fda0003f04300 */
[----:B------:R-:W-:Y:S05]  /*18980*/  @!P0 EXIT ;  /* 0x000000000000894d */ /* 0x000fea0003800000 */
[----:B------:R-:W-:Y:S01]  /*18990*/  UMOV UR4, 0x3 ;  /* 0x0000000300047882 */ /* 0x000fe20000000000 */
[----:B------:R-:W-:Y:S01]  /*189a0*/  IMAD R2, R19, 0x3, RZ ;  /* 0x0000000313027824 */ /* 0x000fe200078e02ff */
[----:B------:R-:W-:Y:S01]  /*189b0*/  ULDC UR5, c[0x0][0x1d8] ;  /* 0x0000760000057ab9 */ /* 0x000fe20000000800 */
[----:B------:R-:W-:Y:S01]  /*189c0*/  MOV R7, R0 ;  /* 0x0000000000077202 */ /* 0x000fe20000000f00 */
[----:B------:R-:W-:Y:S01]  /*189d0*/  UIMAD.WIDE.U32 UR4, UR4, UR5, URZ ;  /* 0x00000005040472a5 */ /* 0x000fe2000f8e003f */
[----:B------:R-:W-:Y:S01]  /*189e0*/  MOV R22, c[0x0][0x1d8] ;  /* 0x0000760000167a02 */ /* 0x000fe20000000f00 */
[----:B------:R-:W-:Y:S01]  /*189f0*/  IMAD.MOV.U32 R18, RZ, RZ, R4 ;  /* 0x000000ffff127224 */ /* 0x000fe200078e0004 */
        /* <DEDUP_REMOVED lines=8> */
.L_x_394:
[C---:B------:R-:W-:Y:S01]  /*18a80*/  LEA R6, P0, R18.reuse, c[0x0][0x1b8], 0x2 ;  /* 0x00006e0012067a11 */ /* 0x040fe200078010ff */
[----:B------:R-:W2:Y:S03]  /*18a90*/  LDL.LU R0, [R1+0x2f8] ;  /* 0x0002f80001007983 */ /* 0x000ea60000300800 */
[----:B------:R-:W-:Y:S02]  /*18aa0*/  LEA.HI.X R7, R18, c[0x0][0x1bc], R7, 0x2, P0 ;  /* 0x00006f0012077a11 */ /* 0x000fe400000f1407 */
[-C--:B------:R-:W-:Y:S02]  /*18ab0*/  LEA R8, P0, R27, R6.reuse, 0x2 ;  /* 0x000000061b087211 */ /* 0x080fe400078010ff */
[-C--:B------:R-:W-:Y:S01]  /*18ac0*/  LEA R12, P1, R22, R6.reuse, 0x2 ;  /* 0x00000006160c7211 */ /* 0x080fe200078210ff */
[----:B-1----:R0:W3:Y:S01]  /*18ad0*/  LDG.E R14, [R6.64] ;  /* 0x0000000e060e7981 */ /* 0x0020e2000c1e1900 */
[----:B------:R-:W-:-:S02]  /*18ae0*/  LEA R10, P2, R23, R6, 0x2 ;  /* 0x00000006170a7211 */ /* 0x000fc400078410ff */
[----:B------:R-:W-:Y:S02]  /*18af0*/  IADD3.X R9, R7, R29, RZ, P0, !PT ;  /* 0x0000001d07097210 */ /* 0x000fe400007fe4ff */
[----:B------:R-:W-:Y:S02]  /*18b00*/  IADD3.X R13, R19, R7, RZ, P1, !PT ;  /* 0x00000007130d7210 */ /* 0x000fe40000ffe4ff */
[----:B------:R-:W-:Y:S01]  /*18b10*/  IADD3.X R11, R7, R21, RZ, P2, !PT ;  /* 0x00000015070b7210 */ /* 0x000fe200017fe4ff */
[----:B------:R-:W3:Y:S04]  /*18b20*/  LDG.E R15, [R8.64] ;  /* 0x0000000e080f7981 */ /* 0x000ee8000c1e1900 */
[----:B------:R-:W4:Y:S04]  /*18b30*/  LDG.E R16, [R12.64] ;  /* 0x0000000e0c107981 */ /* 0x000f28000c1e1900 */
[----:B------:R-:W4:Y:S01]  /*18b40*/  LDG.E R17, [R10.64] ;  /* 0x0000000e0a117981 */ /* 0x000f22000c1e1900 */
[----:B--2---:R-:W-:-:S02]  /*18b50*/  SHF.L.U32 R4, R0, 0x1, RZ ;  /* 0x0000000100047819 */ /* 0x004fc400000006ff */
[----:B------:R-:W-:-:S03]  /*18b60*/  IADD3 R18, R0, 0x1e0, RZ ;  /* 0x000001e000127810 */ /* 0x000fc60007ffe0ff */
[----:B------:R-:W-:-:S04]  /*18b70*/  IMAD.WIDE R2, R4, R25, c[0x0][0x168] ;  /* 0x00005a0004027625 */ /* 0x000fc800078e0219 */
[----:B------:R-:W-:Y:S01]  /*18b80*/  IMAD.WIDE R4, R4, R25, c[0x0][0x170] ;  /* 0x00005c0004047625 */ /* 0x000fe200078e0219 */
[----:B------:R1:W-:Y:S01]  /*18b90*/  STL [R1+0x2f8], R18 ;  /* 0x0002f81201007387 */ /* 0x0003e20000100800 */
[----:B------:R-:W-:Y:S02]  /*18ba0*/  ISETP.GT.U32.AND P0, PT, R27, R18, PT ;  /* 0x000000121b00720c */ /* 0x000fe40003f04070 */
[----:B0-----:R-:W-:Y:S01]  /*18bb0*/  SHF.R.S32.HI R7, RZ, 0x1f, R18 ;  /* 0x0000001fff077819 */ /* 0x001fe20000011412 */
[----:B---3--:R1:W-:Y:S03]  /*18bc0*/  STG.E.64 [R2.64], R14 ;  /* 0x0000000e02007986 */ /* 0x0083e6000c101b0e */
[----:B------:R-:W-:Y:S01]  /*18bd0*/  ISETP.GT.AND.EX P0, PT, R20, R7, PT, P0 ;  /* 0x000000071400720c */ /* 0x000fe20003f04300 */
[----:B----4-:R1:W-:-:S12]  /*18be0*/  STG.E.64 [R4.64], R16 ;  /* 0x0000001004007986 */ /* 0x0103d8000c101b0e */
[----:B------:R-:W-:Y:S05]  /*18bf0*/  @P0 BRA `(.L_x_394) ;  /* 0xfffffe8000000947 */ /* 0x000fea000383ffff */
[----:B------:R-:W-:Y:S05]  /*18c00*/  EXIT ;  /* 0x000000000000794d */ /* 0x000fea0003800000 */
.L_x_395:
        /* <DEDUP_REMOVED lines=15> */
.L_x_5618:


//--------------------- .text._Z35group_norm_nhwc_bwd_one_pass_kernelI11Bf16IOBf16WLi64ELi120ELi480EEv26Group_norm_nhwc_bwd_params --------------------------
	.section	.text._Z35group_norm_nhwc_bwd_one_pass_kernelI11Bf16IOBf16WLi64ELi120ELi480EEv26Group_norm_nhwc_bwd_params,"ax",@progbits
	.sectioninfo	@"SHI_REGISTERS=64"
	.align	128
        .global         _Z35group_norm_nhwc_bwd_one_pass_kernelI11Bf16IOBf16WLi64ELi120ELi480EEv26Group_norm_nhwc_bwd_params
        .type           _Z35group_norm_nhwc_bwd_one_pass_kernelI11Bf16IOBf16WLi64ELi120ELi480EEv26Group_norm_nhwc_bwd_params,@function
        .size           _Z35group_norm_nhwc_bwd_one_pass_kernelI11Bf16IOBf16WLi64ELi120ELi480EEv26Group_norm_nhwc_bwd_params,(.L_x_5619 - _Z35group_norm_nhwc_bwd_one_pass_kernelI11Bf16IOBf16WLi64ELi120ELi480EEv26Group_norm_nhwc_bwd_params)
        .other          _Z35group_norm_nhwc_bwd_one_pass_kernelI11Bf16IOBf16WLi64ELi120ELi480EEv26Group_norm_nhwc_bwd_params,@"STO_CUDA_ENTRY STV_DEFAULT"
_Z35group_norm_nhwc_bwd_one_pass_kernelI11Bf16IOBf16WLi64ELi120ELi480EEv26Group_norm_nhwc_bwd_params:
.text._Z35group_norm_nhwc_bwd_one_pass_kernelI11Bf16IOBf16WLi64ELi120ELi480EEv26Group_norm_nhwc_bwd_params:
        /* <DEDUP_REMOVED lines=42> */
[----:B------:R-:W-:Y:S02]  /*02a0*/  IADD3 R54, R3, 0x18, RZ ;  /* 0x0000001803367810 */ /* 0x000fe40007ffe0ff */
        /* <DEDUP_REMOVED lines=22> */
.L_x_447:
[----:B------:R-:W-:Y:S01]  /*0410*/  IABS R8, c[0x0][0x1f0] ;  /* 0x00007c0000087a13 */ /* 0x000fe20000000000 */
[----:B------:R-:W-:Y:S01]  /*0420*/  ULDC UR4, c[0x0][0x1f0] ;  /* 0x00007c0000047ab9 */ /* 0x000fe20000000800 */
[----:B------:R-:W-:Y:S01]  /*0430*/  IABS R10, UR7 ;  /* 0x00000007000a7c13 */ /* 0x000fe20008000000 */
[----:B------:R-:W-:Y:S01]  /*0440*/  ULOP3.LUT UR4, UR7, UR4, URZ, 0x3c, !UPT ;  /* 0x0000000407047292 */ /* 0x000fe2000f8e3c3f */
[----:B0-----:R-:W0:Y:S01]  /*0450*/  I2F.RP R5, R8 ;  /* 0x0000000800057306 */ /* 0x001e220000209400 */
[----:B------:R-:W-:Y:S01]  /*0460*/  UMOV UR12, 0x8 ;  /* 0x00000008000c7882 */ /* 0x000fe20000000000 */
[----:B------:R-:W-:-:S02]  /*0470*/  LOP3.LUT P6, RZ, R4, 0x2, RZ, 0xc0, !PT ;  /* 0x0000000204ff7812 */ /* 0x000fc400078cc0ff */
[----:B------:R-:W-:Y:S02]  /*0480*/  SHF.R.S32.HI R11, RZ, 0x1f, R3 ;  /* 0x0000001fff0b7819 */ /* 0x000fe40000011403 */
[----:B------:R-:W-:Y:S02]  /*0490*/  SHF.R.S32.HI R16, RZ, 0x1f, R51 ;  /* 0x0000001fff107819 */ /* 0x000fe40000011433 */
[----:B0-----:R-:W0:Y:S02]  /*04a0*/  MUFU.RCP R5, R5 ;  /* 0x0000000500057308 */ /* 0x001e240000001000 */
[----:B0-----:R-:W-:-:S06]  /*04b0*/  IADD3 R6, R5, 0xffffffe, RZ ;  /* 0x0ffffffe05067810 */ /* 0x001fcc0007ffe0ff */
[----:B------:R0:W1:Y:S02]  /*04c0*/  F2I.FTZ.U32.TRUNC.NTZ R7, R6 ;  /* 0x0000000600077305 */ /* 0x000064000021f000 */
[----:B0-----:R-:W-:Y:S02]  /*04d0*/  MOV R6, RZ ;  /* 0x000000ff00067202 */ /* 0x001fe40000000f00 */
[----:B-1----:R-:W-:-:S05]  /*04e0*/  IADD3 R9, RZ, -R7, RZ ;  /* 0x80000007ff097210 */ /* 0x002fca0007ffe0ff */
[----:B------:R-:W-:-:S04]  /*04f0*/  IMAD R9, R9, R8, RZ ;  /* 0x0000000809097224 */ /* 0x000fc800078e02ff */
[----:B------:R-:W-:Y:S01]  /*0500*/  IMAD.HI.U32 R7, R7, R9, R6 ;  /* 0x0000000907077227 */ /* 0x000fe200078e0006 */
[----:B------:R-:W-:-:S03]  /*0510*/  MOV R9, R10 ;  /* 0x0000000a00097202 */ /* 0x000fc60000000f00 */
[----:B------:R-:W-:Y:S02]  /*0520*/  @P4 IMAD R10, R60, c[0x0][0x1d8], RZ ;  /* 0x000076003c0a4a24 */ /* 0x000fe400078e02ff */
        /* <DEDUP_REMOVED lines=9> */
[----:B------:R-:W-:Y:S02]  /*05c0*/  ISETP.GE.U32.AND P0, PT, R5, R8, PT ;  /* 0x000000080500720c */ /* 0x000fe40003f06070 */
[----:B------:R-:W-:-:S11]  /*05d0*/  LOP3.LUT R5, RZ, c[0x0][0x1f0], RZ, 0x33, !PT ;  /* 0x00007c00ff057a12 */ /* 0x000fd600078e33ff */
        /* <DEDUP_REMOVED lines=19> */
[----:B------:R-:W-:Y:S02]  /*0710*/  IMAD R15, R5, c[0x0][0x1ec], R6 ;  /* 0x00007b00050f7a24 */ /* 0x000fe400078e0206 */
[----:B------:R-:W-:Y:S02]  /*0720*/  @P5 IMAD R6, R11, c[0x0][0x1d8], RZ ;  /* 0x000076000b065a24 */ /* 0x000fe400078e02ff */
[----:B------:R-:W-:-:S04]  /*0730*/  IMAD.WIDE.U32 R12, R5, c[0x0][0x1e8], R12 ;  /* 0x00007a00050c7a25 */ /* 0x000fc800078e000c */
[----:B------:R-:W-:Y:S01]  /*0740*/  @P6 IMAD R7, R61, c[0x0][0x1d8], RZ ;  /* 0x000076003d076a24 */ /* 0x000fe200078e02ff */
[----:B------:R-:W-:Y:S01]  /*0750*/  IADD3 R15, R13, R15, RZ ;  /* 0x0000000f0d0f7210 */ /* 0x000fe20007ffe0ff */
[C---:B------:R-:W-:Y:S01]  /*0760*/  @P5 IMAD R5, R3.reuse, c[0x0][0x1dc], R6 ;  /* 0x0000770003055a24 */ /* 0x040fe200078e0206 */
[-C--:B------:R-:W-:Y:S01]  /*0770*/  @P5 MOV R14, R12.reuse ;  /* 0x0000000c000e5202 */ /* 0x080fe20000000f00 */
[----:B------:R-:W-:Y:S01]  /*0780*/  @P6 IMAD R11, R56, c[0x0][0x1dc], R7 ;  /* 0x00007700380b6a24 */ /* 0x000fe200078e0207 */
[----:B------:R-:W-:Y:S02]  /*0790*/  @P6 MOV R6, R12 ;  /* 0x0000000c00066202 */ /* 0x000fe40000000f00 */
[----:B------:R-:W-:Y:S01]  /*07a0*/  @P6 MOV R7, R15 ;  /* 0x0000000f00076202 */ /* 0x000fe20000000f00 */
[----:B------:R-:W-:-:S04]  /*07b0*/  @P5 IMAD.WIDE.U32 R8, R3, c[0x0][0x1d8], R14 ;  /* 0x0000760003085a25 */ /* 0x000fc800078e000e */
[----:B------:R-:W-:Y:S01]  /*07c0*/  @P6 IMAD.WIDE.U32 R6, R56, c[0x0][0x1d8], R6 ;  /* 0x0000760038066a25 */ /* 0x000fe200078e0006 */
[----:B------:R-:W-:Y:S02]  /*07d0*/  @P5 IADD3 R9, R9, R5, RZ ;  /* 0x0000000509095210 */ /* 0x000fe40007ffe0ff */
[C---:B------:R-:W-:Y:S02]  /*07e0*/  @P5 SHF.L.U32 R38, R8.reuse, 0x1, RZ ;  /* 0x0000000108265819 */ /* 0x040fe400000006ff */
[----:B------:R-:W-:Y:S01]  /*07f0*/  @P6 IADD3 R5, R7, R11, RZ ;  /* 0x0000000b07056210 */ /* 0x000fe20007ffe0ff */
[----:B------:R-:W-:Y:S01]  /*0800*/  @P4 IMAD R11, R55, c[0x0][0x1dc], R10 ;  /* 0x00007700370b4a24 */ /* 0x000fe200078e020a */
[----:B------:R-:W-:Y:S01]  /*0810*/  @P5 SHF.L.U64.HI R8, R8, 0x1, R9 ;  /* 0x0000000108085819 */ /* 0x000fe20000010209 */
[----:B------:R-:W-:Y:S01]  /*0820*/  @P3 IMAD R9, R59, c[0x0][0x1d8], RZ ;  /* 0x000076003b093a24 */ /* 0x000fe200078e02ff */
[----:B------:R-:W-:Y:S01]  /*0830*/  @P5 IADD3 R40, P0, R38, c[0x0][0x180], RZ ;  /* 0x0000600026285a10 */ /* 0x000fe20007f1e0ff */
[----:B------:R-:W-:Y:S01]  /*0840*/  @P2 IMAD R10, R58, c[0x0][0x1d8], RZ ;  /* 0x000076003a0a2a24 */ /* 0x000fe200078e02ff */
[----:B------:R-:W-:Y:S01]  /*0850*/  @P6 SHF.L.U32 R30, R6, 0x1, RZ ;  /* 0x00000001061e6819 */ /* 0x000fe200000006ff */
[----:B------:R-:W-:Y:S01]  /*0860*/  @P3 IMAD R17, R54, c[0x0][0x1dc], R9 ;  /* 0x0000770036113a24 */ /* 0x000fe200078e0209 */
[----:B------:R-:W-:Y:S01]  /*0870*/  @P6 SHF.L.U64.HI R5, R6, 0x1, R5 ;  /* 0x0000000106056819 */ /* 0x000fe20000010205 */
[----:B------:R-:W-:Y:S01]  /*0880*/  @P2 IMAD R19, R53, c[0x0][0x1dc], R10 ;  /* 0x0000770035132a24 */ /* 0x000fe200078e020a */
[----:B------:R-:W-:-:S02]  /*0890*/  @P4 MOV R6, R12 ;  /* 0x0000000c00064202 */ /* 0x000fc40000000f00 */
[-C--:B------:R-:W-:Y:S02]  /*08a0*/  @P4 MOV R7, R15.reuse ;  /* 0x0000000f00074202 */ /* 0x080fe40000000f00 */
[----:B------:R-:W-:Y:S02]  /*08b0*/  @P5 IADD3.X R41, R8, c[0x0][0x184], RZ, P0, !PT ;  /* 0x0000610008295a10 */ /* 0x000fe400007fe4ff */
[----:B------:R-:W-:Y:S01]  /*08c0*/  @P5 IADD3 R38, P0, R38, c[0x0][0x178], RZ ;  /* 0x00005e0026265a10 */ /* 0x000fe20007f1e0ff */
[----:B------:R-:W-:Y:S01]  /*08d0*/  @P4 IMAD.WIDE.U32 R6, R55, c[0x0][0x1d8], R6 ;  /* 0x0000760037064a25 */ /* 0x000fe200078e0006 */
[----:B------:R-:W-:Y:S02]  /*08e0*/  @P3 MOV R9, R15 ;  /* 0x0000000f00093202 */ /* 0x000fe40000000f00 */
[----:B------:R-:W-:Y:S02]  /*08f0*/  @P5 IADD3.X R39, R8, c[0x0][0x17c], RZ, P0, !PT ;  /* 0x00005f0008275a10 */ /* 0x000fe400007fe4ff */
[----:B------:R-:W-:-:S02]  /*0900*/  @P6 IADD3 R32, P0, R30, c[0x0][0x180], RZ ;  /* 0x000060001e206a10 */ /* 0x000fc40007f1e0ff */
[----:B------:R-:W-:Y:S02]  /*0910*/  @P4 IADD3 R11, R7, R11, RZ ;  /* 0x0000000b070b4210 */ /* 0x000fe40007ffe0ff */
[----:B------:R-:W-:Y:S02]  /*0920*/  @P6 IADD3.X R33, R5, c[0x0][0x184], RZ, P0, !PT ;  /* 0x0000610005216a10 */ /* 0x000fe400007fe4ff */
[----:B------:R-:W-:Y:S02]  /*0930*/  @P3 MOV R8, R12 ;  /* 0x0000000c00083202 */ /* 0x000fe40000000f00 */
[----:B------:R-:W-:Y:S02]  /*0940*/  @P6 IADD3 R30, P0, R30, c[0x0][0x178], RZ ;  /* 0x00005e001e1e6a10 */ /* 0x000fe40007f1e0ff */
[----:B------:R-:W-:Y:S01]  /*0950*/  @P4 SHF.L.U32 R26, R6, 0x1, RZ ;  /* 0x00000001061a4819 */ /* 0x000fe200000006ff */
[----:B------:R-:W-:Y:S01]  /*0960*/  @P3 IMAD.WIDE.U32 R8, R54, c[0x0][0x1d8], R8 ;  /* 0x0000760036083a25 */ /* 0x000fe200078e0008 */
[----:B------:R-:W-:-:S02]  /*0970*/  @P4 SHF.L.U64.HI R11, R6, 0x1, R11 ;  /* 0x00000001060b4819 */ /* 0x000fc4000001020b */
[----:B------:R-:W-:Y:S02]  /*0980*/  @P2 MOV R6, R12 ;  /* 0x0000000c00062202 */ /* 0x000fe40000000f00 */
[----:B------:R-:W-:Y:S02]  /*0990*/  @P2 MOV R7, R15 ;  /* 0x0000000f00072202 */ /* 0x000fe40000000f00 */
[----:B------:R-:W-:Y:S02]  /*09a0*/  @P6 IADD3.X R31, R5, c[0x0][0x17c], RZ, P0, !PT ;  /* 0x00005f00051f6a10 */ /* 0x000fe400007fe4ff */
[----:B------:R-:W-:Y:S01]  /*09b0*/  @P4 IADD3 R28, P0, R26, c[0x0][0x180], RZ ;  /* 0x000060001a1c4a10 */ /* 0x000fe20007f1e0ff */
[----:B------:R-:W-:Y:S01]  /*09c0*/  @P2 IMAD.WIDE.U32 R6, R53, c[0x0][0x1d8], R6 ;  /* 0x0000760035062a25 */ /* 0x000fe200078e0006 */
[----:B------:R-:W-:Y:S02]  /*09d0*/  @P3 IADD3 R5, R9, R17, RZ ;  /* 0x0000001109053210 */ /* 0x000fe40007ffe0ff */
[----:B------:R-:W-:-:S02]  /*09e0*/  @P4 IADD3.X R29, R11, c[0x0][0x184], RZ, P0, !PT ;  /* 0x000061000b1d4a10 */ /* 0x000fc400007fe4ff */
[----:B------:R-:W-:Y:S02]  /*09f0*/  @P4 IADD3 R26, P0, R26, c[0x0][0x178], RZ ;  /* 0x00005e001a1a4a10 */ /* 0x000fe40007f1e0ff */
[C---:B------:R-:W-:Y:S02]  /*0a00*/  @P3 SHF.L.U32 R22, R8.reuse, 0x1, RZ ;  /* 0x0000000108163819 */ /* 0x040fe400000006ff */
[----:B------:R-:W-:Y:S01]  /*0a10*/  @P3 SHF.L.U64.HI R10, R8, 0x1, R5 ;  /* 0x00000001080a3819 */ /* 0x000fe20000010205 */
[----:B------:R-:W-:Y:S01]  /*0a20*/  IMAD.WIDE.U32 R8, R0, -0x77777777, RZ ;  /* 0x8888888900087825 */ /* 0x000fe200078e00ff */
[----:B------:R-:W-:Y:S02]  /*0a30*/  @P2 IADD3 R5, R7, R19, RZ ;  /* 0x0000001307052210 */ /* 0x000fe40007ffe0ff */
[----:B------:R-:W-:Y:S01]  /*0a40*/  @P4 IADD3.X R27, R11, c[0x0][0x17c], RZ, P0, !PT ;  /* 0x00005f000b1b4a10 */ /* 0x000fe200007fe4ff */
[----:B------:R-:W-:Y:S01]  /*0a50*/  @P1 IMAD R7, R57, c[0x0][0x1d8], RZ ;  /* 0x0000760039071a24 */ /* 0x000fe200078e02ff */
[----:B------:R-:W-:-:S02]  /*0a60*/  @P3 IADD3 R24, P0, R22, c[0x0][0x180], RZ ;  /* 0x0000600016183a10 */ /* 0x000fc40007f1e0ff */
[----:B------:R-:W-:Y:S01]  /*0a70*/  @P2 SHF.L.U32 R18, R6, 0x1, RZ ;  /* 0x0000000106122819 */ /* 0x000fe200000006ff */
[----:B------:R-:W-:Y:S01]  /*0a80*/  @P1 IMAD R11, R52, c[0x0][0x1dc], R7 ;  /* 0x00007700340b1a24 */ /* 0x000fe200078e0207 */
[----:B------:R-:W-:Y:S02]  /*0a90*/  @P2 SHF.L.U64.HI R5, R6, 0x1, R5 ;  /* 0x0000000106052819 */ /* 0x000fe40000010205 */
[----:B------:R-:W-:Y:S02]  /*0aa0*/  @P3 IADD3.X R25, R10, c[0x0][0x184], RZ, P0, !PT ;  /* 0x000061000a193a10 */ /* 0x000fe400007fe4ff */
[----:B------:R-:W-:Y:S02]  /*0ab0*/  @P3 IADD3 R22, P0, R22, c[0x0][0x178], RZ ;  /* 0x00005e0016163a10 */ /* 0x000fe40007f1e0ff */
[----:B------:R-:W-:Y:S02]  /*0ac0*/  @P1 MOV R6, R12 ;  /* 0x0000000c00061202 */ /* 0x000fe40000000f00 */
[----:B------:R-:W-:-:S02]  /*0ad0*/  @P1 MOV R7, R15 ;  /* 0x0000000f00071202 */ /* 0x000fc40000000f00 */
[----:B------:R-:W-:Y:S02]  /*0ae0*/  @P3 IADD3.X R23, R10, c[0x0][0x17c], RZ, P0, !PT ;  /* 0x00005f000a173a10 */ /* 0x000fe400007fe4ff */
[----:B------:R-:W-:Y:S01]  /*0af0*/  @P2 IADD3 R20, P0, R18, c[0x0][0x180], RZ ;  /* 0x0000600012142a10 */ /* 0x000fe20007f1e0ff */
[----:B------:R-:W-:Y:S01]  /*0b00*/  @P1 IMAD.WIDE.U32 R6, R52, c[0x0][0x1d8], R6 ;  /* 0x0000760034061a25 */ /* 0x000fe200078e0006 */
[----:B------:R-:W-:Y:S02]  /*0b10*/  SHF.R.U32.HI R9, RZ, 0x5, R9 ;  /* 0x00000005ff097819 */ /* 0x000fe40000011609 */
[----:B------:R-:W-:Y:S02]  /*0b20*/  @P2 IADD3.X R21, R5, c[0x0][0x184], RZ, P0, !PT ;  /* 0x0000610005152a10 */ /* 0x000fe400007fe4ff */
[----:B------:R-:W-:Y:S02]  /*0b30*/  @P1 IADD3 R11, R7, R11, RZ ;  /* 0x0000000b070b1210 */ /* 0x000fe40007ffe0ff */
[----:B------:R-:W-:-:S02]  /*0b40*/  @P2 IADD3 R18, P0, R18, c[0x0][0x178], RZ ;  /* 0x00005e0012122a10 */ /* 0x000fc40007f1e0ff */
[----:B------:R-:W-:Y:S02]  /*0b50*/  @P1 SHF.L.U32 R7, R6, 0x1, RZ ;  /* 0x0000000106071819 */ /* 0x000fe400000006ff */
[----:B------:R-:W-:Y:S01]  /*0b60*/  @P2 IADD3.X R19, R5, c[0x0][0x17c], RZ, P0, !PT ;  /* 0x00005f0005132a10 */ /* 0x000fe200007fe4ff */
[----:B------:R-:W-:Y:S01]  /*0b70*/  IMAD R5, R2, c[0x0][0x1fc], R9 ;  /* 0x00007f0002057a24 */ /* 0x000fe200078e0209 */
[----:B------:R-:W-:Y:S02]  /*0b80*/  @P1 SHF.L.U64.HI R8, R6, 0x1, R11 ;  /* 0x0000000106081819 */ /* 0x000fe4000001020b */
[----:B------:R-:W-:Y:S02]  /*0b90*/  @P1 IADD3 R10, P0, R7, c[0x0][0x180], RZ ;  /* 0x00006000070a1a10 */ /* 0x000fe40007f1e0ff */
[----:B------:R-:W-:Y:S02]  /*0ba0*/  IADD3 R5, R5, 0x30, RZ ;  /* 0x0000003005057810 */ /* 0x000fe40007ffe0ff */
[----:B------:R-:W-:-:S02]  /*0bb0*/  @P1 IADD3.X R11, R8, c[0x0][0x184], RZ, P0, !PT ;  /* 0x00006100080b1a10 */ /* 0x000fc400007fe4ff */
[----:B------:R-:W-:-:S04]  /*0bc0*/  @P1 IADD3 R6, P0, R7, c[0x0][0x178], RZ ;  /* 0x00005e0007061a10 */ /* 0x000fc80007f1e0ff */
[----:B------:R-:W-:Y:S02]  /*0bd0*/  @P1 IADD3.X R7, R8, c[0x0][0x17c], RZ, P0, !PT ;  /* 0x00005f0008071a10 */ /* 0x000fe400007fe4ff */
[----:B------:R-:W-:Y:S02]  /*0be0*/  ISETP.GE.U32.AND P0, PT, R5, c[0x0][0x1e0], PT ;  /* 0x0000780005007a0c */ /* 0x000fe40003f06070 */
[----:B------:R-:W-:-:S04]  /*0bf0*/  SHF.R.S32.HI R5, RZ, 0x1f, R5 ;  /* 0x0000001fff057819 */ /* 0x000fc80000011405 */
        /* <DEDUP_REMOVED lines=13> */
[----:B------:R-:W-:Y:S02]  /*0cd0*/  MOV R37, RZ ;  /* 0x000000ff00257202 */ /* 0x000fe40000000f00 */
[----:B------:R-:W-:Y:S02]  /*0ce0*/  @P0 IADD3.X R9, R5, c[0x0][0x17c], RZ, P6, !PT ;  /* 0x00005f0005090a10 */ /* 0x000fe400037fe4ff */
[----:B------:R-:W-:-:S03]  /*0cf0*/  MOV R5, RZ ;  /* 0x000000ff00057202 */ /* 0x000fc60000000f00 */
[----:B------:R0:W5:Y:S04]  /*0d00*/  @P0 LDG.E R37, [R8.64] ;  /* 0x0000000e08250981 */ /* 0x000168000c1e1900 */
[----:B------:R1:W5:Y:S01]  /*0d10*/  @P0 LDG.E R5, [R16.64] ;  /* 0x0000000e10050981 */ /* 0x000362000c1e1900 */
[----:B------:R-:W-:Y:S01]  /*0d20*/  UMOV UR12, 0x3f800000 ;  /* 0x3f800000000c7882 */ /* 0x000fe20000000000 */
[----:B--2---:R-:W2:Y:S02]  /*0d30*/  R2UR UR16, R34 ;  /* 0x00000000221073c2 */ /* 0x004ea400000e0000 */
[----:B--2---:R-:W-:-:S05]  /*0d40*/  MOV R36, UR16 ;  /* 0x0000001000247c02 */ /* 0x004fca0008000f00 */
[----:B------:R-:W-:-:S05]  /*0d50*/  FFMA.FTZ R36, -R36, UR16, R35 ;  /* 0x0000001024247c23 */ /* 0x000fca0008010123 */
        /* <DEDUP_REMOVED lines=12> */
[----:B0-----:R-:W-:Y:S01]  /*0e20*/  @!P0 IMAD R8, R48, c[0x0][0x1d8], RZ ;  /* 0x0000760030088a24 */ /* 0x001fe200078e02ff */
[----:B------:R-:W-:-:S03]  /*0e30*/  @!P0 MOV R9, R15 ;  /* 0x0000000f00098202 */ /* 0x000fc60000000f00 */
[----:B-1----:R-:W-:Y:S01]  /*0e40*/  @!P0 IMAD R17, R47, c[0x0][0x1dc], R8 ;  /* 0x000077002f118a24 */ /* 0x002fe200078e0208 */
        /* <DEDUP_REMOVED lines=10> */
[----:B--2---:R-:W-:Y:S01]  /*0ef0*/  CS2R R34, SRZ ;  /* 0x0000000000227805 */ /* 0x004fe2000001ff00 */
[----:B------:R-:W-:Y:S02]  /*0f00*/  MOV R44, RZ ;  /* 0x000000ff002c7202 */ /* 0x000fe40000000f00 */
[----:B------:R-:W-:-:S03]  /*0f10*/  MOV R42, RZ ;  /* 0x000000ff002a7202 */ /* 0x000fc60000000f00 */
[----:B------:R0:W5:Y:S04]  /*0f20*/  @P5 LDG.E R34, [R40.64] ;  /* 0x0000000e28225981 */ /* 0x000168000c1e1900 */
[----:B------:R1:W5:Y:S04]  /*0f30*/  @P5 LDG.E R44, [R38.64] ;  /* 0x0000000e262c5981 */ /* 0x000368000c1e1900 */
[----:B------:R2:W5:Y:S01]  /*0f40*/  @P6 LDG.E R35, [R32.64] ;  /* 0x0000000e20236981 */ /* 0x000562000c1e1900 */
[----:B0-----:R-:W-:-:S03]  /*0f50*/  CS2R R40, SRZ ;  /* 0x0000000000287805 */ /* 0x001fc6000001ff00 */
[----:B------:R0:W5:Y:S01]  /*0f60*/  @P6 LDG.E R42, [R30.64] ;  /* 0x0000000e1e2a6981 */ /* 0x000162000c1e1900 */
[----:B-1----:R-:W-:-:S03]  /*0f70*/  CS2R R38, SRZ ;  /* 0x0000000000267805 */ /* 0x002fc6000001ff00 */
[----:B------:R1:W5:Y:S01]  /*0f80*/  @P4 LDG.E R41, [R26.64] ;  /* 0x0000000e1a294981 */ /* 0x000362000c1e1900 */
[----:B--2---:R-:W-:-:S03]  /*0f90*/  CS2R R32, SRZ ;  /* 0x0000000000207805 */ /* 0x004fc6000001ff00 */
[----:B------:R1:W5:Y:S01]  /*0fa0*/  @P3 LDG.E R40, [R22.64] ;  /* 0x0000000e16283981 */ /* 0x000362000c1e1900 */
[----:B0-----:R-:W-:-:S03]  /*0fb0*/  CS2R R30, SRZ ;  /* 0x00000000001e7805 */ /* 0x001fc6000001ff00 */
[----:B------:R1:W5:Y:S04]  /*0fc0*/  @P4 LDG.E R32, [R28.64] ;  /* 0x0000000e1c204981 */ /* 0x000368000c1e1900 */
[----:B------:R1:W5:Y:S04]  /*0fd0*/  @P3 LDG.E R33, [R24.64] ;  /* 0x0000000e18213981 */ /* 0x000368000c1e1900 */
[----:B------:R1:W5:Y:S04]  /*0fe0*/  @P2 LDG.E R30, [R20.64] ;  /* 0x0000000e141e2981 */ /* 0x000368000c1e1900 */
[----:B------:R1:W5:Y:S01]  /*0ff0*/  @P2 LDG.E R39, [R18.64] ;  /* 0x0000000e12272981 */ /* 0x000362000c1e1900 */
[----:B------:R-:W-:-:S03]  /*1000*/  MOV R36, RZ ;  /* 0x000000ff00247202 */ /* 0x000fc60000000f00 */
[----:B------:R0:W5:Y:S04]  /*1010*/  @P1 LDG.E R31, [R10.64] ;  /* 0x0000000e0a1f1981 */ /* 0x000168000c1e1900 */
[----:B------:R1:W5:Y:S01]  /*1020*/  @!P0 LDG.E R36, [R16.64] ;  /* 0x0000000e10248981 */ /* 0x000362000c1e1900 */
[----:B------:R-:W-:Y:S03]  /*1030*/  BSSY B0, `(.L_x_397) ;  /* 0x0000017000007945 */ /* 0x000fe60003800000 */
[----:B------:R2:W5:Y:S01]  /*1040*/  @P1 LDG.E R38, [R6.64] ;  /* 0x0000000e06261981 */ /* 0x000562000c1e1900 */
[----:B0-----:R-:W-:-:S06]  /*1050*/  MOV R11, RZ ;  /* 0x000000ff000b7202 */ /* 0x001fcc0000000f00 */
[----:B------:R0:W5:Y:S01]  /*1060*/  @!P0 LDG.E R11, [R8.64] ;  /* 0x0000000e080b8981 */ /* 0x000162000c1e1900 */
[----:B------:R-:W-:Y:S01]  /*1070*/  ISETP.GT.U32.AND P0, PT, R0, 0x1df, PT ;  /* 0x000001df0000780c */ /* 0x000fe20003f04070 */
[----:B--2---:R-:W-:Y:S01]  /*1080*/  CS2R R6, SRZ ;  /* 0x0000000000067805 */ /* 0x004fe2000001ff00 */
[----:B0-----:R-:W-:-:S11]  /*1090*/  CS2R R8, SRZ ;  /* 0x0000000000087805 */ /* 0x001fd6000001ff00 */
[----:B------:R-:W-:Y:S05]  /*10a0*/  @P0 BRA `(.L_x_398) ;  /* 0x000000f000000947 */ /* 0x000fea0003800000 */
[----:B-1-3--:R-:W-:Y:S01]  /*10b0*/  ISETP.NE.AND P0, PT, RZ, UR13, PT ;  /* 0x0000000dff007c0c */ /* 0x00afe2000bf05270 */
[----:B------:R-:W-:Y:S01]  /*10c0*/  HFMA2.MMA R18, -RZ, RZ, 0, 1.1920928955078125e-07 ;  /* 0x00000002ff127435 */ /* 0x000fe200000001ff */
[----:B------:R-:W-:-:S04]  /*10d0*/  IADD3 R19, R46, R50, RZ ;  /* 0x000000322e137210 */ /* 0x000fc80007ffe0ff */
[----:B------:R-:W-:-:S07]  /*10e0*/  SHF.R.S32.HI R6, RZ, 0x1f, R19 ;  /* 0x0000001fff067819 */ /* 0x000fce0000011413 */
[----:B------:R-:W-:-:S04]  /*10f0*/  @P0 LEA R16, P6, R19, c[0x0][0x190], 0x1 ;  /* 0x0000640013100a11 */ /* 0x000fc800078c08ff */
[C---:B------:R-:W-:Y:S01]  /*1100*/  @P0 LEA.HI.X R17, R19.reuse, c[0x0][0x194], R6, 0x1, P6 ;  /* 0x0000650013110a11 */ /* 0x040fe200030f0c06 */
[----:B------:R-:W-:-:S04]  /*1110*/  IMAD.WIDE R18, R19, R18, c[0x0][0x188] ;  /* 0x0000620013127625 */ /* 0x000fc800078e0212 */
[----:B------:R-:W2:Y:S04]  /*1120*/  @P0 LDG.E.U16 R20, [R16.64] ;  /* 0x0000000e10140981 */ /* 0x000ea8000c1e1500 */
[----:B------:R-:W3:Y:S04]  /*1130*/  @P0 LDG.E.U16 R10, [R16.64+0x2] ;  /* 0x0000020e100a0981 */ /* 0x000ee8000c1e1500 */
[----:B------:R-:W4:Y:S04]  /*1140*/  LDG.E.U16 R6, [R18.64] ;  /* 0x0000000e12067981 */ /* 0x000f28000c1e1500 */
[----:B------:R-:W4:Y:S01]  /*1150*/  LDG.E.U16 R9, [R18.64+0x2] ;  /* 0x0000020e12097981 */ /* 0x000f22000c1e1500 */
[----:B--2---:R-:W-:-:S02]  /*1160*/  @P0 PRMT R7, RZ, 0x5410, R20 ;  /* 0x00005410ff070816 */ /* 0x004fc40000000014 */
[----:B---3--:R-:W-:Y:S02]  /*1170*/  @P0 PRMT R8, RZ, 0x5410, R10 ;  /* 0x00005410ff080816 */ /* 0x008fe4000000000a */
[----:B----4-:R-:W-:Y:S02]  /*1180*/  PRMT R6, RZ, 0x5410, R6 ;  /* 0x00005410ff067816 */ /* 0x010fe40000000006 */
[----:B------:R-:W-:Y:S02]  /*1190*/  PRMT R9, RZ, 0x5410, R9 ;  /* 0x00005410ff097816 */ /* 0x000fe40000000009 */
.L_x_398:
[----:B-1-3--:R-:W-:Y:S05]  /*11a0*/  BSYNC B0 ;  /* 0x0000000000007941 */ /* 0x00afea0003800000 */
.L_x_397:
[----:B------:R-:W-:Y:S02]  /*11b0*/  ISETP.NE.AND P0, PT, RZ, UR13, PT ;  /* 0x0000000dff007c0c */ /* 0x000fe4000bf05270 */
[--C-:B-----5:R-:W-:Y:S02]  /*11c0*/  PRMT R10, RZ, 0x5410, R34.reuse ;  /* 0x00005410ff0a7816 */ /* 0x120fe40000000022 */
[----:B------:R-:W-:Y:S02]  /*11d0*/  PRMT R16, RZ, 0x7610, R34 ;  /* 0x00007610ff107816 */ /* 0x000fe40000000022 */
        /* <DEDUP_REMOVED lines=26> */
[----:B------:R-:W-:-:S03]  /*1380*/  FMUL.FTZ R17, R17, R22 ;  /* 0x0000001611117220 */ /* 0x000fc60000410000 */
.L_x_399:
[--C-:B------:R-:W-:Y:S01]  /*1390*/  PRMT R16, RZ, 0x5410, R35.reuse ;  /* 0x00005410ff107816 */ /* 0x100fe20000000023 */
[----:B------:R-:W-:Y:S01]  /*13a0*/  FMUL.FTZ R19, R17, R6 ;  /* 0x0000000611137220 */ /* 0x000fe20000410000 */
[----:B------:R-:W-:Y:S01]  /*13b0*/  PRMT R21, RZ, 0x7610, R35 ;  /* 0x00007610ff157816 */ /* 0x000fe20000000023 */
[----:B------:R-:W-:Y:S01]  /*13c0*/  FMUL.FTZ R20, R10, R9 ;  /* 0x000000090a147220 */ /* 0x000fe20000410000 */
[--C-:B------:R-:W-:Y:S01]  /*13d0*/  PRMT R25, RZ, 0x5410, R42.reuse ;  /* 0x00005410ff197816 */ /* 0x100fe2000000002a */
[----:B------:R-:W-:Y:S01]  /*13e0*/  FADD.FTZ R24, R16, -UR16 ;  /* 0x8000001010187e21 */ /* 0x000fe20008010000 */
[----:B------:R-:W-:Y:S01]  /*13f0*/  PRMT R22, RZ, 0x7610, R42 ;  /* 0x00007610ff167816 */ /* 0x000fe2000000002a */
[----:B------:R-:W-:Y:S02]  /*1400*/  FFMA.FTZ R16, R18, R19, RZ ;  /* 0x0000001312107223 */ /* 0x000fe400000100ff */
[----:B------:R-:W-:Y:S02]  /*1410*/  FADD.FTZ R19, RZ, R19 ;  /* 0x00000013ff137221 */ /* 0x000fe40000010000 */
[----:B------:R-:W-:-:S02]  /*1420*/  FADD.FTZ R21, R21, -UR16 ;  /* 0x8000001015157e21 */ /* 0x000fc40008010000 */
[----:B------:R-:W-:Y:S02]  /*1430*/  FFMA.FTZ R16, R23, R20, R16 ;  /* 0x0000001417107223 */ /* 0x000fe40000010010 */
[----:B------:R-:W-:Y:S02]  /*1440*/  FADD.FTZ R20, R20, R19 ;  /* 0x0000001314147221 */ /* 0x000fe40000010000 */
        /* <DEDUP_REMOVED lines=22> */
.L_x_400:
[----:B------:R-:W-:Y:S02]  /*15b0*/  FMUL.FTZ R21, R25, R6 ;  /* 0x0000000619157220 */ /* 0x000fe40000410000 */
[----:B------:R-:W-:Y:S02]  /*15c0*/  FADD.FTZ R26, RZ, R17 ;  /* 0x00000011ff1a7221 */ /* 0x000fe40000010000 */
[C---:B------:R-:W-:Y:S02]  /*15d0*/  FFMA.FTZ R17, R24.reuse, R25, R18 ;  /* 0x0000001918117223 */ /* 0x040fe40000010012 */
[----:B------:R-:W-:Y:S02]  /*15e0*/  FFMA.FTZ R24, R24, R21, R16 ;  /* 0x0000001518187223 */ /* 0x000fe40000010010 */
[----:B------:R-:W-:Y:S02]  /*15f0*/  FFMA.FTZ R16, R23, R10, RZ ;  /* 0x0000000a17107223 */ /* 0x000fe400000100ff */
[----:B------:R-:W-:-:S02]  /*1600*/  FADD.FTZ R23, RZ, R10 ;  /* 0x0000000aff177221 */ /* 0x000fc40000010000 */
[----:B------:R-:W-:Y:S02]  /*1610*/  FFMA.FTZ R10, R19, R22, R16 ;  /* 0x00000016130a7223 */ /* 0x000fe40000010010 */
[----:B------:R-:W-:Y:S02]  /*1620*/  FADD.FTZ R16, R23, R22 ;  /* 0x0000001617107221 */ /* 0x000fe40000010000 */
[----:B------:R-:W-:Y:S02]  /*1630*/  FMUL.FTZ R22, R22, R9 ;  /* 0x0000000916167220 */ /* 0x000fe40000410000 */
[----:B------:R-:W-:Y:S02]  /*1640*/  FADD.FTZ R21, R20, R21 ;  /* 0x0000001514157221 */ /* 0x000fe40000010000 */
[----:B------:R-:W-:Y:S01]  /*1650*/  FFMA.FTZ R23, R19, R22, R24 ;  /* 0x0000001613177223 */ /* 0x000fe20000010018 */
[----:B------:R-:W-:Y:S01]  /*1660*/  PRMT R19, RZ, 0x5410, R32 ;  /* 0x00005410ff137816 */ /* 0x000fe20000000020 */
[----:B------:R-:W-:Y:S01]  /*1670*/  FADD.FTZ R18, R26, R25 ;  /* 0x000000191a127221 */ /* 0x000fe20000010000 */
[----:B------:R-:W-:-:S03]  /*1680*/  PRMT R25, RZ, 0x5410, R41 ;  /* 0x00005410ff197816 */ /* 0x000fc60000000029 */
[----:B------:R-:W-:Y:S01]  /*1690*/  FADD.FTZ R24, R19, -UR16 ;  /* 0x8000001013187e21 */ /* 0x000fe20008010000 */
[----:B------:R-:W-:-:S03]  /*16a0*/  PRMT R19, RZ, 0x7610, R32 ;  /* 0x00007610ff137816 */ /* 0x000fc60000000020 */
[----:B------:R-:W-:Y:S02]  /*16b0*/  FMUL.FTZ R24, R24, UR12 ;  /* 0x0000000c18187c20 */ /* 0x000fe40008410000 */
[----:B------:R-:W-:Y:S02]  /*16c0*/  FADD.FTZ R20, R19, -UR16 ;  /* 0x8000001013147e21 */ /* 0x000fe40008010000 */
[----:B------:R-:W-:Y:S02]  /*16d0*/  FADD.FTZ R19, R22, R21 ;  /* 0x0000001516137221 */ /* 0x000fe40000010000 */
        /* <DEDUP_REMOVED lines=21> */
.L_x_401:
[----:B------:R-:W-:Y:S02]  /*1830*/  FMUL.FTZ R22, R25, R6 ;  /* 0x0000000619167220 */ /* 0x000fe40000410000 */
[----:B------:R-:W-:Y:S02]  /*1840*/  FADD.FTZ R16, R16, R20 ;  /* 0x0000001410107221 */ /* 0x000fe40000010000 */
[----:B------:R-:W-:Y:S02]  /*1850*/  FFMA.FTZ R10, R21, R20, R10 ;  /* 0x00000014150a7223 */ /* 0x000fe4000001000a */
[----:B------:R-:W-:Y:S02]  /*1860*/  FFMA.FTZ R23, R24, R22, R23 ;  /* 0x0000001618177223 */ /* 0x000fe40000010017 */
[----:B------:R-:W-:Y:S02]  /*1870*/  FMUL.FTZ R20, R20, R9 ;  /* 0x0000000914147220 */ /* 0x000fe40000410000 */
[----:B------:R-:W-:-:S02]  /*1880*/  FFMA.FTZ R17, R24, R25, R17 ;  /* 0x0000001918117223 */ /* 0x000fc40000010011 */
[----:B------:R-:W-:Y:S01]  /*1890*/  FFMA.FTZ R23, R21, R20, R23 ;  /* 0x0000001415177223 */ /* 0x000fe20000010017 */
[----:B------:R-:W-:Y:S01]  /*18a0*/  PRMT R21, RZ, 0x5410, R33 ;  /* 0x00005410ff157816 */ /* 0x000fe20000000021 */
[----:B------:R-:W-:Y:S02]  /*18b0*/  FADD.FTZ R19, R19, R22 ;  /* 0x0000001613137221 */ /* 0x000fe40000010000 */
[----:B------:R-:W-:Y:S01]  /*18c0*/  FADD.FTZ R18, R18, R25 ;  /* 0x0000001912127221 */ /* 0x000fe20000010000 */
[--C-:B------:R-:W-:Y:S01]  /*18d0*/  PRMT R25, RZ, 0x5410, R40.reuse ;  /* 0x00005410ff197816 */ /* 0x100fe20000000028 */
[----:B------:R-:W-:Y:S01]  /*18e0*/  FADD.FTZ R24, R21, -UR16 ;  /* 0x8000001015187e21 */ /* 0x000fe20008010000 */
[----:B------:R-:W-:Y:S01]  /*18f0*/  PRMT R21, RZ, 0x7610, R33 ;  /* 0x00007610ff157816 */ /* 0x000fe20000000021 */
[----:B------:R-:W-:Y:S01]  /*1900*/  FADD.FTZ R19, R20, R19 ;  /* 0x0000001314137221 */ /* 0x000fe20000010000 */
[----:B------:R-:W-:Y:S01]  /*1910*/  PRMT R20, RZ, 0x7610, R40 ;  /* 0x00007610ff147816 */ /* 0x000fe20000000028 */
[----:B------:R-:W-:-:S02]  /*1920*/  FMUL.FTZ R24, R24, UR12 ;  /* 0x0000000c18187c20 */ /* 0x000fc40008410000 */
        /* <DEDUP_REMOVED lines=21> */
.L_x_402:
        /* <DEDUP_REMOVED lines=10> */
[----:B------:R-:W-:Y:S01]  /*1b20*/  PRMT R25, RZ, 0x5410, R39 ;  /* 0x00005410ff197816 */ /* 0x000fe20000000027 */
        /* <DEDUP_REMOVED lines=26> */
.L_x_403:
        /* <DEDUP_REMOVED lines=37> */
.L_x_404:
        /* <DEDUP_REMOVED lines=37> */
.L_x_405:
[----:B------:R-:W-:Y:S02]  /*2170*/  FMUL.FTZ R22, R25, R6 ;  /* 0x0000000619167220 */ /* 0x000fe40000410000 */
[----:B------:R-:W-:Y:S02]  /*2180*/  FADD.FTZ R16, R16, R20 ;  /* 0x0000001410107221 */ /* 0x000fe40000010000 */
[----:B------:R-:W-:Y:S02]  /*2190*/  FFMA.FTZ R10, R21, R20, R10 ;  /* 0x00000014150a7223 */ /* 0x000fe4000001000a */
[----:B------:R-:W-:Y:S02]  /*21a0*/  FFMA.FTZ R23, R24, R22, R23 ;  /* 0x0000001618177223 */ /* 0x000fe40000010017 */
[----:B------:R-:W-:Y:S02]  /*21b0*/  FMUL.FTZ R20, R20, R9 ;  /* 0x0000000914147220 */ /* 0x000fe40000410000 */
[----:B------:R-:W-:-:S02]  /*21c0*/  FADD.FTZ R18, R18, R25 ;  /* 0x0000001912127221 */ /* 0x000fc40000010000 */
[----:B------:R-:W-:Y:S02]  /*21d0*/  FFMA.FTZ R17, R24, R25, R17 ;  /* 0x0000001918117223 */ /* 0x000fe40000010011 */
[----:B------:R-:W-:Y:S01]  /*21e0*/  FFMA.FTZ R25, R21, R20, R23 ;  /* 0x0000001415197223 */ /* 0x000fe20000010017 */
[----:B------:R-:W-:Y:S01]  /*21f0*/  PRMT R21, RZ, 0x5410, R11 ;  /* 0x00005410ff157816 */ /* 0x000fe2000000000b */
[----:B------:R-:W-:-:S04]  /*2200*/  FADD.FTZ R19, R19, R22 ;  /* 0x0000001613137221 */ /* 0x000fc80000010000 */
[----:B------:R-:W-:Y:S01]  /*2210*/  FADD.FTZ R23, R21, -UR16 ;  /* 0x8000001015177e21 */ /* 0x000fe20008010000 */
[----:B------:R-:W-:Y:S01]  /*2220*/  PRMT R21, RZ, 0x7610, R11 ;  /* 0x00007610ff157816 */ /* 0x000fe2000000000b */
[----:B------:R-:W-:Y:S01]  /*2230*/  FADD.FTZ R22, R20, R19 ;  /* 0x0000001314167221 */ /* 0x000fe20000010000 */
[--C-:B------:R-:W-:Y:S01]  /*2240*/  PRMT R19, RZ, 0x5410, R36.reuse ;  /* 0x00005410ff137816 */ /* 0x100fe20000000024 */
[----:B------:R-:W-:Y:S01]  /*2250*/  FMUL.FTZ R20, R23, UR12 ;  /* 0x0000000c17147c20 */ /* 0x000fe20008410000 */
        /* <DEDUP_REMOVED lines=22> */
.L_x_406:
[----:B------:R-:W-:Y:S01]  /*23c0*/  FMUL.FTZ R27, R19, R6 ;  /* 0x00000006131b7220 */ /* 0x000fe20000410000 */
[----:B------:R-:W0:Y:S01]  /*23d0*/  S2R R24, SR_LANEID ;  /* 0x0000000000187919 */ /* 0x000e220000000000 */
[----:B------:R-:W-:Y:S01]  /*23e0*/  FMUL.FTZ R29, R23, R9 ;  /* 0x00000009171d7220 */ /* 0x000fe20000410000 */
[----:B------:R-:W-:Y:S01]  /*23f0*/  BSSY B0, `(.L_x_407) ;  /* 0x000004d000007945 */ /* 0x000fe20003800000 */
[----:B------:R-:W-:Y:S02]  /*2400*/  FFMA.FTZ R28, R20, R27, R25 ;  /* 0x0000001b141c7223 */ /* 0x000fe40000010019 */
[----:B------:R-:W-:Y:S02]  /*2410*/  FADD.FTZ R22, R22, R27 ;  /* 0x0000001b16167221 */ /* 0x000fe40000010000 */
[----:B------:R-:W-:Y:S02]  /*2420*/  FFMA.FTZ R28, R21, R29, R28 ;  /* 0x0000001d151c7223 */ /* 0x000fe4000001001c */
[----:B------:R-:W-:-:S02]  /*2430*/  FADD.FTZ R29, R29, R22 ;  /* 0x000000161d1d7221 */ /* 0x000fc40000010000 */
[----:B------:R-:W-:Y:S01]  /*2440*/  FFMA.FTZ R21, R21, R23, R10 ;  /* 0x0000001715157223 */ /* 0x000fe2000001000a */
[----:B------:R-:W1:Y:S01]  /*2450*/  SHFL.DOWN PT, R25, R28, 0x1, 0x1f ;  /* 0x08201f001c197f89 */ /* 0x000e6200000e0000 */
[----:B------:R-:W-:Y:S01]  /*2460*/  FFMA.FTZ R20, R20, R19, R17 ;  /* 0x0000001314147223 */ /* 0x000fe20000010011 */
[----:B------:R-:W-:Y:S01]  /*2470*/  SHF.L.U32 R10, R0, 0x4, RZ ;  /* 0x00000004000a7819 */ /* 0x000fe200000006ff */
[----:B------:R-:W-:Y:S01]  /*2480*/  FADD.FTZ R23, R16, R23 ;  /* 0x0000001710177221 */ /* 0x000fe20000010000 */
        /* <DEDUP_REMOVED lines=24> */
[----:B------:R-:W-:Y:S01]  /*2610*/  ISETP.NE.AND P0, PT, R24, RZ, PT ;  /* 0x000000ff1800720c */ /* 0x000fe20003f05270 */
[----:B------:R-:W-:-:S05]  /*2620*/  FADD.FTZ R22, R18, R19 ;  /* 0x0000001312167221 */ /* 0x000fca0000010000 */
[----:B------:R0:W-:Y:S07]  /*2630*/  STS.128 [R0.X16+0xa0], R20 ;  /* 0x0000a01400007388 */ /* 0x0001ee000000cc00 */
        /* <DEDUP_REMOVED lines=40> */
.L_x_408:
[----:B0-----:R-:W-:Y:S05]  /*28c0*/  BSYNC B0 ;  /* 0x0000000000007941 */ /* 0x001fea0003800000 */
.L_x_407:
        /* <DEDUP_REMOVED lines=41> */
.L_x_410:
[----:B------:R-:W-:Y:S05]  /*2b60*/  BSYNC B0 ;  /* 0x0000000000007941 */ /* 0x000fea0003800000 */
.L_x_409:
[----:B------:R-:W-:Y:S01]  /*2b70*/  BSSY B0, `(.L_x_411) ;  /* 0x0000014000007945 */ /* 0x000fe20003800000 */
[----:B------:R-:W-:Y:S01]  /*2b80*/  HFMA2.MMA R26, -RZ, RZ, 0, 2.384185791015625e-07 ;  /* 0x00000004ff1a7435 */ /* 0x000fe200000001ff */
[----:B------:R-:W-:Y:S01]  /*2b90*/  MOV R10, 0x2 ;  /* 0x00000002000a7802 */ /* 0x000fe20000000f00 */
        /* <DEDUP_REMOVED lines=17> */
.L_x_412:
[----:B------:R-:W-:Y:S05]  /*2cb0*/  BSYNC B0 ;  /* 0x0000000000007941 */ /* 0x000fea0003800000 */
.L_x_411:
[----:B------:R-:W-:-:S13]  /*2cc0*/  ISETP.LE.U32.AND P6, PT, R10, c[0x0][0xc], PT ;  /* 0x000003000a007a0c */ /* 0x000fda0003fc3070 */
[----:B------:R-:W-:Y:S05]  /*2cd0*/  @!P6 BRA `(.L_x_413) ;  /* 0x000013000000e947 */ /* 0x000fea0003800000 */
        /* <DEDUP_REMOVED lines=29> */
.L_x_415:
[----:B------:R-:W2:Y:S01]  /*2eb0*/  LDG.E.STRONG.GPU R20, [R16.64] ;  /* 0x0000000e10147981 */ /* 0x000ea2000c1ef900 */
[----:B------:R-:W-:Y:S01]  /*2ec0*/  YIELD ;  /* 0x0000000000007946 */ /* 0x000fe20003800000 */
[----:B--2---:R-:W-:Y:S01]  /*2ed0*/  ISETP.NE.AND P6, PT, R20, R23, PT ;  /* 0x000000171400720c */ /* 0x004fe20003fc5270 */
[----:B------:R-:W-:-:S12]  /*2ee0*/  CCTL.IVALL ;  /* 0x00000000ff00798f */ /* 0x000fd80002000000 */
[----:B------:R-:W-:Y:S05]  /*2ef0*/  @P6 BRA `(.L_x_415) ;  /* 0xffffffb000006947 */ /* 0x000fea000383ffff */
.L_x_414:
[----:B------:R-:W-:Y:S01]  /*2f00*/  ISETP.NE.AND P6, PT, RZ, c[0x0][0xc], PT ;  /* 0x00000300ff007a0c */ /* 0x000fe20003fc5270 */
[----:B------:R-:W-:Y:S01]  /*2f10*/  WARPSYNC 0xffffffff ;  /* 0xffffffff00007948 */ /* 0x000fe20003800000 */
[----:B------:R-:W-:Y:S11]  /*2f20*/  BAR.SYNC.DEFER_BLOCKING 0x0 ;  /* 0x0000000000007b1d */ /* 0x000ff60000010000 */
[----:B------:R-:W-:Y:S05]  /*2f30*/  @!P6 BRA `(.L_x_413) ;  /* 0x000010a00000e947 */ /* 0x000fea0003800000 */
[----:B0-----:R-:W-:Y:S01]  /*2f40*/  HFMA2.MMA R17, -RZ, RZ, 0, 5.9604644775390625e-08 ;  /* 0x00000001ff117435 */ /* 0x001fe200000001ff */
[----:B------:R-:W-:-:S09]  /*2f50*/  MOV R16, RZ ;  /* 0x000000ff00107202 */ /* 0x000fd20000000f00 */
[----:B------:R-:W-:-:S04]  /*2f60*/  IADD3 R17, -R17, c[0x0][0xc], RZ ;  /* 0x0000030011117a10 */ /* 0x000fc80007ffe1ff */
[----:B------:R-:W-:-:S13]  /*2f70*/  ISETP.GE.U32.AND P6, PT, R17, 0x3, PT ;  /* 0x000000031100780c */ /* 0x000fda0003fc6070 */
[----:B------:R-:W-:Y:S05]  /*2f80*/  @!P6 BRA `(.L_x_416) ;  /* 0x00000e800000e947 */ /* 0x000fea0003800000 */
[----:B------:R-:W-:Y:S01]  /*2f90*/  ULDC UR5, c[0x0][0xc] ;  /* 0x0000030000057ab9 */ /* 0x000fe20000000800 */
[----:B------:R-:W-:Y:S01]  /*2fa0*/  MOV R16, RZ ;  /* 0x000000ff00107202 */ /* 0x000fe20000000f00 */
[----:B------:R-:W-:-:S04]  /*2fb0*/  ULOP3.LUT UR4, UR5, 0x3, URZ, 0xc0, !UPT ;  /* 0x0000000305047892 */ /* 0x000fc8000f8ec03f */
        /* <DEDUP_REMOVED lines=14> */
.L_x_419:
        /* <DEDUP_REMOVED lines=116> */
.L_x_418:
        /* <DEDUP_REMOVED lines=64> */
.L_x_420:
[----:B------:R-:W-:-:S04]  /*3be0*/  LOP3.LUT P6, RZ, R4, 0x1, RZ, 0xc0, !PT ;  /* 0x0000000104ff7812 */ /* 0x000fc800078cc0ff */
[----:B------:R-:W-:-:S13]  /*3bf0*/  ISETP.NE.OR P6, PT, RZ, UR4, P6 ;  /* 0x00000004ff007c0c */ /* 0x000fda000b7c5670 */
[----:B------:R-:W-:Y:S05]  /*3c00*/  @!P6 BRA `(.L_x_416) ;  /* 0x000002000000e947 */ /* 0x000fea0003800000 */
.L_x_417:
        /* <DEDUP_REMOVED lines=32> */
.L_x_416:
        /* <DEDUP_REMOVED lines=11> */
.L_x_422:
[----:B------:R-:W-:Y:S05]  /*3ec0*/  BSYNC B0 ;  /* 0x0000000000007941 */ /* 0x000fea0003800000 */
.L_x_421:
        /* <DEDUP_REMOVED lines=17> */
.L_x_413:
        /* <DEDUP_REMOVED lines=31> */
[----:B-1----:R-:W-:Y:S02]  /*41d0*/  FMUL.FTZ R44, R44, R29 ;  /* 0x0000001d2c2c7220 */ /* 0x002fe40000410000 */
[----:B------:R-:W-:Y:S02]  /*41e0*/  FADD.FTZ R29, -R29, 1 ;  /* 0x3f8000001d1d7421 */ /* 0x000fe40000010100 */
[----:B------:R-:W-:Y:S02]  /*41f0*/  FMUL.FTZ R23, R23, R26 ;  /* 0x0000001a17177220 */ /* 0x000fe40000410000 */
[----:B------:R-:W-:-:S04]  /*4200*/  FFMA.FTZ R29, R16, R29, 1 ;  /* 0x3f800000101d7423 */ /* 0x000fc8000001001d */
[----:B------:R-:W-:Y:S02]  /*4210*/  FMUL.FTZ R44, R44, R29 ;  /* 0x0000001d2c2c7220 */ /* 0x000fe40000410000 */
.L_x_423:
        /* <DEDUP_REMOVED lines=19> */
.L_x_425:
[----:B------:R-:W-:Y:S05]  /*4350*/  BSYNC B0 ;  /* 0x0000000000007941 */ /* 0x000fea0003800000 */
.L_x_424:
        /* <DEDUP_REMOVED lines=27> */
.L_x_426:
        /* <DEDUP_REMOVED lines=19> */
.L_x_428:
[----:B------:R-:W-:Y:S05]  /*4640*/  BSYNC B0 ;  /* 0x0000000000007941 */ /* 0x000fea0003800000 */
.L_x_427:
        /* <DEDUP_REMOVED lines=28> */
.L_x_429:
        /* <DEDUP_REMOVED lines=18> */
.L_x_431:
[----:B------:R-:W-:Y:S05]  /*4930*/  BSYNC B0 ;  /* 0x0000000000007941 */ /* 0x000fea0003800000 */
.L_x_430:
        /* <DEDUP_REMOVED lines=27> */
.L_x_432:
        /* <DEDUP_REMOVED lines=18> */
.L_x_434:
[----:B------:R-:W-:Y:S05]  /*4c10*/  BSYNC B0 ;  /* 0x0000000000007941 */ /* 0x000fea0003800000 */
.L_x_433:
        /* <DEDUP_REMOVED lines=27> */
.L_x_435:
        /* <DEDUP_REMOVED lines=18> */
.L_x_437:
[----:B------:R-:W-:Y:S05]  /*4ef0*/  BSYNC B0 ;  /* 0x0000000000007941 */ /* 0x000fea0003800000 */
.L_x_436:
[----:B------:R-:W-:Y:S01]  /*4f00*/  PRMT R31, RZ, 0x7610, R31 ;  /* 0x00007610ff1f7816 */ /* 0x000fe2000000001f */
[----:B------:R-:W-:Y:S01]  /*4f10*/  FADD.FTZ R24, R22, -UR16 ;  /* 0x8000001016187e21 */ /* 0x000fe20008010000 */
[----:B------:R-:W-:Y:S01]  /*4f20*/  PRMT R23, RZ, 0x5410, R38 ;  /* 0x00005410ff177816 */ /* 0x000fe20000000026 */
        /* <DEDUP_REMOVED lines=25> */
.L_x_438:
        /* <DEDUP_REMOVED lines=18> */
.L_x_440:
[----:B------:R-:W-:Y:S05]  /*51e0*/  BSYNC B0 ;  /* 0x0000000000007941 */ /* 0x000fea0003800000 */
.L_x_439:
        /* <DEDUP_REMOVED lines=28> */
.L_x_441:
[----:B------:R-:W-:Y:S01]  /*53b0*/  ISETP.GE.U32.AND P0, PT, R30, c[0x0][0x1e0], PT ;  /* 0x000078001e007a0c */ /* 0x000fe20003f06070 */
[----:B------:R-:W-:Y:S03]  /*53c0*/  BSSY B0, `(.L_x_442) ;  /* 0x0000015000007945 */ /* 0x000fe60003800000 */
[----:B------:R-:W-:-:S04]  /*53d0*/  ISETP.GE.AND.EX P0, PT, R31, c[0x0][0x1e4], PT, P0 ;  /* 0x000079001f007a0c */ /* 0x000fc80003f06300 */
[----:B------:R-:W-:-:S13]  /*53e0*/  ISETP.LT.U32.AND P0, PT, R0, 0x1e0, !P0 ;  /* 0x000001e00000780c */ /* 0x000fda0004701070 */
[----:B------:R-:W-:Y:S05]  /*53f0*/  @!P0 BRA `(.L_x_443) ;  /* 0x0000011000008947 */ /* 0x000fea0003800000 */
[----:B------:R-:W-:Y:S01]  /*5400*/  SHF.R.S32.HI R16, RZ, 0x1f, R51 ;  /* 0x0000001fff107819 */ /* 0x000fe20000011433 */
[C-C-:B------:R-:W-:Y:S01]  /*5410*/  FFMA.FTZ R23, R20.reuse, R23, R21.reuse ;  /* 0x0000001714177223 */ /* 0x140fe20000010015 */
[----:B0-----:R-:W-:Y:S01]  /*5420*/  MOV R17, R15 ;  /* 0x0000000f00117202 */ /* 0x001fe20000000f00 */
[----:B------:R-:W-:Y:S02]  /*5430*/  FFMA.FTZ R10, R20, R10, R21 ;  /* 0x0000000a140a7223 */ /* 0x000fe40000010015 */
[----:B------:R-:W-:Y:S01]  /*5440*/  IMAD R18, R16, c[0x0][0x1d8], RZ ;  /* 0x0000760010127a24 */ /* 0x000fe200078e02ff */
[----:B------:R-:W-:Y:S01]  /*5450*/  MOV R16, R12 ;  /* 0x0000000c00107202 */ /* 0x000fe20000000f00 */
[----:B------:R-:W-:Y:S02]  /*5460*/  FFMA.FTZ R23, R5, R6, -R23 ;  /* 0x0000000605177223 */ /* 0x000fe40000010817 */
[C---:B------:R-:W-:Y:S02]  /*5470*/  IMAD R19, R51.reuse, c[0x0][0x1dc], R18 ;  /* 0x0000770033137a24 */ /* 0x040fe400078e0212 */
[----:B------:R-:W-:-:S04]  /*5480*/  IMAD.WIDE.U32 R16, R51, c[0x0][0x1d8], R16 ;  /* 0x0000760033107a25 */ /* 0x000fc800078e0010 */
[----:B------:R-:W-:Y:S01]  /*5490*/  FFMA.FTZ R5, R22, R9, -R10 ;  /* 0x0000000916057223 */ /* 0x000fe2000001080a */
[----:B------:R-:W-:Y:S01]  /*54a0*/  IADD3 R19, R17, R19, RZ ;  /* 0x0000001311137210 */ /* 0x000fe20007ffe0ff */
[----:B------:R-:W-:Y:S01]  /*54b0*/  FMUL.FTZ R10, R23, UR12 ;  /* 0x0000000c170a7c20 */ /* 0x000fe20008410000 */
[----:B------:R-:W-:Y:S01]  /*54c0*/  LEA R18, P0, R16, c[0x0][0x160], 0x1 ;  /* 0x0000580010127a11 */ /* 0x000fe200078008ff */
[----:B------:R-:W-:-:S03]  /*54d0*/  FMUL.FTZ R5, R5, UR12 ;  /* 0x0000000c05057c20 */ /* 0x000fc60008410000 */
[----:B------:R-:W-:Y:S02]  /*54e0*/  LEA.HI.X R19, R16, c[0x0][0x164], R19, 0x1, P0 ;  /* 0x0000590010137a11 */ /* 0x000fe400000f0c13 */
[----:B------:R-:W-:-:S05]  /*54f0*/  F2FP.BF16.PACK_AB R5, R5, R10 ;  /* 0x0000000a0505723e */ /* 0x000fca00000010ff */
[----:B------:R0:W-:Y:S02]  /*5500*/  STG.E [R18.64], R5 ;  /* 0x0000000512007986 */ /* 0x0001e4000c10190e */
.L_x_443:
[----:B------:R-:W-:Y:S05]  /*5510*/  BSYNC B0 ;  /* 0x0000000000007941 */ /* 0x000fea0003800000 */
.L_x_442:
        /* <DEDUP_REMOVED lines=30> */
.L_x_444:
        /* <DEDUP_REMOVED lines=9> */
[----:B------:R-:W-:Y:S01]  /*5790*/  IMAD R9, R47, c[0x0][0x1dc], R48 ;  /* 0x000077002f097a24 */ /* 0x000fe200078e0230 */
[----:B------:R-:W-:Y:S01]  /*57a0*/  LEA R6, P0, R12, c[0x0][0x160], 0x1 ;  /* 0x000058000c067a11 */ /* 0x000fe200078008ff */
[----:B------:R-:W-:Y:S02]  /*57b0*/  FMUL.FTZ R5, R7, UR12 ;  /* 0x0000000c07057c20 */ /* 0x000fe40008410000 */
[----:B------:R-:W-:Y:S01]  /*57c0*/  FMUL.FTZ R20, R20, UR12 ;  /* 0x0000000c14147c20 */ /* 0x000fe20008410000 */
[----:B------:R-:W-:-:S04]  /*57d0*/  IADD3 R9, R13, R9, RZ ;  /* 0x000000090d097210 */ /* 0x000fc80007ffe0ff */
[----:B------:R-:W-:Y:S02]  /*57e0*/  LEA.HI.X R7, R12, c[0x0][0x164], R9, 0x1, P0 ;  /* 0x000059000c077a11 */ /* 0x000fe400000f0c09 */
[----:B------:R-:W-:-:S05]  /*57f0*/  F2FP.BF16.PACK_AB R5, R20, R5 ;  /* 0x000000051405723e */ /* 0x000fca00000010ff */
[----:B------:R0:W-:Y:S02]  /*5800*/  STG.E [R6.64], R5 ;  /* 0x0000000506007986 */ /* 0x0001e4000c10190e */
.L_x_446:
[----:B------:R-:W-:Y:S05]  /*5810*/  BSYNC B0 ;  /* 0x0000000000007941 */ /* 0x000fea0003800000 */
.L_x_445:
[----:B------:R-:W-:Y:S01]  /*5820*/  ULDC UR4, c[0x0][0x10] ;  /* 0x0000040000047ab9 */ /* 0x000fe20000000800 */
[----:B------:R-:W-:Y:S01]  /*5830*/  IADD3 R45, R45, 0x1, RZ ;  /* 0x000000012d2d7810 */ /* 0x000fe20007ffe0ff */
[----:B------:R-:W-:-:S04]  /*5840*/  UIADD3 UR7, UR7, UR4, URZ ;  /* 0x0000000407077290 */ /* 0x000fc8000fffe03f */
[----:B------:R-:W-:-:S06]  /*5850*/  UISETP.GE.AND UP0, UPT, UR7, UR6, UPT ;  /* 0x000000060700728c */ /* 0x000fcc000bf06270 */
[----:B------:R-:W-:-:S13]  /*5860*/  PLOP3.LUT P0, PT, PT, PT, UP0, 0x80, 0x0 ;  /* 0x000000000000781c */ /* 0x000fda0003f0f008 */
[----:B------:R-:W-:Y:S01]  /*5870*/  @P0 CALL.REL.NOINC `(.L_x_396) ;  /* 0x0000001000000944 */ /* 0x000fe20003c00000 */
[----:B------:R-:W-:Y:S05]  /*5880*/  BRA `(.L_x_447) ;  /* 0xffffab8000007947 */ /* 0x000fea000383ffff */
.L_x_396:
        /* <DEDUP_REMOVED lines=18> */
.L_x_449:
[----:B------:R-:W-:Y:S05]  /*59b0*/  BSYNC B0 ;  /* 0x0000000000007941 */ /* 0x000fea0003800000 */
.L_x_448:
        /* <DEDUP_REMOVED lines=11> */
.L_x_451:
[----:B------:R-:W2:Y:S01]  /*5a70*/  LDG.E.STRONG.GPU R5, [R2.64] ;  /* 0x0000000e02057981 */ /* 0x000ea2000c1ef900 */
[----:B------:R-:W-:Y:S01]  /*5a80*/  YIELD ;  /* 0x0000000000007946 */ /* 0x000fe20003800000 */
[----:B--2---:R-:W-:Y:S01]  /*5a90*/  ISETP.NE.AND P0, PT, R5, R4, PT ;  /* 0x000000040500720c */ /* 0x004fe20003f05270 */
[----:B------:R-:W-:-:S12]  /*5aa0*/  CCTL.IVALL ;  /* 0x00000000ff00798f */ /* 0x000fd80002000000 */
[----:B------:R-:W-:Y:S05]  /*5ab0*/  @P0 BRA `(.L_x_451) ;  /* 0xffffffb000000947 */ /* 0x000fea000383ffff */
.L_x_450:
        /* <DEDUP_REMOVED lines=25> */
.L_x_452:
[----:B------:R-:W-:-:S04]  /*5c50*/  LEA R6, P0, R0, c[0x0][0x1b8], 0x2 ;  /* 0x00006e0000067a11 */ /* 0x000fc800078010ff */
[----:B------:R-:W-:Y:S02]  /*5c60*/  LEA.HI.X R7, R0, c[0x0][0x1bc], R7, 0x2, P0 ;  /* 0x00006f0000077a11 */ /* 0x000fe400000f1407 */
[-C--:B------:R-:W-:Y:S02]  /*5c70*/  LEA R8, P0, R25, R6.reuse, 0x2 ;  /* 0x0000000619087211 */ /* 0x080fe400078010ff */
[-C--:B------:R-:W-:Y:S01]  /*5c80*/  LEA R12, P2, R23, R6.reuse, 0x2 ;  /* 0x00000006170c7211 */ /* 0x080fe200078410ff */
[----:B0-----:R0:W2:Y:S01]  /*5c90*/  LDG.E R2, [R6.64] ;  /* 0x0000000e06027981 */ /* 0x0010a2000c1e1900 */
[----:B------:R-:W-:Y:S02]  /*5ca0*/  LEA R10, P1, R16, R6, 0x2 ;  /* 0x00000006100a7211 */ /* 0x000fe400078210ff */
[C---:B------:R-:W-:Y:S02]  /*5cb0*/  IADD3.X R9, R7.reuse, R27, RZ, P0, !PT ;  /* 0x0000001b07097210 */ /* 0x040fe400007fe4ff */
[----:B------:R-:W-:-:S02]  /*5cc0*/  IADD3.X R13, R7, R21, RZ, P2, !PT ;  /* 0x00000015070d7210 */ /* 0x000fc400017fe4ff */
[----:B------:R-:W-:Y:S02]  /*5cd0*/  IADD3.X R11, R19, R7, RZ, P1, !PT ;  /* 0x00000007130b7210 */ /* 0x000fe40000ffe4ff */
[----:B------:R-:W2:Y:S04]  /*5ce0*/  LDG.E R9, [R8.64] ;  /* 0x0000000e08097981 */ /* 0x000ea8000c1e1900 */
[----:B------:R-:W3:Y:S04]  /*5cf0*/  LDG.E R10, [R10.64] ;  /* 0x0000000e0a0a7981 */ /* 0x000ee8000c1e1900 */
[----:B------:R-:W3:Y:S01]  /*5d00*/  LDG.E R13, [R12.64] ;  /* 0x0000000e0c0d7981 */ /* 0x000ee2000c1e1900 */
[----:B------:R-:W-:Y:S01]  /*5d10*/  HFMA2.MMA R5, -RZ, RZ, 0, 1.1920928955078125e-07 ;  /* 0x00000002ff057435 */ /* 0x000fe200000001ff */
[----:B------:R-:W-:-:S02]  /*5d20*/  SHF.L.U32 R4, R0, 0x1, RZ ;  /* 0x0000000100047819 */ /* 0x000fc400000006ff */
[----:B------:R-:W-:-:S04]  /*5d30*/  IADD3 R0, R0, 0x1e0, RZ ;  /* 0x000001e000007810 */ /* 0x000fc80007ffe0ff */
[----:B------:R-:W-:Y:S02]  /*5d40*/  ISETP.GT.U32.AND P0, PT, R25, R0, PT ;  /* 0x000000001900720c */ /* 0x000fe40003f04070 */
[----:B0-----:R-:W-:-:S04]  /*5d50*/  SHF.R.S32.HI R7, RZ, 0x1f, R0 ;  /* 0x0000001fff077819 */ /* 0x001fc80000011400 */
[----:B------:R-:W-:Y:S02]  /*5d60*/  ISETP.GT.AND.EX P0, PT, R14, R7, PT, P0 ;  /* 0x000000070e00720c */ /* 0x000fe40003f04300 */
[----:B--2---:R-:W-:Y:S01]  /*5d70*/  F2FP.BF16.PACK_AB R15, R9, R2 ;  /* 0x00000002090f723e */ /* 0x004fe200000010ff */
[----:B------:R-:W-:-:S04]  /*5d80*/  IMAD.WIDE R2, R4, R5, c[0x0][0x168] ;  /* 0x00005a0004027625 */ /* 0x000fc800078e0205 */
[----:B------:R-:W-:Y:S01]  /*5d90*/  IMAD.WIDE R4, R4, R5, c[0x0][0x170] ;  /* 0x00005c0004047625 */ /* 0x000fe200078e0205 */
[----:B---3--:R-:W-:Y:S01]  /*5da0*/  F2FP.BF16.PACK_AB R17, R13, R10 ;  /* 0x0000000a0d11723e */ /* 0x008fe200000010ff */
[----:B------:R0:W-:Y:S04]  /*5db0*/  STG.E [R2.64], R15 ;  /* 0x0000000f02007986 */ /* 0x0001e8000c10190e */
[----:B------:R0:W-:Y:S01]  /*5dc0*/  STG.E [R4.64], R17 ;  /* 0x0000001104007986 */ /* 0x0001e2000c10190e */
[----:B------:R-:W-:Y:S05]  /*5dd0*/  @P0 BRA `(.L_x_452) ;  /* 0xfffffe7000000947 */ /* 0x000fea000383ffff */
[----:B------:R-:W-:Y:S05]  /*5de0*/  EXIT ;  /* 0x000000000000794d */ /* 0x000fea0003800000 */
.L_x_453:
        /* <DEDUP_REMOVED lines=9> */
.L_x_5619:


//--------------------- .text._Z35group_norm_nhwc_bwd_one_pass_kernelI11Bf16IOBf16WLi128ELi120ELi480EEv26Group_norm_nhwc_bwd_params --------------------------
	.section	.text._Z35group_norm_nhwc_bwd_one_pass_kernelI11Bf16IOBf16WLi128ELi120ELi480EEv26Group_norm_nhwc_bwd_params,"ax",@progbits
	.sectioninfo	@"SHI_REGISTERS=128"
	.align	128
        .global         _Z35group_norm_nhwc_bwd_one_pass_kernelI11Bf16IOBf16WLi128ELi120ELi480EEv26Group_norm_nhwc_bwd_params
        .type           _Z35group_norm_nhwc_bwd_one_pass_kernelI11Bf16IOBf16WLi128ELi120ELi480EEv26Group_norm_nhwc_bwd_params,@function
        .size           _Z35group_norm_nhwc_bwd_one_pass_kernelI11Bf16IOBf16WLi128ELi120ELi480EEv26Group_norm_nhwc_bwd_params,(.L_x_5620 - _Z35group_norm_nhwc_bwd_one_pass_kernelI11Bf16IOBf16WLi128ELi120ELi480EEv26Group_norm_nhwc_bwd_params)
        .other          _Z35group_norm_nhwc_bwd_one_pass_kernelI11Bf16IOBf16WLi128ELi120ELi480EEv26Group_norm_nhwc_bwd_params,@"STO_CUDA_ENTRY STV_DEFAULT"
_Z35group_norm_nhwc_bwd_one_pass_kernelI11Bf16IOBf16WLi128ELi120ELi480EEv26Group_norm_nhwc_bwd_params:
.text._Z35group_norm_nhwc_bwd_one_pass_kernelI11Bf16IOBf16WLi128ELi120ELi480EEv26Group_norm_nhwc_bwd_params:
        /* <DEDUP_REMOVED lines=15> */
[----:B------:R-:W-:Y:S01]  /*00f0*/  IMAD R125, R2, c[0x0][0x10], R0 ;  /* 0x00000400027d7a24 */ /* 0x000fe200078e0200 */
[----:B------:R-:W-:Y:S01]  /*0100*/  SHF.R.U32.HI R8, RZ, 0x5, R5 ;  /* 0x00000005ff087819 */ /* 0x000fe20000011605 */
[----:B------:R-:W-:Y:S01]  /*0110*/  ULDC.U8 UR9, c[0x0][0x1f4] ;  /* 0x00007d0000097ab9 */ /* 0x000fe20000000000 */
        /* <DEDUP_REMOVED lines=31> */
[----:B------:R-:W-:Y:S01]  /*0310*/  HFMA2.MMA R5, -RZ, RZ, 0, 0 ;  /* 0x00000000ff057435 */ /* 0x000fe200000001ff */
[----:B------:R-:W-:Y:S02]  /*0320*/  ISETP.LT.U32.AND P2, PT, R102, c[0x0][0x1e0], PT ;  /* 0x0000780066007a0c */ /* 0x000fe40003f41070 */
        /* <DEDUP_REMOVED lines=58> */
.L_x_537:
[----:B------:R-:W-:Y:S02]  /*06d0*/  IABS R21, c[0x0][0x1f0] ;  /* 0x00007c0000157a13 */ /* 0x000fe40000000000 */
[----:B------:R-:W-:-:S02]  /*06e0*/  P2R R30, PR, RZ, 0x8 ;  /* 0x00000008ff1e7803 */ /* 0x000fc40000000000 */
[----:B0-----:R-:W0:Y:S01]  /*06f0*/  I2F.RP R18, R21 ;  /* 0x0000001500127306 */ /* 0x001e220000209400 */
[----:B------:R-:W-:Y:S02]  /*0700*/  P2R R29, PR, RZ, 0x4 ;  /* 0x00000004ff1d7803 */ /* 0x000fe40000000000 */
[----:B------:R-:W-:Y:S02]  /*0710*/  MOV R65, 0x8 ;  /* 0x0000000800417802 */ /* 0x000fe40000000f00 */
        /* <DEDUP_REMOVED lines=117> */
[C---:B------:R-:W-:Y:S02]  /*0e70*/  @P0 SHF.L.U32 R27, R26.reuse, 0x1, RZ ;  /* 0x000000011a1b0819 */ /* 0x040fe400000006ff */
[----:B------:R-:W-:Y:S02]  /*0e80*/  @P0 SHF.L.U64.HI R22, R26, 0x1, R23 ;  /* 0x000000011a160819 */ /* 0x000fe40000010217 */
[----:B-1----:R-:W-:-:S04]  /*0e90*/  @P0 IADD3 R24, P6, R27, c[0x0][0x180], RZ ;  /* 0x000060001b180a10 */ /* 0x002fc80007fde0ff */
[----:B------:R-:W-:Y:S02]  /*0ea0*/  @P0 IADD3.X R25, R22, c[0x0][0x184], RZ, P6, !PT ;  /* 0x0000610016190a10 */ /* 0x000fe400037fe4ff */
[----:B------:R-:W-:Y:S01]  /*0eb0*/  @P0 IADD3 R26, P6, R27, c[0x0][0x178], RZ ;  /* 0x00005e001b1a0a10 */ /* 0x000fe20007fde0ff */
[----:B--2---:R-:W-:-:S03]  /*0ec0*/  FFMA.FTZ R31, -R64, R64, R65 ;  /* 0x00000040401f7223 */ /* 0x004fc60000010141 */
[----:B------:R-:W-:Y:S02]  /*0ed0*/  @P0 IADD3.X R27, R22, c[0x0][0x17c], RZ, P6, !PT ;  /* 0x00005f00161b0a10 */ /* 0x000fe400037fe4ff */
[----:B------:R-:W-:-:S06]  /*0ee0*/  CS2R R22, SRZ ;  /* 0x0000000000167805 */ /* 0x000fcc000001ff00 */
[----:B------:R0:W5:Y:S04]  /*0ef0*/  @P0 LDG.E R22, [R24.64] ;  /* 0x0000000618160981 */ /* 0x000168000c1e1900 */
        /* <DEDUP_REMOVED lines=143> */
[----:B------:R-:W-:Y:S01]  /*17f0*/  @P3 IADD3 R32, P0, R32, c[0x0][0x178], RZ ;  /* 0x00005e0020203a10 */ /* 0x000fe20007f1e0ff */
[----:B---3--:R-:W-:-:S03]  /*1800*/  CS2R R60, SRZ ;  /* 0x00000000003c7805 */ /* 0x008fc6000001ff00 */
[----:B------:R-:W-:Y:S01]  /*1810*/  @P3 IADD3.X R33, R24, c[0x0][0x17c], RZ, P0, !PT ;  /* 0x00005f0018213a10 */ /* 0x000fe200007fe4ff */
[----:B------:R-:W-:Y:S01]  /*1820*/  @P2 IMAD R24, R108, c[0x0][0x1d8], RZ ;  /* 0x000076006c182a24 */ /* 0x000fe200078e02ff */
[----:B------:R-:W-:-:S03]  /*1830*/  @P2 MOV R25, R67 ;  /* 0x0000004300192202 */ /* 0x000fc60000000f00 */
[----:B------:R3:W5:Y:S01]  /*1840*/  @P6 LDG.E R59, [R78.64] ;  /* 0x000000064e3b6981 */ /* 0x000762000c1e1900 */
[C---:B------:R-:W-:Y:S01]  /*1850*/  @P2 IMAD R27, R95.reuse, c[0x0][0x1dc], R24 ;  /* 0x000077005f1b2a24 */ /* 0x040fe200078e0218 */
        /* <DEDUP_REMOVED lines=12> */
[----:B------:R-:W-:Y:S01]  /*1920*/  @P2 IADD3 R30, P0, R25, c[0x0][0x180], RZ ;  /* 0x00006000191e2a10 */ /* 0x000fe20007f1e0ff */
[----:B------:R-:W-:Y:S01]  /*1930*/  @P1 IMAD R27, R107, c[0x0][0x1d8], RZ ;  /* 0x000076006b1b1a24 */ /* 0x000fe200078e02ff */
[----:B------:R-:W-:Y:S02]  /*1940*/  MOV R65, RZ ;  /* 0x000000ff00417202 */ /* 0x000fe40000000f00 */
[----:B0-----:R-:W-:Y:S02]  /*1950*/  @P2 IADD3.X R31, R26, c[0x0][0x184], RZ, P0, !PT ;  /* 0x000061001a1f2a10 */ /* 0x001fe400007fe4ff */
        /* <DEDUP_REMOVED lines=9> */
[----:B0-----:R-:W-:-:S04]  /*19f0*/  CS2R R70, SRZ ;  /* 0x0000000000467805 */ /* 0x001fc8000001ff00 */
        /* <DEDUP_REMOVED lines=9> */
[----:B----4-:R-:W-:Y:S01]  /*1a90*/  CS2R R76, SRZ ;  /* 0x00000000004c7805 */ /* 0x010fe2000001ff00 */
[----:B---3--:R-:W-:Y:S01]  /*1aa0*/  CS2R R78, SRZ ;  /* 0x00000000004e7805 */ /* 0x008fe2000001ff00 */
[----:B-1----:R-:W-:Y:S01]  /*1ab0*/  CS2R R80, SRZ ;  /* 0x0000000000507805 */ /* 0x002fe2000001ff00 */
        /* <DEDUP_REMOVED lines=17> */
[----:B------:R-:W-:-:S12]  /*1bd0*/  CS2R R74, SRZ ;  /* 0x00000000004a7805 */ /* 0x000fd8000001ff00 */
[----:B------:R0:W5:Y:S04]  /*1be0*/  @P0 LDG.E R74, [R50.64] ;  /* 0x00000006324a0981 */ /* 0x000168000c1e1900 */
[----:B------:R0:W5:Y:S01]  /*1bf0*/  @P0 LDG.E R75, [R48.64] ;  /* 0x00000006304b0981 */ /* 0x000162000c1e1900 */
[----:B------:R-:W-:Y:S01]  /*1c00*/  ISETP.GT.U32.AND P0, PT, R3, 0x1df, PT ;  /* 0x000001df0300780c */ /* 0x000fe20003f04070 */
[----:B------:R-:W-:Y:S01]  /*1c10*/  BSSY B0, `(.L_x_455) ;  /* 0x0000013000007945 */ /* 0x000fe20003800000 */
[----:B------:R-:W-:Y:S01]  /*1c20*/  CS2R R88, SRZ ;  /* 0x0000000000587805 */ /* 0x000fe2000001ff00 */
[----:B------:R-:W-:-:S10]  /*1c30*/  CS2R R90, SRZ ;  /* 0x00000000005a7805 */ /* 0x000fd4000001ff00 */
[----:B------:R-:W-:Y:S05]  /*1c40*/  @P0 BRA `(.L_x_456) ;  /* 0x000000f000000947 */ /* 0x000fea0003800000 */
[----:B0-2---:R-:W-:Y:S02]  /*1c50*/  ISETP.NE.AND P0, PT, RZ, UR9, PT ;  /* 0x00000009ff007c0c */ /* 0x005fe4000bf05270 */
[----:B------:R-:W-:-:S04]  /*1c60*/  IADD3 R105, R8, R105, RZ ;  /* 0x0000006908697210 */ /* 0x000fc80007ffe0ff */
[----:B------:R-:W-:-:S07]  /*1c70*/  SHF.R.S32.HI R26, RZ, 0x1f, R105 ;  /* 0x0000001fff1a7819 */ /* 0x000fce0000011469 */
[----:B------:R-:W-:-:S04]  /*1c80*/  @P0 LEA R24, P6, R105, c[0x0][0x190], 0x1 ;  /* 0x0000640069180a11 */ /* 0x000fc800078c08ff */
[----:B------:R-:W-:-:S05]  /*1c90*/  @P0 LEA.HI.X R25, R105, c[0x0][0x194], R26, 0x1, P6 ;  /* 0x0000650069190a11 */ /* 0x000fca00030f0c1a */
[----:B------:R-:W2:Y:S04]  /*1ca0*/  @P0 LDG.E.U16 R26, [R24.64+0x2] ;  /* 0x00000206181a0981 */ /* 0x000ea8000c1e1500 */
[----:B------:R0:W3:Y:S01]  /*1cb0*/  @P0 LDG.E.U16 R27, [R24.64] ;  /* 0x00000006181b0981 */ /* 0x0000e2000c1e1500 */
[----:B--2---:R-:W-:Y:S01]  /*1cc0*/  @P0 PRMT R90, RZ, 0x5410, R26 ;  /* 0x00005410ff5a0816 */ /* 0x004fe2000000001a */
[----:B------:R-:W-:-:S10]  /*1cd0*/  HFMA2.MMA R26, -RZ, RZ, 0, 1.1920928955078125e-07 ;  /* 0x00000002ff1a7435 */ /* 0x000fd400000001ff */
[----:B0-----:R-:W-:-:S05]  /*1ce0*/  IMAD.WIDE R24, R105, R26, c[0x0][0x188] ;  /* 0x0000620069187625 */ /* 0x001fca00078e021a */
[----:B------:R-:W2:Y:S04]  /*1cf0*/  LDG.E.U16 R88, [R24.64] ;  /* 0x0000000618587981 */ /* 0x000ea8000c1e1500 */
[----:B------:R-:W4:Y:S01]  /*1d00*/  LDG.E.U16 R91, [R24.64+0x2] ;  /* 0x00000206185b7981 */ /* 0x000f22000c1e1500 */
[----:B---3--:R-:W-:Y:S02]  /*1d10*/  @P0 PRMT R89, RZ, 0x5410, R27 ;  /* 0x00005410ff590816 */ /* 0x008fe4000000001b */
[----:B--2---:R-:W-:Y:S02]  /*1d20*/  PRMT R88, RZ, 0x5410, R88 ;  /* 0x00005410ff587816 */ /* 0x004fe40000000058 */
[----:B----4-:R-:W-:Y:S02]  /*1d30*/  PRMT R91, RZ, 0x5410, R91 ;  /* 0x00005410ff5b7816 */ /* 0x010fe4000000005b */
.L_x_456:
[----:B0-2---:R-:W-:Y:S05]  /*1d40*/  BSYNC B0 ;  /* 0x0000000000007941 */ /* 0x005fea0003800000 */
.L_x_455:
[----:B------:R-:W-:Y:S02]  /*1d50*/  ISETP.NE.AND P0, PT, RZ, UR9, PT ;  /* 0x00000009ff007c0c */ /* 0x000fe4000bf05270 */
[----:B-----5:R-:W-:-:S02]  /*1d60*/  PRMT R29, RZ, 0x5410, R57 ;  /* 0x00005410ff1d7816 */ /* 0x020fc40000000039 */
[----:B------:R-:W-:Y:S02]  /*1d70*/  PRMT R31, RZ, 0x7610, R57 ;  /* 0x00007610ff1f7816 */ /* 0x000fe40000000039 */
[----:B------:R-:W-:Y:S01]  /*1d80*/  PRMT R33, RZ, 0x5410, R59 ;  /* 0x00005410ff217816 */ /* 0x000fe2000000003b */
[C---:B------:R-:W-:Y:S01]  /*1d90*/  FADD.FTZ R29, -R64.reuse, R29 ;  /* 0x0000001d401d7221 */ /* 0x040fe20000010100 */
[----:B------:R-:W-:Y:S01]  /*1da0*/  PRMT R35, RZ, 0x7610, R59 ;  /* 0x00007610ff237816 */ /* 0x000fe2000000003b */
[C---:B------:R-:W-:Y:S01]  /*1db0*/  FADD.FTZ R31, -R64.reuse, R31 ;  /* 0x0000001f401f7221 */ /* 0x040fe20000010100 */
[----:B------:R-:W-:Y:S01]  /*1dc0*/  LOP3.LUT R15, R15, 0xfffffeff, RZ, 0xc0, !PT ;  /* 0xfffffeff0f0f7812 */ /* 0x000fe200078ec0ff */
[-C--:B------:R-:W-:Y:S01]  /*1dd0*/  FMUL.FTZ R36, R29, R56.reuse ;  /* 0x000000381d247220 */ /* 0x080fe20000410000 */
[--C-:B------:R-:W-:Y:S01]  /*1de0*/  PRMT R27, RZ, 0x5410, R58.reuse ;  /* 0x00005410ff1b7816 */ /* 0x100fe2000000003a */
[C---:B------:R-:W-:Y:S01]  /*1df0*/  FADD.FTZ R41, -R64.reuse, R33 ;  /* 0x0000002140297221 */ /* 0x040fe20000010100 */
[----:B------:R-:W-:Y:S01]  /*1e00*/  PRMT R26, RZ, 0x7610, R58 ;  /* 0x00007610ff1a7816 */ /* 0x000fe2000000003a */
[----:B------:R-:W-:Y:S01]  /*1e10*/  FADD.FTZ R43, -R64, R35 ;  /* 0x00000023402b7221 */ /* 0x000fe20000010100 */
[--C-:B------:R-:W-:Y:S01]  /*1e20*/  PRMT R25, RZ, 0x5410, R60.reuse ;  /* 0x00005410ff197816 */ /* 0x100fe2000000003c */
        /* <DEDUP_REMOVED lines=22> */
.L_x_457:
        /* <DEDUP_REMOVED lines=26> */
.L_x_458:
[----:B------:R-:W-:Y:S01]  /*2130*/  FFMA.FTZ R34, R29, R33, R32 ;  /* 0x000000211d227223 */ /* 0x000fe20000010020 */
[----:B------:R-:W-:Y:S01]  /*2140*/  PRMT R35, RZ, 0x5410, R62 ;  /* 0x00005410ff237816 */ /* 0x000fe2000000003e */
[----:B------:R-:W-:Y:S02]  /*2150*/  FADD.FTZ R32, RZ, R27 ;  /* 0x0000001bff207221 */ /* 0x000fe40000010000 */
[----:B------:R-:W-:Y:S02]  /*2160*/  FADD.FTZ R36, R33, R28 ;  /* 0x0000001c21247221 */ /* 0x000fe40000010000 */
[----:B------:R-:W-:Y:S02]  /*2170*/  FMUL.FTZ R33, R25, R88 ;  /* 0x0000005819217220 */ /* 0x000fe40000410000 */
[----:B------:R-:W-:-:S02]  /*2180*/  FFMA.FTZ R27, R30, R25, R44 ;  /* 0x000000191e1b7223 */ /* 0x000fc4000001002c */
[----:B------:R-:W-:Y:S02]  /*2190*/  FADD.FTZ R28, R32, R25 ;  /* 0x00000019201c7221 */ /* 0x000fe40000010000 */
[----:B------:R-:W-:Y:S02]  /*21a0*/  FFMA.FTZ R25, R29, R26, RZ ;  /* 0x0000001a1d197223 */ /* 0x000fe400000100ff */
[----:B------:R-:W-:Y:S02]  /*21b0*/  FADD.FTZ R29, RZ, R26 ;  /* 0x0000001aff1d7221 */ /* 0x000fe40000010000 */
[----:B------:R-:W-:Y:S02]  /*21c0*/  FFMA.FTZ R30, R30, R33, R34 ;  /* 0x000000211e1e7223 */ /* 0x000fe40000010022 */
[----:B------:R-:W-:Y:S02]  /*21d0*/  FMUL.FTZ R26, R24, R91 ;  /* 0x0000005b181a7220 */ /* 0x000fe40000410000 */
[----:B------:R-:W-:-:S02]  /*21e0*/  FFMA.FTZ R25, R31, R24, R25 ;  /* 0x000000181f197223 */ /* 0x000fc40000010019 */
[----:B------:R-:W-:Y:S01]  /*21f0*/  FADD.FTZ R24, R29, R24 ;  /* 0x000000181d187221 */ /* 0x000fe20000010000 */
[--C-:B------:R-:W-:Y:S01]  /*2200*/  PRMT R29, RZ, 0x5410, R61.reuse ;  /* 0x00005410ff1d7816 */ /* 0x100fe2000000003d */
[----:B------:R-:W-:Y:S01]  /*2210*/  FFMA.FTZ R42, R31, R26, R30 ;  /* 0x0000001a1f2a7223 */ /* 0x000fe2000001001e */
[----:B------:R-:W-:Y:S01]  /*2220*/  PRMT R31, RZ, 0x7610, R61 ;  /* 0x00007610ff1f7816 */ /* 0x000fe2000000003d */
[----:B------:R-:W-:Y:S01]  /*2230*/  FADD.FTZ R33, R36, R33 ;  /* 0x0000002124217221 */ /* 0x000fe20000010000 */
[----:B------:R-:W-:Y:S01]  /*2240*/  PRMT R30, RZ, 0x7610, R62 ;  /* 0x00007610ff1e7816 */ /* 0x000fe2000000003e */
[C---:B------:R-:W-:Y:S02]  /*2250*/  FADD.FTZ R29, -R64.reuse, R29 ;  /* 0x0000001d401d7221 */ /* 0x040fe40000010100 */
[----:B------:R-:W-:Y:S02]  /*2260*/  FADD.FTZ R31, -R64, R31 ;  /* 0x0000001f401f7221 */ /* 0x000fe40000010100 */
        /* <DEDUP_REMOVED lines=21> */
.L_x_459:
[----:B------:R-:W-:Y:S02]  /*23c0*/  FMUL.FTZ R31, R35, R88 ;  /* 0x00000058231f7220 */ /* 0x000fe40000410000 */
[----:B------:R-:W-:Y:S01]  /*23d0*/  FADD.FTZ R34, R26, R33 ;  /* 0x000000211a227221 */ /* 0x000fe20000010000 */
[----:B------:R-:W-:Y:S01]  /*23e0*/  PRMT R33, RZ, 0x7610, R63 ;  /* 0x00007610ff217816 */ /* 0x000fe2000000003f */
[----:B------:R-:W-:Y:S02]  /*23f0*/  FFMA.FTZ R32, R44, R31, R42 ;  /* 0x0000001f2c207223 */ /* 0x000fe4000001002a */
[----:B------:R-:W-:Y:S02]  /*2400*/  FMUL.FTZ R26, R30, R91 ;  /* 0x0000005b1e1a7220 */ /* 0x000fe40000410000 */
[----:B------:R-:W-:-:S02]  /*2410*/  FFMA.FTZ R25, R29, R30, R25 ;  /* 0x0000001e1d197223 */ /* 0x000fc40000010019 */
[----:B------:R-:W-:Y:S01]  /*2420*/  FFMA.FTZ R43, R29, R26, R32 ;  /* 0x0000001a1d2b7223 */ /* 0x000fe20000010020 */
[----:B------:R-:W-:Y:S01]  /*2430*/  PRMT R29, RZ, 0x5410, R63 ;  /* 0x00005410ff1d7816 */ /* 0x000fe2000000003f */
[----:B------:R-:W-:Y:S02]  /*2440*/  FADD.FTZ R33, -R64, R33 ;  /* 0x0000002140217221 */ /* 0x000fe40000010100 */
[----:B------:R-:W-:Y:S02]  /*2450*/  FADD.FTZ R28, R28, R35 ;  /* 0x000000231c1c7221 */ /* 0x000fe40000010000 */
[----:B------:R-:W-:Y:S02]  /*2460*/  FADD.FTZ R29, -R64, R29 ;  /* 0x0000001d401d7221 */ /* 0x000fe40000010100 */
[----:B------:R-:W-:Y:S01]  /*2470*/  FFMA.FTZ R27, R44, R35, R27 ;  /* 0x000000232c1b7223 */ /* 0x000fe2000001001b */
[--C-:B------:R-:W-:Y:S01]  /*2480*/  PRMT R35, RZ, 0x5410, R65.reuse ;  /* 0x00005410ff237816 */ /* 0x100fe20000000041 */
[----:B------:R-:W-:Y:S01]  /*2490*/  FADD.FTZ R24, R24, R30 ;  /* 0x0000001e18187221 */ /* 0x000fe20000010000 */
[----:B------:R-:W-:Y:S01]  /*24a0*/  PRMT R30, RZ, 0x7610, R65 ;  /* 0x00007610ff1e7816 */ /* 0x000fe20000000041 */
[----:B------:R-:W-:-:S02]  /*24b0*/  FMUL.FTZ R42, R29, R56 ;  /* 0x000000381d2a7220 */ /* 0x000fc40000410000 */
[----:B------:R-:W-:Y:S02]  /*24c0*/  FADD.FTZ R31, R34, R31 ;  /* 0x0000001f221f7221 */ /* 0x000fe40000010000 */
        /* <DEDUP_REMOVED lines=20> */
.L_x_460:
[----:B------:R-:W-:Y:S02]  /*2610*/  FMUL.FTZ R32, R35, R88 ;  /* 0x0000005823207220 */ /* 0x000fe40000410000 */
[----:B------:R-:W-:Y:S02]  /*2620*/  FADD.FTZ R33, R26, R31 ;  /* 0x0000001f1a217221 */ /* 0x000fe40000010000 */
[----:B------:R-:W-:Y:S02]  /*2630*/  FFMA.FTZ R31, R42, R32, R43 ;  /* 0x000000202a1f7223 */ /* 0x000fe4000001002b */
[----:B------:R-:W-:Y:S02]  /*2640*/  FMUL.FTZ R26, R30, R91 ;  /* 0x0000005b1e1a7220 */ /* 0x000fe40000410000 */
[----:B------:R-:W-:-:S02]  /*2650*/  FFMA.FTZ R25, R29, R30, R25 ;  /* 0x0000001e1d197223 */ /* 0x000fc40000010019 */
[----:B------:R-:W-:Y:S01]  /*2660*/  FFMA.FTZ R43, R29, R26, R31 ;  /* 0x0000001a1d2b7223 */ /* 0x000fe2000001001f */
[--C-:B------:R-:W-:Y:S01]  /*2670*/  PRMT R29, RZ, 0x5410, R70.reuse ;  /* 0x00005410ff1d7816 */ /* 0x100fe20000000046 */
[----:B------:R-:W-:Y:S01]  /*2680*/  FFMA.FTZ R27, R42, R35, R27 ;  /* 0x000000232a1b7223 */ /* 0x000fe2000001001b */
[----:B------:R-:W-:Y:S01]  /*2690*/  PRMT R31, RZ, 0x7610, R70 ;  /* 0x00007610ff1f7816 */ /* 0x000fe20000000046 */
[----:B------:R-:W-:Y:S01]  /*26a0*/  FADD.FTZ R28, R28, R35 ;  /* 0x000000231c1c7221 */ /* 0x000fe20000010000 */
[----:B------:R-:W-:Y:S01]  /*26b0*/  PRMT R35, RZ, 0x5410, R71 ;  /* 0x00005410ff237816 */ /* 0x000fe20000000047 */
[C---:B------:R-:W-:Y:S02]  /*26c0*/  FADD.FTZ R29, -R64.reuse, R29 ;  /* 0x0000001d401d7221 */ /* 0x040fe40000010100 */
[----:B------:R-:W-:Y:S02]  /*26d0*/  FADD.FTZ R31, -R64, R31 ;  /* 0x0000001f401f7221 */ /* 0x000fe40000010100 */
        /* <DEDUP_REMOVED lines=24> */
.L_x_461:
[----:B------:R-:W-:Y:S02]  /*2860*/  FMUL.FTZ R34, R35, R88 ;  /* 0x0000005823227220 */ /* 0x000fe40000410000 */
[----:B------:R-:W-:Y:S02]  /*2870*/  FADD.FTZ R33, R26, R33 ;  /* 0x000000211a217221 */ /* 0x000fe40000010000 */
[C---:B------:R-:W-:Y:S01]  /*2880*/  FFMA.FTZ R32, R42.reuse, R35, R27 ;  /* 0x000000232a207223 */ /* 0x040fe2000001001b */
[----:B------:R-:W-:Y:S01]  /*2890*/  PRMT R27, RZ, 0x5410, R74 ;  /* 0x00005410ff1b7816 */ /* 0x000fe2000000004a */
[----:B------:R-:W-:Y:S01]  /*28a0*/  FADD.FTZ R36, R33, R34 ;  /* 0x0000002221247221 */ /* 0x000fe20000010000 */
[----:B------:R-:W-:Y:S01]  /*28b0*/  PRMT R33, RZ, 0x7610, R74 ;  /* 0x00007610ff217816 */ /* 0x000fe2000000004a */
[----:B------:R-:W-:-:S02]  /*28c0*/  FFMA.FTZ R26, R42, R34, R43 ;  /* 0x000000222a1a7223 */ /* 0x000fc4000001002b */
[C---:B------:R-:W-:Y:S02]  /*28d0*/  FADD.FTZ R27, -R64.reuse, R27 ;  /* 0x0000001b401b7221 */ /* 0x040fe40000010100 */
[----:B------:R-:W-:Y:S02]  /*28e0*/  FADD.FTZ R33, -R64, R33 ;  /* 0x0000002140217221 */ /* 0x000fe40000010100 */
[----:B------:R-:W-:Y:S01]  /*28f0*/  FADD.FTZ R31, R28, R35 ;  /* 0x000000231c1f7221 */ /* 0x000fe20000010000 */
[--C-:B------:R-:W-:Y:S01]  /*2900*/  PRMT R35, RZ, 0x5410, R75.reuse ;  /* 0x00005410ff237816 */ /* 0x100fe2000000004b */
[-C--:B------:R-:W-:Y:S01]  /*2910*/  FMUL.FTZ R34, R27, R56.reuse ;  /* 0x000000381b227220 */ /* 0x080fe20000410000 */
[----:B------:R-:W-:Y:S01]  /*2920*/  PRMT R28, RZ, 0x7610, R75 ;  /* 0x00007610ff1c7816 */ /* 0x000fe2000000004b */
        /* <DEDUP_REMOVED lines=21> */
.L_x_462:
[C---:B------:R-:W-:Y:S02]  /*2a80*/  FFMA.FTZ R26, R29.reuse, R27, R26 ;  /* 0x0000001b1d1a7223 */ /* 0x040fe4000001001a */
[----:B------:R-:W-:Y:S01]  /*2a90*/  FFMA.FTZ R29, R29, R30, R25 ;  /* 0x0000001e1d1d7223 */ /* 0x000fe20000010019 */
[----:B------:R-:W-:Y:S01]  /*2aa0*/  PRMT R25, RZ, 0x5410, R76 ;  /* 0x00005410ff197816 */ /* 0x000fe2000000004c */
[----:B------:R-:W-:Y:S02]  /*2ab0*/  FMUL.FTZ R37, R35, R88 ;  /* 0x0000005823257220 */ /* 0x000fe40000410000 */
[----:B------:R-:W-:Y:S01]  /*2ac0*/  FADD.FTZ R36, R27, R36 ;  /* 0x000000241b247221 */ /* 0x000fe20000010000 */
[----:B------:R-:W-:Y:S01]  /*2ad0*/  PRMT R27, RZ, 0x7610, R76 ;  /* 0x00007610ff1b7816 */ /* 0x000fe2000000004c */
[----:B------:R-:W-:-:S02]  /*2ae0*/  FADD.FTZ R39, R24, R30 ;  /* 0x0000001e18277221 */ /* 0x000fc40000010000 */
[----:B------:R-:W-:Y:S01]  /*2af0*/  FFMA.FTZ R30, R34, R37, R26 ;  /* 0x00000025221e7223 */ /* 0x000fe2000001001a */
[----:B------:R-:W-:Y:S01]  /*2b00*/  PRMT R26, RZ, 0x7610, R77 ;  /* 0x00007610ff1a7816 */ /* 0x000fe2000000004d */
[----:B------:R-:W-:Y:S02]  /*2b10*/  FADD.FTZ R36, R36, R37 ;  /* 0x0000002524247221 */ /* 0x000fe40000010000 */
[C---:B------:R-:W-:Y:S01]  /*2b20*/  FADD.FTZ R37, -R64.reuse, R25 ;  /* 0x0000001940257221 */ /* 0x040fe20000010100 */
[----:B------:R-:W-:Y:S01]  /*2b30*/  PRMT R25, RZ, 0x5410, R77 ;  /* 0x00005410ff197816 */ /* 0x000fe2000000004d */
        /* <DEDUP_REMOVED lines=23> */
.L_x_463:
[----:B------:R-:W-:Y:S02]  /*2cb0*/  FFMA.FTZ R32, R34, R35, R32 ;  /* 0x0000002322207223 */ /* 0x000fe40000010020 */
[----:B------:R-:W-:Y:S02]  /*2cc0*/  FFMA.FTZ R30, R33, R37, R30 ;  /* 0x00000025211e7223 */ /* 0x000fe4000001001e */
[----:B------:R-:W-:Y:S01]  /*2cd0*/  FADD.FTZ R36, R37, R36 ;  /* 0x0000002425247221 */ /* 0x000fe20000010000 */
[--C-:B------:R-:W-:Y:S01]  /*2ce0*/  PRMT R37, RZ, 0x7610, R78.reuse ;  /* 0x00007610ff257816 */ /* 0x100fe2000000004e */
[----:B------:R-:W-:Y:S01]  /*2cf0*/  FADD.FTZ R34, R31, R35 ;  /* 0x000000231f227221 */ /* 0x000fe20000010000 */
[----:B------:R-:W-:Y:S01]  /*2d00*/  PRMT R31, RZ, 0x5410, R78 ;  /* 0x00005410ff1f7816 */ /* 0x000fe2000000004e */
[----:B------:R-:W-:-:S02]  /*2d10*/  FMUL.FTZ R41, R25, R88 ;  /* 0x0000005819297220 */ /* 0x000fc40000410000 */
[----:B------:R-:W-:Y:S01]  /*2d20*/  FADD.FTZ R43, -R64, R37 ;  /* 0x00000025402b7221 */ /* 0x000fe20000010100 */
[----:B------:R-:W-:Y:S01]  /*2d30*/  PRMT R37, RZ, 0x7610, R79 ;  /* 0x00007610ff257816 */ /* 0x000fe2000000004f */
[----:B------:R-:W-:Y:S02]  /*2d40*/  FFMA.FTZ R38, R24, R41, R30 ;  /* 0x0000002918267223 */ /* 0x000fe4000001001e */
[----:B------:R-:W-:Y:S02]  /*2d50*/  FADD.FTZ R35, R36, R41 ;  /* 0x0000002924237221 */ /* 0x000fe40000010000 */
[----:B------:R-:W-:Y:S01]  /*2d60*/  FADD.FTZ R41, -R64, R31 ;  /* 0x0000001f40297221 */ /* 0x000fe20000010100 */
[----:B------:R-:W-:Y:S01]  /*2d70*/  PRMT R31, RZ, 0x5410, R79 ;  /* 0x00005410ff1f7816 */ /* 0x000fe2000000004f */
        /* <DEDUP_REMOVED lines=22> */
.L_x_464:
[----:B------:R-:W-:Y:S01]  /*2ee0*/  FFMA.FTZ R38, R27, R40, R38 ;  /* 0x000000281b267223 */ /* 0x000fe20000010026 */
[--C-:B------:R-:W-:Y:S01]  /*2ef0*/  PRMT R43, RZ, 0x5410, R81.reuse ;  /* 0x00005410ff2b7816 */ /* 0x100fe20000000051 */
[----:B------:R-:W-:Y:S01]  /*2f00*/  FMUL.FTZ R41, R31, R88 ;  /* 0x000000581f297220 */ /* 0x000fe20000410000 */
[----:B------:R-:W-:Y:S01]  /*2f10*/  PRMT R42, RZ, 0x7610, R81 ;  /* 0x00007610ff2a7816 */ /* 0x000fe20000000051 */
[----:B------:R-:W-:Y:S02]  /*2f20*/  FADD.FTZ R40, R40, R35 ;  /* 0x0000002328287221 */ /* 0x000fe40000010000 */
[----:B------:R-:W-:Y:S02]  /*2f30*/  FFMA.FTZ R29, R33, R28, R29 ;  /* 0x0000001c211d7223 */ /* 0x000fe4000001001d */
[----:B------:R-:W-:Y:S01]  /*2f40*/  FADD.FTZ R33, R39, R28 ;  /* 0x0000001c27217221 */ /* 0x000fe20000010000 */
[----:B------:R-:W-:Y:S01]  /*2f50*/  PRMT R39, RZ, 0x5410, R80 ;  /* 0x00005410ff277816 */ /* 0x000fe20000000050 */
[----:B------:R-:W-:-:S02]  /*2f60*/  FFMA.FTZ R35, R30, R41, R38 ;  /* 0x000000291e237223 */ /* 0x000fc40000010026 */
[----:B------:R-:W-:Y:S01]  /*2f70*/  FADD.FTZ R28, R40, R41 ;  /* 0x00000029281c7221 */ /* 0x000fe20000010000 */
[----:B------:R-:W-:Y:S01]  /*2f80*/  PRMT R41, RZ, 0x7610, R80 ;  /* 0x00007610ff297816 */ /* 0x000fe20000000050 */
[----:B------:R-:W-:-:S04]  /*2f90*/  FADD.FTZ R39, -R64, R39 ;  /* 0x0000002740277221 */ /* 0x000fc80000010100 */
[----:B------:R-:W-:Y:S02]  /*2fa0*/  FADD.FTZ R41, -R64, R41 ;  /* 0x0000002940297221 */ /* 0x000fe40000010100 */
[-C--:B------:R-:W-:Y:S02]  /*2fb0*/  FMUL.FTZ R38, R39, R56.reuse ;  /* 0x0000003827267220 */ /* 0x080fe40000410000 */
        /* <DEDUP_REMOVED lines=21> */
.L_x_465:
[----:B------:R-:W-:Y:S02]  /*3110*/  FFMA.FTZ R40, R36, R39, R35 ;  /* 0x0000002724287223 */ /* 0x000fe40000010023 */
[----:B------:R-:W-:Y:S02]  /*3120*/  FMUL.FTZ R35, R43, R88 ;  /* 0x000000582b237220 */ /* 0x000fe40000410000 */
[----:B------:R-:W-:Y:S02]  /*3130*/  FADD.FTZ R46, R39, R28 ;  /* 0x0000001c272e7221 */ /* 0x000fe40000010000 */
[----:B------:R-:W-:Y:S01]  /*3140*/  FFMA.FTZ R32, R24, R25, R32 ;  /* 0x0000001918207223 */ /* 0x000fe20000010020 */
[----:B------:R-:W-:Y:S01]  /*3150*/  PRMT R24, RZ, 0x7610, R83 ;  /* 0x00007610ff187816 */ /* 0x000fe20000000053 */
[----:B------:R-:W-:Y:S01]  /*3160*/  FADD.FTZ R44, R34, R25 ;  /* 0x00000019222c7221 */ /* 0x000fe20000010000 */
[----:B------:R-:W-:Y:S01]  /*3170*/  PRMT R25, RZ, 0x5410, R82 ;  /* 0x00005410ff197816 */ /* 0x000fe20000000052 */
[----:B------:R-:W-:-:S02]  /*3180*/  FFMA.FTZ R28, R38, R35, R40 ;  /* 0x00000023261c7223 */ /* 0x000fc40000010028 */
[----:B------:R-:W-:Y:S01]  /*3190*/  FADD.FTZ R39, R46, R35 ;  /* 0x000000232e277221 */ /* 0x000fe20000010000 */
[----:B------:R-:W-:Y:S01]  /*31a0*/  PRMT R35, RZ, 0x7610, R82 ;  /* 0x00007610ff237816 */ /* 0x000fe20000000052 */
[----:B------:R-:W-:Y:S01]  /*31b0*/  FADD.FTZ R45, -R64, R25 ;  /* 0x00000019402d7221 */ /* 0x000fe20000010100 */
[----:B------:R-:W-:Y:S01]  /*31c0*/  PRMT R25, RZ, 0x5410, R83 ;  /* 0x00005410ff197816 */ /* 0x000fe20000000053 */
[----:B------:R-:W-:Y:S02]  /*31d0*/  FMUL.FTZ R40, R42, R91 ;  /* 0x0000005b2a287220 */ /* 0x000fe40000410000 */
[----:B------:R-:W-:Y:S02]  /*31e0*/  FADD.FTZ R35, -R64, R35 ;  /* 0x0000002340237221 */ /* 0x000fe40000010100 */
        /* <DEDUP_REMOVED lines=21> */
.L_x_466:
[----:B------:R-:W-:Y:S02]  /*3340*/  FADD.FTZ R48, R40, R39 ;  /* 0x0000002728307221 */ /* 0x000fe40000010000 */
[----:B------:R-:W-:Y:S01]  /*3350*/  FFMA.FTZ R39, R27, R26, R29 ;  /* 0x0000001a1b277223 */ /* 0x000fe2000001001d */
[----:B------:R-:W-:Y:S01]  /*3360*/  PRMT R27, RZ, 0x5410, R84 ;  /* 0x00005410ff1b7816 */ /* 0x000fe20000000054 */
[----:B------:R-:W-:Y:S01]  /*3370*/  FFMA.FTZ R28, R41, R40, R28 ;  /* 0x00000028291c7223 */ /* 0x000fe2000001001c */
[----:B------:R-:W-:Y:S01]  /*3380*/  PRMT R29, RZ, 0x7610, R84 ;  /* 0x00007610ff1d7816 */ /* 0x000fe20000000054 */
[----:B------:R-:W-:Y:S02]  /*3390*/  FMUL.FTZ R45, R25, R88 ;  /* 0x00000058192d7220 */ /* 0x000fe40000410000 */
[----:B------:R-:W-:Y:S01]  /*33a0*/  FADD.FTZ R40, R33, R26 ;  /* 0x0000001a21287221 */ /* 0x000fe20000010000 */
[----:B------:R-:W-:Y:S01]  /*33b0*/  PRMT R26, RZ, 0x7610, R85 ;  /* 0x00007610ff1a7816 */ /* 0x000fe20000000055 */
[----:B------:R-:W-:-:S02]  /*33c0*/  FFMA.FTZ R46, R34, R45, R28 ;  /* 0x0000002d222e7223 */ /* 0x000fc4000001001c */
[----:B------:R-:W-:Y:S02]  /*33d0*/  FADD.FTZ R33, R48, R45 ;  /* 0x0000002d30217221 */ /* 0x000fe40000010000 */
        /* <DEDUP_REMOVED lines=25> */
.L_x_467:
[----:B------:R-:W-:Y:S02]  /*3570*/  FFMA.FTZ R47, R35, R48, R46 ;  /* 0x00000030232f7223 */ /* 0x000fe4000001002e */
[----:B------:R-:W-:Y:S02]  /*3580*/  FMUL.FTZ R45, R27, R88 ;  /* 0x000000581b2d7220 */ /* 0x000fe40000410000 */
[----:B------:R-:W-:Y:S01]  /*3590*/  FADD.FTZ R50, R48, R33 ;  /* 0x0000002130327221 */ /* 0x000fe20000010000 */
[--C-:B------:R-:W-:Y:S01]  /*35a0*/  PRMT R33, RZ, 0x5410, R87.reuse ;  /* 0x00005410ff217816 */ /* 0x100fe20000000057 */
[----:B------:R-:W-:Y:S01]  /*35b0*/  FFMA.FTZ R46, R30, R31, R32 ;  /* 0x0000001f1e2e7223 */ /* 0x000fe20000010020 */
[----:B------:R-:W-:Y:S01]  /*35c0*/  PRMT R32, RZ, 0x7610, R87 ;  /* 0x00007610ff207816 */ /* 0x000fe20000000057 */
[----:B------:R-:W-:Y:S01]  /*35d0*/  FADD.FTZ R44, R44, R31 ;  /* 0x0000001f2c2c7221 */ /* 0x000fe20000010000 */
[--C-:B------:R-:W-:Y:S01]  /*35e0*/  PRMT R31, RZ, 0x5410, R86.reuse ;  /* 0x00005410ff1f7816 */ /* 0x100fe20000000056 */
[----:B------:R-:W-:Y:S01]  /*35f0*/  FFMA.FTZ R48, R28, R45, R47 ;  /* 0x0000002d1c307223 */ /* 0x000fe2000001002f */
[----:B------:R-:W-:Y:S01]  /*3600*/  PRMT R47, RZ, 0x7610, R86 ;  /* 0x00007610ff2f7816 */ /* 0x000fe20000000056 */
[----:B------:R-:W-:-:S02]  /*3610*/  FADD.FTZ R45, R50, R45 ;  /* 0x0000002d322d7221 */ /* 0x000fc40000010000 */
[C---:B------:R-:W-:Y:S02]  /*3620*/  FADD.FTZ R31, -R64.reuse, R31 ;  /* 0x0000001f401f7221 */ /* 0x040fe40000010100 */
        /* <DEDUP_REMOVED lines=23> */
.L_x_468:
[----:B------:R-:W-:Y:S02]  /*37a0*/  FFMA.FTZ R47, R29, R50, R48 ;  /* 0x000000321d2f7223 */ /* 0x000fe40000010030 */
[----:B------:R-:W-:Y:S02]  /*37b0*/  FMUL.FTZ R48, R33, R88 ;  /* 0x0000005821307220 */ /* 0x000fe40000410000 */
[----:B------:R-:W-:Y:S02]  /*37c0*/  FADD.FTZ R51, R50, R45 ;  /* 0x0000002d32337221 */ /* 0x000fe40000010000 */
[----:B------:R-:W-:Y:S02]  /*37d0*/  FFMA.FTZ R45, R36, R37, R39 ;  /* 0x00000025242d7223 */ /* 0x000fe40000010027 */
[----:B------:R-:W-:Y:S02]  /*37e0*/  FMUL.FTZ R49, R32, R91 ;  /* 0x0000005b20317220 */ /* 0x000fe40000410000 */
[----:B------:R-:W-:-:S02]  /*37f0*/  FFMA.FTZ R39, R31, R48, R47 ;  /* 0x000000301f277223 */ /* 0x000fc4000001002f */
[----:B------:R-:W-:Y:S02]  /*3800*/  FADD.FTZ R36, R51, R48 ;  /* 0x0000003033247221 */ /* 0x000fe40000010000 */
[----:B------:R-:W-:Y:S01]  /*3810*/  FADD.FTZ R47, R40, R37 ;  /* 0x00000025282f7221 */ /* 0x000fe20000010000 */
[--C-:B------:R-:W-:Y:S01]  /*3820*/  PRMT R37, RZ, 0x5410, R16.reuse ;  /* 0x00005410ff257816 */ /* 0x100fe20000000010 */
[----:B------:R-:W-:Y:S01]  /*3830*/  FFMA.FTZ R48, R30, R49, R39 ;  /* 0x000000311e307223 */ /* 0x000fe20000010027 */
[----:B------:R-:W-:Y:S01]  /*3840*/  PRMT R39, RZ, 0x7610, R16 ;  /* 0x00007610ff277816 */ /* 0x000fe20000000010 */
[----:B------:R-:W-:Y:S01]  /*3850*/  FFMA.FTZ R46, R38, R43, R46 ;  /* 0x0000002b262e7223 */ /* 0x000fe2000001002e */
[----:B------:R-:W-:Y:S01]  /*3860*/  PRMT R38, RZ, 0x7610, R17 ;  /* 0x00007610ff267816 */ /* 0x000fe20000000011 */
[C---:B------:R-:W-:Y:S02]  /*3870*/  FADD.FTZ R37, -R64.reuse, R37 ;  /* 0x0000002540257221 */ /* 0x040fe40000010100 */
[----:B------:R-:W-:Y:S01]  /*3880*/  FADD.FTZ R51, -R64, R39 ;  /* 0x0000002740337221 */ /* 0x000fe20000010100 */
[----:B------:R-:W-:Y:S01]  /*3890*/  PRMT R39, RZ, 0x5410, R17 ;  /* 0x00005410ff277816 */ /* 0x000fe20000000011 */
        /* <DEDUP_REMOVED lines=22> */
.L_x_469:
[----:B------:R-:W-:Y:S02]  /*3a00*/  FMUL.FTZ R50, R39, R88 ;  /* 0x0000005827327220 */ /* 0x000fe40000410000 */
[----:B------:R-:W-:Y:S02]  /*3a10*/  FADD.FTZ R40, R44, R43 ;  /* 0x0000002b2c287221 */ /* 0x000fe40000010000 */
[----:B------:R-:W-:Y:S02]  /*3a20*/  FMUL.FTZ R44, R38, R91 ;  /* 0x0000005b262c7220 */ /* 0x000fe40000410000 */
[----:B------:R-:W-:Y:S02]  /*3a30*/  FFMA.FTZ R43, R37, R50, R48 ;  /* 0x00000032252b7223 */ /* 0x000fe40000010030 */
[----:B------:R-:W-:Y:S02]  /*3a40*/  FADD.FTZ R51, R49, R50 ;  /* 0x0000003231337221 */ /* 0x000fe40000010000 */
[----:B------:R-:W-:Y:S01]  /*3a50*/  FFMA.FTZ R48, R41, R42, R45 ;  /* 0x0000002a29307223 */ /* 0x000fe2000001002d */
[--C-:B------:R-:W-:Y:S01]  /*3a60*/  PRMT R41, RZ, 0x5410, R18.reuse ;  /* 0x00005410ff297816 */ /* 0x100fe20000000012 */
[----:B------:R-:W-:Y:S01]  /*3a70*/  FFMA.FTZ R49, R36, R44, R43 ;  /* 0x0000002c24317223 */ /* 0x000fe2000001002b */
[----:B------:R-:W-:Y:S01]  /*3a80*/  PRMT R43, RZ, 0x7610, R18 ;  /* 0x00007610ff2b7816 */ /* 0x000fe20000000012 */
[----:B------:R-:W-:-:S02]  /*3a90*/  FADD.FTZ R45, R47, R42 ;  /* 0x0000002a2f2d7221 */ /* 0x000fc40000010000 */
[C---:B------:R-:W-:Y:S02]  /*3aa0*/  FADD.FTZ R41, -R64.reuse, R41 ;  /* 0x0000002940297221 */ /* 0x040fe40000010100 */
[----:B------:R-:W-:Y:S01]  /*3ab0*/  FADD.FTZ R47, -R64, R43 ;  /* 0x0000002b402f7221 */ /* 0x000fe20000010100 */
[----:B------:R-:W-:Y:S01]  /*3ac0*/  PRMT R43, RZ, 0x5410, R19 ;  /* 0x00005410ff2b7816 */ /* 0x000fe20000000013 */
[----:B------:R-:W-:Y:S01]  /*3ad0*/  FADD.FTZ R50, R44, R51 ;  /* 0x000000332c327221 */ /* 0x000fe20000010000 */
        /* <DEDUP_REMOVED lines=22> */
.L_x_470:
[----:B------:R-:W-:Y:S01]  /*3c40*/  FFMA.FTZ R47, R35, R24, R48 ;  /* 0x00000018232f7223 */ /* 0x000fe20000010030 */
[----:B------:R-:W-:Y:S01]  /*3c50*/  PRMT R35, RZ, 0x5410, R20 ;  /* 0x00005410ff237816 */ /* 0x000fe20000000014 */
[----:B------:R-:W-:-:S02]  /*3c60*/  FMUL.FTZ R51, R43, R88 ;  /* 0x000000582b337220 */ /* 0x000fc40000410000 */
[----:B------:R-:W-:Y:S02]  /*3c70*/  FFMA.FTZ R46, R34, R25, R46 ;  /* 0x00000019222e7223 */ /* 0x000fe4000001002e */
[----:B------:R-:W-:Y:S02]  /*3c80*/  FFMA.FTZ R34, R42, R51, R49 ;  /* 0x000000332a227223 */ /* 0x000fe40000010031 */
[----:B------:R-:W-:Y:S01]  /*3c90*/  FADD.FTZ R49, -R64, R35 ;  /* 0x0000002340317221 */ /* 0x000fe20000010100 */
[----:B------:R-:W-:Y:S01]  /*3ca0*/  PRMT R35, RZ, 0x7610, R20 ;  /* 0x00007610ff237816 */ /* 0x000fe20000000014 */
[----:B------:R-:W-:Y:S02]  /*3cb0*/  FMUL.FTZ R48, R44, R91 ;  /* 0x0000005b2c307220 */ /* 0x000fe40000410000 */
[----:B------:R-:W-:Y:S01]  /*3cc0*/  FADD.FTZ R51, R50, R51 ;  /* 0x0000003332337221 */ /* 0x000fe20000010000 */
[----:B------:R-:W-:Y:S01]  /*3cd0*/  PRMT R50, RZ, 0x7610, R21 ;  /* 0x00007610ff327816 */ /* 0x000fe20000000015 */
[----:B------:R-:W-:-:S02]  /*3ce0*/  FADD.FTZ R53, -R64, R35 ;  /* 0x0000002340357221 */ /* 0x000fc40000010100 */
[----:B------:R-:W-:Y:S02]  /*3cf0*/  FFMA.FTZ R35, R41, R48, R34 ;  /* 0x0000003029237223 */ /* 0x000fe40000010022 */
[----:B------:R-:W-:Y:S01]  /*3d00*/  FADD.FTZ R34, R48, R51 ;  /* 0x0000003330227221 */ /* 0x000fe20000010000 */
[----:B------:R-:W-:Y:S01]  /*3d10*/  PRMT R51, RZ, 0x5410, R21 ;  /* 0x00005410ff337816 */ /* 0x000fe20000000015 */
        /* <DEDUP_REMOVED lines=20> */
[----:B------:R-:W-:-:S04]  /*3e60*/  FMUL.FTZ R51, R51, R72 ;  /* 0x0000004833337220 */ /* 0x000fc80000410000 */
.L_x_471:
[----:B------:R-:W-:Y:S02]  /*3e70*/  FMUL.FTZ R53, R51, R88 ;  /* 0x0000005833357220 */ /* 0x000fe40000410000 */
[----:B------:R-:W-:Y:S02]  /*3e80*/  FMUL.FTZ R54, R50, R91 ;  /* 0x0000005b32367220 */ /* 0x000fe40000410000 */
[----:B------:R-:W-:Y:S01]  /*3e90*/  FFMA.FTZ R52, R48, R53, R35 ;  /* 0x0000003530347223 */ /* 0x000fe20000010023 */
[----:B------:R-:W-:Y:S01]  /*3ea0*/  PRMT R35, RZ, 0x5410, R22 ;  /* 0x00005410ff237816 */ /* 0x000fe20000000016 */
[----:B------:R-:W-:Y:S01]  /*3eb0*/  FADD.FTZ R53, R34, R53 ;  /* 0x0000003522357221 */ /* 0x000fe20000010000 */
[----:B------:R-:W-:Y:S01]  /*3ec0*/  PRMT R34, RZ, 0x7610, R23 ;  /* 0x00007610ff227816 */ /* 0x000fe20000000017 */
[----:B------:R-:W-:Y:S02]  /*3ed0*/  FFMA.FTZ R55, R49, R54, R52 ;  /* 0x0000003631377223 */ /* 0x000fe40000010034 */
[----:B------:R-:W-:-:S02]  /*3ee0*/  FADD.FTZ R54, R54, R53 ;  /* 0x0000003536367221 */ /* 0x000fc40000010000 */
        /* <DEDUP_REMOVED lines=25> */
.L_x_472:
[----:B------:R-:W-:Y:S01]  /*4080*/  FMUL.FTZ R73, R35, R88 ;  /* 0x0000005823497220 */ /* 0x000fe20000410000 */
[----:B------:R-:W-:Y:S01]  /*4090*/  ISETP.GT.AND P0, PT, R124, 0x1e, PT ;  /* 0x0000001e7c00780c */ /* 0x000fe20003f04270 */
[----:B------:R-:W-:Y:S01]  /*40a0*/  FADD.FTZ R40, R40, R25 ;  /* 0x0000001928287221 */ /* 0x000fe20000010000 */
[----:B------:R-:W-:Y:S01]  /*40b0*/  BSSY B0, `(.L_x_473) ;  /* 0x0000063000007945 */ /* 0x000fe20003800000 */
[----:B------:R-:W-:Y:S01]  /*40c0*/  FFMA.FTZ R72, R52, R73, R55 ;  /* 0x0000004934487223 */ /* 0x000fe20000010037 */
[----:B------:R-:W-:Y:S01]  /*40d0*/  MOV R105, 0x4 ;  /* 0x0000000400697802 */ /* 0x000fe20000000f00 */
[----:B------:R-:W-:Y:S02]  /*40e0*/  FADD.FTZ R54, R54, R73 ;  /* 0x0000004936367221 */ /* 0x000fe40000010000 */
[----:B------:R-:W-:Y:S02]  /*40f0*/  FMUL.FTZ R73, R34, R91 ;  /* 0x0000005b22497220 */ /* 0x000fe40000410000 */
[----:B------:R-:W-:-:S02]  /*4100*/  FADD.FTZ R45, R45, R24 ;  /* 0x000000182d2d7221 */ /* 0x000fc40000010000 */
[----:B------:R-:W-:Y:S02]  /*4110*/  FFMA.FTZ R72, R53, R73, R72 ;  /* 0x0000004935487223 */ /* 0x000fe40000010048 */
[----:B------:R-:W-:Y:S02]  /*4120*/  FADD.FTZ R73, R73, R54 ;  /* 0x0000003649497221 */ /* 0x000fe40000010000 */
[----:B------:R-:W-:Y:S01]  /*4130*/  FFMA.FTZ R46, R28, R27, R46 ;  /* 0x0000001b1c2e7223 */ /* 0x000fe2000001002e */
[----:B------:R-:W0:Y:S01]  /*4140*/  SHFL.DOWN PT, R55, R72, 0x1, 0x1f ;  /* 0x08201f0048377f89 */ /* 0x000e2200000e0000 */
[----:B------:R-:W-:Y:S02]  /*4150*/  FFMA.FTZ R47, R29, R26, R47 ;  /* 0x0000001a1d2f7223 */ /* 0x000fe4000001002f */
[----:B------:R-:W-:Y:S01]  /*4160*/  FADD.FTZ R40, R40, R27 ;  /* 0x0000001b28287221 */ /* 0x000fe20000010000 */
[----:B------:R-:W1:Y:S01]  /*4170*/  SHFL.DOWN PT, R54, R73, 0x1, 0x1f ;  /* 0x08201f0049367f89 */ /* 0x000e6200000e0000 */
        /* <DEDUP_REMOVED lines=9> */
[----:B------:R-:W-:Y:S02]  /*4210*/  FFMA.FTZ R46, R42, R43, R46 ;  /* 0x0000002b2a2e7223 */ /* 0x000fe4000001002e */
[----:B0-----:R-:W-:Y:S02]  /*4220*/  @!P0 FADD.FTZ R72, R72, R55 ;  /* 0x0000003748488221 */ /* 0x001fe40000010000 */
[----:B------:R-:W-:Y:S02]  /*4230*/  FFMA.FTZ R47, R41, R44, R47 ;  /* 0x0000002c292f7223 */ /* 0x000fe4000001002f */
[----:B-1----:R-:W-:Y:S01]  /*4240*/  @!P0 FADD.FTZ R73, R73, R54 ;  /* 0x0000003649498221 */ /* 0x002fe20000010000 */
[----:B------:R-:W0:Y:S01]  /*4250*/  SHFL.DOWN PT, R55, R72, 0x2, 0x1f ;  /* 0x08401f0048377f89 */ /* 0x000e2200000e0000 */
[----:B------:R-:W-:Y:S01]  /*4260*/  ISETP.GT.AND P0, PT, R124, 0x1d, PT ;  /* 0x0000001d7c00780c */ /* 0x000fe20003f04270 */
[----:B------:R-:W-:-:S02]  /*4270*/  FADD.FTZ R40, R40, R43 ;  /* 0x0000002b28287221 */ /* 0x000fc40000010000 */
[----:B------:R-:W1:Y:S01]  /*4280*/  SHFL.DOWN PT, R54, R73, 0x2, 0x1f ;  /* 0x08401f0049367f89 */ /* 0x000e6200000e0000 */
[----:B------:R-:W-:Y:S02]  /*4290*/  FADD.FTZ R45, R45, R44 ;  /* 0x0000002c2d2d7221 */ /* 0x000fe40000010000 */
[----:B------:R-:W-:Y:S02]  /*42a0*/  FFMA.FTZ R46, R48, R51, R46 ;  /* 0x00000033302e7223 */ /* 0x000fe4000001002e */
[----:B------:R-:W-:Y:S02]  /*42b0*/  FFMA.FTZ R47, R49, R50, R47 ;  /* 0x00000032312f7223 */ /* 0x000fe4000001002f */
[----:B------:R-:W-:Y:S02]  /*42c0*/  FADD.FTZ R40, R40, R51 ;  /* 0x0000003328287221 */ /* 0x000fe40000010000 */
[----:B------:R-:W-:Y:S02]  /*42d0*/  FADD.FTZ R45, R45, R50 ;  /* 0x000000322d2d7221 */ /* 0x000fe40000010000 */
[----:B------:R-:W-:Y:S01]  /*42e0*/  FFMA.FTZ R24, R52, R35, R46 ;  /* 0x0000002334187223 */ /* 0x000fe2000001002e */
[----:B------:R-:W-:Y:S01]  /*42f0*/  SHF.L.U32 R52, R3, 0x4, RZ ;  /* 0x0000000403347819 */ /* 0x000fe200000006ff */
[----:B------:R-:W-:-:S02]  /*4300*/  FFMA.FTZ R25, R53, R34, R47 ;  /* 0x0000002235197223 */ /* 0x000fc4000001002f */
[----:B------:R-:W-:Y:S02]  /*4310*/  FADD.FTZ R26, R40, R35 ;  /* 0x00000023281a7221 */ /* 0x000fe40000010000 */
[----:B------:R-:W-:Y:S02]  /*4320*/  FADD.FTZ R27, R45, R34 ;  /* 0x000000222d1b7221 */ /* 0x000fe40000010000 */
[----:B0-----:R-:W-:-:S03]  /*4330*/  @!P0 FADD.FTZ R72, R72, R55 ;  /* 0x0000003748488221 */ /* 0x001fc60000010000 */
[----:B------:R-:W-:Y:S01]  /*4340*/  STS.128 [R3.X16+0xa0], R24 ;  /* 0x0000a01803007388 */ /* 0x000fe2000000cc00 */
[----:B-1----:R-:W-:Y:S01]  /*4350*/  @!P0 FADD.FTZ R73, R73, R54 ;  /* 0x0000003649498221 */ /* 0x002fe20000010000 */
        /* <DEDUP_REMOVED lines=56> */
.L_x_474:
[----:B0-----:R-:W-:Y:S05]  /*46e0*/  BSYNC B0 ;  /* 0x0000000000007941 */ /* 0x001fea0003800000 */
.L_x_473:
        /* <DEDUP_REMOVED lines=41> */
.L_x_476:
[----:B------:R-:W-:Y:S05]  /*4980*/  BSYNC B0 ;  /* 0x0000000000007941 */ /* 0x000fea0003800000 */
.L_x_475:
        /* <DEDUP_REMOVED lines=16> */
.L_x_478:
[----:B------:R-:W-:Y:S05]  /*4a90*/  BSYNC B0 ;  /* 0x0000000000007941 */ /* 0x000fea0003800000 */
.L_x_477:
[----:B0-----:R-:W-:-:S10]  /*4aa0*/  HFMA2.MMA R24, -RZ, RZ, 0, 1.1920928955078125e-07 ;  /* 0x00000002ff187435 */ /* 0x001fd400000001ff */
[----:B------:R-:W-:-:S13]  /*4ab0*/  ISETP.LE.U32.AND P6, PT, R24, c[0x0][0xc], PT ;  /* 0x0000030018007a0c */ /* 0x000fda0003fc3070 */
[----:B------:R-:W-:Y:S05]  /*4ac0*/  @!P6 BRA `(.L_x_479) ;  /* 0x000012800000e947 */ /* 0x000fea0003800000 */
[----:B------:R-:W-:-:S05]  /*4ad0*/  LOP3.LUT R24, R5, 0x1, RZ, 0xc0, !PT ;  /* 0x0000000105187812 */ /* 0x000fca00078ec0ff */
[----:B------:R-:W-:-:S04]  /*4ae0*/  IMAD R25, R24, c[0x0][0x10], RZ ;  /* 0x0000040018197a24 */ /* 0x000fc800078e02ff */
[C---:B------:R-:W-:Y:S01]  /*4af0*/  IMAD R26, R25.reuse, c[0x0][0xc], RZ ;  /* 0x00000300191a7a24 */ /* 0x040fe200078e02ff */
[----:B------:R-:W-:-:S04]  /*4b00*/  IADD3 R24, R25, R0, RZ ;  /* 0x0000000019187210 */ /* 0x000fc80007ffe0ff */
[----:B------:R-:W-:Y:S01]  /*4b10*/  SHF.L.U32 R26, R26, 0x1, RZ ;  /* 0x000000011a1a7819 */ /* 0x000fe200000006ff */
[----:B------:R-:W-:-:S04]  /*4b20*/  IMAD.WIDE.U32 R24, R24, R105, c[0x0][0x1a8] ;  /* 0x00006a0018187625 */ /* 0x000fc800078e0069 */
[----:B------:R-:W-:Y:S01]  /*4b30*/  IMAD.WIDE R26, R26, R105, c[0x0][0x1b0] ;  /* 0x00006c001a1a7625 */ /* 0x000fe200078e0269 */
[----:B------:R-:W-:Y:S05]  /*4b40*/  @P0 BRA `(.L_x_480) ;  /* 0x0000019000000947 */ /* 0x000fea0003800000 */
[C---:B------:R-:W-:Y:S01]  /*4b50*/  LEA R28, P6, R125.reuse, R26, 0x3 ;  /* 0x0000001a7d1c7211 */ /* 0x040fe200078c18ff */
[----:B------:R-:W0:Y:S03]  /*4b60*/  S2R R124, SR_LANEID ;  /* 0x00000000007c7919 */ /* 0x000e260000000000 */
[----:B------:R-:W-:-:S05]  /*4b70*/  LEA.HI.X R29, R125, R27, RZ, 0x3, P6 ;  /* 0x0000001b7d1d7211 */ /* 0x000fca00030f1cff */
[----:B------:R1:W-:Y:S01]  /*4b80*/  STG.E.64 [R28.64], R72 ;  /* 0x000000481c007986 */ /* 0x0003e2000c101b06 */
[----:B------:R-:W-:Y:S06]  /*4b90*/  MEMBAR.ALL.GPU ;  /* 0x0000000000007992 */ /* 0x000fec000000a000 */
[----:B------:R-:W-:Y:S01]  /*4ba0*/  VOTEU.ANY UR5, UPT, PT ;  /* 0x0000000000057886 */ /* 0x000fe200038e0100 */
[----:B------:R-:W-:Y:S01]  /*4bb0*/  LOP3.LUT P6, RZ, R5, 0x2, RZ, 0xc0, !PT ;  /* 0x0000000205ff7812 */ /* 0x000fe200078cc0ff */
[----:B------:R-:W-:Y:S01]  /*4bc0*/  UPOPC UR8, UR5 ;  /* 0x00000005000872bf */ /* 0x000fe20008000000 */
[----:B-1----:R-:W-:Y:S01]  /*4bd0*/  MOV R28, 0x1 ;  /* 0x00000001001c7802 */ /* 0x002fe20000000f00 */
[----:B------:R-:W-:Y:S01]  /*4be0*/  UFLO.U32 UR5, UR5 ;  /* 0x00000005000572bd */ /* 0x000fe200080e0000 */
[----:B------:R-:W-:Y:S01]  /*4bf0*/  SEL R31, RZ, c[0x0][0xc], P6 ;  /* 0x00000300ff1f7a07 */ /* 0x000fe20003000000 */
[----:B------:R-:W-:-:S00]  /*4c00*/  ERRBAR ;  /* 0x00000000000079ab */ /* 0x000fc00000000000 */
[----:B------:R-:W-:Y:S02]  /*4c10*/  P2R R30, PR, RZ, 0x1 ;  /* 0x00000001ff1e7803 */ /* 0x000fe40000000000 */
[----:B------:R-:W-:-:S02]  /*4c20*/  SEL R28, R28, 0xffffffff, !P6 ;  /* 0xffffffff1c1c7807 */ /* 0x000fc40007000000 */
[----:B0-----:R-:W-:Y:S02]  /*4c30*/  ISETP.EQ.U32.AND P0, PT, R124, UR5, PT ;  /* 0x000000057c007c0c */ /* 0x001fe4000bf02070 */
[----:B------:R-:W-:Y:S01]  /*4c40*/  ISETP.NE.AND P6, PT, R31, -0x1, PT ;  /* 0xffffffff1f00780c */ /* 0x000fe20003fc5270 */
[----:B------:R-:W-:-:S10]  /*4c50*/  IMAD R29, R28, UR8, RZ ;  /* 0x000000081c1d7c24 */ /* 0x000fd4000f8e02ff */
[----:B------:R0:W-:Y:S01]  /*4c60*/  @P0 RED.E.ADD.S32.STRONG.GPU [R24.64], R29 ;  /* 0x0000001d1800098e */ /* 0x0001e2000c10e386 */
[----:B------:R-:W-:Y:S01]  /*4c70*/  ISETP.NE.AND P0, PT, R30, RZ, PT ;  /* 0x000000ff1e00720c */ /* 0x000fe20003f05270 */
[----:B------:R-:W-:Y:S05]  /*4c80*/  @!P6 BRA `(.L_x_480) ;  /* 0x000000500000e947 */ /* 0x000fea0003800000 */
.L_x_481:
[----:B------:R-:W2:Y:S01]  /*4c90*/  LDG.E.STRONG.GPU R28, [R24.64] ;  /* 0x00000006181c7981 */ /* 0x000ea2000c1ef900 */
[----:B------:R-:W-:Y:S01]  /*4ca0*/  YIELD ;  /* 0x0000000000007946 */ /* 0x000fe20003800000 */
[----:B--2---:R-:W-:Y:S01]  /*4cb0*/  ISETP.NE.AND P6, PT, R28, R31, PT ;  /* 0x0000001f1c00720c */ /* 0x004fe20003fc5270 */
[----:B------:R-:W-:-:S12]  /*4cc0*/  CCTL.IVALL ;  /* 0x00000000ff00798f */ /* 0x000fd80002000000 */
[----:B------:R-:W-:Y:S05]  /*4cd0*/  @P6 BRA `(.L_x_481) ;  /* 0xffffffb000006947 */ /* 0x000fea000383ffff */
.L_x_480:
        /* <DEDUP_REMOVED lines=9> */
[----:B------:R-:W-:Y:S02]  /*4d70*/  IADD3 R25, -R123, c[0x0][0xc], RZ ;  /* 0x000003007b197a10 */ /* 0x000fe40007ffe1ff */
[----:B------:R-:W-:Y:S02]  /*4d80*/  MOV R24, RZ ;  /* 0x000000ff00187202 */ /* 0x000fe40000000f00 */
        /* <DEDUP_REMOVED lines=12> */
.L_x_485:
        /* <DEDUP_REMOVED lines=115> */
.L_x_484:
        /* <DEDUP_REMOVED lines=63> */
.L_x_486:
[----:B------:R-:W-:-:S04]  /*5970*/  LOP3.LUT P6, RZ, R15, 0x1, RZ, 0xc0, !PT ;  /* 0x000000010fff7812 */ /* 0x000fc800078cc0ff */
[----:B------:R-:W-:-:S13]  /*5980*/  ISETP.NE.OR P6, PT, R25, RZ, P6 ;  /* 0x000000ff1900720c */ /* 0x000fda00037c5670 */
[----:B------:R-:W-:Y:S05]  /*5990*/  @!P6 BRA `(.L_x_482) ;  /* 0x000001f00000e947 */ /* 0x000fea0003800000 */
.L_x_483:
        /* <DEDUP_REMOVED lines=31> */
.L_x_482:
        /* <DEDUP_REMOVED lines=10> */
.L_x_488:
[----:B------:R-:W-:Y:S05]  /*5c30*/  BSYNC B0 ;  /* 0x0000000000007941 */ /* 0x000fea0003800000 */
.L_x_487:
        /* <DEDUP_REMOVED lines=17> */
.L_x_479:
[----:B------:R-:W-:Y:S04]  /*5d50*/  @!P0 STS.64 [0x90], R72 ;  /* 0x00009048ff008388 */ /* 0x000fe80000000a00 */
[----:B------:R-:W-:Y:S01]  /*5d60*/  BAR.SYNC.DEFER_BLOCKING 0x0 ;  /* 0x0000000000007b1d */ /* 0x000fe20000010000 */
[----:B------:R-:W-:Y:S01]  /*5d70*/  ISETP.NE.AND P6, PT, RZ, UR9, PT ;  /* 0x00000009ff007c0c */ /* 0x000fe2000bfc5270 */
[----:B------:R-:W-:Y:S01]  /*5d80*/  IMAD.WIDE.U32 R26, R3, -0x77777777, RZ ;  /* 0x88888889031a7825 */ /* 0x000fe200078e00ff */
[----:B------:R-:W-:-:S02]  /*5d90*/  PRMT R33, RZ, 0x5410, R58 ;  /* 0x00005410ff217816 */ /* 0x000fc4000000003a */
[----:B------:R-:W-:Y:S02]  /*5da0*/  PRMT R58, RZ, 0x7610, R58 ;  /* 0x00007610ff3a7816 */ /* 0x000fe4000000003a */
[----:B------:R-:W-:Y:S02]  /*5db0*/  SHF.R.U32.HI R28, RZ, 0x5, R27 ;  /* 0x00000005ff1c7819 */ /* 0x000fe4000001161b */
[----:B------:R-:W-:Y:S01]  /*5dc0*/  PRMT R31, RZ, 0x5410, R59 ;  /* 0x00005410ff1f7816 */ /* 0x000fe2000000003b */
[----:B0-----:R-:W0:Y:S02]  /*5dd0*/  LDS.64 R24, [0x90] ;  /* 0x00009000ff187984 */ /* 0x001e240000000a00 */
        /* <DEDUP_REMOVED lines=27> */
.L_x_489:
        /* <DEDUP_REMOVED lines=19> */
.L_x_491:
[----:B------:R-:W-:Y:S05]  /*60c0*/  BSYNC B0 ;  /* 0x0000000000007941 */ /* 0x000fea0003800000 */
.L_x_490:
        /* <DEDUP_REMOVED lines=28> */
.L_x_492:
        /* <DEDUP_REMOVED lines=19> */
.L_x_494:
[----:B------:R-:W-:Y:S05]  /*63c0*/  BSYNC B0 ;  /* 0x0000000000007941 */ /* 0x000fea0003800000 */
.L_x_493:
        /* <DEDUP_REMOVED lines=28> */
.L_x_495:
        /* <DEDUP_REMOVED lines=19> */
.L_x_497:
[----:B------:R-:W-:Y:S05]  /*66c0*/  BSYNC B0 ;  /* 0x0000000000007941 */ /* 0x000fea0003800000 */
.L_x_496:
[----:B------:R-:W-:Y:S01]  /*66d0*/  ISETP.NE.AND P0, PT, RZ, UR9, PT ;  /* 0x00000009ff007c0c */ /* 0x000fe2000bf05270 */
[C---:B------:R-:W-:Y:S01]  /*66e0*/  FADD.FTZ R31, -R64.reuse, R31 ;  /* 0x0000001f401f7221 */ /* 0x040fe20000010100 */
        /* <DEDUP_REMOVED lines=26> */
.L_x_498:
[----:B------:R-:W-:Y:S01]  /*6890*/  LOP3.LUT P0, RZ, R15, 0x10, RZ, 0xc0, !PT ;  /* 0x000000100fff7812 */ /* 0x000fe2000780c0ff */
[----:B------:R-:W-:-:S12]  /*68a0*/  BSSY B0, `(.L_x_499) ;  /* 0x0000012000007945 */ /* 0x000fd80003800000 */
[----:B------:R-:W-:Y:S05]  /*68b0*/  @!P0 BRA `(.L_x_500) ;  /* 0x0000010000008947 */ /* 0x000fea0003800000 */
[----:B------:R-:W-:Y:S01]  /*68c0*/  MOV R24, R68 ;  /* 0x0000004400187202 */ /* 0x000fe20000000f00 */
[----:B0-----:R-:W-:Y:S01]  /*68d0*/  IMAD R26, R115, c[0x0][0x1d8], RZ ;  /* 0x00007600731a7a24 */ /* 0x001fe200078e02ff */
        /* <DEDUP_REMOVED lines=14> */
.L_x_500:
[----:B------:R-:W-:Y:S05]  /*69c0*/  BSYNC B0 ;  /* 0x0000000000007941 */ /* 0x000fea0003800000 */
.L_x_499:
        /* <DEDUP_REMOVED lines=28> */
.L_x_501:
        /* <DEDUP_REMOVED lines=19> */
.L_x_503:
[----:B------:R-:W-:Y:S05]  /*6cc0*/  BSYNC B0 ;  /* 0x0000000000007941 */ /* 0x000fea0003800000 */
.L_x_502:
        /* <DEDUP_REMOVED lines=28> */
.L_x_504:
        /* <DEDUP_REMOVED lines=19> */
.L_x_506:
[----:B------:R-:W-:Y:S05]  /*6fc0*/  BSYNC B0 ;  /* 0x0000000000007941 */ /* 0x000fea0003800000 */
.L_x_505:
        /* <DEDUP_REMOVED lines=28> */
.L_x_507:
        /* <DEDUP_REMOVED lines=19> */
.L_x_509:
[----:B------:R-:W-:Y:S05]  /*72c0*/  BSYNC B0 ;  /* 0x0000000000007941 */ /* 0x000fea0003800000 */
.L_x_508:
        /* <DEDUP_REMOVED lines=28> */
.L_x_510:
        /* <DEDUP_REMOVED lines=18> */
.L_x_512:
[----:B------:R-:W-:Y:S05]  /*75b0*/  BSYNC B0 ;  /* 0x0000000000007941 */ /* 0x000fea0003800000 */
.L_x_511:
        /* <DEDUP_REMOVED lines=27> */
.L_x_513:
        /* <DEDUP_REMOVED lines=18> */
.L_x_515:
[----:B------:R-:W-:Y:S05]  /*7890*/  BSYNC B0 ;  /* 0x0000000000007941 */ /* 0x000fea0003800000 */
.L_x_514:
        /* <DEDUP_REMOVED lines=27> */
.L_x_516:
        /* <DEDUP_REMOVED lines=18> */
.L_x_518:
[----:B------:R-:W-:Y:S05]  /*7b70*/  BSYNC B0 ;  /* 0x0000000000007941 */ /* 0x000fea0003800000 */
.L_x_517:
        /* <DEDUP_REMOVED lines=27> */
.L_x_519:
        /* <DEDUP_REMOVED lines=18> */
.L_x_521:
[----:B------:R-:W-:Y:S05]  /*7e50*/  BSYNC B0 ;  /* 0x0000000000007941 */ /* 0x000fea0003800000 */
.L_x_520:
        /* <DEDUP_REMOVED lines=28> */
.L_x_522:
        /* <DEDUP_REMOVED lines=18> */
.L_x_524:
[----:B------:R-:W-:Y:S05]  /*8140*/  BSYNC B0 ;  /* 0x0000000000007941 */ /* 0x000fea0003800000 */
.L_x_523:
        /* <DEDUP_REMOVED lines=28> */
.L_x_525:
        /* <DEDUP_REMOVED lines=23> */
.L_x_527:
[----:B------:R-:W-:Y:S05]  /*8480*/  BSYNC B0 ;  /* 0x0000000000007941 */ /* 0x000fea0003800000 */
.L_x_526:
        /* <DEDUP_REMOVED lines=27> */
.L_x_528:
        /* <DEDUP_REMOVED lines=23> */
.L_x_530:
[----:B------:R-:W-:Y:S05]  /*87b0*/  BSYNC B0 ;  /* 0x0000000000007941 */ /* 0x000fea0003800000 */
.L_x_529:
        /* <DEDUP_REMOVED lines=27> */
.L_x_531:
        /* <DEDUP_REMOVED lines=25> */
.L_x_533:
[----:B------:R-:W-:Y:S05]  /*8b00*/  BSYNC B0 ;  /* 0x0000000000007941 */ /* 0x000fea0003800000 */
.L_x_532:
        /* <DEDUP_REMOVED lines=25> */
.L_x_534:
        /* <DEDUP_REMOVED lines=20> */
.L_x_536:
[----:B------:R-:W-:Y:S05]  /*8de0*/  BSYNC B0 ;  /* 0x0000000000007941 */ /* 0x000fea0003800000 */
.L_x_535:
[----:B------:R-:W-:Y:S02]  /*8df0*/  IADD3 R6, R6, c[0x0][0x10], RZ ;  /* 0x0000040006067a10 */ /* 0x000fe40007ffe0ff */
[----:B------:R-:W-:Y:S02]  /*8e00*/  IADD3 R5, R5, 0x1, RZ ;  /* 0x0000000105057810 */ /* 0x000fe40007ffe0ff */
[----:B------:R-:W-:-:S13]  /*8e10*/  ISETP.GE.AND P0, PT, R6, UR4, PT ;  /* 0x0000000406007c0c */ /* 0x000fda000bf06270 */
[----:B------:R-:W-:Y:S01]  /*8e20*/  @P0 CALL.REL.NOINC `(.L_x_454) ;  /* 0x0000001000000944 */ /* 0x000fe20003c00000 */
[----:B------:R-:W-:Y:S05]  /*8e30*/  BRA `(.L_x_537) ;  /* 0xffff789000007947 */ /* 0x000fea000383ffff */
.L_x_454:
[----:B-12---:R-:W-:Y:S01]  /*8e40*/  HFMA2.MMA R4, -RZ, RZ, 0, 5.9604644775390625e-08 ;  /* 0x00000001ff047435 */ /* 0x006fe200000001ff */
[----:B------:R-:W-:Y:S01]  /*8e50*/  ISETP.NE.AND P1, PT, R3, RZ, PT ;  /* 0x000000ff0300720c */ /* 0x000fe20003f25270 */
[----:B------:R-:W-:Y:S01]  /*8e60*/  HFMA2.MMA R5, -RZ, RZ, 0, 2.384185791015625e-07 ;  /* 0x00000004ff057435 */ /* 0x000fe200000001ff */
[----:B------:R-:W-:Y:S01]  /*8e70*/  MOV R6, c[0x0][0x10] ;  /* 0x0000040000067a02 */ /* 0x000fe20000000f00 */
[----:B------:R-:W-:Y:S06]  /*8e80*/  BSSY B0, `(.L_x_538) ;  /* 0x000000e000007945 */ /* 0x000fec0003800000 */
[----:B------:R-:W-:-:S02]  /*8e90*/  ISETP.NE.AND P0, PT, R4, c[0x0][0xc], PT ;  /* 0x0000030004007a0c */ /* 0x000fc40003f05270 */
[----:B------:R-:W-:-:S04]  /*8ea0*/  SHF.L.U32 R4, R6, 0x1, RZ ;  /* 0x0000000106047819 */ /* 0x000fc800000006ff */
[----:B------:R-:W-:-:S05]  /*8eb0*/  SEL R4, R4, RZ, P0 ;  /* 0x000000ff04047207 */ /* 0x000fca0000000000 */
        /* <DEDUP_REMOVED lines=10> */
.L_x_539:
[----:B------:R-:W-:Y:S05]  /*8f60*/  BSYNC B0 ;  /* 0x0000000000007941 */ /* 0x000fea0003800000 */
.L_x_538:
[----:B------:R-:W-:Y:S01]  /*8f70*/  UMOV UR4, 0x1 ;  /* 0x0000000100047882 */ /* 0x000fe20000000000 */
[----:B-1----:R-:W-:Y:S01]  /*8f80*/  IADD3 R7, R6, -0x1, RZ ;  /* 0xffffffff06077810 */ /* 0x002fe20007ffe0ff */
[----:B------:R-:W-:Y:S02]  /*8f90*/  ULDC UR5, c[0x0][0xc] ;  /* 0x0000030000057ab9 */ /* 0x000fe40000000800 */
[----:B------:R-:W-:-:S06]  /*8fa0*/  UIADD3 UR4, -UR4, UR5, URZ ;  /* 0x0000000504047290 */ /* 0x000fcc000fffe13f */
[----:B------:R-:W-:-:S04]  /*8fb0*/  ISETP.NE.AND P0, PT, R2, UR4, PT ;  /* 0x0000000402007c0c */ /* 0x000fc8000bf05270 */
[----:B------:R-:W-:-:S13]  /*8fc0*/  ISETP.NE.OR P0, PT, R0, R7, P0 ;  /* 0x000000070000720c */ /* 0x000fda0000705670 */
[----:B------:R-:W-:Y:S05]  /*8fd0*/  @P0 EXIT ;  /* 0x000000000000094d */ /* 0x000fea0003800000 */
[----:B------:R-:W-:Y:S05]  /*8fe0*/  @P1 BRA `(.L_x_540) ;  /* 0x0000008000001947 */ /* 0x000fea0003800000 */
[----:B------:R-:W-:-:S05]  /*8ff0*/  IMAD R0, R6, c[0x0][0xc], RZ ;  /* 0x0000030006007a24 */ /* 0x000fca00078e02ff */
[----:B------:R-:W-:-:S13]  /*9000*/  ISETP.NE.AND P0, PT, R0, -0x1, PT ;  /* 0xffffffff0000780c */ /* 0x000fda0003f05270 */
[----:B------:R-:W-:Y:S05]  /*9010*/  @!P0 BRA `(.L_x_540) ;  /* 0x0000005000008947 */ /* 0x000fea0003800000 */
.L_x_541:
[----:B------:R-:W2:Y:S01]  /*9020*/  LDG.E.STRONG.GPU R7, [R4.64] ;  /* 0x0000000604077981 */ /* 0x000ea2000c1ef900 */
[----:B------:R-:W-:Y:S01]  /*9030*/  YIELD ;  /* 0x0000000000007946 */ /* 0x000fe20003800000 */
[----:B--2---:R-:W-:Y:S01]  /*9040*/  ISETP.NE.AND P0, PT, R7, R0, PT ;  /* 0x000000000700720c */ /* 0x004fe20003f05270 */
[----:B------:R-:W-:-:S12]  /*9050*/  CCTL.IVALL ;  /* 0x00000000ff00798f */ /* 0x000fd80002000000 */
[----:B------:R-:W-:Y:S05]  /*9060*/  @P0 BRA `(.L_x_541) ;  /* 0xffffffb000000947 */ /* 0x000fea000383ffff */
.L_x_540:
[----:B------:R-:W-:Y:S02]  /*9070*/  WARPSYNC 0xffffffff ;  /* 0xffffffff00007948 */ /* 0x000fe40003800000 */
[----:B------:R-:W-:Y:S01]  /*9080*/  MOV R21, c[0x0][0x1dc] ;  /* 0x0000770000157a02 */ /* 0x000fe20000000f00 */
[----:B------:R-:W-:Y:S03]  /*9090*/  BAR.SYNC.DEFER_BLOCKING 0x0 ;  /* 0x0000000000007b1d */ /* 0x000fe60000010000 */
[----:B------:R-:W-:-:S04]  /*90a0*/  LEA.HI R0, P0, R21, c[0x0][0x1d8], RZ, 0x1 ;  /* 0x0000760015007a11 */ /* 0x000fc800078108ff */
[----:B------:R-:W-:-:S04]  /*90b0*/  IADD3.X R5, RZ, c[0x0][0x1dc], RZ, P0, !PT ;  /* 0x00007700ff057a10 */ /* 0x000fc800007fe4ff */
[----:B0-----:R-:W-:Y:S02]  /*90c0*/  SHF.R.S64 R16, R0, 0x1, R5 ;  /* 0x0000000100107819 */ /* 0x001fe40000001005 */
        /* <DEDUP_REMOVED lines=19> */
.L_x_542:
[----:B------:R-:W-:-:S04]  /*9200*/  LEA R8, P0, R3, c[0x0][0x1b8], 0x2 ;  /* 0x00006e0003087a11 */ /* 0x000fc800078010ff */
[----:B------:R-:W-:Y:S02]  /*9210*/  LEA.HI.X R9, R3, c[0x0][0x1bc], R10, 0x2, P0 ;  /* 0x00006f0003097a11 */ /* 0x000fe400000f140a */
[-C--:B------:R-:W-:Y:S02]  /*9220*/  LEA R10, P0, R16, R8.reuse, 0x2 ;  /* 0x00000008100a7211 */ /* 0x080fe400078010ff */
[-C--:B------:R-:W-:Y:S01]  /*9230*/  LEA R14, P2, R25, R8.reuse, 0x2 ;  /* 0x00000008190e7211 */ /* 0x080fe200078410ff */
[----:B------:R-:W2:Y:S01]  /*9240*/  LDG.E R0, [R8.64] ;  /* 0x0000000608007981 */ /* 0x000ea2000c1e1900 */
[----:B------:R-:W-:Y:S02]  /*9250*/  LEA R12, P1, R18, R8, 0x2 ;  /* 0x00000008120c7211 */ /* 0x000fe400078210ff */
[C---:B------:R-:W-:Y:S02]  /*9260*/  IADD3.X R11, R9.reuse, R29, RZ, P0, !PT ;  /* 0x0000001d090b7210 */ /* 0x040fe400007fe4ff */
[----:B------:R-:W-:-:S02]  /*9270*/  IADD3.X R15, R9, R23, RZ, P2, !PT ;  /* 0x00000017090f7210 */ /* 0x000fc400017fe4ff */
[----:B------:R-:W-:Y:S02]  /*9280*/  IADD3.X R13, R21, R9, RZ, P1, !PT ;  /* 0x00000009150d7210 */ /* 0x000fe40000ffe4ff */
[----:B0-----:R0:W2:Y:S04]  /*9290*/  LDG.E R11, [R10.64] ;  /* 0x000000060a0b7981 */ /* 0x0010a8000c1e1900 */
[----:B------:R-:W3:Y:S04]  /*92a0*/  LDG.E R12, [R12.64] ;  /* 0x000000060c0c7981 */ /* 0x000ee8000c1e1900 */
[----:B------:R-:W3:Y:S01]  /*92b0*/  LDG.E R15, [R14.64] ;  /* 0x000000060e0f7981 */ /* 0x000ee2000c1e1900 */
[----:B------:R-:W-:Y:S01]  /*92c0*/  HFMA2.MMA R7, -RZ, RZ, 0, 1.1920928955078125e-07 ;  /* 0x00000002ff077435 */ /* 0x000fe200000001ff */
[----:B------:R-:W-:-:S02]  /*92d0*/  SHF.L.U32 R6, R3, 0x1, RZ ;  /* 0x0000000103067819 */ /* 0x000fc400000006ff */
[----:B------:R-:W-:-:S07]  /*92e0*/  IADD3 R3, R3, 0x1e0, RZ ;  /* 0x000001e003037810 */ /* 0x000fce0007ffe0ff */
[----:B------:R-:W-:-:S04]  /*92f0*/  IMAD.WIDE R4, R6, R7, c[0x0][0x168] ;  /* 0x00005a0006047625 */ /* 0x000fc800078e0207 */
[----:B------:R-:W-:Y:S01]  /*9300*/  IMAD.WIDE R6, R6, R7, c[0x0][0x170] ;  /* 0x00005c0006067625 */ /* 0x000fe200078e0207 */
[----:B------:R-:W-:Y:S02]  /*9310*/  ISETP.GT.U32.AND P0, PT, R16, R3, PT ;  /* 0x000000031000720c */ /* 0x000fe40003f04070 */
[----:B0-----:R-:W-:-:S04]  /*9320*/  SHF.R.S32.HI R10, RZ, 0x1f, R3 ;  /* 0x0000001fff0a7819 */ /* 0x001fc80000011403 */
[----:B------:R-:W-:Y:S02]  /*9330*/  ISETP.GT.AND.EX P0, PT, R27, R10, PT, P0 ;  /* 0x0000000a1b00720c */ /* 0x000fe40003f04300 */
[----:B--2---:R-:W-:Y:S02]  /*9340*/  F2FP.BF16.PACK_AB R17, R11, R0 ;  /* 0x000000000b11723e */ /* 0x004fe400000010ff */
[----:B---3--:R-:W-:-:S03]  /*9350*/  F2FP.BF16.PACK_AB R19, R15, R12 ;  /* 0x0000000c0f13723e */ /* 0x008fc600000010ff */
[----:B------:R0:W-:Y:S04]  /*9360*/  STG.E [R4.64], R17 ;  /* 0x0000001104007986 */ /* 0x0001e8000c101906 */
[----:B------:R0:W-:Y:S02]  /*9370*/  STG.E [R6.64], R19 ;  /* 0x0000001306007986 */ /* 0x0001e4000c101906 */
[----:B------:R-:W-:Y:S05]  /*9380*/  @P0 BRA `(.L_x_542) ;  /* 0xfffffe7000000947 */ /* 0x000fea000383ffff */
[----:B------:R-:W-:Y:S05]  /*9390*/  EXIT ;  /* 0x000000000000794d */ /* 0x000fea0003800000 */
.L_x_543:
        /* <DEDUP_REMOVED lines=14> */
.L_x_5620:


//--------------------- .text._Z35group_norm_nhwc_bwd_one_pass_kernelI11Bf16IOBf16WLi256ELi120ELi480EEv26Group_norm_nhwc_bwd_params --------------------------
	.section	.text._Z35group_norm_nhwc_bwd_one_pass_kernelI11Bf16IOBf16WLi256ELi120ELi480EEv26Group_norm_nhwc_bwd_params,"ax",@progbits
	.sectioninfo	@"SHI_REGISTERS=128"
	.align	128
        .global         _Z35group_norm_nhwc_bwd_one_pass_kernelI11Bf16IOBf16WLi256ELi120ELi480EEv26Group_norm_nhwc_bwd_params
        .type           _Z35group_norm_nhwc_bwd_one_pass_kernelI11Bf16IOBf16WLi256ELi120ELi480EEv26Group_norm_nhwc_bwd_params,@function
        .size           _Z35group_norm_nhwc_bwd_one_pass_kernelI11Bf16IOBf16WLi256ELi120ELi480EEv26Group_norm_nhwc_bwd_params,(.L_x_5621 - _Z35group_norm_nhwc_bwd_one_pass_kernelI11Bf16IOBf16WLi256ELi120ELi480EEv26Group_norm_nhwc_bwd_params)
        .other          _Z35group_norm_nhwc_bwd_one_pass_kernelI11Bf16IOBf16WLi256ELi120ELi480EEv26Group_norm_nhwc_bwd_params,@"STO_CUDA_ENTRY STV_DEFAULT"
_Z35group_norm_nhwc_bwd_one_pass_kernelI11Bf16IOBf16WLi256ELi120ELi480EEv26Group_norm_nhwc_bwd_params:
.text._Z35group_norm_nhwc_bwd_one_pass_kernelI11Bf16IOBf16WLi256ELi120ELi480EEv26Group_norm_nhwc_bwd_params:
        /* <DEDUP_REMOVED lines=190> */
.L_x_691:
        /* <DEDUP_REMOVED lines=64> */
[----:B------:R-:W-:Y:S02]  /*0fe0*/  MOV R5, UR22 ;  /* 0x0000001600057c02 */ /* 0x000fe40008000f00 */
[----:B------:R-:W-:-:S04]  /*0ff0*/  IADD3 R44, P0, R99, UR22, RZ ;  /* 0x00000016632c7c10 */ /* 0x000fc8000ff1e0ff */
[----:B------:R-:W-:Y:S01]  /*1000*/  LEA.HI.X.SX32 R45, R5, R4, 0x1, P0 ;  /* 0x00000004052d7211 */ /* 0x000fe200000f0eff */
[----:B------:R-:W-:Y:S01]  /*1010*/  IMAD.WIDE.U32 R4, R0, -0x77777777, RZ ;  /* 0x8888888900047825 */ /* 0x000fe200078e00ff */
[----:B------:R-:W-:-:S04]  /*1020*/  @!UP1 UIADD3 UR7, -UR7, URZ, URZ ;  /* 0x0000003f07079290 */ /* 0x000fc8000fffe13f */
[----:B------:R-:W-:Y:S01]  /*1030*/  SHF.R.U32.HI R4, RZ, 0x5, R5 ;  /* 0x00000005ff047819 */ /* 0x000fe20000011605 */
[----:B------:R-:W-:Y:S01]  /*1040*/  USEL UR7, UR14, UR7, !UP0 ;  /* 0x000000070e077287 */ /* 0x000fe2000c000000 */
[----:B------:R-:W-:Y:S02]  /*1050*/  MOV R5, UR20 ;  /* 0x0000001400057c02 */ /* 0x000fe40008000f00 */
[----:B------:R-:W-:Y:S02]  /*1060*/  ULDC.64 UR14, c[0x0][0x1e8] ;  /* 0x00007a00000e7ab9 */ /* 0x000fe40000000a00 */
[----:B------:R-:W-:Y:S01]  /*1070*/  USHF.R.S32.HI UR5, URZ, 0x1f, UR7 ;  /* 0x0000001f3f057899 */ /* 0x000fe20008011407 */
[----:B------:R-:W-:-:S03]  /*1080*/  IMAD R18, R5, c[0x0][0x1fc], R4 ;  /* 0x00007f0005127a24 */ /* 0x000fc600078e0204 */
[----:B------:R-:W-:Y:S02]  /*1090*/  UIMAD UR5, UR5, UR14, URZ ;  /* 0x0000000e050572a4 */ /* 0x000fe4000f8e023f */
[----:B------:R-:W-:Y:S02]  /*10a0*/  IADD3 R4, R18, 0xc8, RZ ;  /* 0x000000c812047810 */ /* 0x000fe40007ffe0ff */
[----:B------:R-:W-:Y:S02]  /*10b0*/  UIMAD UR5, UR7, UR15, UR5 ;  /* 0x0000000f070572a4 */ /* 0x000fe4000f8e0205 */
        /* <DEDUP_REMOVED lines=435> */
[----:B------:R-:W-:-:S09]  /*2bf0*/  SHF.R.S32.HI R80, RZ, 0x1f, R117 ;  /* 0x0000001fff507819 */ /* 0x000fd20000011475 */
[----:B------:R0:W5:Y:S02]  /*2c00*/  @P6 LDG.E R76, [R20.64] ;  /* 0x00000012144c6981 */ /* 0x000164000c1e1900 */
[----:B0-----:R-:W-:Y:S01]  /*2c10*/  MOV R20, RZ ;  /* 0x000000ff00147202 */ /* 0x001fe20000000f00 */
[----:B------:R-:W-:-:S05]  /*2c20*/  @P5 IMAD R21, R80, c[0x0][0x1d8], RZ ;  /* 0x0000760050155a24 */ /* 0x000fca00078e02ff */
[----:B------:R0:W5:Y:S01]  /*2c30*/  @P1 LDG.E R20, [R52.64] ;  /* 0x0000001234141981 */ /* 0x000162000c1e1900 */
[----:B------:R-:W-:Y:S01]  /*2c40*/  @P5 IMAD R21, R117, c[0x0][0x1dc], R21 ;  /* 0x0000770075155a24 */ /* 0x000fe200078e0215 */
[----:B0-----:R-:W-:Y:S02]  /*2c50*/  @P5 MOV R52, R44 ;  /* 0x0000002c00345202 */ /* 0x001fe40000000f00 */
[----:B------:R-:W-:-:S05]  /*2c60*/  @P5 MOV R53, R43 ;  /* 0x0000002b00355202 */ /* 0x000fca0000000f00 */
[----:B------:R-:W-:Y:S01]  /*2c70*/  @P5 IMAD.WIDE.U32 R52, R117, c[0x0][0x1d8], R52 ;  /* 0x0000760075345a25 */ /* 0x000fe200078e0034 */
[----:B------:R-:W-:-:S04]  /*2c80*/  HFMA2.MMA R74, -RZ, RZ, 0, 0 ;  /* 0x00000000ff4a7435 */ /* 0x000fc800000001ff */
[----:B------:R-:W-:Y:S02]  /*2c90*/  @P5 IADD3 R21, R53, R21, RZ ;  /* 0x0000001535155210 */ /* 0x000fe40007ffe0ff */
[C---:B------:R-:W-:Y:S02]  /*2ca0*/  @P5 SHF.L.U32 R80, R52.reuse, 0x1, RZ ;  /* 0x0000000134505819 */ /* 0x040fe400000006ff */
[----:B------:R-:W-:Y:S02]  /*2cb0*/  @P5 SHF.L.U64.HI R21, R52, 0x1, R21 ;  /* 0x0000000134155819 */ /* 0x000fe40000010215 */
[----:B------:R-:W-:Y:S01]  /*2cc0*/  @P5 IADD3 R52, P0, R80, c[0x0][0x180], RZ ;  /* 0x0000600050345a10 */ /* 0x000fe20007f1e0ff */
[----:B------:R0:W5:Y:S03]  /*2cd0*/  @P4 LDG.E R74, [R78.64] ;  /* 0x000000124e4a4981 */ /* 0x000166000c1e1900 */
[----:B------:R-:W-:-:S02]  /*2ce0*/  @P5 IADD3.X R53, R21, c[0x0][0x184], RZ, P0, !PT ;  /* 0x0000610015355a10 */ /* 0x000fc400007fe4ff */
[----:B------:R-:W-:-:S04]  /*2cf0*/  @P5 IADD3 R80, P0, R80, c[0x0][0x178], RZ ;  /* 0x00005e0050505a10 */ /* 0x000fc80007f1e0ff */
[----:B------:R-:W-:Y:S01]  /*2d00*/  @P5 IADD3.X R81, R21, c[0x0][0x17c], RZ, P0, !PT ;  /* 0x00005f0015515a10 */ /* 0x000fe200007fe4ff */
[----:B0-----:R-:W-:Y:S01]  /*2d10*/  CS2R R78, SRZ ;  /* 0x00000000004e7805 */ /* 0x001fe2000001ff00 */
[----:B------:R-:W-:Y:S02]  /*2d20*/  LOP3.LUT P5, RZ, R75, 0x2, RZ, 0xc0, !PT ;  /* 0x000000024bff7812 */ /* 0x000fe400078ac0ff */
[----:B------:R-:W-:-:S03]  /*2d30*/  LOP3.LUT P3, RZ, R3, 0x20000, RZ, 0xc0, !PT ;  /* 0x0002000003ff7812 */ /* 0x000fc6000786c0ff */
[----:B------:R0:W5:Y:S01]  /*2d40*/  @P1 LDG.E R79, [R90.64] ;  /* 0x000000125a4f1981 */ /* 0x000162000c1e1900 */
[----:B------:R-:W-:Y:S01]  /*2d50*/  LOP3.LUT P6, RZ, R3, 0x2, RZ, 0xc0, !PT ;  /* 0x0000000203ff7812 */ /* 0x000fe200078cc0ff */
[----:B0-----:R-:W-:Y:S01]  /*2d60*/  CS2R R90, SRZ ;  /* 0x00000000005a7805 */ /* 0x001fe2000001ff00 */
[----:B------:R-:W-:-:S05]  /*2d70*/  SHF.R.S32.HI R92, RZ, 0x1f, R116 ;  /* 0x0000001fff5c7819 */ /* 0x000fca0000011474 */
[----:B------:R0:W5:Y:S01]  /*2d80*/  @P5 LDG.E R91, [R22.64] ;  /* 0x00000012165b5981 */ /* 0x000162000c1e1900 */
[----:B------:R-:W-:Y:S01]  /*2d90*/  HFMA2.MMA R21, -RZ, RZ, 0, 0 ;  /* 0x00000000ff157435 */ /* 0x000fe200000001ff */
[----:B------:R-:W-:Y:S02]  /*2da0*/  LOP3.LUT P1, RZ, R3, 0x2000, RZ, 0xc0, !PT ;  /* 0x0000200003ff7812 */ /* 0x000fe4000782c0ff */
[----:B------:R-:W-:Y:S01]  /*2db0*/  LOP3.LUT P4, RZ, R75, 0x4, RZ, 0xc0, !PT ;  /* 0x000000044bff7812 */ /* 0x000fe2000788c0ff */
[----:B------:R-:W-:Y:S01]  /*2dc0*/  HFMA2.MMA R98, -RZ, RZ, 0, 0 ;  /* 0x00000000ff627435 */ /* 0x000fe200000001ff */
[----:B------:R-:W-:Y:S01]  /*2dd0*/  SHF.R.S32.HI R77, RZ, 0x1f, R115 ;  /* 0x0000001fff4d7819 */ /* 0x000fe20000011473 */
[----:B------:R2:W5:Y:S01]  /*2de0*/  @P2 LDG.E R90, [R28.64] ;  /* 0x000000121c5a2981 */ /* 0x000562000c1e1900 */
[----:B0-----:R-:W-:Y:S01]  /*2df0*/  MOV R22, RZ ;  /* 0x000000ff00167202 */ /* 0x001fe20000000f00 */
[----:B------:R-:W-:Y:S02]  /*2e00*/  @P6 IMAD R23, R92, c[0x0][0x1d8], RZ ;  /* 0x000076005c176a24 */ /* 0x000fe400078e02ff */
[----:B------:R0:W5:Y:S04]  /*2e10*/  @P5 LDG.E R21, [R58.64] ;  /* 0x000000123a155981 */ /* 0x000168000c1e1900 */
[----:B------:R3:W5:Y:S01]  /*2e20*/  @P3 LDG.E R22, [R54.64] ;  /* 0x0000001236163981 */ /* 0x000762000c1e1900 */
[----:B------:R-:W-:Y:S01]  /*2e30*/  @P6 IMAD R23, R116, c[0x0][0x1dc], R23 ;  /* 0x0000770074176a24 */ /* 0x000fe200078e0217 */
[----:B---3--:R-:W-:-:S02]  /*2e40*/  @P6 MOV R54, R44 ;  /* 0x0000002c00366202 */ /* 0x008fc40000000f00 */
[----:B------:R-:W-:-:S05]  /*2e50*/  @P6 MOV R55, R43 ;  /* 0x0000002b00376202 */ /* 0x000fca0000000f00 */
[----:B------:R-:W-:-:S05]  /*2e60*/  @P6 IMAD.WIDE.U32 R54, R116, c[0x0][0x1d8], R54 ;  /* 0x0000760074366a25 */ /* 0x000fca00078e0036 */
[----:B------:R-:W-:Y:S02]  /*2e70*/  @P6 IADD3 R23, R55, R23, RZ ;  /* 0x0000001737176210 */ /* 0x000fe40007ffe0ff */
[C---:B0-----:R-:W-:Y:S02]  /*2e80*/  @P6 SHF.L.U32 R58, R54.reuse, 0x1, RZ ;  /* 0x00000001363a6819 */ /* 0x041fe400000006ff */
[----:B------:R-:W-:Y:S02]  /*2e90*/  @P6 SHF.L.U64.HI R23, R54, 0x1, R23 ;  /* 0x0000000136176819 */ /* 0x000fe40000010217 */
[----:B------:R-:W-:Y:S01]  /*2ea0*/  @P6 IADD3 R54, P0, R58, c[0x0][0x180], RZ ;  /* 0x000060003a366a10 */ /* 0x000fe20007f1e0ff */
[----:B------:R-:W-:Y:S01]  /*2eb0*/  CS2R R92, SRZ ;  /* 0x00000000005c7805 */ /* 0x000fe2000001ff00 */
[----:B------:R-:W-:Y:S02]  /*2ec0*/  LOP3.LUT R3, R3, 0xffbfffff, RZ, 0xc0, !PT ;  /* 0xffbfffff03037812 */ /* 0x000fe400078ec0ff */
[----:B------:R-:W-:-:S02]  /*2ed0*/  @P6 IADD3.X R55, R23, c[0x0][0x184], RZ, P0, !PT ;  /* 0x0000610017376a10 */ /* 0x000fc400007fe4ff */
[----:B------:R-:W-:Y:S01]  /*2ee0*/  @P6 IADD3 R58, P0, R58, c[0x0][0x178], RZ ;  /* 0x00005e003a3a6a10 */ /* 0x000fe20007f1e0ff */
[----:B------:R0:W5:Y:S01]  /*2ef0*/  @P3 LDG.E R93, [R94.64] ;  /* 0x000000125e5d3981 */ /* 0x000162000c1e1900 */
[----:B------:R-:W-:Y:S02]  /*2f00*/  @P6 LOP3.LUT R3, R3, 0x400000, RZ, 0xfc, !PT ;  /* 0x0040000003036812 */ /* 0x000fe400078efcff */
[----:B------:R-:W-:Y:S01]  /*2f10*/  @P6 IADD3.X R59, R23, c[0x0][0x17c], RZ, P0, !PT ;  /* 0x00005f00173b6a10 */ /* 0x000fe200007fe4ff */
[----:B------:R3:W5:Y:S01]  /*2f20*/  @P1 LDG.E R92, [R96.64] ;  /* 0x00000012605c1981 */ /* 0x000762000c1e1900 */
[----:B------:R-:W-:Y:S02]  /*2f30*/  LOP3.LUT P6, RZ, R3, 0x8000, RZ, 0xc0, !PT ;  /* 0x0000800003ff7812 */ /* 0x000fe400078cc0ff */
[----:B------:R-:W-:Y:S01]  /*2f40*/  LOP3.LUT P5, RZ, R75, 0x1, RZ, 0xc0, !PT ;  /* 0x000000014bff7812 */ /* 0x000fe200078ac0ff */
[----:B0-----:R-:W-:Y:S01]  /*2f50*/  CS2R R94, SRZ ;  /* 0x00000000005e7805 */ /* 0x001fe2000001ff00 */
[----:B------:R-:W-:Y:S01]  /*2f60*/  LOP3.LUT P3, RZ, R3, 0x80000000, RZ, 0xc0, !PT ;  /* 0x8000000003ff7812 */ /* 0x000fe2000786c0ff */
[----:B------:R-:W-:-:S04]  /*2f70*/  HFMA2.MMA R23, -RZ, RZ, 0, 0 ;  /* 0x00000000ff177435 */ /* 0x000fc800000001ff */
[----:B------:R0:W5:Y:S01]  /*2f80*/  @P4 LDG.E R95, [R24.64] ;  /* 0x00000012185f4981 */ /* 0x000162000c1e1900 */
[----:B--2---:R-:W-:-:S03]  /*2f90*/  MOV R28, RZ ;  /* 0x000000ff001c7202 */ /* 0x004fc60000000f00 */
[----:B------:R3:W5:Y:S04]  /*2fa0*/  @P6 LDG.E R98, [R100.64] ;  /* 0x0000001264626981 */ /* 0x000768000c1e1900 */
[----:B------:R2:W5:Y:S01]  /*2fb0*/  @P4 LDG.E R23, [R68.64] ;  /* 0x0000001244174981 */ /* 0x000562000c1e1900 */
[----:B0-----:R-:W-:Y:S01]  /*2fc0*/  MOV R24, RZ ;  /* 0x000000ff00187202 */ /* 0x001fe20000000f00 */
[----:B------:R-:W-:Y:S02]  /*2fd0*/  @P5 IMAD R25, R77, c[0x0][0x1d8], RZ ;  /* 0x000076004d195a24 */ /* 0x000fe400078e02ff */
[----:B------:R0:W5:Y:S04]  /*2fe0*/  @P3 LDG.E R94, [R26.64] ;  /* 0x000000121a5e3981 */ /* 0x000168000c1e1900 */
[----:B------:R4:W5:Y:S01]  /*2ff0*/  @P6 LDG.E R24, [R60.64] ;  /* 0x000000123c186981 */ /* 0x000962000c1e1900 */
[----:B------:R-:W-:Y:S01]  /*3000*/  LOP3.LUT P4, RZ, R3, 0x40000000, RZ, 0xc0, !PT ;  /* 0x4000000003ff7812 */ /* 0x000fe2000788c0ff */
[----:B------:R-:W-:Y:S01]  /*3010*/  @P5 IMAD R25, R115, c[0x0][0x1dc], R25 ;  /* 0x0000770073195a24 */ /* 0x000fe200078e0219 */
[----:B----4-:R-:W-:-:S02]  /*3020*/  @P5 MOV R60, R44 ;  /* 0x0000002c003c5202 */ /* 0x010fc40000000f00 */
[----:B------:R-:W-:Y:S01]  /*3030*/  @P5 MOV R61, R43 ;  /* 0x0000002b003d5202 */ /* 0x000fe20000000f00 */
[----:B0-----:R-:W-:-:S04]  /*3040*/  HFMA2.MMA R26, -RZ, RZ, 0, 0 ;  /* 0x00000000ff1a7435 */ /* 0x001fc800000001ff */
[----:B------:R-:W-:Y:S01]  /*3050*/  @P5 IMAD.WIDE.U32 R60, R115, c[0x0][0x1d8], R60 ;  /* 0x00007600733c5a25 */ /* 0x000fe200078e003c */
[----:B------:R-:W-:-:S04]  /*3060*/  SHF.R.S32.HI R75, RZ, 0x1f, R114 ;  /* 0x0000001fff4b7819 */ /* 0x000fc80000011472 */
[----:B------:R-:W-:Y:S01]  /*3070*/  @P5 IADD3 R25, R61, R25, RZ ;  /* 0x000000193d195210 */ /* 0x000fe20007ffe0ff */
[----:B------:R0:W5:Y:S03]  /*3080*/  @P1 LDG.E R26, [R62.64] ;  /* 0x000000123e1a1981 */ /* 0x000166000c1e1900 */
[C---:B------:R-:W-:Y:S02]  /*3090*/  @P5 SHF.L.U64.HI R25, R60.reuse, 0x1, R25 ;  /* 0x000000013c195819 */ /* 0x040fe40000010219 */
[----:B------:R-:W-:Y:S01]  /*30a0*/  @P5 SHF.L.U32 R60, R60, 0x1, RZ ;  /* 0x000000013c3c5819 */ /* 0x000fe200000006ff */
[----:B------:R-:W-:Y:S01]  /*30b0*/  @P4 IMAD R27, R75, c[0x0][0x1d8], RZ ;  /* 0x000076004b1b4a24 */ /* 0x000fe200078e02ff */
[----:B0-----:R-:W-:Y:S02]  /*30c0*/  @P4 MOV R62, R44 ;  /* 0x0000002c003e4202 */ /* 0x001fe40000000f00 */
[----:B------:R-:W-:-:S02]  /*30d0*/  @P4 MOV R63, R43 ;  /* 0x0000002b003f4202 */ /* 0x000fc40000000f00 */
[----:B--2---:R-:W-:Y:S01]  /*30e0*/  @P5 IADD3 R68, P0, R60, c[0x0][0x180], RZ ;  /* 0x000060003c445a10 */ /* 0x004fe20007f1e0ff */
[C---:B------:R-:W-:Y:S02]  /*30f0*/  @P4 IMAD R27, R114.reuse, c[0x0][0x1dc], R27 ;  /* 0x00007700721b4a24 */ /* 0x040fe400078e021b */
[----:B------:R-:W-:Y:S01]  /*3100*/  @P4 IMAD.WIDE.U32 R62, R114, c[0x0][0x1d8], R62 ;  /* 0x00007600723e4a25 */ /* 0x000fe200078e003e */
[----:B------:R-:W-:Y:S02]  /*3110*/  @P5 IADD3.X R69, R25, c[0x0][0x184], RZ, P0, !PT ;  /* 0x0000610019455a10 */ /* 0x000fe400007fe4ff */
[----:B------:R-:W-:Y:S02]  /*3120*/  @P5 IADD3 R60, P0, R60, c[0x0][0x178], RZ ;  /* 0x00005e003c3c5a10 */ /* 0x000fe40007f1e0ff */
[----:B------:R-:W-:Y:S02]  /*3130*/  LOP3.LUT R3, R3, 0xff7fffff, RZ, 0xc0, !PT ;  /* 0xff7fffff03037812 */ /* 0x000fe400078ec0ff */
[----:B------:R-:W-:-:S02]  /*3140*/  @P4 IADD3 R27, R63, R27, RZ ;  /* 0x0000001b3f1b4210 */ /* 0x000fc40007ffe0ff */
[----:B------:R-:W-:Y:S02]  /*3150*/  @P5 IADD3.X R61, R25, c[0x0][0x17c], RZ, P0, !PT ;  /* 0x00005f00193d5a10 */ /* 0x000fe400007fe4ff */
[----:B------:R-:W-:Y:S02]  /*3160*/  MOV R25, RZ ;  /* 0x000000ff00197202 */ /* 0x000fe40000000f00 */
[----:B------:R-:W-:Y:S02]  /*3170*/  @P5 LOP3.LUT R3, R3, 0x800000, RZ, 0xfc, !PT ;  /* 0x0080000003035812 */ /* 0x000fe400078efcff */
[C---:B------:R-:W-:Y:S02]  /*3180*/  @P4 SHF.L.U64.HI R27, R62.reuse, 0x1, R27 ;  /* 0x000000013e1b4819 */ /* 0x040fe4000001021b */
[----:B------:R-:W-:Y:S01]  /*3190*/  @P4 SHF.L.U32 R62, R62, 0x1, RZ ;  /* 0x000000013e3e4819 */ /* 0x000fe200000006ff */
[----:B------:R0:W5:Y:S01]  /*31a0*/  @P3 LDG.E R25, [R66.64] ;  /* 0x0000001242193981 */ /* 0x000162000c1e1900 */
[----:B------:R-:W-:-:S02]  /*31b0*/  LOP3.LUT P5, RZ, R3, 0x800, RZ, 0xc0, !PT ;  /* 0x0000080003ff7812 */ /* 0x000fc400078ac0ff */
[----:B------:R-:W-:Y:S02]  /*31c0*/  LOP3.LUT P3, RZ, R3, 0x20000000, RZ, 0xc0, !PT ;  /* 0x2000000003ff7812 */ /* 0x000fe4000786c0ff */
[----:B0-----:R-:W-:-:S04]  /*31d0*/  @P4 IADD3 R66, P0, R62, c[0x0][0x180], RZ ;  /* 0x000060003e424a10 */ /* 0x001fc80007f1e0ff */
[----:B------:R-:W-:-:S05]  /*31e0*/  @P4 IADD3.X R67, R27, c[0x0][0x184], RZ, P0, !PT ;  /* 0x000061001b434a10 */ /* 0x000fca00007fe4ff */
[----:B------:R0:W5:Y:S01]  /*31f0*/  @P5 LDG.E R28, [R56.64] ;  /* 0x00000012381c5981 */ /* 0x000162000c1e1900 */
[----:B------:R-:W-:Y:S02]  /*3200*/  @P4 IADD3 R62, P0, R62, c[0x0][0x178], RZ ;  /* 0x00005e003e3e4a10 */ /* 0x000fe40007f1e0ff */
[----:B------:R-:W-:Y:S01]  /*3210*/  LOP3.LUT P6, RZ, R3, 0x400, RZ, 0xc0, !PT ;  /* 0x0000040003ff7812 */ /* 0x000fe200078cc0ff */
[----:B------:R2:W5:Y:S01]  /*3220*/  @P5 LDG.E R78, [R72.64] ;  /* 0x00000012484e5981 */ /* 0x000562000c1e1900 */
[----:B------:R-:W-:Y:S01]  /*3230*/  @P4 IADD3.X R63, R27, c[0x0][0x17c], RZ, P0, !PT ;  /* 0x00005f001b3f4a10 */ /* 0x000fe200007fe4ff */
[----:B------:R-:W-:Y:S01]  /*3240*/  HFMA2.MMA R27, -RZ, RZ, 0, 0 ;  /* 0x00000000ff1b7435 */ /* 0x000fe200000001ff */
[----:B------:R-:W-:Y:S02]  /*3250*/  SHF.R.S32.HI R75, RZ, 0x1f, R113 ;  /* 0x0000001fff4b7819 */ /* 0x000fe40000011471 */
[----:B------:R-:W-:Y:S02]  /*3260*/  LOP3.LUT R3, R3, 0xfeffffff, RZ, 0xc0, !PT ;  /* 0xfeffffff03037812 */ /* 0x000fe400078ec0ff */
[----:B0-----:R-:W-:Y:S01]  /*3270*/  @P3 MOV R56, R44 ;  /* 0x0000002c00383202 */ /* 0x001fe20000000f00 */
[----:B------:R-:W-:Y:S01]  /*3280*/  @P3 IMAD R29, R75, c[0x0][0x1d8], RZ ;  /* 0x000076004b1d3a24 */ /* 0x000fe200078e02ff */
[----:B------:R-:W-:-:S02]  /*3290*/  @P3 MOV R57, R43 ;  /* 0x0000002b00393202 */ /* 0x000fc40000000f00 */
[----:B------:R-:W-:Y:S01]  /*32a0*/  @P4 LOP3.LUT R3, R3, 0x1000000, RZ, 0xfc, !PT ;  /* 0x0100000003034812 */ /* 0x000fe200078efcff */
[----:B------:R0:W5:Y:S01]  /*32b0*/  @P2 LDG.E R27, [R64.64] ;  /* 0x00000012401b2981 */ /* 0x000162000c1e1900 */
[----:B------:R-:W-:Y:S01]  /*32c0*/  MOV R75, RZ ;  /* 0x000000ff004b7202 */ /* 0x000fe20000000f00 */
[C---:B------:R-:W-:Y:S02]  /*32d0*/  @P3 IMAD R29, R113.reuse, c[0x0][0x1dc], R29 ;  /* 0x00007700711d3a24 */ /* 0x040fe400078e021d */
[----:B------:R-:W-:Y:S01]  /*32e0*/  @P3 IMAD.WIDE.U32 R56, R113, c[0x0][0x1d8], R56 ;  /* 0x0000760071383a25 */ /* 0x000fe200078e0038 */
[C---:B------:R-:W-:Y:S02]  /*32f0*/  LOP3.LUT P1, RZ, R3.reuse, 0x10000000, RZ, 0xc0, !PT ;  /* 0x1000000003ff7812 */ /* 0x040fe4000782c0ff */
[----:B------:R-:W-:Y:S01]  /*3300*/  LOP3.LUT P2, RZ, R3, 0x8000000, RZ, 0xc0, !PT ;  /* 0x0800000003ff7812 */ /* 0x000fe2000784c0ff */
[----:B------:R4:W5:Y:S01]  /*3310*/  @P6 LDG.E R75, [R30.64] ;  /* 0x000000121e4b6981 */ /* 0x000962000c1e1900 */
[----:B------:R-:W-:-:S04]  /*3320*/  @P3 IADD3 R29, R57, R29, RZ ;  /* 0x0000001d391d3210 */ /* 0x000fc80007ffe0ff */
[C---:B------:R-:W-:Y:S01]  /*3330*/  @P3 SHF.L.U64.HI R29, R56.reuse, 0x1, R29 ;  /* 0x00000001381d3819 */ /* 0x040fe2000001021d */
[----:B----4-:R-:W-:Y:S01]  /*3340*/  HFMA2.MMA R30, -RZ, RZ, 0, 0 ;  /* 0x00000000ff1e7435 */ /* 0x010fe200000001ff */
[----:B------:R-:W-:Y:S02]  /*3350*/  @P3 SHF.L.U32 R56, R56, 0x1, RZ ;  /* 0x0000000138383819 */ /* 0x000fe400000006ff */
[----:B------:R-:W-:Y:S02]  /*3360*/  SHF.R.S32.HI R77, RZ, 0x1f, R112 ;  /* 0x0000001fff4d7819 */ /* 0x000fe40000011470 */
[----:B0-----:R-:W-:-:S03]  /*3370*/  @P3 IADD3 R64, P0, R56, c[0x0][0x180], RZ ;  /* 0x0000600038403a10 */ /* 0x001fc60007f1e0ff */
[----:B------:R-:W-:Y:S02]  /*3380*/  @P2 IMAD R31, R77, c[0x0][0x1d8], RZ ;  /* 0x000076004d1f2a24 */ /* 0x000fe400078e02ff */
        /* <DEDUP_REMOVED lines=18> */
[----:B--2---:R-:W-:-:S03]  /*34b0*/  CS2R R72, SRZ ;  /* 0x0000000000487805 */ /* 0x004fc6000001ff00 */
        /* <DEDUP_REMOVED lines=8> */
[----:B------:R-:W-:-:S03]  /*3540*/  LOP3.LUT P4, RZ, R3, 0x40, RZ, 0xc0, !PT ;  /* 0x0000004003ff7812 */ /* 0x000fc6000788c0ff */
[----:B------:R4:W5:Y:S01]  /*3550*/  @P0 LDG.E R72, [R36.64] ;  /* 0x0000001224480981 */ /* 0x000962000c1e1900 */
[----:B--2---:R-:W-:Y:S01]  /*3560*/  CS2R R40, SRZ ;  /* 0x0000000000287805 */ /* 0x004fe2000001ff00 */
[----:B----4-:R-:W-:-:S05]  /*3570*/  @P1 IMAD R36, R77, c[0x0][0x1d8], RZ ;  /* 0x000076004d241a24 */ /* 0x010fca00078e02ff */
[----:B------:R2:W5:Y:S01]  /*3580*/  @P3 LDG.E R40, [R34.64] ;  /* 0x0000001222283981 */ /* 0x000562000c1e1900 */
[----:B------:R-:W-:Y:S01]  /*3590*/  @P1 IMAD R36, R111, c[0x0][0x1dc], R36 ;  /* 0x000077006f241a24 */ /* 0x000fe200078e0224 */
[----:B------:R-:W-:Y:S02]  /*35a0*/  LOP3.LUT P5, RZ, R3, 0x20, RZ, 0xc0, !PT ;  /* 0x0000002003ff7812 */ /* 0x000fe400078ac0ff */
[----:B------:R4:W5:Y:S01]  /*35b0*/  @P4 LDG.E R41, [R46.64] ;  /* 0x000000122e294981 */ /* 0x000962000c1e1900 */
[----:B--2---:R-:W-:Y:S02]  /*35c0*/  @P1 MOV R34, R44 ;  /* 0x0000002c00221202 */ /* 0x004fe40000000f00 */
[----:B------:R-:W-:-:S05]  /*35d0*/  @P1 MOV R35, R43 ;  /* 0x0000002b00231202 */ /* 0x000fca0000000f00 */
[----:B------:R-:W-:-:S05]  /*35e0*/  @P1 IMAD.WIDE.U32 R34, R111, c[0x0][0x1d8], R34 ;  /* 0x000076006f221a25 */ /* 0x000fca00078e0022 */
[----:B------:R-:W-:Y:S01]  /*35f0*/  @P1 IADD3 R36, R35, R36, RZ ;  /* 0x0000002423241210 */ /* 0x000fe20007ffe0ff */
[----:B----4-:R-:W-:Y:S01]  /*3600*/  CS2R R46, SRZ ;  /* 0x00000000002e7805 */ /* 0x010fe2000001ff00 */
[----:B------:R-:W-:Y:S02]  /*3610*/  LOP3.LUT P6, RZ, R3, 0x10, RZ, 0xc0, !PT ;  /* 0x0000001003ff7812 */ /* 0x000fe400078cc0ff */
[C---:B------:R-:W-:Y:S02]  /*3620*/  @P1 SHF.L.U64.HI R37, R34.reuse, 0x1, R36 ;  /* 0x0000000122251819 */ /* 0x040fe40000010224 */
[----:B------:R-:W-:Y:S01]  /*3630*/  @P1 SHF.L.U32 R36, R34, 0x1, RZ ;  /* 0x0000000122241819 */ /* 0x000fe200000006ff */
[----:B------:R2:W5:Y:S03]  /*3640*/  @P5 LDG.E R47, [R48.64] ;  /* 0x00000012302f5981 */ /* 0x000566000c1e1900 */
[C---:B------:R-:W-:Y:S01]  /*3650*/  @P1 IADD3 R34, P0, R36.reuse, c[0x0][0x180], RZ ;  /* 0x0000600024221a10 */ /* 0x040fe20007f1e0ff */
[----:B0-----:R-:W-:Y:S01]  /*3660*/  CS2R R70, SRZ ;  /* 0x0000000000467805 */ /* 0x001fe2000001ff00 */
[----:B------:R3:W5:Y:S02]  /*3670*/  @P4 LDG.E R46, [R86.64] ;  /* 0x00000012562e4981 */ /* 0x000764000c1e1900 */
[C---:B------:R-:W-:Y:S01]  /*3680*/  @P1 IADD3.X R35, R37.reuse, c[0x0][0x184], RZ, P0, !PT ;  /* 0x0000610025231a10 */ /* 0x040fe200007fe4ff */
[----:B--2---:R-:W-:Y:S01]  /*3690*/  CS2R R48, SRZ ;  /* 0x0000000000307805 */ /* 0x004fe2000001ff00 */
[----:B------:R-:W-:Y:S01]  /*36a0*/  @P1 IADD3 R36, P0, R36, c[0x0][0x178], RZ ;  /* 0x00005e0024241a10 */ /* 0x000fe20007f1e0ff */
[----:B------:R3:W5:Y:S03]  /*36b0*/  @P3 LDG.E R71, [R88.64] ;  /* 0x0000001258473981 */ /* 0x000766000c1e1900 */
[----:B------:R-:W-:Y:S01]  /*36c0*/  @P1 IADD3.X R37, R37, c[0x0][0x17c], RZ, P0, !PT ;  /* 0x00005f0025251a10 */ /* 0x000fe200007fe4ff */
[----:B------:R0:W5:Y:S01]  /*36d0*/  @P6 LDG.E R49, [R50.64] ;  /* 0x0000001232316981 */ /* 0x000162000c1e1900 */
[----:B------:R-:W-:-:S03]  /*36e0*/  LOP3.LUT P0, RZ, R3, 0x8, RZ, 0xc0, !PT ;  /* 0x0000000803ff7812 */ /* 0x000fc6000780c0ff */
        /* <DEDUP_REMOVED lines=8> */
[C---:B------:R-:W-:Y:S02]  /*3770*/  LOP3.LUT P3, RZ, R3.reuse, 0x2000000, RZ, 0xc0, !PT ;  /* 0x0200000003ff7812 */ /* 0x040fe4000786c0ff */
[----:B------:R-:W-:Y:S01]  /*3780*/  LOP3.LUT P4, RZ, R3, 0x1000000, RZ, 0xc0, !PT ;  /* 0x0100000003ff7812 */ /* 0x000fe2000788c0ff */
[----:B------:R3:W5:Y:S01]  /*3790*/  @P0 LDG.E R52, [R80.64] ;  /* 0x0000001250340981 */ /* 0x000762000c1e1900 */
[----:B0-----:R-:W-:-:S06]  /*37a0*/  CS2R R54, SRZ ;  /* 0x0000000000367805 */ /* 0x001fcc000001ff00 */
[----:B------:R0:W5:Y:S01]  /*37b0*/  @P6 LDG.E R54, [R58.64] ;  /* 0x000000123a366981 */ /* 0x000162000c1e1900 */
[----:B------:R-:W-:Y:S01]  /*37c0*/  ISETP.GT.U32.AND P0, PT, R0, 0x1df, PT ;  /* 0x000001df0000780c */ /* 0x000fe20003f04070 */
[----:B------:R-:W-:Y:S02]  /*37d0*/  BSSY B0, `(.L_x_545) ;  /* 0x0000021000007945 */ /* 0x000fe40003800000 */
[----:B------:R2:W5:Y:S01]  /*37e0*/  @P5 LDG.E R55, [R68.64] ;  /* 0x0000001244375981 */ /* 0x000562000c1e1900 */
[----:B0-----:R-:W-:-:S06]  /*37f0*/  CS2R R58, SRZ ;  /* 0x00000000003a7805 */ /* 0x001fcc000001ff00 */
[----:B------:R0:W5:Y:S04]  /*3800*/  @P5 LDG.E R58, [R60.64] ;  /* 0x000000123c3a5981 */ /* 0x000168000c1e1900 */
[----:B------:R4:W5:Y:S01]  /*3810*/  @P4 LDG.E R59, [R66.64] ;  /* 0x00000012423b4981 */ /* 0x000962000c1e1900 */
[----:B0-----:R-:W-:Y:S01]  /*3820*/  CS2R R60, SRZ ;  /* 0x00000000003c7805 */ /* 0x001fe2000001ff00 */
[----:B----4-:R-:W-:-:S05]  /*3830*/  CS2R R66, SRZ ;  /* 0x0000000000427805 */ /* 0x010fca000001ff00 */
[----:B------:R0:W5:Y:S04]  /*3840*/  @P4 LDG.E R60, [R62.64] ;  /* 0x000000123e3c4981 */ /* 0x000168000c1e1900 */
[----:B------:R4:W5:Y:S04]  /*3850*/  @P3 LDG.E R61, [R64.64] ;  /* 0x00000012403d3981 */ /* 0x000968000c1e1900 */
[----:B------:R3:W5:Y:S01]  /*3860*/  @P1 LDG.E R66, [R36.64] ;  /* 0x0000001224421981 */ /* 0x000762000c1e1900 */
[----:B0-----:R-:W-:Y:S01]  /*3870*/  CS2R R62, SRZ ;  /* 0x00000000003e7805 */ /* 0x001fe2000001ff00 */
[----:B----4-:R-:W-:-:S05]  /*3880*/  CS2R R64, SRZ ;  /* 0x0000000000407805 */ /* 0x010fca000001ff00 */
[----:B------:R3:W5:Y:S04]  /*3890*/  @P3 LDG.E R62, [R56.64] ;  /* 0x00000012383e3981 */ /* 0x000768000c1e1900 */
[----:B------:R3:W5:Y:S04]  /*38a0*/  @P2 LDG.E R63, [R38.64] ;  /* 0x00000012263f2981 */ /* 0x000768000c1e1900 */
[----:B------:R3:W5:Y:S04]  /*38b0*/  @P2 LDG.E R64, [R32.64] ;  /* 0x0000001220402981 */ /* 0x000768000c1e1900 */
[----:B------:R3:W5:Y:S01]  /*38c0*/  @P1 LDG.E R65, [R34.64] ;  /* 0x0000001222411981 */ /* 0x000762000c1e1900 */
[----:B--2---:R-:W-:Y:S01]  /*38d0*/  CS2R R68, SRZ ;  /* 0x0000000000447805 */ /* 0x004fe2000001ff00 */
[----:B------:R-:W-:Y:S05]  /*38e0*/  @P0 BRA `(.L_x_546) ;  /* 0x000000f000000947 */ /* 0x000fea0003800000 */
[----:B-1----:R-:W-:Y:S02]  /*38f0*/  ISETP.NE.AND P0, PT, RZ, UR21, PT ;  /* 0x00000015ff007c0c */ /* 0x002fe4000bf05270 */
[----:B---3--:R-:W-:-:S04]  /*3900*/  IADD3 R34, R99, UR22, RZ ;  /* 0x0000001663227c10 */ /* 0x008fc8000fffe0ff */
[----:B------:R-:W-:-:S07]  /*3910*/  SHF.R.S32.HI R33, RZ, 0x1f, R34 ;  /* 0x0000001fff217819 */ /* 0x000fce0000011422 */
[----:B------:R-:W-:-:S04]  /*3920*/  @P0 LEA R32, P6, R34, c[0x0][0x190], 0x1 ;  /* 0x0000640022200a11 */ /* 0x000fc800078c08ff */
[----:B------:R-:W-:-:S05]  /*3930*/  @P0 LEA.HI.X R33, R34, c[0x0][0x194], R33, 0x1, P6 ;  /* 0x0000650022210a11 */ /* 0x000fca00030f0c21 */
[----:B------:R0:W2:Y:S04]  /*3940*/  @P0 LDG.E.U16 R35, [R32.64] ;  /* 0x0000001220230981 */ /* 0x0000a8000c1e1500 */
[----:B0-----:R-:W3:Y:S01]  /*3950*/  @P0 LDG.E.U16 R32, [R32.64+0x2] ;  /* 0x0000021220200981 */ /* 0x001ee2000c1e1500 */
[----:B--2---:R-:W-:Y:S02]  /*3960*/  @P0 PRMT R68, RZ, 0x5410, R35 ;  /* 0x00005410ff440816 */ /* 0x004fe40000000023 */
[----:B---3--:R-:W-:Y:S02]  /*3970*/  @P0 PRMT R69, RZ, 0x5410, R32 ;  /* 0x00005410ff450816 */ /* 0x008fe40000000020 */
[----:B------:R-:W-:-:S05]  /*3980*/  MOV R32, 0x2 ;  /* 0x0000000200207802 */ /* 0x000fca0000000f00 */
[----:B------:R-:W-:-:S05]  /*3990*/  IMAD.WIDE R32, R34, R32, c[0x0][0x188] ;  /* 0x0000620022207625 */ /* 0x000fca00078e0220 */
[----:B------:R0:W2:Y:S04]  /*39a0*/  LDG.E.U16 R67, [R32.64] ;  /* 0x0000001220437981 */ /* 0x0000a8000c1e1500 */
[----:B0-----:R-:W3:Y:S01]  /*39b0*/  LDG.E.U16 R32, [R32.64+0x2] ;  /* 0x0000021220207981 */ /* 0x001ee2000c1e1500 */
[----:B--2---:R-:W-:Y:S02]  /*39c0*/  PRMT R67, RZ, 0x5410, R67 ;  /* 0x00005410ff437816 */ /* 0x004fe40000000043 */
[----:B---3--:R-:W-:Y:S02]  /*39d0*/  PRMT R70, RZ, 0x5410, R32 ;  /* 0x00005410ff467816 */ /* 0x008fe40000000020 */
.L_x_546:
[----:B-1----:R-:W-:Y:S05]  /*39e0*/  BSYNC B0 ;  /* 0x0000000000007941 */ /* 0x002fea0003800000 */
.L_x_545:
[----:B------:R-:W-:Y:S02]  /*39f0*/  ISETP.NE.AND P0, PT, RZ, UR21, PT ;  /* 0x00000015ff007c0c */ /* 0x000fe4000bf05270 */
[--C-:B---3-5:R-:W-:Y:S02]  /*3a00*/  PRMT R57, RZ, 0x5410, R18.reuse ;  /* 0x00005410ff397816 */ /* 0x128fe40000000012 */
[----:B------:R-:W-:-:S02]  /*3a10*/  PRMT R34, RZ, 0x7610, R18 ;  /* 0x00007610ff227816 */ /* 0x000fc40000000012 */
[----:B------:R-:W-:Y:S01]  /*3a20*/  LOP3.LUT R3, R3, 0xfffffffb, RZ, 0xc0, !PT ;  /* 0xfffffffb03037812 */ /* 0x000fe200078ec0ff */
[----:B------:R-:W-:Y:S01]  /*3a30*/  FADD.FTZ R57, R57, -UR24 ;  /* 0x8000001839397e21 */ /* 0x000fe20008010000 */
[--C-:B------:R-:W-:Y:S01]  /*3a40*/  PRMT R39, RZ, 0x5410, R74.reuse ;  /* 0x00005410ff277816 */ /* 0x100fe2000000004a */
[----:B------:R-:W-:Y:S01]  /*3a50*/  FADD.FTZ R34, R34, -UR24 ;  /* 0x8000001822227e21 */ /* 0x000fe20008010000 */
[----:B------:R-:W-:Y:S01]  /*3a60*/  PRMT R33, RZ, 0x7610, R74 ;  /* 0x00007610ff217816 */ /* 0x000fe2000000004a */
[----:B------:R-:W-:Y:S02]  /*3a70*/  FMUL.FTZ R57, R57, UR23 ;  /* 0x0000001739397c20 */ /* 0x000fe40008410000 */
        /* <DEDUP_REMOVED lines=21> */
.L_x_547:
        /* <DEDUP_REMOVED lines=34> */
.L_x_548:
        /* <DEDUP_REMOVED lines=40> */
.L_x_549:
        /* <DEDUP_REMOVED lines=37> */
.L_x_550:
        /* <DEDUP_REMOVED lines=37> */
.L_x_551:
        /* <DEDUP_REMOVED lines=37> */
.L_x_552:
        /* <DEDUP_REMOVED lines=37> */
.L_x_553:
        /* <DEDUP_REMOVED lines=37> */
.L_x_554:
        /* <DEDUP_REMOVED lines=37> */
.L_x_555:
        /* <DEDUP_REMOVED lines=37> */
.L_x_556:
        /* <DEDUP_REMOVED lines=37> */
.L_x_557:
        /* <DEDUP_REMOVED lines=37> */
.L_x_558:
        /* <DEDUP_REMOVED lines=37> */
.L_x_559:
        /* <DEDUP_REMOVED lines=37> */
.L_x_560:
        /* <DEDUP_REMOVED lines=37> */
.L_x_561:
        /* <DEDUP_REMOVED lines=37> */
.L_x_562:
        /* <DEDUP_REMOVED lines=37> */
.L_x_563:
        /* <DEDUP_REMOVED lines=37> */
.L_x_564:
        /* <DEDUP_REMOVED lines=37> */
.L_x_565:
        /* <DEDUP_REMOVED lines=37> */
.L_x_566:
        /* <DEDUP_REMOVED lines=37> */
.L_x_567:
        /* <DEDUP_REMOVED lines=37> */
.L_x_568:
        /* <DEDUP_REMOVED lines=37> */
.L_x_569:
        /* <DEDUP_REMOVED lines=37> */
.L_x_570:
        /* <DEDUP_REMOVED lines=37> */
.L_x_571:
        /* <DEDUP_REMOVED lines=37> */
.L_x_572:
        /* <DEDUP_REMOVED lines=37> */
.L_x_573:
        /* <DEDUP_REMOVED lines=37> */
.L_x_574:
        /* <DEDUP_REMOVED lines=37> */
.L_x_575:
        /* <DEDUP_REMOVED lines=37> */
.L_x_576:
        /* <DEDUP_REMOVED lines=35> */
.L_x_577:
        /* <DEDUP_REMOVED lines=33> */
.L_x_578:
[----:B------:R-:W-:Y:S01]  /*8320*/  FMUL.FTZ R85, R34, R67 ;  /* 0x0000004322557220 */ /* 0x000fe20000410000 */
[----:B------:R-:W0:Y:S01]  /*8330*/  S2R R87, SR_LANEID ;  /* 0x0000000000577919 */ /* 0x000e220000000000 */
[----:B------:R-:W-:Y:S01]  /*8340*/  FADD.FTZ R32, R32, R37 ;  /* 0x0000002520207221 */ /* 0x000fe20000010000 */
[----:B------:R-:W-:Y:S01]  /*8350*/  BSSY B0, `(.L_x_579) ;  /* 0x0000053000007945 */ /* 0x000fe20003800000 */
[----:B------:R-:W-:Y:S02]  /*8360*/  FFMA.FTZ R56, R84, R85, R56 ;  /* 0x0000005554387223 */ /* 0x000fe40000010038 */
[----:B------:R-:W-:Y:S02]  /*8370*/  FADD.FTZ R57, R57, R85 ;  /* 0x0000005539397221 */ /* 0x000fe40000010000 */
        /* <DEDUP_REMOVED lines=80> */
.L_x_580:
[----:B0-----:R-:W-:Y:S05]  /*8880*/  BSYNC B0 ;  /* 0x0000000000007941 */ /* 0x001fea0003800000 */
.L_x_579:
        /* <DEDUP_REMOVED lines=41> */
.L_x_582:
[----:B------:R-:W-:Y:S05]  /*8b20*/  BSYNC B0 ;  /* 0x0000000000007941 */ /* 0x000fea0003800000 */
.L_x_581:
[----:B------:R-:W-:Y:S01]  /*8b30*/  UMOV UR15, 0x4 ;  /* 0x00000004000f7882 */ /* 0x000fe20000000000 */
[----:B------:R-:W-:Y:S01]  /*8b40*/  BSSY B0, `(.L_x_583) ;  /* 0x0000015000007945 */ /* 0x000fe20003800000 */
[----:B------:R-:W-:Y:S01]  /*8b50*/  HFMA2.MMA R77, -RZ, RZ, 0, 1.1920928955078125e-07 ;  /* 0x00000002ff4d7435 */ /* 0x000fe200000001ff */
        /* <DEDUP_REMOVED lines=19> */
.L_x_584:
[----:B------:R-:W-:Y:S05]  /*8c90*/  BSYNC B0 ;  /* 0x0000000000007941 */ /* 0x000fea0003800000 */
.L_x_583:
[----:B------:R-:W-:-:S13]  /*8ca0*/  ISETP.LE.U32.AND P6, PT, R77, c[0x0][0xc], PT ;  /* 0x000003004d007a0c */ /* 0x000fda0003fc3070 */
[----:B------:R-:W-:Y:S05]  /*8cb0*/  @!P6 BRA `(.L_x_585) ;  /* 0x000018f00000e947 */ /* 0x000fea0003800000 */
        /* <DEDUP_REMOVED lines=38> */
.L_x_587:
[----:B------:R-:W-:Y:S02]  /*8f20*/  MOV R32, UR16 ;  /* 0x0000001000207c02 */ /* 0x000fe40008000f00 */
[----:B------:R-:W-:-:S05]  /*8f30*/  MOV R33, UR17 ;  /* 0x0000001100217c02 */ /* 0x000fca0008000f00 */
[----:B------:R-:W2:Y:S01]  /*8f40*/  LDG.E.STRONG.GPU R32, [R32.64] ;  /* 0x0000001220207981 */ /* 0x000ea2000c1ef900 */
[----:B------:R-:W-:Y:S01]  /*8f50*/  YIELD ;  /* 0x0000000000007946 */ /* 0x000fe20003800000 */
[----:B--2---:R-:W-:Y:S01]  /*8f60*/  ISETP.NE.AND P6, PT, R32, R34, PT ;  /* 0x000000222000720c */ /* 0x004fe20003fc5270 */
[----:B------:R-:W-:-:S12]  /*8f70*/  CCTL.IVALL ;  /* 0x00000000ff00798f */ /* 0x000fd80002000000 */
[----:B------:R-:W-:Y:S05]  /*8f80*/  @P6 BRA `(.L_x_587) ;  /* 0xffffff9000006947 */ /* 0x000fea000383ffff */
.L_x_586:
[----:B------:R-:W-:Y:S01]  /*8f90*/  ISETP.NE.AND P6, PT, RZ, c[0x0][0xc], PT ;  /* 0x00000300ff007a0c */ /* 0x000fe20003fc5270 */
[----:B------:R-:W-:Y:S01]  /*8fa0*/  WARPSYNC 0xffffffff ;  /* 0xffffffff00007948 */ /* 0x000fe20003800000 */
[----:B------:R-:W-:Y:S11]  /*8fb0*/  BAR.SYNC.DEFER_BLOCKING 0x0 ;  /* 0x0000000000007b1d */ /* 0x000ff60000010000 */
[----:B------:R-:W-:Y:S05]  /*8fc0*/  @!P6 BRA `(.L_x_585) ;  /* 0x000015e00000e947 */ /* 0x000fea0003800000 */
[----:B0-----:R-:W-:Y:S01]  /*8fd0*/  HFMA2.MMA R32, -RZ, RZ, 0, 5.9604644775390625e-08 ;  /* 0x00000001ff207435 */ /* 0x001fe200000001ff */
[----:B------:R-:W-:-:S09]  /*8fe0*/  UMOV UR5, URZ ;  /* 0x0000003f00057c82 */ /* 0x000fd20008000000 */
[----:B------:R-:W-:-:S04]  /*8ff0*/  IADD3 R32, -R32, c[0x0][0xc], RZ ;  /* 0x0000030020207a10 */ /* 0x000fc80007ffe1ff */
[----:B------:R-:W-:-:S13]  /*9000*/  ISETP.GE.U32.AND P6, PT, R32, 0x3, PT ;  /* 0x000000032000780c */ /* 0x000fda0003fc6070 */
[----:B------:R-:W-:Y:S05]  /*9010*/  @!P6 BRA `(.L_x_588) ;  /* 0x000013000000e947 */ /* 0x000fea0003800000 */
[----:B------:R-:W-:Y:S02]  /*9020*/  ULDC UR14, c[0x0][0xc] ;  /* 0x00000300000e7ab9 */ /* 0x000fe40000000800 */
[----:B------:R-:W-:-:S04]  /*9030*/  ULOP3.LUT UR5, UR14, 0x3, URZ, 0xc0, !UPT ;  /* 0x000000030e057892 */ /* 0x000fc8000f8ec03f */
        /* <DEDUP_REMOVED lines=16> */
.L_x_591:
[----:B------:R-:W-:Y:S01]  /*9140*/  MOV R32, UR5 ;  /* 0x0000000500207c02 */ /* 0x000fe20008000f00 */
        /* <DEDUP_REMOVED lines=150> */
.L_x_590:
[----:B------:R-:W-:-:S06]  /*9ab0*/  UISETP.GT.AND UP0, UPT, UR14, 0x4, UPT ;  /* 0x000000040e00788c */ /* 0x000fcc000bf04270 */
[----:B------:R-:W-:-:S13]  /*9ac0*/  PLOP3.LUT P6, PT, PT, PT, UP0, 0x40, 0x0 ;  /* 0x000000000000781c */ /* 0x000fda0003fce808 */
[----:B------:R-:W-:Y:S05]  /*9ad0*/  @P6 BRA `(.L_x_592) ;  /* 0x0000054000006947 */ /* 0x000fea0003800000 */
[----:B------:R-:W-:Y:S02]  /*9ae0*/  MOV R32, UR5 ;  /* 0x0000000500207c02 */ /* 0x000fe40008000f00 */
        /* <DEDUP_REMOVED lines=83> */
.L_x_592:
[----:B01----:R-:W-:-:S04]  /*a020*/  LOP3.LUT P6, RZ, R3, 0x1, RZ, 0xc0, !PT ;  /* 0x0000000103ff7812 */ /* 0x003fc800078cc0ff */
[----:B------:R-:W-:-:S13]  /*a030*/  ISETP.NE.OR P6, PT, RZ, UR14, P6 ;  /* 0x0000000eff007c0c */ /* 0x000fda000b7c5670 */
[----:B------:R-:W-:Y:S05]  /*a040*/  @!P6 BRA `(.L_x_588) ;  /* 0x000002d00000e947 */ /* 0x000fea0003800000 */
.L_x_589:
        /* <DEDUP_REMOVED lines=45> */
.L_x_588:
[----:B------:R-:W-:-:S04]  /*a320*/  MOV R34, c[0x0][0xc] ;  /* 0x0000030000227a02 */ /* 0x000fc80000000f00 */
        /* <DEDUP_REMOVED lines=14> */
.L_x_594:
[----:B------:R-:W-:Y:S05]  /*a410*/  BSYNC B0 ;  /* 0x0000000000007941 */ /* 0x000fea0003800000 */
.L_x_593:
        /* <DEDUP_REMOVED lines=25> */
.L_x_585:
        /* <DEDUP_REMOVED lines=35> */
.L_x_595:
        /* <DEDUP_REMOVED lines=22> */
.L_x_597:
[----:B------:R-:W-:Y:S05]  /*a940*/  BSYNC B0 ;  /* 0x0000000000007941 */ /* 0x000fea0003800000 */
.L_x_596:
        /* <DEDUP_REMOVED lines=28> */
.L_x_598:
        /* <DEDUP_REMOVED lines=24> */
.L_x_600:
[----:B------:R-:W-:Y:S05]  /*ac90*/  BSYNC B0 ;  /* 0x0000000000007941 */ /* 0x000fea0003800000 */
.L_x_599:
        /* <DEDUP_REMOVED lines=28> */
.L_x_601:
        /* <DEDUP_REMOVED lines=24> */
.L_x_603:
[----:B------:R-:W-:Y:S05]  /*afe0*/  BSYNC B0 ;  /* 0x0000000000007941 */ /* 0x000fea0003800000 */
.L_x_602:
        /* <DEDUP_REMOVED lines=28> */
.L_x_604:
        /* <DEDUP_REMOVED lines=24> */
.L_x_606:
[----:B------:R-:W-:Y:S05]  /*b330*/  BSYNC B0 ;  /* 0x0000000000007941 */ /* 0x000fea0003800000 */
.L_x_605:
        /* <DEDUP_REMOVED lines=28> */
.L_x_607:
        /* <DEDUP_REMOVED lines=24> */
.L_x_609:
[----:B------:R-:W-:Y:S05]  /*b680*/  BSYNC B0 ;  /* 0x0000000000007941 */ /* 0x000fea0003800000 */
.L_x_608:
        /* <DEDUP_REMOVED lines=28> */
.L_x_610:
        /* <DEDUP_REMOVED lines=24> */
.L_x_612:
[----:B------:R-:W-:Y:S05]  /*b9d0*/  BSYNC B0 ;  /* 0x0000000000007941 */ /* 0x000fea0003800000 */
.L_x_611:
        /* <DEDUP_REMOVED lines=28> */
.L_x_613:
        /* <DEDUP_REMOVED lines=24> */
.L_x_615:
[----:B------:R-:W-:Y:S05]  /*bd20*/  BSYNC B0 ;  /* 0x0000000000007941 */ /* 0x000fea0003800000 */
.L_x_614:
        /* <DEDUP_REMOVED lines=33> */
.L_x_616:
        /* <DEDUP_REMOVED lines=24> */
.L_x_618:
[----:B------:R-:W-:Y:S05]  /*c0c0*/  BSYNC B0 ;  /* 0x0000000000007941 */ /* 0x000fea0003800000 */
.L_x_617:
        /* <DEDUP_REMOVED lines=28> */
.L_x_619:
        /* <DEDUP_REMOVED lines=24> */
.L_x_621:
[----:B------:R-:W-:Y:S05]  /*c410*/  BSYNC B0 ;  /* 0x0000000000007941 */ /* 0x000fea0003800000 */
.L_x_620:
        /* <DEDUP_REMOVED lines=28> */
.L_x_622:
        /* <DEDUP_REMOVED lines=24> */
.L_x_624:
[----:B------:R-:W-:Y:S05]  /*c760*/  BSYNC B0 ;  /* 0x0000000000007941 */ /* 0x000fea0003800000 */
.L_x_623:
        /* <DEDUP_REMOVED lines=28> */
.L_x_625:
        /* <DEDUP_REMOVED lines=9> */
[----:B------:R-:W-:Y:S02]  /*c9c0*/  IMAD R20, R25, c[0x0][0x1d8], RZ ;  /* 0x0000760019147a24 */ /* 0x000fe400078e02ff */
[----:B------:R-:W-:Y:S02]  /*c9d0*/  FFMA.FTZ R24, R78, R70, -R19 ;  /* 0x000000464e187223 */ /* 0x000fe40000010813 */
[----:B------:R-:W-:Y:S01]  /*c9e0*/  FMUL.FTZ R19, R18, UR23 ;  /* 0x0000001712137c20 */ /* 0x000fe20008410000 */
[----:B------:R-:W-:Y:S01]  /*c9f0*/  MOV R18, R44 ;  /* 0x0000002c00127202 */ /* 0x000fe20000000f00 */
[----:B------:R-:W-:-:S02]  /*ca00*/  FMUL.FTZ R24, R24, UR23 ;  /* 0x0000001718187c20 */ /* 0x000fc40008410000 */
[----:B------:R-:W-:-:S03]  /*ca10*/  IMAD R21, R125, c[0x0][0x1dc], R20 ;  /* 0x000077007d157a24 */ /* 0x000fc600078e0214 */
[----:B------:R-:W-:Y:S02]  /*ca20*/  F2FP.BF16.PACK_AB R24, R24, R19 ;  /* 0x000000131818723e */ /* 0x000fe400000010ff */
[----:B------:R-:W-:-:S05]  /*ca30*/  MOV R19, R43 ;  /* 0x0000002b00137202 */ /* 0x000fca0000000f00 */
[----:B------:R-:W-:-:S05]  /*ca40*/  IMAD.WIDE.U32 R18, R125, c[0x0][0x1d8], R18 ;  /* 0x000076007d127a25 */ /* 0x000fca00078e0012 */
[----:B------:R-:W-:Y:S02]  /*ca50*/  IADD3 R19, R19, R21, RZ ;  /* 0x0000001513137210 */ /* 0x000fe40007ffe0ff */
[----:B------:R-:W-:-:S04]  /*ca60*/  LEA R20, P0, R18, c[0x0][0x160], 0x1 ;  /* 0x0000580012147a11 */ /* 0x000fc800078008ff */
[----:B------:R-:W-:-:S05]  /*ca70*/  LEA.HI.X R21, R18, c[0x0][0x164], R19, 0x1, P0 ;  /* 0x0000590012157a11 */ /* 0x000fca00000f0c13 */
[----:B------:R0:W-:Y:S04]  /*ca80*/  STG.E [R20.64], R24 ;  /* 0x0000001814007986 */ /* 0x0001e8000c101912 */
.L_x_627:
[----:B------:R-:W-:Y:S05]  /*ca90*/  BSYNC B0 ;  /* 0x0000000000007941 */ /* 0x000fea0003800000 */
.L_x_626:
[----:B------:R-:W-:Y:S01]  /*caa0*/  ISETP.NE.AND P0, PT, RZ, UR21, PT ;  /* 0x00000015ff007c0c */ /* 0x000fe2000bf05270 */
[----:B------:R-:W-:Y:S01]  /*cab0*/  FADD.FTZ R18, R23, -UR24 ;  /* 0x8000001817127e21 */ /* 0x000fe20008010000 */
[----:B------:R-:W-:Y:S02]  /*cac0*/  PRMT R29, RZ, 0x7610, R29 ;  /* 0x00007610ff1d7816 */ /* 0x000fe4000000001d */
[--C-:B0-----:R-:W-:Y:S01]  /*cad0*/  PRMT R24, RZ, 0x5410, R75.reuse ;  /* 0x00005410ff187816 */ /* 0x101fe2000000004b */
        /* <DEDUP_REMOVED lines=24> */
.L_x_628:
[----:B------:R-:W-:Y:S01]  /*cc60*/  LOP3.LUT P0, RZ, R3, 0x400, RZ, 0xc0, !PT ;  /* 0x0000040003ff7812 */ /* 0x000fe2000780c0ff */
[----:B------:R-:W-:-:S12]  /*cc70*/  BSSY B0, `(.L_x_629) ;  /* 0x0000015000007945 */ /* 0x000fd80003800000 */
[----:B------:R-:W-:Y:S05]  /*cc80*/  @!P0 BRA `(.L_x_630) ;  /* 0x0000013000008947 */ /* 0x000fea0003800000 */
[----:B------:R-:W-:Y:S02]  /*cc90*/  MOV R19, UR5 ;  /* 0x0000000500137c02 */ /* 0x000fe40008000f00 */
[----:B------:R-:W-:-:S03]  /*cca0*/  SHF.R.S32.HI R20, RZ, 0x1f, R124 ;  /* 0x0000001fff147819 */ /* 0x000fc6000001147c */
[----:B---3--:R-:W-:Y:S01]  /*ccb0*/  FFMA.FTZ R18, R18, R19, UR6 ;  /* 0x0000000612127e23 */ /* 0x008fe20008010013 */
[----:B------:R-:W-:Y:S01]  /*ccc0*/  MOV R19, R43 ;  /* 0x0000002b00137202 */ /* 0x000fe20000000f00 */
[----:B------:R-:W-:Y:S02]  /*ccd0*/  IMAD R20, R20, c[0x0][0x1d8], RZ ;  /* 0x0000760014147a24 */ /* 0x000fe400078e02ff */
[----:B------:R-:W-:Y:S01]  /*cce0*/  FFMA.FTZ R24, R24, R67, -R18 ;  /* 0x0000004318187223 */ /* 0x000fe20000010812 */
[----:B------:R-:W-:Y:S01]  /*ccf0*/  MOV R18, UR5 ;  /* 0x0000000500127c02 */ /* 0x000fe20008000f00 */
[----:B------:R-:W-:-:S04]  /*cd00*/  IMAD R21, R124, c[0x0][0x1dc], R20 ;  /* 0x000077007c157a24 */ /* 0x000fc800078e0214 */
[----:B------:R-:W-:Y:S01]  /*cd10*/  FFMA.FTZ R25, R25, R18, UR6 ;  /* 0x0000000619197e23 */ /* 0x000fe20008010012 */
[----:B------:R-:W-:-:S05]  /*cd20*/  MOV R18, R44 ;  /* 0x0000002c00127202 */ /* 0x000fca0000000f00 */
[----:B------:R-:W-:-:S05]  /*cd30*/  IMAD.WIDE.U32 R18, R124, c[0x0][0x1d8], R18 ;  /* 0x000076007c127a25 */ /* 0x000fca00078e0012 */
[----:B------:R-:W-:Y:S02]  /*cd40*/  IADD3 R19, R19, R21, RZ ;  /* 0x0000001513137210 */ /* 0x000fe40007ffe0ff */
[----:B------:R-:W-:-:S04]  /*cd50*/  LEA R20, P0, R18, c[0x0][0x160], 0x1 ;  /* 0x0000580012147a11 */ /* 0x000fc800078008ff */
[----:B------:R-:W-:Y:S01]  /*cd60*/  LEA.HI.X R21, R18, c[0x0][0x164], R19, 0x1, P0 ;  /* 0x0000590012157a11 */ /* 0x000fe200000f0c13 */
[----:B------:R-:W-:Y:S02]  /*cd70*/  FFMA.FTZ R18, R75, R70, -R25 ;  /* 0x000000464b127223 */ /* 0x000fe40000010819 */
[----:B------:R-:W-:Y:S02]  /*cd80*/  FMUL.FTZ R19, R24, UR23 ;  /* 0x0000001718137c20 */ /* 0x000fe40008410000 */
[----:B------:R-:W-:-:S05]  /*cd90*/  FMUL.FTZ R18, R18, UR23 ;  /* 0x0000001712127c20 */ /* 0x000fca0008410000 */
[----:B------:R-:W-:-:S05]  /*cda0*/  F2FP.BF16.PACK_AB R19, R18, R19 ;  /* 0x000000131213723e */ /* 0x000fca00000010ff */
[----:B------:R0:W-:Y:S02]  /*cdb0*/  STG.E [R20.64], R19 ;  /* 0x0000001314007986 */ /* 0x0001e4000c101912 */
.L_x_630:
[----:B------:R-:W-:Y:S05]  /*cdc0*/  BSYNC B0 ;  /* 0x0000000000007941 */ /* 0x000fea0003800000 */
.L_x_629:
        /* <DEDUP_REMOVED lines=28> */
.L_x_631:
        /* <DEDUP_REMOVED lines=22> */
.L_x_633:
[----:B------:R-:W-:Y:S05]  /*d0f0*/  BSYNC B0 ;  /* 0x0000000000007941 */ /* 0x000fea0003800000 */
.L_x_632:
        /* <DEDUP_REMOVED lines=28> */
.L_x_634:
        /* <DEDUP_REMOVED lines=22> */
.L_x_636:
[----:B------:R-:W-:Y:S05]  /*d420*/  BSYNC B0 ;  /* 0x0000000000007941 */ /* 0x000fea0003800000 */
.L_x_635:
        /* <DEDUP_REMOVED lines=28> */
.L_x_637:
        /* <DEDUP_REMOVED lines=22> */
.L_x_639:
[----:B------:R-:W-:Y:S05]  /*d750*/  BSYNC B0 ;  /* 0x0000000000007941 */ /* 0x000fea0003800000 */
.L_x_638:
        /* <DEDUP_REMOVED lines=28> */
.L_x_640:
        /* <DEDUP_REMOVED lines=22> */
.L_x_642:
[----:B------:R-:W-:Y:S05]  /*da80*/  BSYNC B0 ;  /* 0x0000000000007941 */ /* 0x000fea0003800000 */
.L_x_641:
        /* <DEDUP_REMOVED lines=28> */
.L_x_643:
        /* <DEDUP_REMOVED lines=22> */
.L_x_645:
[----:B------:R-:W-:Y:S05]  /*ddb0*/  BSYNC B0 ;  /* 0x0000000000007941 */ /* 0x000fea0003800000 */
.L_x_644:
        /* <DEDUP_REMOVED lines=28> */
.L_x_646:
        /* <DEDUP_REMOVED lines=22> */
.L_x_648:
[----:B------:R-:W-:Y:S05]  /*e0e0*/  BSYNC B0 ;  /* 0x0000000000007941 */ /* 0x000fea0003800000 */
.L_x_647:
        /* <DEDUP_REMOVED lines=28> */
.L_x_649:
        /* <DEDUP_REMOVED lines=22> */
.L_x_651:
[----:B------:R-:W-:Y:S05]  /*e410*/  BSYNC B0 ;  /* 0x0000000000007941 */ /* 0x000fea0003800000 */
.L_x_650:
        /* <DEDUP_REMOVED lines=28> */
.L_x_652:
        /* <DEDUP_REMOVED lines=22> */
.L_x_654:
[----:B------:R-:W-:Y:S05]  /*e740*/  BSYNC B0 ;  /* 0x0000000000007941 */ /* 0x000fea0003800000 */
.L_x_653:
        /* <DEDUP_REMOVED lines=28> */
.L_x_655:
        /* <DEDUP_REMOVED lines=21> */
.L_x_657:
[----:B------:R-:W-:Y:S05]  /*ea60*/  BSYNC B0 ;  /* 0x0000000000007941 */ /* 0x000fea0003800000 */
.L_x_656:
        /* <DEDUP_REMOVED lines=27> */
.L_x_658:
        /* <DEDUP_REMOVED lines=21> */
.L_x_660:
[----:B------:R-:W-:Y:S05]  /*ed70*/  BSYNC B0 ;  /* 0x0000000000007941 */ /* 0x000fea0003800000 */
.L_x_659:
        /* <DEDUP_REMOVED lines=27> */
.L_x_661:
        /* <DEDUP_REMOVED lines=21> */
.L_x_663:
[----:B------:R-:W-:Y:S05]  /*f080*/  BSYNC B0 ;  /* 0x0000000000007941 */ /* 0x000fea0003800000 */
.L_x_662:
        /* <DEDUP_REMOVED lines=27> */
.L_x_664:
        /* <DEDUP_REMOVED lines=21> */
.L_x_666:
[----:B------:R-:W-:Y:S05]  /*f390*/  BSYNC B0 ;  /* 0x0000000000007941 */ /* 0x000fea0003800000 */
.L_x_665:
        /* <DEDUP_REMOVED lines=27> */
.L_x_667:
[----:B------:R-:W-:Y:S01]  /*f550*/  BSSY B0, `(.L_x_668) ;  /* 0x0000015000007945 */ /* 0x000fe20003800000 */
[----:B------:R-:W-:Y:S05]  /*f560*/  @!P1 BRA `(.L_x_669) ;  /* 0x0000013000009947 */ /* 0x000fea0003800000 */
[----:B------:R-:W-:Y:S02]  /*f570*/  SHF.R.S32.HI R18, RZ, 0x1f, R111 ;  /* 0x0000001fff127819 */ /* 0x000fe4000001146f */
[----:B0-----:R-:W-:Y:S02]  /*f580*/  MOV R19, R43 ;  /* 0x0000002b00137202 */ /* 0x001fe40000000f00 */
[----:B------:R-:W-:Y:S01]  /*f590*/  MOV R26, UR5 ;  /* 0x00000005001a7c02 */ /* 0x000fe20008000f00 */
[----:B------:R-:W-:Y:S01]  /*f5a0*/  IMAD R20, R18, c[0x0][0x1d8], RZ ;  /* 0x0000760012147a24 */ /* 0x000fe200078e02ff */
[----:B------:R-:W-:-:S03]  /*f5b0*/  MOV R18, R44 ;  /* 0x0000002c00127202 */ /* 0x000fc60000000f00 */
[C---:B------:R-:W-:Y:S02]  /*f5c0*/  IMAD R21, R111.reuse, c[0x0][0x1dc], R20 ;  /* 0x000077006f157a24 */ /* 0x040fe400078e0214 */
[----:B------:R-:W-:-:S05]  /*f5d0*/  IMAD.WIDE.U32 R18, R111, c[0x0][0x1d8], R18 ;  /* 0x000076006f127a25 */ /* 0x000fca00078e0012 */
[----:B------:R-:W-:Y:S01]  /*f5e0*/  IADD3 R21, R19, R21, RZ ;  /* 0x0000001513157210 */ /* 0x000fe20007ffe0ff */
[----:B---3--:R-:W-:Y:S01]  /*f5f0*/  FFMA.FTZ R19, R65, R26, UR6 ;  /* 0x0000000641137e23 */ /* 0x008fe2000801001a */
[----:B------:R-:W-:-:S03]  /*f600*/  LEA R20, P0, R18, c[0x0][0x160], 0x1 ;  /* 0x0000580012147a11 */ /* 0x000fc600078008ff */
[----:B------:R-:W-:Y:S01]  /*f610*/  FFMA.FTZ R25, R25, R70, -R19 ;  /* 0x0000004619197223 */ /* 0x000fe20000010813 */
[----:B------:R-:W-:Y:S02]  /*f620*/  LEA.HI.X R21, R18, c[0x0][0x164], R21, 0x1, P0 ;  /* 0x0000590012157a11 */ /* 0x000fe400000f0c15 */
[----:B------:R-:W-:-:S05]  /*f630*/  MOV R18, UR5 ;  /* 0x0000000500127c02 */ /* 0x000fca0008000f00 */
[----:B------:R-:W-:-:S04]  /*f640*/  FFMA.FTZ R18, R31, R18, UR6 ;  /* 0x000000061f127e23 */ /* 0x000fc80008010012 */
[----:B------:R-:W-:-:S04]  /*f650*/  FFMA.FTZ R18, R24, R67, -R18 ;  /* 0x0000004318127223 */ /* 0x000fc80000010812 */
[----:B------:R-:W-:Y:S02]  /*f660*/  FMUL.FTZ R19, R18, UR23 ;  /* 0x0000001712137c20 */ /* 0x000fe40008410000 */
[----:B------:R-:W-:-:S05]  /*f670*/  FMUL.FTZ R18, R25, UR23 ;  /* 0x0000001719127c20 */ /* 0x000fca0008410000 */
[----:B------:R-:W-:-:S05]  /*f680*/  F2FP.BF16.PACK_AB R19, R18, R19 ;  /* 0x000000131213723e */ /* 0x000fca00000010ff */
[----:B------:R0:W-:Y:S02]  /*f690*/  STG.E [R20.64], R19 ;  /* 0x0000001314007986 */ /* 0x0001e4000c101912 */
.L_x_669:
[----:B------:R-:W-:Y:S05]  /*f6a0*/  BSYNC B0 ;  /* 0x0000000000007941 */ /* 0x000fea0003800000 */
.L_x_668:
        /* <DEDUP_REMOVED lines=28> */
.L_x_670:
        /* <DEDUP_REMOVED lines=26> */
.L_x_672:
[----:B------:R-:W-:Y:S05]  /*fa10*/  BSYNC B0 ;  /* 0x0000000000007941 */ /* 0x000fea0003800000 */
.L_x_671:
        /* <DEDUP_REMOVED lines=27> */
.L_x_673:
        /* <DEDUP_REMOVED lines=8> */
[----:B------:R-:W-:Y:S02]  /*fc50*/  MOV R5, R43 ;  /* 0x0000002b00057202 */ /* 0x000fe40000000f00 */
        /* <DEDUP_REMOVED lines=17> */
.L_x_675:
[----:B------:R-:W-:Y:S05]  /*fd70*/  BSYNC B0 ;  /* 0x0000000000007941 */ /* 0x000fea0003800000 */
.L_x_674:
        /* <DEDUP_REMOVED lines=27> */
.L_x_676:
        /* <DEDUP_REMOVED lines=26> */
.L_x_678:
[----:B------:R-:W-:Y:S05]  /*100d0*/  BSYNC B0 ;  /* 0x0000000000007941 */ /* 0x000fea0003800000 */
.L_x_677:
        /* <DEDUP_REMOVED lines=27> */
.L_x_679:
        /* <DEDUP_REMOVED lines=14> */
[----:B------:R-:W-:Y:S02]  /*10370*/  IADD3 R7, R5, R7, RZ ;  /* 0x0000000705077210 */ /* 0x000fe40007ffe0ff */
[C---:B------:R-:W-:Y:S02]  /*10380*/  LEA R6, P0, R4.reuse, c[0x0][0x160], 0x1 ;  /* 0x0000580004067a11 */ /* 0x040fe400078008ff */
[----:B------:R-:W-:Y:S02]  /*10390*/  MOV R5, UR5 ;  /* 0x0000000500057c02 */ /* 0x000fe40008000f00 */
[----:B------:R-:W-:-:S03]  /*103a0*/  LEA.HI.X R7, R4, c[0x0][0x164], R7, 0x1, P0 ;  /* 0x0000590004077a11 */ /* 0x000fc600000f0c07 */
        /* <DEDUP_REMOVED lines=8> */
.L_x_681:
[----:B------:R-:W-:Y:S05]  /*10430*/  BSYNC B0 ;  /* 0x0000000000007941 */ /* 0x000fea0003800000 */
.L_x_680:
        /* <DEDUP_REMOVED lines=27> */
.L_x_682:
        /* <DEDUP_REMOVED lines=26> */
.L_x_684:
[----:B------:R-:W-:Y:S05]  /*10790*/  BSYNC B0 ;  /* 0x0000000000007941 */ /* 0x000fea0003800000 */
.L_x_683:
        /* <DEDUP_REMOVED lines=27> */
.L_x_685:
        /* <DEDUP_REMOVED lines=28> */
.L_x_687:
[----:B------:R-:W-:Y:S05]  /*10b10*/  BSYNC B0 ;  /* 0x0000000000007941 */ /* 0x000fea0003800000 */
.L_x_686:
        /* <DEDUP_REMOVED lines=23> */
.L_x_688:
        /* <DEDUP_REMOVED lines=23> */
.L_x_690:
[----:B------:R-:W-:Y:S05]  /*10e00*/  BSYNC B0 ;  /* 0x0000000000007941 */ /* 0x000fea0003800000 */
.L_x_689:
[----:B------:R-:W-:Y:S02]  /*10e10*/  ULDC UR5, c[0x0][0x10] ;  /* 0x0000040000057ab9 */ /* 0x000fe40000000800 */
[----:B------:R-:W-:Y:S02]  /*10e20*/  UIADD3 UR9, UR9, UR5, URZ ;  /* 0x0000000509097290 */ /* 0x000fe4000fffe03f */
[----:B------:R-:W-:Y:S02]  /*10e30*/  UIADD3 UR4, UR4, 0x1, URZ ;  /* 0x0000000104047890 */ /* 0x000fe4000fffe03f */
[----:B------:R-:W-:-:S06]  /*10e40*/  UISETP.GE.AND UP0, UPT, UR9, UR8, UPT ;  /* 0x000000080900728c */ /* 0x000fcc000bf06270 */
[----:B------:R-:W-:-:S13]  /*10e50*/  PLOP3.LUT P0, PT, PT, PT, UP0, 0x40, 0x0 ;  /* 0x000000000000781c */ /* 0x000fda0003f0e808 */
[----:B------:R-:W-:Y:S01]  /*10e60*/  @!P0 CALL.REL.NOINC `(.L_x_544) ;  /* 0x0000001000008944 */ /* 0x000fe20003c00000 */
[----:B------:R-:W-:Y:S05]  /*10e70*/  BRA `(.L_x_691) ;  /* 0xfffefd6000007947 */ /* 0x000fea000383ffff */
.L_x_544:
        /* <DEDUP_REMOVED lines=18> */
.L_x_693:
[----:B------:R-:W-:Y:S05]  /*10fa0*/  BSYNC B0 ;  /* 0x0000000000007941 */ /* 0x000fea0003800000 */
.L_x_692:
        /* <DEDUP_REMOVED lines=11> */
.L_x_695:
[----:B------:R-:W2:Y:S01]  /*11060*/  LDG.E.STRONG.GPU R5, [R2.64] ;  /* 0x0000001202057981 */ /* 0x000ea2000c1ef900 */
[----:B------:R-:W-:Y:S01]  /*11070*/  YIELD ;  /* 0x0000000000007946 */ /* 0x000fe20003800000 */
[----:B--2---:R-:W-:Y:S01]  /*11080*/  ISETP.NE.AND P0, PT, R5, R4, PT ;  /* 0x000000040500720c */ /* 0x004fe20003f05270 */
[----:B------:R-:W-:-:S12]  /*11090*/  CCTL.IVALL ;  /* 0x00000000ff00798f */ /* 0x000fd80002000000 */
[----:B------:R-:W-:Y:S05]  /*110a0*/  @P0 BRA `(.L_x_695) ;  /* 0xffffffb000000947 */ /* 0x000fea000383ffff */
.L_x_694:
        /* <DEDUP_REMOVED lines=25> */
.L_x_696:
        /* <DEDUP_REMOVED lines=10> */
[----:B------:R-:W4:Y:S04]  /*112e0*/  LDG.E R10, [R10.64] ;  /* 0x000000120a0a7981 */ /* 0x000f28000c1e1900 */
[----:B------:R-:W4:Y:S01]  /*112f0*/  LDG.E R13, [R12.64] ;  /* 0x000000120c0d7981 */ /* 0x000f22000c1e1900 */
        /* <DEDUP_REMOVED lines=9> */
[----:B----4-:R-:W-:Y:S01]  /*11390*/  F2FP.BF16.PACK_AB R17, R13, R10 ;  /* 0x0000000a0d11723e */ /* 0x010fe200000010ff */
[----:B------:R0:W-:Y:S04]  /*113a0*/  STG.E [R2.64], R15 ;  /* 0x0000000f02007986 */ /* 0x0001e8000c101912 */
[----:B------:R0:W-:Y:S01]  /*113b0*/  STG.E [R4.64], R17 ;  /* 0x0000001104007986 */ /* 0x0001e2000c101912 */
[----:B------:R-:W-:Y:S05]  /*113c0*/  @P0 BRA `(.L_x_696) ;  /* 0xfffffe7000000947 */ /* 0x000fea000383ffff */
[----:B------:R-:W-:Y:S05]  /*113d0*/  EXIT ;  /* 0x000000000000794d */ /* 0x000fea0003800000 */
.L_x_697:
        /* <DEDUP_REMOVED lines=10> */
.L_x_5621:


//--------------------- .text._Z35group_norm_nhwc_bwd_one_pass_kernelI11Bf16IOBf16WLi512ELi120ELi480EEv26Group_norm_nhwc_bwd_params --------------------------
	.section	.text._Z35group_norm_nhwc_bwd_one_pass_kernelI11Bf16IOBf16WLi512ELi120ELi480EEv26Group_norm_nhwc_bwd_params,"ax",@progbits
	.sectioninfo	@"SHI_REGISTERS=128"
	.align	128
        .global         _Z35group_norm_nhwc_bwd_one_pass_kernelI11Bf16IOBf16WLi512ELi120ELi480EEv26Group_norm_nhwc_bwd_params
        .type           _Z35group_norm_nhwc_bwd_one_pass_kernelI11Bf16IOBf16WLi512ELi120ELi480EEv26Group_norm_nhwc_bwd_params,@function
        .size           _Z35group_norm_nhwc_bwd_one_pass_kernelI11Bf16IOBf16WLi512ELi120ELi480EEv26Group_norm_nhwc_bwd_params,(.L_x_5622 - _Z35group_norm_nhwc_bwd_one_pass_kernelI11Bf16IOBf16WLi512ELi120ELi480EEv26Group_norm_nhwc_bwd_params)
        .other          _Z35group_norm_nhwc_bwd_one_pass_kernelI11Bf16IOBf16WLi512ELi120ELi480EEv26Group_norm_nhwc_bwd_params,@"STO_CUDA_ENTRY STV_DEFAULT"
_Z35group_norm_nhwc_bwd_one_pass_kernelI11Bf16IOBf16WLi512ELi120ELi480EEv26Group_norm_nhwc_bwd_params:
.text._Z35group_norm_nhwc_bwd_one_pass_kernelI11Bf16IOBf16WLi512ELi120ELi480EEv26Group_norm_nhwc_bwd_params:
        /* <DEDUP_REMOVED lines=41> */
.L_x_784:
        /* <DEDUP_REMOVED lines=57> */
[----:B------:R-:W-:Y:S01]  /*0620*/  IMAD.U32 R9, RZ, RZ, UR5 ;  /* 0x00000005ff097e24 */ /* 0x000fe2000f8e00ff */
[----:B------:R-:W-:Y:S01]  /*0630*/  LEA.HI.X.SX32 R5, R6, R5, 0x1, P0 ;  /* 0x0000000506057211 */ /* 0x000fe200000f0eff */
[----:B------:R-:W-:Y:S01]  /*0640*/  UIMAD UR4, UR4, UR8, URZ ;  /* 0x00000008040472a4 */ /* 0x000fe2000f8e023f */
[----:B------:R-:W-:Y:S02]  /*0650*/  ISETP.GE.U32.AND P0, PT, R0, c[0x0][0x1e0], PT ;  /* 0x0000780000007a0c */ /* 0x000fe40003f06070 */
[----:B------:R-:W-:Y:S01]  /*0660*/  SHF.R.S32.HI R6, RZ, 0x1f, R0 ;  /* 0x0000001fff067819 */ /* 0x000fe20000011400 */
[----:B------:R-:W-:Y:S01]  /*0670*/  IMAD.WIDE.U32 R4, R9, c[0x0][0x1e8], R4 ;  /* 0x00007a0009047a25 */ /* 0x000fe200078e0004 */
[----:B------:R-:W-:Y:S01]  /*0680*/  SHF.R.S32.HI R8, RZ, 0x1f, R15 ;  /* 0x0000001fff087819 */ /* 0x000fe2000001140f */
[----:B------:R-:W-:Y:S01]  /*0690*/  UIMAD UR4, UR5, UR9, UR4 ;  /* 0x00000009050472a4 */ /* 0x000fe2000f8e0204 */
[----:B------:R-:W-:-:S02]  /*06a0*/  ISETP.GE.OR.EX P3, PT, R6, c[0x0][0x1e4], P1, P0 ;  /* 0x0000790006007a0c */ /* 0x000fc40000f66700 */
[----:B------:R-:W-:Y:S02]  /*06b0*/  ISETP.GE.U32.AND P0, PT, R13, c[0x0][0x1e0], PT ;  /* 0x000078000d007a0c */ /* 0x000fe40003f06070 */
[----:B------:R-:W-:Y:S02]  /*06c0*/  ISETP.GE.OR.EX P5, PT, R8, c[0x0][0x1e4], P1, P2 ;  /* 0x0000790008007a0c */ /* 0x000fe40000fa6720 */
[----:B------:R-:W-:Y:S02]  /*06d0*/  ISETP.GE.OR.EX P6, PT, R7, c[0x0][0x1e4], P1, P0 ;  /* 0x0000790007007a0c */ /* 0x000fe40000fc6700 */
[----:B------:R-:W-:Y:S02]  /*06e0*/  ISETP.GE.U32.AND P0, PT, R17, c[0x0][0x1e0], PT ;  /* 0x0000780011007a0c */ /* 0x000fe40003f06070 */
[----:B------:R-:W-:Y:S02]  /*06f0*/  ISETP.GE.U32.AND P2, PT, R19, c[0x0][0x1e0], PT ;  /* 0x0000780013007a0c */ /* 0x000fe40003f46070 */
[----:B------:R-:W-:Y:S01]  /*0700*/  ISETP.GE.OR.EX P4, PT, R14, c[0x0][0x1e4], P1, P0 ;  /* 0x000079000e007a0c */ /* 0x000fe20000f86700 */
[----:B------:R-:W-:Y:S01]  /*0710*/  @!P3 IMAD R9, R6, c[0x0][0x1d8], RZ ;  /* 0x000076000609ba24 */ /* 0x000fe200078e02ff */
[----:B------:R-:W-:-:S03]  /*0720*/  @P3 LOP3.LUT R122, R122, 0x2000000, RZ, 0xfc, !PT ;  /* 0x020000007a7a3812 */ /* 0x000fc600078efcff */
[----:B------:R-:W-:Y:S01]  /*0730*/  @!P3 IMAD R21, R0, c[0x0][0x1dc], R9 ;  /* 0x000077000015ba24 */ /* 0x000fe200078e0209 */
[----:B------:R-:W-:Y:S01]  /*0740*/  LOP3.LUT R122, R122, 0xfeffffff, RZ, 0xc0, !PT ;  /* 0xfeffffff7a7a7812 */ /* 0x000fe200078ec0ff */
[----:B------:R-:W-:Y:S01]  /*0750*/  @!P6 IMAD R6, R7, c[0x0][0x1d8], RZ ;  /* 0x000076000706ea24 */ /* 0x000fe200078e02ff */
[----:B------:R-:W-:Y:S01]  /*0760*/  IADD3 R7, R5, UR4, RZ ;  /* 0x0000000405077c10 */ /* 0x000fe2000fffe0ff */
[----:B------:R-:W-:Y:S01]  /*0770*/  @!P5 IMAD R12, R8, c[0x0][0x1d8], RZ ;  /* 0x00007600080cda24 */ /* 0x000fe200078e02ff */
[----:B------:R-:W-:Y:S01]  /*0780*/  @P6 LOP3.LUT R122, R122, 0x1000000, RZ, 0xfc, !PT ;  /* 0x010000007a7a6812 */ /* 0x000fe200078efcff */
[----:B------:R-:W-:Y:S01]  /*0790*/  @!P6 IMAD R23, R13, c[0x0][0x1dc], R6 ;  /* 0x000077000d17ea24 */ /* 0x000fe200078e0206 */
[-C--:B------:R-:W-:Y:S01]  /*07a0*/  @!P3 MOV R6, R4.reuse ;  /* 0x000000040006b202 */ /* 0x080fe20000000f00 */
[----:B------:R-:W-:Y:S01]  /*07b0*/  @!P5 IMAD R25, R15, c[0x0][0x1dc], R12 ;  /* 0x000077000f19da24 */ /* 0x000fe200078e020c */
[----:B------:R-:W-:Y:S01]  /*07c0*/  LOP3.LUT R122, R122, 0xff7fffff, RZ, 0xc0, !PT ;  /* 0xff7fffff7a7a7812 */ /* 0x000fe200078ec0ff */
[----:B------:R-:W-:Y:S01]  /*07d0*/  @!P4 IMAD R14, R14, c[0x0][0x1d8], RZ ;  /* 0x000076000e0eca24 */ /* 0x000fe200078e02ff */
[----:B------:R-:W-:Y:S01]  /*07e0*/  @!P6 MOV R10, R4 ;  /* 0x00000004000ae202 */ /* 0x000fe20000000f00 */
[----:B------:R-:W-:Y:S01]  /*07f0*/  @!P3 IMAD.WIDE.U32 R8, R0, c[0x0][0x1d8], R6 ;  /* 0x000076000008ba25 */ /* 0x000fe200078e0006 */
[----:B------:R-:W-:-:S02]  /*0800*/  @P5 LOP3.LUT R122, R122, 0x800000, RZ, 0xfc, !PT ;  /* 0x008000007a7a5812 */ /* 0x000fc400078efcff */
[----:B------:R-:W-:Y:S01]  /*0810*/  @!P6 MOV R11, R7 ;  /* 0x00000007000be202 */ /* 0x000fe20000000f00 */
[----:B------:R-:W-:Y:S01]  /*0820*/  @!P3 IMAD.IADD R9, R9, 0x1, R21 ;  /* 0x000000010909b824 */ /* 0x000fe200078e0215 */
[----:B------:R-:W-:Y:S02]  /*0830*/  LOP3.LUT R122, R122, 0xffbfffff, RZ, 0xc0, !PT ;  /* 0xffbfffff7a7a7812 */ /* 0x000fe400078ec0ff */
[----:B------:R-:W-:Y:S01]  /*0840*/  @!P3 SHF.L.U32 R52, R8, 0x1, RZ ;  /* 0x000000010834b819 */ /* 0x000fe200000006ff */
[----:B------:R-:W-:Y:S01]  /*0850*/  @!P6 IMAD.WIDE.U32 R10, R13, c[0x0][0x1d8], R10 ;  /* 0x000076000d0aea25 */ /* 0x000fe200078e000a */
[----:B------:R-:W-:Y:S02]  /*0860*/  @P4 LOP3.LUT R122, R122, 0x400000, RZ, 0xfc, !PT ;  /* 0x004000007a7a4812 */ /* 0x000fe400078efcff */
[----:B------:R-:W-:Y:S01]  /*0870*/  @!P3 SHF.L.U64.HI R8, R8, 0x1, R9 ;  /* 0x000000010808b819 */ /* 0x000fe20000010209 */
[----:B------:R-:W-:Y:S01]  /*0880*/  @!P6 IMAD.IADD R9, R11, 0x1, R23 ;  /* 0x000000010b09e824 */ /* 0x000fe200078e0217 */
[----:B------:R-:W-:-:S02]  /*0890*/  @!P3 IADD3 R124, P0, R52, c[0x0][0x180], RZ ;  /* 0x00006000347cba10 */ /* 0x000fc40007f1e0ff */
[----:B------:R-:W-:Y:S02]  /*08a0*/  ISETP.GE.OR.EX P3, PT, R16, c[0x0][0x1e4], P1, P2 ;  /* 0x0000790010007a0c */ /* 0x000fe40000f66720 */
[----:B------:R-:W-:Y:S02]  /*08b0*/  LOP3.LUT P2, RZ, R122, 0x2000000, RZ, 0xc0, !PT ;  /* 0x020000007aff7812 */ /* 0x000fe4000784c0ff */
[----:B------:R-:W-:Y:S02]  /*08c0*/  @!P5 MOV R12, R4 ;  /* 0x00000004000cd202 */ /* 0x000fe40000000f00 */
[-C--:B------:R-:W-:Y:S02]  /*08d0*/  @!P5 MOV R13, R7.reuse ;  /* 0x00000007000dd202 */ /* 0x080fe40000000f00 */
[C---:B------:R-:W-:Y:S02]  /*08e0*/  @!P6 SHF.L.U32 R66, R10.reuse, 0x1, RZ ;  /* 0x000000010a42e819 */ /* 0x040fe400000006ff */
[----:B------:R-:W-:Y:S01]  /*08f0*/  @!P6 SHF.L.U64.HI R10, R10, 0x1, R9 ;  /* 0x000000010a0ae819 */ /* 0x000fe20000010209 */
[----:B------:R-:W-:Y:S01]  /*0900*/  @!P5 IMAD.WIDE.U32 R12, R15, c[0x0][0x1d8], R12 ;  /* 0x000076000f0cda25 */ /* 0x000fe200078e000c */
[----:B------:R-:W-:-:S02]  /*0910*/  @!P4 MOV R9, R7 ;  /* 0x000000070009c202 */ /* 0x000fc40000000f00 */
[----:B------:R-:W-:Y:S01]  /*0920*/  LOP3.LUT R122, R122, 0xffdfffff, RZ, 0xc0, !PT ;  /* 0xffdfffff7a7a7812 */ /* 0x000fe200078ec0ff */
[----:B------:R-:W-:Y:S01]  /*0930*/  @!P5 IMAD.IADD R11, R13, 0x1, R25 ;  /* 0x000000010d0bd824 */ /* 0x000fe200078e0219 */
[----:B------:R-:W-:Y:S01]  /*0940*/  @!P2 IADD3.X R125, R8, c[0x0][0x184], RZ, P0, !PT ;  /* 0x00006100087daa10 */ /* 0x000fe200007fe4ff */
[----:B------:R-:W-:Y:S01]  /*0950*/  @!P4 IMAD R15, R17, c[0x0][0x1dc], R14 ;  /* 0x00007700110fca24 */ /* 0x000fe200078e020e */
[----:B------:R-:W-:Y:S01]  /*0960*/  @!P2 IADD3 R52, P0, R52, c[0x0][0x178], RZ ;  /* 0x00005e003434aa10 */ /* 0x000fe20007f1e0ff */
[----:B------:R-:W-:Y:S01]  /*0970*/  @!P3 IMAD R16, R16, c[0x0][0x1d8], RZ ;  /* 0x000076001010ba24 */ /* 0x000fe200078e02ff */
[----:B------:R-:W-:Y:S01]  /*0980*/  @!P5 SHF.L.U32 R13, R12, 0x1, RZ ;  /* 0x000000010c0dd819 */ /* 0x000fe200000006ff */
[----:B------:R-:W-:Y:S01]  /*0990*/  STL.64 [R1+0x588], R124 ;  /* 0x0005887c01007387 */ /* 0x000fe20000100a00 */
[----:B------:R-:W-:Y:S02]  /*09a0*/  @!P2 IADD3.X R53, R8, c[0x0][0x17c], RZ, P0, !PT ;  /* 0x00005f000835aa10 */ /* 0x000fe400007fe4ff */
[----:B------:R-:W-:-:S02]  /*09b0*/  @!P6 IADD3 R50, P0, R66, c[0x0][0x180], RZ ;  /* 0x000060004232ea10 */ /* 0x000fc40007f1e0ff */
[-C--:B------:R-:W-:Y:S02]  /*09c0*/  @!P4 MOV R8, R4.reuse ;  /* 0x000000040008c202 */ /* 0x080fe40000000f00 */
[----:B------:R-:W-:Y:S02]  /*09d0*/  @!P6 IADD3.X R51, R10, c[0x0][0x184], RZ, P0, !PT ;  /* 0x000061000a33ea10 */ /* 0x000fe400007fe4ff */
[----:B------:R-:W-:Y:S01]  /*09e0*/  @!P6 IADD3 R66, P0, R66, c[0x0][0x178], RZ ;  /* 0x00005e004242ea10 */ /* 0x000fe20007f1e0ff */
[----:B------:R-:W-:Y:S01]  /*09f0*/  @!P4 IMAD.WIDE.U32 R8, R17, c[0x0][0x1d8], R8 ;  /* 0x000076001108ca25 */ /* 0x000fe200078e0008 */
[----:B------:R-:W-:Y:S02]  /*0a00*/  @!P5 SHF.L.U64.HI R12, R12, 0x1, R11 ;  /* 0x000000010c0cd819 */ /* 0x000fe4000001020b */
[----:B------:R-:W-:Y:S01]  /*0a10*/  @!P6 IADD3.X R67, R10, c[0x0][0x17c], RZ, P0, !PT ;  /* 0x00005f000a43ea10 */ /* 0x000fe200007fe4ff */
[----:B------:R-:W-:Y:S01]  /*0a20*/  @!P4 IMAD.IADD R9, R9, 0x1, R15 ;  /* 0x000000010909c824 */ /* 0x000fe200078e020f */
[----:B------:R-:W-:Y:S01]  /*0a30*/  @!P5 IADD3 R26, P0, R13, c[0x0][0x180], RZ ;  /* 0x000060000d1ada10 */ /* 0x000fe20007f1e0ff */
[----:B------:R-:W-:Y:S01]  /*0a40*/  @!P3 IMAD R17, R19, c[0x0][0x1dc], R16 ;  /* 0x000077001311ba24 */ /* 0x000fe200078e0210 */
[----:B------:R-:W-:-:S02]  /*0a50*/  @!P3 MOV R10, R4 ;  /* 0x00000004000ab202 */ /* 0x000fc40000000f00 */
[----:B------:R-:W-:Y:S02]  /*0a60*/  @!P5 IADD3.X R27, R12, c[0x0][0x184], RZ, P0, !PT ;  /* 0x000061000c1bda10 */ /* 0x000fe400007fe4ff */
[----:B------:R-:W-:Y:S02]  /*0a70*/  @!P5 IADD3 R82, P0, R13, c[0x0][0x178], RZ ;  /* 0x00005e000d52da10 */ /* 0x000fe40007f1e0ff */
[----:B------:R-:W-:Y:S01]  /*0a80*/  @!P3 MOV R11, R7 ;  /* 0x00000007000bb202 */ /* 0x000fe20000000f00 */
[----:B------:R0:W-:Y:S01]  /*0a90*/  @!P5 STL.64 [R1+0x218], R26 ;  /* 0x0002181a0100d387 */ /* 0x0001e20000100a00 */
[----:B------:R-:W-:Y:S02]  /*0aa0*/  @!P4 SHF.L.U32 R78, R8, 0x1, RZ ;  /* 0x00000001084ec819 */ /* 0x000fe400000006ff */
[----:B------:R-:W-:Y:S01]  /*0ab0*/  @!P5 IADD3.X R83, R12, c[0x0][0x17c], RZ, P0, !PT ;  /* 0x00005f000c53da10 */ /* 0x000fe200007fe4ff */
[----:B------:R-:W-:Y:S01]  /*0ac0*/  @!P3 IMAD.WIDE.U32 R10, R19, c[0x0][0x1d8], R10 ;  /* 0x00007600130aba25 */ /* 0x000fe200078e000a */
[----:B------:R-:W-:-:S02]  /*0ad0*/  @!P4 SHF.L.U64.HI R8, R8, 0x1, R9 ;  /* 0x000000010808c819 */ /* 0x000fc40000010209 */
[----:B------:R-:W-:Y:S02]  /*0ae0*/  @!P4 IADD3 R60, P0, R78, c[0x0][0x180], RZ ;  /* 0x000060004e3cca10 */ /* 0x000fe40007f1e0ff */
[----:B------:R-:W-:Y:S02]  /*0af0*/  @!P3 IADD3 R9, R11, R17, RZ ;  /* 0x000000110b09b210 */ /* 0x000fe40007ffe0ff */
[----:B------:R-:W-:Y:S02]  /*0b00*/  @!P4 IADD3.X R61, R8, c[0x0][0x184], RZ, P0, !PT ;  /* 0x00006100083dca10 */ /* 0x000fe400007fe4ff */
[----:B------:R-:W-:Y:S02]  /*0b10*/  @!P4 IADD3 R78, P0, R78, c[0x0][0x178], RZ ;  /* 0x00005e004e4eca10 */ /* 0x000fe40007f1e0ff */
[----:B------:R-:W-:Y:S01]  /*0b20*/  @!P3 SHF.L.U32 R70, R10, 0x1, RZ ;  /* 0x000000010a46b819 */ /* 0x000fe200000006ff */
[----:B------:R-:W-:Y:S01]  /*0b30*/  STL.64 [R1+0x580], R60 ;  /* 0x0005803c01007387 */ /* 0x000fe20000100a00 */
[----:B------:R-:W-:-:S02]  /*0b40*/  @!P4 IADD3.X R79, R8, c[0x0][0x17c], RZ, P0, !PT ;  /* 0x00005f00084fca10 */ /* 0x000fc400007fe4ff */
[----:B------:R-:W-:Y:S02]  /*0b50*/  @!P3 SHF.L.U64.HI R10, R10, 0x1, R9 ;  /* 0x000000010a0ab819 */ /* 0x000fe40000010209 */
        /* <DEDUP_REMOVED lines=214> */
[----:B------:R-:W-:Y:S01]  /*18c0*/  @P2 LOP3.LUT R2, R2, 0x80, RZ, 0xfc, !PT ;  /* 0x0000008002022812 */ /* 0x000fe200078efcff */
[----:B------:R-:W-:Y:S01]  /*18d0*/  @!P2 IMAD.MOV.U32 R8, RZ, RZ, R4 ;  /* 0x000000ffff08a224 */ /* 0x000fe200078e0004 */
[----:B------:R-:W-:Y:S02]  /*18e0*/  LOP3.LUT R122, R122, 0xfffffeff, RZ, 0xc0, !PT ;  /* 0xfffffeff7a7a7812 */ /* 0x000fe400078ec0ff */
[----:B------:R-:W-:Y:S01]  /*18f0*/  LOP3.LUT R2, R2, 0xfffffeff, RZ, 0xc0, !PT ;  /* 0xfffffeff02027812 */ /* 0x000fe200078ec0ff */
[----:B------:R-:W-:Y:S01]  /*1900*/  @!P2 IMAD.WIDE.U32 R8, R11, c[0x0][0x1d8], R8 ;  /* 0x000076000b08aa25 */ /* 0x000fe200078e0008 */
[----:B------:R-:W-:-:S04]  /*1910*/  IADD3 R11, R0, 0x88, RZ ;  /* 0x00000088000b7810 */ /* 0x000fc80007ffe0ff */
        /* <DEDUP_REMOVED lines=31> */
[----:B-1----:R-:W-:Y:S01]  /*1b10*/  @!P2 IMAD R15, R13, c[0x0][0x1dc], R8 ;  /* 0x000077000d0faa24 */ /* 0x002fe200078e0208 */
        /* <DEDUP_REMOVED lines=41> */
[----:B------:R-:W-:Y:S02]  /*1db0*/  LOP3.LUT R2, R2, 0xfffffdff, RZ, 0xc0, !PT ;  /* 0xfffffdff02027812 */ /* 0x000fe400078ec0ff */
        /* <DEDUP_REMOVED lines=52> */
[----:B------:R-:W-:-:S04]  /*2100*/  @!P2 IMAD.WIDE.U32 R8, R13, c[0x0][0x1d8], R8 ;  /* 0x000076000d08aa25 */ /* 0x000fc800078e0008 */
[----:B------:R-:W-:Y:S01]  /*2110*/  @!P2 IMAD.IADD R13, R9, 0x1, R15 ;  /* 0x00000001090da824 */ /* 0x000fe200078e020f */
[----:B------:R-:W-:Y:S02]  /*2120*/  @!P2 SHF.L.U32 R9, R8, 0x1, RZ ;  /* 0x000000010809a819 */ /* 0x000fe400000006ff */
[----:B------:R-:W-:Y:S02]  /*2130*/  IADD3 R15, R0, 0xc0, RZ ;  /* 0x000000c0000f7810 */ /* 0x000fe40007ffe0ff */
        /* <DEDUP_REMOVED lines=82> */
[----:B------:R-:W-:Y:S01]  /*2660*/  @!P5 MOV R43, R7 ;  /* 0x00000007002bd202 */ /* 0x000fe20000000f00 */
[----:B------:R-:W-:Y:S01]  /*2670*/  @!P5 IMAD R48, R49, c[0x0][0x1dc], R48 ;  /* 0x000077003130da24 */ /* 0x000fe200078e0230 */
[----:B------:R-:W-:Y:S02]  /*2680*/  @P5 LOP3.LUT R3, R3, 0x20000000, RZ, 0xfc, !PT ;  /* 0x2000000003035812 */ /* 0x000fe400078efcff */
[----:B------:R-:W-:Y:S01]  /*2690*/  @P5 LOP3.LUT R2, R2, 0x400, RZ, 0xfc, !PT ;  /* 0x0000040002025812 */ /* 0x000fe200078efcff */
        /* <DEDUP_REMOVED lines=90> */
[----:B0-----:R-:W-:Y:S02]  /*2c40*/  MOV R60, R82 ;  /* 0x00000052003c7202 */ /* 0x001fe40000000f00 */
[----:B------:R-:W-:Y:S02]  /*2c50*/  MOV R61, R83 ;  /* 0x00000053003d7202 */ /* 0x000fe40000000f00 */
[----:B-1----:R-:W-:-:S04]  /*2c60*/  IADD3 R58, R0, 0x108, RZ ;  /* 0x00000108003a7810 */ /* 0x002fc80007ffe0ff */
        /* <DEDUP_REMOVED lines=41> */
[----:B------:R-:W-:Y:S02]  /*2f00*/  @!P5 MOV R121, R7 ;  /* 0x000000070079d202 */ /* 0x000fe40000000f00 */
[----:B------:R-:W-:Y:S01]  /*2f10*/  @P5 LOP3.LUT R3, R3, 0x400000, RZ, 0xfc, !PT ;  /* 0x0040000003035812 */ /* 0x000fe200078efcff */
[----:B0-----:R-:W-:Y:S01]  /*2f20*/  @!P5 IMAD R124, R123, c[0x0][0x1dc], R120 ;  /* 0x000077007b7cda24 */ /* 0x001fe200078e0278 */
[----:B------:R-:W-:-:S05]  /*2f30*/  @!P5 MOV R120, R4 ;  /* 0x000000040078d202 */ /* 0x000fca0000000f00 */
[----:B------:R-:W-:-:S04]  /*2f40*/  @!P5 IMAD.WIDE.U32 R120, R123, c[0x0][0x1d8], R120 ;  /* 0x000076007b78da25 */ /* 0x000fc800078e0078 */
[----:B------:R-:W-:Y:S01]  /*2f50*/  @!P5 IMAD.IADD R123, R121, 0x1, R124 ;  /* 0x00000001797bd824 */ /* 0x000fe200078e027c */
[----:B------:R-:W-:-:S04]  /*2f60*/  @!P5 SHF.L.U32 R124, R120, 0x1, RZ ;  /* 0x00000001787cd819 */ /* 0x000fc800000006ff */
        /* <DEDUP_REMOVED lines=20> */
[----:B0-----:R-:W-:-:S10]  /*30b0*/  HFMA2.MMA R123, -RZ, RZ, 0, 0 ;  /* 0x00000000ff7b7435 */ /* 0x001fd400000001ff */
[----:B------:R-:W2:Y:S01]  /*30c0*/  @!P3 LDG.E R123, [R50.64] ;  /* 0x0000000e327bb981 */ /* 0x000ea2000c1e1900 */
[----:B------:R-:W-:-:S03]  /*30d0*/  @P5 LOP3.LUT R3, R3, 0x200000, RZ, 0xfc, !PT ;  /* 0x0020000003035812 */ /* 0x000fc600078efcff */
[----:B--2---:R0:W-:Y:S02]  /*30e0*/  STL [R1+0x2e8], R123 ;  /* 0x0002e87b01007387 */ /* 0x0041e40000100800 */
[----:B0-----:R-:W-:-:S06]  /*30f0*/  IMAD.MOV.U32 R123, RZ, RZ, RZ ;  /* 0x000000ffff7b7224 */ /* 0x001fcc00078e00ff */
[----:B------:R0:W2:Y:S04]  /*3100*/  @!P3 LDG.E R123, [R66.64] ;  /* 0x0000000e427bb981 */ /* 0x0000a8000c1e1900 */
[----:B0-----:R-:W4:Y:S04]  /*3110*/  LDL.LU.64 R66, [R1+0x218] ;  /* 0x0002180001427983 */ /* 0x001f280000300a00 */
[----:B--2---:R0:W-:Y:S02]  /*3120*/  STL [R1+0x2f0], R123 ;  /* 0x0002f07b01007387 */ /* 0x0041e40000100800 */
[----:B0-----:R-:W-:-:S06]  /*3130*/  IMAD.MOV.U32 R123, RZ, RZ, RZ ;  /* 0x000000ffff7b7224 */ /* 0x001fcc00078e00ff */
[----:B----4-:R0:W2:Y:S02]  /*3140*/  @!P4 LDG.E R123, [R66.64] ;  /* 0x0000000e427bc981 */ /* 0x0100a4000c1e1900 */
[----:B0-----:R-:W-:-:S10]  /*3150*/  HFMA2.MMA R66, -RZ, RZ, 0, 0 ;  /* 0x00000000ff427435 */ /* 0x001fd400000001ff */
[----:B------:R0:W4:Y:S04]  /*3160*/  @!P4 LDG.E R66, [R60.64] ;  /* 0x0000000e3c42c981 */ /* 0x000128000c1e1900 */
[----:B0-----:R-:W5:Y:S04]  /*3170*/  LDL.LU.64 R60, [R1+0x580] ;  /* 0x00058000013c7983 */ /* 0x001f680000300a00 */
[----:B--2---:R0:W-:Y:S02]  /*3180*/  STL [R1+0x2dc], R123 ;  /* 0x0002dc7b01007387 */ /* 0x0041e40000100800 */
[----:B0-----:R-:W-:-:S06]  /*3190*/  MOV R123, RZ ;  /* 0x000000ff007b7202 */ /* 0x001fcc0000000f00 */
[----:B-----5:R-:W2:Y:S01]  /*31a0*/  @!P2 LDG.E R123, [R60.64] ;  /* 0x0000000e3c7ba981 */ /* 0x020ea2000c1e1900 */
[----:B------:R-:W-:Y:S01]  /*31b0*/  LOP3.LUT P3, RZ, R122, 0x200000, RZ, 0xc0, !PT ;  /* 0x002000007aff7812 */ /* 0x000fe2000786c0ff */
[----:B------:R-:W-:Y:S01]  /*31c0*/  @!P5 IMAD R50, R53, c[0x0][0x1d8], RZ ;  /* 0x000076003532da24 */ /* 0x000fe200078e02ff */
[----:B------:R-:W-:-:S03]  /*31d0*/  @!P5 MOV R51, R7 ;  /* 0x000000070033d202 */ /* 0x000fc60000000f00 */
[----:B------:R-:W-:Y:S01]  /*31e0*/  @!P5 IMAD R53, R52, c[0x0][0x1dc], R50 ;  /* 0x000077003435da24 */ /* 0x000fe200078e0232 */
[----:B------:R-:W-:Y:S01]  /*31f0*/  @!P5 MOV R50, R4 ;  /* 0x000000040032d202 */ /* 0x000fe20000000f00 */
[----:B--2---:R0:W-:Y:S02]  /*3200*/  STL [R1+0x2d8], R123 ;  /* 0x0002d87b01007387 */ /* 0x0041e40000100800 */
[----:B0-----:R-:W-:-:S10]  /*3210*/  HFMA2.MMA R123, -RZ, RZ, 0, 0 ;  /* 0x00000000ff7b7435 */ /* 0x001fd400000001ff */
[----:B------:R0:W2:Y:S02]  /*3220*/  @!P2 LDG.E R123, [R78.64] ;  /* 0x0000000e4e7ba981 */ /* 0x0000a4000c1e1900 */
[----:B0-----:R-:W-:-:S06]  /*3230*/  MOV R78, RZ ;  /* 0x000000ff004e7202 */ /* 0x001fcc0000000f00 */
[----:B------:R-:W5:Y:S01]  /*3240*/  @!P3 LDG.E R78, [R70.64] ;  /* 0x0000000e464eb981 */ /* 0x000f62000c1e1900 */
        /* <DEDUP_REMOVED lines=9> */
[----:B-----5:R0:W-:Y:S02]  /*32e0*/  STL [R1+0x2d4], R78 ;  /* 0x0002d44e01007387 */ /* 0x0201e40000100800 */
[----:B0-----:R-:W-:-:S10]  /*32f0*/  IMAD.MOV.U32 R78, RZ, RZ, RZ ;  /* 0x000000ffff4e7224 */ /* 0x001fd400078e00ff */
        /* <DEDUP_REMOVED lines=10> */
[----:B------:R-:W-:Y:S02]  /*33a0*/  @!P4 IMAD R60, R67, c[0x0][0x1d8], RZ ;  /* 0x00007600433cca24 */ /* 0x000fe400078e02ff */
[----:B------:R-:W-:Y:S02]  /*33b0*/  @!P4 IMAD.MOV.U32 R61, RZ, RZ, R7 ;  /* 0x000000ffff3dc224 */ /* 0x000fe400078e0007 */
[----:B------:R-:W-:Y:S01]  /*33c0*/  @!P4 IMAD R67, R66, c[0x0][0x1dc], R60 ;  /* 0x000077004243ca24 */ /* 0x000fe200078e023c */
[----:B------:R-:W-:-:S05]  /*33d0*/  @!P4 MOV R60, R4 ;  /* 0x00000004003cc202 */ /* 0x000fca0000000f00 */
        /* <DEDUP_REMOVED lines=24> */
[C---:B------:R-:W-:Y:S01]  /*3560*/  @!P3 IMAD.SHL.U32 R70, R68.reuse, 0x2, RZ ;  /* 0x000000024446b824 */ /* 0x040fe200078e00ff */
[----:B------:R-:W-:Y:S02]  /*3570*/  @!P3 IADD3 R71, R69, R71, RZ ;  /* 0x000000474547b210 */ /* 0x000fe40007ffe0ff */
        /* <DEDUP_REMOVED lines=18> */
[----:B0-----:R-:W-:Y:S01]  /*36a0*/  HFMA2.MMA R84, -RZ, RZ, 0, 0 ;  /* 0x00000000ff547435 */ /* 0x001fe200000001ff */
[----:B------:R-:W-:Y:S01]  /*36b0*/  LOP3.LUT R3, R3, 0xfffbffff, RZ, 0xc0, !PT ;  /* 0xfffbffff03037812 */ /* 0x000fe200078ec0ff */
[----:B------:R-:W-:Y:S01]  /*36c0*/  IMAD.MOV.U32 R92, RZ, RZ, RZ ;  /* 0x000000ffff5c7224 */ /* 0x000fe200078e00ff */
[----:B-1----:R-:W-:Y:S01]  /*36d0*/  CS2R R124, SRZ ;  /* 0x00000000007c7805 */ /* 0x002fe2000001ff00 */
[----:B--2---:R-:W-:Y:S04]  /*36e0*/  STL [R1+0x2cc], R123 ;  /* 0x0002cc7b01007387 */ /* 0x004fe80000100800 */
[----:B----4-:R-:W2:Y:S04]  /*36f0*/  LDL.LU.64 R98, [R1+0x260] ;  /* 0x0002600001627983 */ /* 0x010ea80000300a00 */
[----:B------:R0:W4:Y:S04]  /*3700*/  @!P5 LDG.E R84, [R90.64] ;  /* 0x0000000e5a54d981 */ /* 0x000128000c1e1900 */
[----:B---3--:R1:W-:Y:S02]  /*3710*/  STL [R1+0x2b4], R77 ;  /* 0x0002b44d01007387 */ /* 0x0083e40000100800 */
[----:B-1----:R-:W-:-:S06]  /*3720*/  MOV R77, RZ ;  /* 0x000000ff004d7202 */ /* 0x002fcc0000000f00 */
[----:B------:R-:W3:Y:S04]  /*3730*/  @!P4 LDG.E R77, [R106.64] ;  /* 0x0000000e6a4dc981 */ /* 0x000ee8000c1e1900 */
[----:B-----5:R1:W-:Y:S02]  /*3740*/  STL [R1+0x2a4], R86 ;  /* 0x0002a45601007387 */ /* 0x0203e40000100800 */
[----:B-1----:R-:W-:-:S10]  /*3750*/  HFMA2.MMA R86, -RZ, RZ, 0, 0 ;  /* 0x00000000ff567435 */ /* 0x002fd400000001ff */
[----:B------:R-:W5:Y:S04]  /*3760*/  @!P3 LDG.E R86, [R80.64] ;  /* 0x0000000e5056b981 */ /* 0x000f68000c1e1900 */
[----:B------:R1:W-:Y:S02]  /*3770*/  STL [R1+0x2c4], R78 ;  /* 0x0002c44e01007387 */ /* 0x0003e40000100800 */
[----:B-1----:R-:W-:-:S04]  /*3780*/  IADD3 R78, R0, 0x138, RZ ;  /* 0x00000138004e7810 */ /* 0x002fc80007ffe0ff */
[----:B------:R-:W-:Y:S02]  /*3790*/  SHF.R.S32.HI R76, RZ, 0x1f, R78 ;  /* 0x0000001fff4c7819 */ /* 0x000fe4000001144e */
[----:B------:R-:W-:Y:S02]  /*37a0*/  ISETP.GE.U32.AND P0, PT, R78, c[0x0][0x1e0], PT ;  /* 0x000078004e007a0c */ /* 0x000fe40003f06070 */
[----:B------:R-:W-:Y:S02]  /*37b0*/  LOP3.LUT P4, RZ, R122, 0x8000, RZ, 0xc0, !PT ;  /* 0x000080007aff7812 */ /* 0x000fe4000788c0ff */
[----:B------:R-:W-:-:S13]  /*37c0*/  ISETP.GE.OR.EX P2, PT, R76, c[0x0][0x1e4], P1, P0 ;  /* 0x000079004c007a0c */ /* 0x000fda0000f46700 */
[----:B------:R-:W-:Y:S02]  /*37d0*/  @!P2 IMAD R79, R76, c[0x0][0x1d8], RZ ;  /* 0x000076004c4faa24 */ /* 0x000fe400078e02ff */
[----:B------:R-:W-:Y:S02]  /*37e0*/  @!P2 IMAD.MOV.U32 R76, RZ, RZ, R4 ;  /* 0x000000ffff4ca224 */ /* 0x000fe400078e0004 */
        /* <DEDUP_REMOVED lines=13> */
[----:B0-----:R-:W-:-:S12]  /*38c0*/  HFMA2.MMA R90, -RZ, RZ, 0, 0 ;  /* 0x00000000ff5a7435 */ /* 0x001fd800000001ff */
[----:B------:R-:W3:Y:S04]  /*38d0*/  @!P2 LDG.E R90, [R110.64] ;  /* 0x0000000e6e5aa981 */ /* 0x000ee8000c1e1900 */
[----:B-----5:R0:W-:Y:S02]  /*38e0*/  STL [R1+0x2ac], R86 ;  /* 0x0002ac5601007387 */ /* 0x0201e40000100800 */
[----:B0-----:R-:W-:-:S10]  /*38f0*/  HFMA2.MMA R86, -RZ, RZ, 0, 0 ;  /* 0x00000000ff567435 */ /* 0x001fd400000001ff */
[----:B------:R-:W5:Y:S04]  /*3900*/  @!P4 LDG.E R86, [R104.64] ;  /* 0x0000000e6856c981 */ /* 0x000f68000c1e1900 */
[----:B----4-:R0:W-:Y:S02]  /*3910*/  STL [R1+0x2a8], R84 ;  /* 0x0002a85401007387 */ /* 0x0101e40000100800 */
[----:B0-----:R-:W-:-:S06]  /*3920*/  IMAD.MOV.U32 R84, RZ, RZ, RZ ;  /* 0x000000ffff547224 */ /* 0x001fcc00078e00ff */
        /* <DEDUP_REMOVED lines=25> */
[----:B------:R-:W4:Y:S04]  /*3ac0*/  @!P3 LDG.E R91, [R118.64] ;  /* 0x0000000e765bb981 */ /* 0x000f28000c1e1900 */
[----:B---3--:R-:W-:Y:S04]  /*3ad0*/  STL [R1+0x29c], R90 ;  /* 0x00029c5a01007387 */ /* 0x008fe80000100800 */
[----:B-----5:R0:W-:Y:S02]  /*3ae0*/  STL [R1+0x2a0], R86 ;  /* 0x0002a05601007387 */ /* 0x0201e40000100800 */
        /* <DEDUP_REMOVED lines=16> */
[----:B------:R-:W-:-:S10]  /*3bf0*/  HFMA2.MMA R90, -RZ, RZ, 0, 0 ;  /* 0x00000000ff5a7435 */ /* 0x000fd400000001ff */
[----:B------:R-:W3:Y:S04]  /*3c00*/  @!P3 LDG.E R90, [R108.64] ;  /* 0x0000000e6c5ab981 */ /* 0x000ee8000c1e1900 */
[----:B----4-:R-:W-:Y:S04]  /*3c10*/  STL [R1+0x288], R91 ;  /* 0x0002885b01007387 */ /* 0x010fe80000100800 */
[----:B---3--:R0:W-:Y:S02]  /*3c20*/  STL [R1+0x290], R90 ;  /* 0x0002905a01007387 */ /* 0x0081e40000100800 */
        /* <DEDUP_REMOVED lines=13> */
[----:B------:R-:W-:Y:S01]  /*3d00*/  @!P3 IMAD.WIDE.U32 R30, R90, c[0x0][0x1d8], R30 ;  /* 0x000076005a1eba25 */ /* 0x000fe200078e001e */
[----:B------:R-:W-:-:S04]  /*3d10*/  LOP3.LUT P2, RZ, R122, 0x800, RZ, 0xc0, !PT ;  /* 0x000008007aff7812 */ /* 0x000fc8000784c0ff */
[----:B------:R-:W-:Y:S02]  /*3d20*/  @!P3 IADD3 R91, R31, R91, RZ ;  /* 0x0000005b1f5bb210 */ /* 0x000fe40007ffe0ff */
[----:B------:R-:W-:-:S04]  /*3d30*/  @!P3 SHF.L.U32 R31, R30, 0x1, RZ ;  /* 0x000000011e1fb819 */ /* 0x000fc800000006ff */
[----:B------:R-:W-:-:S03]  /*3d40*/  @!P3 IADD3 R90, P0, R31, c[0x0][0x180], RZ ;  /* 0x000060001f5aba10 */ /* 0x000fc60007f1e0ff */
        /* <DEDUP_REMOVED lines=8> */
[----:B------:R-:W-:Y:S01]  /*3dd0*/  IMAD.MOV.U32 R92, RZ, RZ, RZ ;  /* 0x000000ffff5c7224 */ /* 0x000fe200078e00ff */
[----:B------:R-:W-:-:S05]  /*3de0*/  ISETP.GE.U32.AND P0, PT, R44, c[0x0][0x1e0], PT ;  /* 0x000078002c007a0c */ /* 0x000fca0003f06070 */
        /* <DEDUP_REMOVED lines=9> */
[----:B------:R-:W-:Y:S01]  /*3e80*/  @!P2 MOV R35, R7 ;  /* 0x000000070023a202 */ /* 0x000fe20000000f00 */
[----:B------:R-:W-:Y:S01]  /*3e90*/  @!P2 IMAD R45, R44, c[0x0][0x1dc], R45 ;  /* 0x000077002c2daa24 */ /* 0x000fe200078e022d */
[----:B------:R-:W-:-:S03]  /*3ea0*/  LOP3.LUT R3, R3, 0xfffeffff, RZ, 0xc0, !PT ;  /* 0xfffeffff03037812 */ /* 0x000fc600078ec0ff */
[----:B------:R-:W-:Y:S01]  /*3eb0*/  @!P2 IMAD.WIDE.U32 R34, R44, c[0x0][0x1d8], R34 ;  /* 0x000076002c22aa25 */ /* 0x000fe200078e0022 */
[----:B------:R-:W-:-:S04]  /*3ec0*/  @P4 LOP3.LUT R3, R3, 0x10000, RZ, 0xfc, !PT ;  /* 0x0001000003034812 */ /* 0x000fc800078efcff */
[----:B------:R-:W-:Y:S01]  /*3ed0*/  @!P2 IADD3 R45, R35, R45, RZ ;  /* 0x0000002d232da210 */ /* 0x000fe20007ffe0ff */
[----:B------:R-:W-:Y:S01]  /*3ee0*/  @!P2 IMAD.SHL.U32 R35, R34, 0x2, RZ ;  /* 0x000000022223a824 */ /* 0x000fe200078e00ff */
[----:B------:R-:W-:-:S04]  /*3ef0*/  LOP3.LUT R3, R3, 0xffff7fff, RZ, 0xc0, !PT ;  /* 0xffff7fff03037812 */ /* 0x000fc800078ec0ff */
[----:B------:R-:W-:-:S04]  /*3f00*/  @P3 LOP3.LUT R3, R3, 0x8000, RZ, 0xfc, !PT ;  /* 0x0000800003033812 */ /* 0x000fc800078efcff */
[----:B------:R-:W-:-:S04]  /*3f10*/  LOP3.LUT R3, R3, 0xffffbfff, RZ, 0xc0, !PT ;  /* 0xffffbfff03037812 */ /* 0x000fc800078ec0ff */
[----:B------:R-:W-:Y:S01]  /*3f20*/  @P2 LOP3.LUT R3, R3, 0x4000, RZ, 0xfc, !PT ;  /* 0x0000400003032812 */ /* 0x000fe200078efcff */
[----:B---3--:R0:W-:Y:S02]  /*3f30*/  STL [R1+0x224], R92 ;  /* 0x0002245c01007387 */ /* 0x0081e40000100800 */
[----:B0-----:R-:W-:Y:S02]  /*3f40*/  HFMA2.MMA R92, -RZ, RZ, 0, 0 ;  /* 0x00000000ff5c7435 */ /* 0x001fe400000001ff */
[----:B-----5:R0:W-:Y:S08]  /*3f50*/  STL [R1+0x21c], R88 ;  /* 0x00021c5801007387 */ /* 0x0201f00000100800 */
[----:B------:R1:W3:Y:S01]  /*3f60*/  @!P0 LDG.E R92, [R114.64] ;  /* 0x0000000e725c8981 */ /* 0x0002e2000c1e1900 */
[----:B------:R-:W-:-:S02]  /*3f70*/  @!P2 IADD3 R44, P0, R35, c[0x0][0x180], RZ ;  /* 0x00006000232caa10 */ /* 0x000fc40007f1e0ff */
[----:B0-----:R-:W-:-:S04]  /*3f80*/  @!P2 SHF.L.U64.HI R88, R34, 0x1, R45 ;  /* 0x000000012258a819 */ /* 0x001fc8000001022d */
[----:B------:R-:W-:Y:S02]  /*3f90*/  @!P2 IADD3.X R45, R88, c[0x0][0x184], RZ, P0, !PT ;  /* 0x00006100582daa10 */ /* 0x000fe400007fe4ff */
[----:B------:R-:W-:-:S04]  /*3fa0*/  @!P2 IADD3 R34, P0, R35, c[0x0][0x178], RZ ;  /* 0x00005e002322aa10 */ /* 0x000fc80007f1e0ff */
[----:B------:R-:W-:Y:S02]  /*3fb0*/  @!P2 IADD3.X R35, R88, c[0x0][0x17c], RZ, P0, !PT ;  /* 0x00005f005823aa10 */ /* 0x000fe400007fe4ff */
[----:B------:R-:W-:Y:S01]  /*3fc0*/  LOP3.LUT P2, RZ, R2, 0x80, RZ, 0xc0, !PT ;  /* 0x0000008002ff7812 */ /* 0x000fe2000784c0ff */
[----:B------:R-:W-:-:S12]  /*3fd0*/  HFMA2.MMA R88, -RZ, RZ, 0, 0 ;  /* 0x00000000ff587435 */ /* 0x000fd800000001ff */
[----:B------:R0:W5:Y:S04]  /*3fe0*/  @!P2 LDG.E R88, [R26.64] ;  /* 0x0000000e1a58a981 */ /* 0x000168000c1e1900 */
[----:B------:R1:W2:Y:S01]  /*3ff0*/  @!P2 LDG.E R89, [R56.64] ;  /* 0x0000000e3859a981 */ /* 0x0002a2000c1e1900 */
[----:B0-----:R-:W-:-:S04]  /*4000*/  IADD3 R26, R0, 0x160, RZ ;  /* 0x00000160001a7810 */ /* 0x001fc80007ffe0ff */
[----:B------:R-:W-:Y:S02]  /*4010*/  SHF.R.S32.HI R27, RZ, 0x1f, R26 ;  /* 0x0000001fff1b7819 */ /* 0x000fe4000001141a */
[----:B------:R-:W-:-:S04]  /*4020*/  ISETP.GE.U32.AND P0, PT, R26, c[0x0][0x1e0], PT ;  /* 0x000078001a007a0c */ /* 0x000fc80003f06070 */
[----:B------:R-:W-:Y:S02]  /*4030*/  ISETP.GE.OR.EX P2, PT, R27, c[0x0][0x1e4], P1, P0 ;  /* 0x000079001b007a0c */ /* 0x000fe40000f46700 */
[----:B------:R-:W-:Y:S02]  /*4040*/  LOP3.LUT P0, RZ, R122, 0x100, RZ, 0xc0, !PT ;  /* 0x000001007aff7812 */ /* 0x000fe4000780c0ff */
[----:B-1----:R-:W-:-:S11]  /*4050*/  MOV R56, RZ ;  /* 0x000000ff00387202 */ /* 0x002fd60000000f00 */
[----:B------:R0:W2:Y:S01]  /*4060*/  @!P0 LDG.E R56, [R10.64] ;  /* 0x0000000e0a388981 */ /* 0x0000a2000c1e1900 */
[----:B------:R-:W-:-:S03]  /*4070*/  @!P2 IMAD R27, R27, c[0x0][0x1d8], RZ ;  /* 0x000076001b1baa24 */ /* 0x000fc600078e02ff */
[----:B------:R1:W3:Y:S01]  /*4080*/  @!P0 LDG.E R125, [R72.64] ;  /* 0x0000000e487d8981 */ /* 0x0002e2000c1e1900 */
[----:B------:R-:W-:Y:S01]  /*4090*/  @!P2 IMAD R27, R26, c[0x0][0x1dc], R27 ;  /* 0x000077001a1baa24 */ /* 0x000fe200078e021b */
[----:B0-----:R-:W-:Y:S02]  /*40a0*/  @!P2 MOV R10, R4 ;  /* 0x00000004000aa202 */ /* 0x001fe40000000f00 */
[----:B------:R-:W-:-:S05]  /*40b0*/  @!P2 MOV R11, R7 ;  /* 0x00000007000ba202 */ /* 0x000fca0000000f00 */
[----:B------:R-:W-:-:S04]  /*40c0*/  @!P2 IMAD.WIDE.U32 R10, R26, c[0x0][0x1d8], R10 ;  /* 0x000076001a0aaa25 */ /* 0x000fc800078e000a */
[----:B------:R-:W-:Y:S01]  /*40d0*/  @!P2 IMAD.IADD R27, R11, 0x1, R27 ;  /* 0x000000010b1ba824 */ /* 0x000fe200078e021b */
[----:B------:R-:W-:-:S04]  /*40e0*/  @!P2 SHF.L.U32 R26, R10, 0x1, RZ ;  /* 0x000000010a1aa819 */ /* 0x000fc800000006ff */
[----:B------:R-:W-:Y:S01]  /*40f0*/  @!P2 SHF.L.U64.HI R10, R10, 0x1, R27 ;  /* 0x000000010a0aa819 */ /* 0x000fe2000001021b */
[----:B------:R-:W-:Y:S01]  /*4100*/  HFMA2.MMA R123, -RZ, RZ, 0, 0 ;  /* 0x00000000ff7b7435 */ /* 0x000fe200000001ff */
[C---:B------:R-:W-:Y:S02]  /*4110*/  LOP3.LUT P5, RZ, R2.reuse, 0x400, RZ, 0xc0, !PT ;  /* 0x0000040002ff7812 */ /* 0x040fe400078ac0ff */
[C---:B------:R-:W-:Y:S02]  /*4120*/  LOP3.LUT P4, RZ, R2.reuse, 0x200, RZ, 0xc0, !PT ;  /* 0x0000020002ff7812 */ /* 0x040fe4000788c0ff */
[C---:B------:R-:W-:Y:S02]  /*4130*/  LOP3.LUT P3, RZ, R2.reuse, 0x100, RZ, 0xc0, !PT ;  /* 0x0000010002ff7812 */ /* 0x040fe4000786c0ff */
[----:B------:R-:W-:Y:S02]  /*4140*/  LOP3.LUT R3, R3, 0xffffdfff, RZ, 0xc0, !PT ;  /* 0xffffdfff03037812 */ /* 0x000fe400078ec0ff */
[----:B------:R-:W-:-:S02]  /*4150*/  LOP3.LUT R2, R2, 0xfffffff7, RZ, 0xc0, !PT ;  /* 0xfffffff702027812 */ /* 0x000fc400078ec0ff */
        /* <DEDUP_REMOVED lines=24> */
[----:B------:R0:W2:Y:S01]  /*42e0*/  @!P0 LDG.E R119, [R64.64] ;  /* 0x0000000e40778981 */ /* 0x0000a2000c1e1900 */
[----:B------:R-:W-:Y:S01]  /*42f0*/  @!P2 MOV R11, R7 ;  /* 0x00000007000ba202 */ /* 0x000fe20000000f00 */
[C---:B------:R-:W-:Y:S02]  /*4300*/  @!P2 IMAD R37, R36.reuse, c[0x0][0x1dc], R37 ;  /* 0x000077002425aa24 */ /* 0x040fe400078e0225 */
[----:B------:R0:W2:Y:S02]  /*4310*/  @!P0 LDG.E R118, [R94.64] ;  /* 0x0000000e5e768981 */ /* 0x0000a4000c1e1900 */
[----:B------:R-:W-:-:S04]  /*4320*/  @!P2 IMAD.WIDE.U32 R10, R36, c[0x0][0x1d8], R10 ;  /* 0x00007600240aaa25 */ /* 0x000fc800078e000a */
[----:B------:R-:W-:Y:S01]  /*4330*/  @!P2 IMAD.IADD R37, R11, 0x1, R37 ;  /* 0x000000010b25a824 */ /* 0x000fe200078e0225 */
[C---:B------:R-:W-:Y:S02]  /*4340*/  @!P2 SHF.L.U32 R36, R10.reuse, 0x1, RZ ;  /* 0x000000010a24a819 */ /* 0x040fe400000006ff */
[----:B------:R-:W-:Y:S01]  /*4350*/  LOP3.LUT R3, R3, 0xffffefff, RZ, 0xc0, !PT ;  /* 0xffffefff03037812 */ /* 0x000fe200078ec0ff */
[----:B0-----:R-:W2:Y:S01]  /*4360*/  LDL.LU.64 R94, [R1+0x270] ;  /* 0x00027000015e7983 */ /* 0x001ea20000300a00 */
[----:B------:R-:W-:Y:S02]  /*4370*/  @!P2 SHF.L.U64.HI R10, R10, 0x1, R37 ;  /* 0x000000010a0aa819 */ /* 0x000fe40000010225 */
[----:B-1----:R-:W-:-:S04]  /*4380*/  @!P2 IADD3 R62, P0, R36, c[0x0][0x180], RZ ;  /* 0x00006000243eaa10 */ /* 0x002fc80007f1e0ff */
        /* <DEDUP_REMOVED lines=13> */
[----:B------:R-:W-:-:S05]  /*4460*/  @!P3 IMAD.WIDE.U32 R10, R38, c[0x0][0x1d8], R10 ;  /* 0x00007600260aba25 */ /* 0x000fca00078e000a */
[----:B------:R-:W-:Y:S01]  /*4470*/  @!P3 IADD3 R11, R11, R32, RZ ;  /* 0x000000200b0bb210 */ /* 0x000fe20007ffe0ff */
[----:B------:R-:W-:-:S03]  /*4480*/  @!P3 IMAD.SHL.U32 R32, R10, 0x2, RZ ;  /* 0x000000020a20b824 */ /* 0x000fc600078e00ff */
[----:B------:R-:W-:Y:S02]  /*4490*/  @!P3 SHF.L.U64.HI R10, R10, 0x1, R11 ;  /* 0x000000010a0ab819 */ /* 0x000fe4000001020b */
[----:B------:R-:W-:-:S04]  /*44a0*/  @!P3 IADD3 R38, P0, R32, c[0x0][0x180], RZ ;  /* 0x000060002026ba10 */ /* 0x000fc80007f1e0ff */
[----:B------:R-:W-:Y:S02]  /*44b0*/  @!P3 IADD3.X R39, R10, c[0x0][0x184], RZ, P0, !PT ;  /* 0x000061000a27ba10 */ /* 0x000fe400007fe4ff */
[----:B------:R-:W-:-:S04]  /*44c0*/  @!P3 IADD3 R32, P0, R32, c[0x0][0x178], RZ ;  /* 0x00005e002020ba10 */ /* 0x000fc80007f1e0ff */
[----:B------:R-:W-:Y:S02]  /*44d0*/  @!P3 IADD3.X R33, R10, c[0x0][0x17c], RZ, P0, !PT ;  /* 0x00005f000a21ba10 */ /* 0x000fe400007fe4ff */
[----:B------:R-:W-:-:S13]  /*44e0*/  LOP3.LUT P0, RZ, R122, 0x8, RZ, 0xc0, !PT ;  /* 0x000000087aff7812 */ /* 0x000fda000780c0ff */
[----:B------:R0:W2:Y:S01]  /*44f0*/  @!P0 LDG.E R113, [R22.64] ;  /* 0x0000000e16718981 */ /* 0x0000a2000c1e1900 */
[----:B------:R-:W-:Y:S02]  /*4500*/  @P2 LOP3.LUT R3, R3, 0x1000, RZ, 0xfc, !PT ;  /* 0x0000100003032812 */ /* 0x000fe400078efcff */
[----:B------:R-:W-:Y:S01]  /*4510*/  IADD3 R10, R0, 0x178, RZ ;  /* 0x00000178000a7810 */ /* 0x000fe20007ffe0ff */
[----:B------:R1:W2:Y:S04]  /*4520*/  @!P0 LDG.E R112, [R96.64] ;  /* 0x0000000e60708981 */ /* 0x0002a8000c1e1900 */
[----:B0-----:R-:W2:Y:S01]  /*4530*/  LDL.LU.64 R22, [R1+0x278] ;  /* 0x0002780001167983 */ /* 0x001ea20000300a00 */
[----:B------:R-:W-:Y:S02]  /*4540*/  LOP3.LUT R3, R3, 0xfffff7ff, RZ, 0xc0, !PT ;  /* 0xfffff7ff03037812 */ /* 0x000fe400078ec0ff */
[----:B------:R-:W-:Y:S01]  /*4550*/  LOP3.LUT R2, R2, 0xffffffef, RZ, 0xc0, !PT ;  /* 0xffffffef02027812 */ /* 0x000fe200078ec0ff */
[----:B------:R-:W-:Y:S01]  /*4560*/  CS2R R110, SRZ ;  /* 0x00000000006e7805 */ /* 0x000fe2000001ff00 */
[----:B------:R-:W-:Y:S01]  /*4570*/  SHF.R.S32.HI R11, RZ, 0x1f, R10 ;  /* 0x0000001fff0b7819 */ /* 0x000fe2000001140a */
[----:B-----5:R-:W-:Y:S01]  /*4580*/  STL [R1+0x214], R88 ;  /* 0x0002145801007387 */ /* 0x020fe20000100800 */
[----:B------:R-:W-:-:S02]  /*4590*/  ISETP.GE.U32.AND P0, PT, R10, c[0x0][0x1e0], PT ;  /* 0x000078000a007a0c */ /* 0x000fc40003f06070 */
[----:B------:R-:W-:Y:S01]  /*45a0*/  LOP3.LUT P2, RZ, R122, 0x4, RZ, 0xc0, !PT ;  /* 0x000000047aff7812 */ /* 0x000fe2000784c0ff */
[----:B------:R0:W-:Y:S01]  /*45b0*/  STL [R1+0x218], R89 ;  /* 0x0002185901007387 */ /* 0x0001e20000100800 */
[----:B------:R-:W-:Y:S02]  /*45c0*/  @P3 LOP3.LUT R3, R3, 0x800, RZ, 0xfc, !PT ;  /* 0x0000080003033812 */ /* 0x000fe400078efcff */
[----:B------:R-:W-:Y:S01]  /*45d0*/  @P3 LOP3.LUT R2, R2, 0x10, RZ, 0xfc, !PT ;  /* 0x0000001002023812 */ /* 0x000fe200078efcff */
[----:B------:R-:W-:Y:S01]  /*45e0*/  CS2R R108, SRZ ;  /* 0x00000000006c7805 */ /* 0x000fe2000001ff00 */
[C---:B------:R-:W-:Y:S01]  /*45f0*/  ISETP.GE.OR.EX P3, PT, R11.reuse, c[0x0][0x1e4], P1, P0 ;  /* 0x000079000b007a0c */ /* 0x040fe20000f66700 */
[----:B------:R-:W-:Y:S01]  /*4600*/  CS2R R106, SRZ ;  /* 0x00000000006a7805 */ /* 0x000fe2000001ff00 */
[----:B-1----:R-:W5:Y:S04]  /*4610*/  LDL.LU.64 R96, [R1+0x248] ;  /* 0x0002480001607983 */ /* 0x002f680000300a00 */
[----:B0-----:R-:W5:Y:S04]  /*4620*/  LDL.LU.64 R88, [R1+0x268] ;  /* 0x0002680001587983 */ /* 0x001f680000300a00 */
[----:B------:R0:W5:Y:S03]  /*4630*/  @!P2 LDG.E R110, [R8.64] ;  /* 0x0000000e086ea981 */ /* 0x000166000c1e1900 */
[----:B------:R-:W-:Y:S01]  /*4640*/  @!P3 IMAD R11, R11, c[0x0][0x1d8], RZ ;  /* 0x000076000b0bba24 */ /* 0x000fe200078e02ff */
[----:B------:R1:W5:Y:S04]  /*4650*/  @!P4 LDG.E R109, [R28.64] ;  /* 0x0000000e1c6dc981 */ /* 0x000368000c1e1900 */
[----:B------:R1:W5:Y:S01]  /*4660*/  @!P4 LDG.E R108, [R102.64] ;  /* 0x0000000e666cc981 */ /* 0x000362000c1e1900 */
[----:B0-----:R-:W-:-:S02]  /*4670*/  @!P3 MOV R8, R4 ;  /* 0x000000040008b202 */ /* 0x001fc40000000f00 */
[----:B------:R-:W-:Y:S01]  /*4680*/  @!P3 MOV R9, R7 ;  /* 0x000000070009b202 */ /* 0x000fe20000000f00 */
[C---:B------:R-:W-:Y:S01]  /*4690*/  @!P3 IMAD R11, R10.reuse, c[0x0][0x1dc], R11 ;  /* 0x000077000a0bba24 */ /* 0x040fe200078e020b */
[----:B------:R-:W-:Y:S01]  /*46a0*/  LOP3.LUT R3, R3, 0xfffffbff, RZ, 0xc0, !PT ;  /* 0xfffffbff03037812 */ /* 0x000fe200078ec0ff */
[----:B------:R0:W5:Y:S02]  /*46b0*/  @!P2 LDG.E R111, [R18.64] ;  /* 0x0000000e126fa981 */ /* 0x000164000c1e1900 */
[----:B------:R-:W-:Y:S01]  /*46c0*/  @!P3 IMAD.WIDE.U32 R8, R10, c[0x0][0x1d8], R8 ;  /* 0x000076000a08ba25 */ /* 0x000fe200078e0008 */
[----:B------:R-:W-:Y:S01]  /*46d0*/  CS2R R100, SRZ ;  /* 0x0000000000647805 */ /* 0x000fe2000001ff00 */
[----:B------:R-:W-:Y:S01]  /*46e0*/  CS2R R104, SRZ ;  /* 0x0000000000687805 */ /* 0x000fe2000001ff00 */
[----:B------:R-:W-:Y:S01]  /*46f0*/  LOP3.LUT R2, R2, 0xffffffdf, RZ, 0xc0, !PT ;  /* 0xffffffdf02027812 */ /* 0x000fe200078ec0ff */
[----:B---3--:R3:W-:Y:S01]  /*4700*/  STL [R1+0x220], R92 ;  /* 0x0002205c01007387 */ /* 0x0087e20000100800 */
[----:B------:R-:W-:-:S02]  /*4710*/  @!P3 IADD3 R11, R9, R11, RZ ;  /* 0x0000000b090bb210 */ /* 0x000fc40007ffe0ff */
[C---:B------:R-:W-:Y:S01]  /*4720*/  @!P3 SHF.L.U32 R64, R8.reuse, 0x1, RZ ;  /* 0x000000010840b819 */ /* 0x040fe200000006ff */
[----:B----4-:R4:W-:Y:S01]  /*4730*/  STL [R1+0x280], R93 ;  /* 0x0002805d01007387 */ /* 0x0109e20000100800 */
[----:B------:R-:W-:Y:S02]  /*4740*/  @!P3 SHF.L.U64.HI R8, R8, 0x1, R11 ;  /* 0x000000010808b819 */ /* 0x000fe4000001020b */
[----:B------:R-:W-:Y:S01]  /*4750*/  @!P3 IADD3 R40, P0, R64, c[0x0][0x180], RZ ;  /* 0x000060004028ba10 */ /* 0x000fe20007f1e0ff */
[----:B-1----:R-:W-:Y:S01]  /*4760*/  CS2R R102, SRZ ;  /* 0x0000000000667805 */ /* 0x002fe2000001ff00 */
[----:B------:R-:W-:Y:S01]  /*4770*/  IADD3 R10, R0, 0x180, RZ ;  /* 0x00000180000a7810 */ /* 0x000fe20007ffe0ff */
[----:B0-----:R-:W5:Y:S01]  /*4780*/  LDL.LU.64 R18, [R1+0x250] ;  /* 0x0002500001127983 */ /* 0x001f620000300a00 */
[----:B------:R-:W-:Y:S02]  /*4790*/  @!P3 IADD3.X R41, R8, c[0x0][0x184], RZ, P0, !PT ;  /* 0x000061000829ba10 */ /* 0x000fe400007fe4ff */
[----:B------:R-:W-:Y:S01]  /*47a0*/  @!P3 IADD3 R64, P0, R64, c[0x0][0x178], RZ ;  /* 0x00005e004040ba10 */ /* 0x000fe20007f1e0ff */
[----:B------:R-:W5:Y:S03]  /*47b0*/  LDL.LU.64 R28, [R1+0x258] ;  /* 0x00025800011c7983 */ /* 0x000f660000300a00 */
[----:B------:R-:W-:-:S02]  /*47c0*/  @!P3 IADD3.X R65, R8, c[0x0][0x17c], RZ, P0, !PT ;  /* 0x00005f000841ba10 */ /* 0x000fc400007fe4ff */
[----:B------:R-:W-:Y:S02]  /*47d0*/  SHF.R.S32.HI R8, RZ, 0x1f, R10 ;  /* 0x0000001fff087819 */ /* 0x000fe4000001140a */
[----:B------:R-:W-:-:S04]  /*47e0*/  ISETP.GE.U32.AND P0, PT, R10, c[0x0][0x1e0], PT ;  /* 0x000078000a007a0c */ /* 0x000fc80003f06070 */
[----:B------:R-:W-:Y:S02]  /*47f0*/  ISETP.GE.OR.EX P4, PT, R8, c[0x0][0x1e4], P1, P0 ;  /* 0x0000790008007a0c */ /* 0x000fe40000f86700 */
[----:B------:R-:W-:-:S11]  /*4800*/  LOP3.LUT P0, RZ, R122, 0x1, RZ, 0xc0, !PT ;  /* 0x000000017aff7812 */ /* 0x000fd6000780c0ff */
[----:B------:R-:W-:Y:S01]  /*4810*/  @!P4 IMAD R11, R8, c[0x0][0x1d8], RZ ;  /* 0x00007600080bca24 */ /* 0x000fe200078e02ff */
[----:B------:R-:W-:Y:S01]  /*4820*/  @!P4 MOV R9, R7 ;  /* 0x000000070009c202 */ /* 0x000fe20000000f00 */
[----:B------:R-:W-:Y:S01]  /*4830*/  @!P4 IMAD.MOV.U32 R8, RZ, RZ, R4 ;  /* 0x000000ffff08c224 */ /* 0x000fe200078e0004 */
[----:B------:R-:W-:Y:S01]  /*4840*/  @P3 LOP3.LUT R3, R3, 0x400, RZ, 0xfc, !PT ;  /* 0x0000040003033812 */ /* 0x000fe200078efcff */
[C---:B------:R-:W-:Y:S01]  /*4850*/  @!P4 IMAD R11, R10.reuse, c[0x0][0x1dc], R11 ;  /* 0x000077000a0bca24 */ /* 0x040fe200078e020b */
[----:B------:R0:W5:Y:S01]  /*4860*/  @!P0 LDG.E R107, [R46.64] ;  /* 0x0000000e2e6b8981 */ /* 0x000162000c1e1900 */
[----:B------:R-:W-:Y:S01]  /*4870*/  @!P4 IMAD.WIDE.U32 R8, R10, c[0x0][0x1d8], R8 ;  /* 0x000076000a08ca25 */ /* 0x000fe200078e0008 */
[----:B------:R-:W-:Y:S02]  /*4880*/  LOP3.LUT P2, RZ, R3, 0x80000000, RZ, 0xc0, !PT ;  /* 0x8000000003ff7812 */ /* 0x000fe4000784c0ff */
[----:B------:R1:W5:Y:S02]  /*4890*/  @!P0 LDG.E R106, [R24.64] ;  /* 0x0000000e186a8981 */ /* 0x000364000c1e1900 */
[----:B------:R-:W-:-:S02]  /*48a0*/  @!P4 IADD3 R11, R9, R11, RZ ;  /* 0x0000000b090bc210 */ /* 0x000fc40007ffe0ff */
[C---:B------:R-:W-:Y:S02]  /*48b0*/  @!P4 SHF.L.U32 R72, R8.reuse, 0x1, RZ ;  /* 0x000000010848c819 */ /* 0x040fe400000006ff */
[----:B------:R-:W-:Y:S02]  /*48c0*/  @!P4 SHF.L.U64.HI R8, R8, 0x1, R11 ;  /* 0x000000010808c819 */ /* 0x000fe4000001020b */
[----:B0-----:R-:W-:Y:S02]  /*48d0*/  @!P4 IADD3 R46, P0, R72, c[0x0][0x180], RZ ;  /* 0x00006000482eca10 */ /* 0x001fe40007f1e0ff */
[----:B------:R-:W-:Y:S01]  /*48e0*/  IADD3 R10, R0, 0x188, RZ ;  /* 0x00000188000a7810 */ /* 0x000fe20007ffe0ff */
[----:B------:R0:W5:Y:S01]  /*48f0*/  @!P2 LDG.E R105, [R12.64] ;  /* 0x0000000e0c69a981 */ /* 0x000162000c1e1900 */
[----:B------:R-:W-:Y:S02]  /*4900*/  @!P4 IADD3.X R47, R8, c[0x0][0x184], RZ, P0, !PT ;  /* 0x00006100082fca10 */ /* 0x000fe400007fe4ff */
[----:B------:R-:W-:Y:S01]  /*4910*/  @!P4 IADD3 R72, P0, R72, c[0x0][0x178], RZ ;  /* 0x00005e004848ca10 */ /* 0x000fe20007f1e0ff */
[----:B------:R0:W5:Y:S03]  /*4920*/  @!P2 LDG.E R104, [R16.64] ;  /* 0x0000000e1068a981 */ /* 0x000166000c1e1900 */
[----:B------:R-:W-:-:S02]  /*4930*/  @!P4 IADD3.X R73, R8, c[0x0][0x17c], RZ, P0, !PT ;  /* 0x00005f000849ca10 */ /* 0x000fc400007fe4ff */
        /* <DEDUP_REMOVED lines=14> */
[----:B------:R-:W-:Y:S01]  /*4a20*/  MOV R10, RZ ;  /* 0x000000ff000a7202 */ /* 0x000fe20000000f00 */
[----:B------:R0:W5:Y:S04]  /*4a30*/  @!P3 LDG.E R102, [R14.64] ;  /* 0x0000000e0e66b981 */ /* 0x000168000c1e1900 */
[----:B------:R1:W5:Y:S04]  /*4a40*/  @!P5 LDG.E R101, [R22.64] ;  /* 0x0000000e1665d981 */ /* 0x000368000c1e1900 */
[----:B------:R2:W5:Y:S01]  /*4a50*/  @!P4 LDG.E R10, [R98.64] ;  /* 0x0000000e620ac981 */ /* 0x000562000c1e1900 */
[----:B0-----:R-:W-:-:S03]  /*4a60*/  IADD3 R16, R0, 0x198, RZ ;  /* 0x0000019800107810 */ /* 0x001fc60007ffe0ff */
[----:B------:R0:W5:Y:S04]  /*4a70*/  @!P3 LDG.E R103, [R20.64] ;  /* 0x0000000e1467b981 */ /* 0x000168000c1e1900 */
[----:B-1----:R-:W5:Y:S04]  /*4a80*/  LDL.LU.64 R22, [R1+0x240] ;  /* 0x0002400001167983 */ /* 0x002f680000300a00 */
[----:B--2---:R-:W2:Y:S01]  /*4a90*/  LDL.LU.64 R98, [R1+0x238] ;  /* 0x0002380001627983 */ /* 0x004ea20000300a00 */
[----:B------:R-:W-:Y:S02]  /*4aa0*/  @!P2 IADD3 R11, R9, R11, RZ ;  /* 0x0000000b090ba210 */ /* 0x000fe40007ffe0ff */
[----:B---3--:R-:W-:-:S02]  /*4ab0*/  @!P2 SHF.L.U32 R92, R8, 0x1, RZ ;  /* 0x00000001085ca819 */ /* 0x008fc400000006ff */
[----:B------:R-:W-:Y:S02]  /*4ac0*/  @!P2 SHF.L.U64.HI R8, R8, 0x1, R11 ;  /* 0x000000010808a819 */ /* 0x000fe4000001020b */
[----:B------:R-:W-:Y:S02]  /*4ad0*/  @!P2 IADD3 R74, P0, R92, c[0x0][0x180], RZ ;  /* 0x000060005c4aaa10 */ /* 0x000fe40007f1e0ff */
[----:B------:R-:W-:Y:S02]  /*4ae0*/  IADD3 R9, R0, 0x190, RZ ;  /* 0x0000019000097810 */ /* 0x000fe40007ffe0ff */
[----:B------:R-:W-:Y:S02]  /*4af0*/  @!P2 IADD3.X R75, R8, c[0x0][0x184], RZ, P0, !PT ;  /* 0x00006100084baa10 */ /* 0x000fe400007fe4ff */
[----:B------:R-:W-:Y:S02]  /*4b00*/  @!P2 IADD3 R92, P0, R92, c[0x0][0x178], RZ ;  /* 0x00005e005c5caa10 */ /* 0x000fe40007f1e0ff */
[----:B------:R-:W-:-:S02]  /*4b10*/  SHF.R.S32.HI R11, RZ, 0x1f, R9 ;  /* 0x0000001fff0b7819 */ /* 0x000fc40000011409 */
[----:B----4-:R-:W-:Y:S02]  /*4b20*/  @!P2 IADD3.X R93, R8, c[0x0][0x17c], RZ, P0, !PT ;  /* 0x00005f00085daa10 */ /* 0x010fe400007fe4ff */
[----:B------:R-:W-:-:S04]  /*4b30*/  ISETP.GE.U32.AND P0, PT, R9, c[0x0][0x1e0], PT ;  /* 0x0000780009007a0c */ /* 0x000fc80003f06070 */
[----:B------:R-:W-:Y:S01]  /*4b40*/  ISETP.GE.OR.EX P5, PT, R11, c[0x0][0x1e4], P1, P0 ;  /* 0x000079000b007a0c */ /* 0x000fe20000fa6700 */
[----:B------:R-:W-:-:S10]  /*4b50*/  HFMA2.MMA R8, -RZ, RZ, 0, 0 ;  /* 0x00000000ff087435 */ /* 0x000fd400000001ff */
[----:B-----5:R1:W3:Y:S02]  /*4b60*/  @!P4 LDG.E R8, [R88.64] ;  /* 0x0000000e5808c981 */ /* 0x0202e4000c1e1900 */
        /* <DEDUP_REMOVED lines=8> */
[----:B-1----:R-:W-:-:S04]  /*4bf0*/  @!P5 IADD3 R88, P0, R94, c[0x0][0x180], RZ ;  /* 0x000060005e58da10 */ /* 0x002fc80007f1e0ff */
[----:B------:R-:W-:Y:S02]  /*4c00*/  @!P5 IADD3.X R89, R12, c[0x0][0x184], RZ, P0, !PT ;  /* 0x000061000c59da10 */ /* 0x000fe400007fe4ff */
[----:B------:R-:W-:Y:S02]  /*4c10*/  @!P5 IADD3 R94, P0, R94, c[0x0][0x178], RZ ;  /* 0x00005e005e5eda10 */ /* 0x000fe40007f1e0ff */
[----:B------:R-:W-:Y:S02]  /*4c20*/  SHF.R.S32.HI R14, RZ, 0x1f, R16 ;  /* 0x0000001fff0e7819 */ /* 0x000fe40000011410 */
[----:B------:R-:W-:Y:S02]  /*4c30*/  @!P5 IADD3.X R95, R12, c[0x0][0x17c], RZ, P0, !PT ;  /* 0x00005f000c5fda10 */ /* 0x000fe400007fe4ff */
[----:B------:R-:W-:Y:S02]  /*4c40*/  ISETP.GE.U32.AND P0, PT, R16, c[0x0][0x1e0], PT ;  /* 0x0000780010007a0c */ /* 0x000fe40003f06070 */
[----:B------:R-:W-:-:S02]  /*4c50*/  LOP3.LUT R3, R3, 0xfffffeff, RZ, 0xc0, !PT ;  /* 0xfffffeff03037812 */ /* 0x000fc400078ec0ff */
[----:B------:R-:W-:Y:S02]  /*4c60*/  ISETP.GE.OR.EX P4, PT, R14, c[0x0][0x1e4], P1, P0 ;  /* 0x000079000e007a0c */ /* 0x000fe40000f86700 */
[----:B------:R-:W-:-:S04]  /*4c70*/  @P2 LOP3.LUT R3, R3, 0x100, RZ, 0xfc, !PT ;  /* 0x0000010003032812 */ /* 0x000fc800078efcff */
[----:B------:R-:W-:Y:S01]  /*4c80*/  LOP3.LUT P2, RZ, R3, 0x4000000, RZ, 0xc0, !PT ;  /* 0x0400000003ff7812 */ /* 0x000fe2000784c0ff */
[----:B------:R-:W-:-:S06]  /*4c90*/  CS2R R12, SRZ ;  /* 0x00000000000c7805 */ /* 0x000fcc000001ff00 */
[----:B------:R-:W-:Y:S01]  /*4ca0*/  @!P4 IMAD R17, R14, c[0x0][0x1d8], RZ ;  /* 0x000076000e11ca24 */ /* 0x000fe200078e02ff */
[----:B------:R-:W-:Y:S02]  /*4cb0*/  @!P4 MOV R14, R4 ;  /* 0x00000004000ec202 */ /* 0x000fe40000000f00 */
[----:B------:R-:W-:Y:S01]  /*4cc0*/  @!P4 MOV R15, R7 ;  /* 0x00000007000fc202 */ /* 0x000fe20000000f00 */
[C---:B------:R-:W-:Y:S02]  /*4cd0*/  @!P4 IMAD R17, R16.reuse, c[0x0][0x1dc], R17 ;  /* 0x000077001011ca24 */ /* 0x040fe400078e0211 */
[----:B------:R-:W-:Y:S01]  /*4ce0*/  IMAD.MOV.U32 R11, RZ, RZ, RZ ;  /* 0x000000ffff0b7224 */ /* 0x000fe200078e00ff */
[----:B------:R1:W4:Y:S01]  /*4cf0*/  @!P2 LDG.E R13, [R42.64] ;  /* 0x0000000e2a0da981 */ /* 0x000322000c1e1900 */
[----:B------:R-:W-:-:S04]  /*4d00*/  @!P4 IMAD.WIDE.U32 R14, R16, c[0x0][0x1d8], R14 ;  /* 0x00007600100eca25 */ /* 0x000fc800078e000e */
[----:B------:R5:W3:Y:S01]  /*4d10*/  @!P2 LDG.E R11, [R96.64] ;  /* 0x0000000e600ba981 */ /* 0x000ae2000c1e1900 */
[----:B------:R-:W-:Y:S02]  /*4d20*/  @!P4 IADD3 R17, R15, R17, RZ ;  /* 0x000000110f11c210 */ /* 0x000fe40007ffe0ff */
[C---:B-1----:R-:W-:Y:S02]  /*4d30*/  @!P4 SHF.L.U32 R42, R14.reuse, 0x1, RZ ;  /* 0x000000010e2ac819 */ /* 0x042fe400000006ff */
[----:B------:R-:W-:Y:S02]  /*4d40*/  @!P4 SHF.L.U64.HI R14, R14, 0x1, R17 ;  /* 0x000000010e0ec819 */ /* 0x000fe40000010211 */
[----:B-----5:R-:W-:-:S04]  /*4d50*/  @!P4 IADD3 R96, P0, R42, c[0x0][0x180], RZ ;  /* 0x000060002a60ca10 */ /* 0x020fc80007f1e0ff */
[----:B------:R-:W-:Y:S02]  /*4d60*/  @!P4 IADD3.X R97, R14, c[0x0][0x184], RZ, P0, !PT ;  /* 0x000061000e61ca10 */ /* 0x000fe400007fe4ff */
[----:B------:R-:W-:-:S04]  /*4d70*/  @!P4 IADD3 R42, P0, R42, c[0x0][0x178], RZ ;  /* 0x00005e002a2aca10 */ /* 0x000fc80007f1e0ff */
[----:B------:R-:W-:Y:S02]  /*4d80*/  @!P4 IADD3.X R43, R14, c[0x0][0x17c], RZ, P0, !PT ;  /* 0x00005f000e2bca10 */ /* 0x000fe400007fe4ff */
[----:B------:R-:W-:Y:S01]  /*4d90*/  CS2R R14, SRZ ;  /* 0x00000000000e7805 */ /* 0x000fe2000001ff00 */
[----:B------:R-:W-:-:S05]  /*4da0*/  CS2R R16, SRZ ;  /* 0x0000000000107805 */ /* 0x000fca000001ff00 */
[----:B------:R1:W5:Y:S04]  /*4db0*/  @!P6 LDG.E R14, [R22.64] ;  /* 0x0000000e160ee981 */ /* 0x000368000c1e1900 */
[----:B--2---:R2:W3:Y:S04]  /*4dc0*/  @!P6 LDG.E R16, [R98.64] ;  /* 0x0000000e6210e981 */ /* 0x0044e8000c1e1900 */
[----:B-1----:R-:W3:Y:S04]  /*4dd0*/  LDL.LU.64 R22, [R1+0x230] ;  /* 0x0002300001167983 */ /* 0x002ee80000300a00 */
[----:B--2---:R-:W2:Y:S01]  /*4de0*/  LDL.LU.64 R98, [R1+0x228] ;  /* 0x0002280001627983 */ /* 0x004ea20000300a00 */
[----:B------:R-:W-:-:S02]  /*4df0*/  LOP3.LUT P3, RZ, R3, 0x8000000, RZ, 0xc0, !PT ;  /* 0x0800000003ff7812 */ /* 0x000fc4000786c0ff */
[----:B0-----:R-:W-:Y:S01]  /*4e00*/  IADD3 R20, R0, 0x1a0, RZ ;  /* 0x000001a000147810 */ /* 0x001fe20007ffe0ff */
[----:B------:R-:W-:-:S03]  /*4e10*/  HFMA2.MMA R9, -RZ, RZ, 0, 0 ;  /* 0x00000000ff097435 */ /* 0x000fc600000001ff */
[----:B------:R-:W-:-:S07]  /*4e20*/  ISETP.GE.U32.AND P0, PT, R20, c[0x0][0x1e0], PT ;  /* 0x0000780014007a0c */ /* 0x000fce0003f06070 */
[----:B------:R0:W2:Y:S01]  /*4e30*/  @!P3 LDG.E R12, [R18.64] ;  /* 0x0000000e120cb981 */ /* 0x0000a2000c1e1900 */
[----:B------:R-:W-:-:S03]  /*4e40*/  LOP3.LUT R3, R3, 0xffffff7f, RZ, 0xc0, !PT ;  /* 0xffffff7f03037812 */ /* 0x000fc600078ec0ff */
[----:B------:R1:W4:Y:S01]  /*4e50*/  @!P3 LDG.E R9, [R28.64] ;  /* 0x0000000e1c09b981 */ /* 0x000322000c1e1900 */
[----:B0-----:R-:W-:-:S04]  /*4e60*/  SHF.R.S32.HI R18, RZ, 0x1f, R20 ;  /* 0x0000001fff127819 */ /* 0x001fc80000011414 */
[----:B------:R-:W-:Y:S02]  /*4e70*/  ISETP.GE.OR.EX P6, PT, R18, c[0x0][0x1e4], P1, P0 ;  /* 0x0000790012007a0c */ /* 0x000fe40000fc6700 */
[----:B------:R-:W-:-:S04]  /*4e80*/  @P5 LOP3.LUT R3, R3, 0x80, RZ, 0xfc, !PT ;  /* 0x0000008003035812 */ /* 0x000fc800078efcff */
[C---:B------:R-:W-:Y:S02]  /*4e90*/  LOP3.LUT P3, RZ, R3.reuse, 0x1000000, RZ, 0xc0, !PT ;  /* 0x0100000003ff7812 */ /* 0x040fe4000786c0ff */
[----:B------:R-:W-:-:S05]  /*4ea0*/  LOP3.LUT R3, R3, 0xffffffbf, RZ, 0xc0, !PT ;  /* 0xffffffbf03037812 */ /* 0x000fca00078ec0ff */
[----:B------:R-:W-:Y:S01]  /*4eb0*/  @!P6 IMAD R21, R18, c[0x0][0x1d8], RZ ;  /* 0x000076001215ea24 */ /* 0x000fe200078e02ff */
[----:B------:R-:W-:Y:S01]  /*4ec0*/  @!P6 MOV R19, R7 ;  /* 0x000000070013e202 */ /* 0x000fe20000000f00 */
[----:B------:R-:W-:Y:S02]  /*4ed0*/  @!P6 IMAD.MOV.U32 R18, RZ, RZ, R4 ;  /* 0x000000ffff12e224 */ /* 0x000fe400078e0004 */
[C---:B------:R-:W-:Y:S02]  /*4ee0*/  @!P6 IMAD R21, R20.reuse, c[0x0][0x1dc], R21 ;  /* 0x000077001415ea24 */ /* 0x040fe400078e0215 */
[----:B------:R-:W-:Y:S01]  /*4ef0*/  @!P6 IMAD.WIDE.U32 R18, R20, c[0x0][0x1d8], R18 ;  /* 0x000076001412ea25 */ /* 0x000fe200078e0012 */
[----:B------:R-:W-:Y:S01]  /*4f00*/  @P4 LOP3.LUT R3, R3, 0x40, RZ, 0xfc, !PT ;  /* 0x0000004003034812 */ /* 0x000fe200078efcff */
[----:B------:R0:W4:Y:S03]  /*4f10*/  @!P3 LDG.E R15, [R48.64] ;  /* 0x0000000e300fb981 */ /* 0x000126000c1e1900 */
[----:B------:R-:W-:Y:S01]  /*4f20*/  @!P6 IADD3 R21, R19, R21, RZ ;  /* 0x000000151315e210 */ /* 0x000fe20007ffe0ff */
[----:B------:R1:W4:Y:S01]  /*4f30*/  @!P3 LDG.E R17, [R82.64] ;  /* 0x0000000e5211b981 */ /* 0x000322000c1e1900 */
[----:B------:R-:W-:-:S02]  /*4f40*/  LOP3.LUT P2, RZ, R3, 0x800000, RZ, 0xc0, !PT ;  /* 0x0080000003ff7812 */ /* 0x000fc4000784c0ff */
[C---:B0-----:R-:W-:Y:S02]  /*4f50*/  @!P6 SHF.L.U32 R48, R18.reuse, 0x1, RZ ;  /* 0x000000011230e819 */ /* 0x041fe400000006ff */
[----:B------:R-:W-:Y:S02]  /*4f60*/  @!P6 SHF.L.U64.HI R18, R18, 0x1, R21 ;  /* 0x000000011212e819 */ /* 0x000fe40000010215 */
[----:B-1----:R-:W-:Y:S01]  /*4f70*/  @!P6 IADD3 R82, P0, R48, c[0x0][0x180], RZ ;  /* 0x000060003052ea10 */ /* 0x002fe20007f1e0ff */
[----:B------:R-:W-:-:S03]  /*4f80*/  HFMA2.MMA R20, -RZ, RZ, 0, 0 ;  /* 0x00000000ff147435 */ /* 0x000fc600000001ff */
        /* <DEDUP_REMOVED lines=16> */
[----:B---3--:R1:W3:Y:S02]  /*5090*/  @!P2 LDG.E R20, [R22.64] ;  /* 0x0000000e1614a981 */ /* 0x0082e4000c1e1900 */
[----:B-1----:R-:W-:-:S04]  /*50a0*/  SHF.R.S32.HI R23, RZ, 0x1f, R21 ;  /* 0x0000001fff177819 */ /* 0x002fc80000011415 */
[----:B------:R-:W-:Y:S01]  /*50b0*/  ISETP.GE.OR.EX P2, PT, R23, c[0x0][0x1e4], P1, P0 ;  /* 0x0000790017007a0c */ /* 0x000fe20000f46700 */
[----:B------:R-:W-:-:S06]  /*50c0*/  IMAD.MOV.U32 R22, RZ, RZ, RZ ;  /* 0x000000ffff167224 */ /* 0x000fcc00078e00ff */
[----:B--2---:R1:W2:Y:S06]  /*50d0*/  @!P4 LDG.E R22, [R98.64] ;  /* 0x0000000e6216c981 */ /* 0x0042ac000c1e1900 */
[----:B------:R-:W-:Y:S01]  /*50e0*/  @!P2 MOV R24, R4 ;  /* 0x000000040018a202 */ /* 0x000fe20000000f00 */
[----:B------:R-:W-:Y:S01]  /*50f0*/  @!P2 IMAD R23, R23, c[0x0][0x1d8], RZ ;  /* 0x000076001717aa24 */ /* 0x000fe200078e02ff */
[----:B------:R-:W-:-:S03]  /*5100*/  @!P2 MOV R25, R7 ;  /* 0x000000070019a202 */ /* 0x000fc60000000f00 */
[C---:B------:R-:W-:Y:S02]  /*5110*/  @!P2 IMAD R23, R21.reuse, c[0x0][0x1dc], R23 ;  /* 0x000077001517aa24 */ /* 0x040fe400078e0217 */
[----:B------:R-:W-:-:S05]  /*5120*/  @!P2 IMAD.WIDE.U32 R24, R21, c[0x0][0x1d8], R24 ;  /* 0x000076001518aa25 */ /* 0x000fca00078e0018 */
[----:B------:R-:W-:Y:S02]  /*5130*/  @!P2 IADD3 R23, R25, R23, RZ ;  /* 0x000000171917a210 */ /* 0x000fe40007ffe0ff */
[C---:B0-----:R-:W-:Y:S01]  /*5140*/  @!P2 SHF.L.U32 R58, R24.reuse, 0x1, RZ ;  /* 0x00000001183aa819 */ /* 0x041fe200000006ff */
[----:B------:R-:W-:Y:S01]  /*5150*/  IMAD.MOV.U32 R21, RZ, RZ, RZ ;  /* 0x000000ffff157224 */ /* 0x000fe200078e00ff */
[----:B------:R-:W-:Y:S02]  /*5160*/  @!P2 SHF.L.U64.HI R24, R24, 0x1, R23 ;  /* 0x000000011818a819 */ /* 0x000fe40000010217 */
[----:B-1----:R-:W-:Y:S01]  /*5170*/  @!P2 IADD3 R98, P0, R58, c[0x0][0x180], RZ ;  /* 0x000060003a62aa10 */ /* 0x002fe20007f1e0ff */
[----:B------:R-:W-:Y:S02]  /*5180*/  HFMA2.MMA R23, -RZ, RZ, 0, 0 ;  /* 0x00000000ff177435 */ /* 0x000fe400000001ff */
[----:B------:R0:W2:Y:S01]  /*5190*/  @!P5 LDG.E R21, [R50.64] ;  /* 0x0000000e3215d981 */ /* 0x0000a2000c1e1900 */
[----:B------:R-:W-:-:S02]  /*51a0*/  @!P2 IADD3.X R99, R24, c[0x0][0x184], RZ, P0, !PT ;  /* 0x000061001863aa10 */ /* 0x000fc400007fe4ff */
[----:B------:R-:W-:-:S04]  /*51b0*/  @!P2 IADD3 R58, P0, R58, c[0x0][0x178], RZ ;  /* 0x00005e003a3aaa10 */ /* 0x000fc80007f1e0ff */
[----:B------:R-:W-:Y:S01]  /*51c0*/  @!P2 IADD3.X R59, R24, c[0x0][0x17c], RZ, P0, !PT ;  /* 0x00005f00183baa10 */ /* 0x000fe200007fe4ff */
[----:B------:R1:W2:Y:S01]  /*51d0*/  @!P5 LDG.E R23, [R52.64] ;  /* 0x0000000e3417d981 */ /* 0x0002a2000c1e1900 */
[----:B0-----:R-:W-:-:S04]  /*51e0*/  IADD3 R50, R0, 0x1b0, RZ ;  /* 0x000001b000327810 */ /* 0x001fc80007ffe0ff */
        /* <DEDUP_REMOVED lines=12> */
[----:B-1----:R-:W-:Y:S01]  /*52b0*/  @!P5 IMAD.SHL.U32 R52, R28, 0x2, RZ ;  /* 0x000000021c34d824 */ /* 0x002fe200078e00ff */
[----:B------:R-:W-:-:S04]  /*52c0*/  @!P5 IADD3 R51, R29, R51, RZ ;  /* 0x000000331d33d210 */ /* 0x000fc80007ffe0ff */
[----:B------:R-:W-:Y:S02]  /*52d0*/  @!P5 SHF.L.U64.HI R28, R28, 0x1, R51 ;  /* 0x000000011c1cd819 */ /* 0x000fe40000010233 */
[----:B0-----:R-:W-:Y:S02]  /*52e0*/  @!P5 IADD3 R60, P0, R52, c[0x0][0x180], RZ ;  /* 0x00006000343cda10 */ /* 0x001fe40007f1e0ff */
        /* <DEDUP_REMOVED lines=17> */
[----:B------:R-:W-:-:S04]  /*5400*/  LOP3.LUT R3, R3, 0xfffffff7, RZ, 0xc0, !PT ;  /* 0xfffffff703037812 */ /* 0x000fc800078ec0ff */
[----:B------:R-:W-:Y:S02]  /*5410*/  @!P4 IADD3 R69, R67, R69, RZ ;  /* 0x000000454345c210 */ /* 0x000fe40007ffe0ff */
[C---:B------:R-:W-:Y:S02]  /*5420*/  @!P4 SHF.L.U32 R68, R66.reuse, 0x1, RZ ;  /* 0x000000014244c819 */ /* 0x040fe400000006ff */
[----:B------:R-:W-:Y:S02]  /*5430*/  @P5 LOP3.LUT R3, R3, 0x8, RZ, 0xfc, !PT ;  /* 0x0000000803035812 */ /* 0x000fe400078efcff */
[----:B------:R-:W-:Y:S02]  /*5440*/  @!P4 SHF.L.U64.HI R66, R66, 0x1, R69 ;  /* 0x000000014242c819 */ /* 0x000fe40000010245 */
[----:B-1----:R-:W-:Y:S01]  /*5450*/  @!P4 IADD3 R70, P0, R68, c[0x0][0x180], RZ ;  /* 0x000060004446ca10 */ /* 0x002fe20007f1e0ff */
[----:B------:R-:W-:Y:S01]  /*5460*/  CS2R R50, SRZ ;  /* 0x0000000000327805 */ /* 0x000fe2000001ff00 */
[----:B------:R-:W-:-:S02]  /*5470*/  LOP3.LUT P3, RZ, R3, 0x20000, RZ, 0xc0, !PT ;  /* 0x0002000003ff7812 */ /* 0x000fc4000786c0ff */
[----:B------:R-:W-:Y:S02]  /*5480*/  @!P4 IADD3.X R71, R66, c[0x0][0x184], RZ, P0, !PT ;  /* 0x000061004247ca10 */ /* 0x000fe400007fe4ff */
        /* <DEDUP_REMOVED lines=13> */
[----:B------:R-:W-:Y:S01]  /*5560*/  LOP3.LUT P0, RZ, R3, 0x10000, RZ, 0xc0, !PT ;  /* 0x0001000003ff7812 */ /* 0x000fe2000780c0ff */
[----:B-1----:R-:W-:Y:S01]  /*5570*/  HFMA2.MMA R77, -RZ, RZ, 0, 0 ;  /* 0x00000000ff4d7435 */ /* 0x002fe200000001ff */
[----:B------:R-:W-:-:S09]  /*5580*/  IMAD.MOV.U32 R76, RZ, RZ, RZ ;  /* 0x000000ffff4c7224 */ /* 0x000fd200078e00ff */
[----:B------:R-:W-:Y:S02]  /*5590*/  @!P3 IMAD R79, R79, c[0x0][0x1d8], RZ ;  /* 0x000076004f4fba24 */ /* 0x000fe400078e02ff */
[----:B------:R1:W2:Y:S02]  /*55a0*/  @!P0 LDG.E R77, [R54.64] ;  /* 0x0000000e364d8981 */ /* 0x0002a4000c1e1900 */
[----:B------:R-:W-:Y:S02]  /*55b0*/  @!P3 IMAD R79, R78, c[0x0][0x1dc], R79 ;  /* 0x000077004e4fba24 */ /* 0x000fe400078e024f */
[----:B------:R0:W2:Y:S01]  /*55c0*/  @!P0 LDG.E R76, [R86.64] ;  /* 0x0000000e564c8981 */ /* 0x0000a2000c1e1900 */
[----:B-1----:R-:W-:Y:S02]  /*55d0*/  @!P3 MOV R54, R4 ;  /* 0x000000040036b202 */ /* 0x002fe40000000f00 */
[----:B------:R-:W-:-:S05]  /*55e0*/  @!P3 MOV R55, R7 ;  /* 0x000000070037b202 */ /* 0x000fca0000000f00 */
[----:B------:R-:W-:-:S05]  /*55f0*/  @!P3 IMAD.WIDE.U32 R54, R78, c[0x0][0x1d8], R54 ;  /* 0x000076004e36ba25 */ /* 0x000fca00078e0036 */
[----:B------:R-:W-:Y:S01]  /*5600*/  @!P3 IADD3 R79, R55, R79, RZ ;  /* 0x0000004f374fb210 */ /* 0x000fe20007ffe0ff */
[----:B------:R-:W-:-:S03]  /*5610*/  @!P3 IMAD.SHL.U32 R55, R54, 0x2, RZ ;  /* 0x000000023637b824 */ /* 0x000fc600078e00ff */
        /* <DEDUP_REMOVED lines=13> */
[----:B0-----:R-:W-:-:S03]  /*56f0*/  SHF.R.S32.HI R30, RZ, 0x1f, R85 ;  /* 0x0000001fff1e7819 */ /* 0x001fc60000011455 */
[----:B------:R-:W-:Y:S01]  /*5700*/  STL [R1+0x4d4], R124 ;  /* 0x0004d47c01007387 */ /* 0x000fe20000100800 */
[----:B------:R-:W-:Y:S02]  /*5710*/  ISETP.GE.OR.EX P2, PT, R30, c[0x0][0x1e4], P1, P0 ;  /* 0x000079001e007a0c */ /* 0x000fe40000f46700 */
[----:B------:R-:W-:Y:S01]  /*5720*/  LOP3.LUT P0, RZ, R3, 0x4000, RZ, 0xc0, !PT ;  /* 0x0000400003ff7812 */ /* 0x000fe2000780c0ff */
[----:B------:R0:W-:Y:S01]  /*5730*/  STL [R1+0x4f0], R124 ;  /* 0x0004f07c01007387 */ /* 0x0001e20000100800 */
[----:B------:R-:W-:-:S03]  /*5740*/  HFMA2.MMA R84, -RZ, RZ, 0, 0 ;  /* 0x00000000ff547435 */ /* 0x000fc600000001ff */
[----:B0-----:R-:W2:Y:S08]  /*5750*/  LDL.LU R124, [R1+0x2ec] ;  /* 0x0002ec00017c7983 */ /* 0x001eb00000300800 */
[----:B------:R0:W2:Y:S01]  /*5760*/  @!P0 LDG.E R84, [R44.64] ;  /* 0x0000000e2c548981 */ /* 0x0000a2000c1e1900 */
[----:B------:R-:W-:Y:S01]  /*5770*/  @!P2 MOV R31, R7 ;  /* 0x00000007001fa202 */ /* 0x000fe20000000f00 */
[----:B0-----:R-:W-:-:S06]  /*5780*/  CS2R R44, SRZ ;  /* 0x00000000002c7805 */ /* 0x001fcc000001ff00 */
[----:B------:R0:W2:Y:S02]  /*5790*/  @!P0 LDG.E R44, [R34.64] ;  /* 0x0000000e222c8981 */ /* 0x0000a4000c1e1900 */
[----:B0-----:R-:W-:Y:S01]  /*57a0*/  @!P2 IMAD R34, R30, c[0x0][0x1d8], RZ ;  /* 0x000076001e22aa24 */ /* 0x001fe200078e02ff */
[----:B------:R-:W-:-:S03]  /*57b0*/  @!P2 MOV R30, R4 ;  /* 0x00000004001ea202 */ /* 0x000fc60000000f00 */
[C---:B------:R-:W-:Y:S02]  /*57c0*/  @!P2 IMAD R34, R85.reuse, c[0x0][0x1dc], R34 ;  /* 0x000077005522aa24 */ /* 0x040fe400078e0222 */
[----:B------:R-:W-:-:S05]  /*57d0*/  @!P2 IMAD.WIDE.U32 R30, R85, c[0x0][0x1d8], R30 ;  /* 0x00007600551eaa25 */ /* 0x000fca00078e001e */
[----:B------:R-:W-:Y:S01]  /*57e0*/  @!P2 IADD3 R35, R31, R34, RZ ;  /* 0x000000221f23a210 */ /* 0x000fe20007ffe0ff */
[----:B------:R-:W-:-:S03]  /*57f0*/  @!P2 IMAD.SHL.U32 R34, R30, 0x2, RZ ;  /* 0x000000021e22a824 */ /* 0x000fc600078e00ff */
        /* <DEDUP_REMOVED lines=25> */
[----:B------:R-:W-:-:S04]  /*5990*/  @!P2 IMAD.WIDE.U32 R26, R85, c[0x0][0x1d8], R26 ;  /* 0x00007600551aaa25 */ /* 0x000fc800078e001a */
[----:B------:R-:W-:Y:S01]  /*59a0*/  IMAD.MOV.U32 R85, RZ, RZ, RZ ;  /* 0x000000ffff557224 */ /* 0x000fe200078e00ff */
[----:B-1----:R-:W-:-:S05]  /*59b0*/  IADD3 R38, R0, 0x1d8, RZ ;  /* 0x000001d800267810 */ /* 0x002fca0007ffe0ff */
[----:B------:R0:W2:Y:S01]  /*59c0*/  @!P3 LDG.E R85, [R32.64] ;  /* 0x0000000e2055b981 */ /* 0x0000a2000c1e1900 */
[----:B------:R-:W-:Y:S02]  /*59d0*/  ISETP.GE.U32.AND P3, PT, R38, c[0x0][0x1e0], PT ;  /* 0x0000780026007a0c */ /* 0x000fe40003f66070 */
[----:B------:R-:W-:Y:S02]  /*59e0*/  @!P2 IADD3 R37, R27, R36, RZ ;  /* 0x000000241b25a210 */ /* 0x000fe40007ffe0ff */
[----:B------:R-:W-:Y:S02]  /*59f0*/  @!P2 SHF.L.U32 R36, R26, 0x1, RZ ;  /* 0x000000011a24a819 */ /* 0x000fe400000006ff */
        /* <DEDUP_REMOVED lines=13> */
[----:B------:R-:W-:-:S04]  /*5ad0*/  CS2R R86, SRZ ;  /* 0x0000000000567805 */ /* 0x000fc8000001ff00 */
[----:B------:R-:W-:Y:S02]  /*5ae0*/  @!P3 IADD3 R39, R33, R39, RZ ;  /* 0x000000272127b210 */ /* 0x000fe40007ffe0ff */
[C---:B------:R-:W-:Y:S02]  /*5af0*/  @!P3 SHF.L.U32 R38, R32.reuse, 0x1, RZ ;  /* 0x000000012026b819 */ /* 0x040fe400000006ff */
[----:B------:R-:W-:Y:S01]  /*5b00*/  @!P3 SHF.L.U64.HI R39, R32, 0x1, R39 ;  /* 0x000000012027b819 */ /* 0x000fe20000010227 */
[----:B------:R0:W2:Y:S04]  /*5b10*/  @!P0 LDG.E R86, [R40.64] ;  /* 0x0000000e28568981 */ /* 0x0000a8000c1e1900 */
[----:B------:R1:W2:Y:S01]  /*5b20*/  @!P0 LDG.E R87, [R64.64] ;  /* 0x0000000e40578981 */ /* 0x0002a2000c1e1900 */
[----:B------:R-:W-:-:S02]  /*5b30*/  @!P3 IADD3 R32, P0, R38, c[0x0][0x180], RZ ;  /* 0x000060002620ba10 */ /* 0x000fc40007f1e0ff */
[----:B------:R-:W-:Y:S02]  /*5b40*/  LOP3.LUT P4, RZ, R2, 0x20, RZ, 0xc0, !PT ;  /* 0x0000002002ff7812 */ /* 0x000fe4000788c0ff */
[----:B------:R-:W-:Y:S02]  /*5b50*/  @!P3 IADD3.X R33, R39, c[0x0][0x184], RZ, P0, !PT ;  /* 0x000061002721ba10 */ /* 0x000fe400007fe4ff */
[----:B------:R-:W-:Y:S01]  /*5b60*/  @!P3 IADD3 R38, P0, R38, c[0x0][0x178], RZ ;  /* 0x00005e002626ba10 */ /* 0x000fe20007f1e0ff */
[----:B------:R-:W-:-:S03]  /*5b70*/  CS2R R90, SRZ ;  /* 0x00000000005a7805 */ /* 0x000fc6000001ff00 */
[----:B------:R-:W-:Y:S02]  /*5b80*/  @!P3 IADD3.X R39, R39, c[0x0][0x17c], RZ, P0, !PT ;  /* 0x00005f002727ba10 */ /* 0x000fe400007fe4ff */
[----:B------:R-:W-:Y:S02]  /*5b90*/  LOP3.LUT P0, RZ, R3, 0x100, RZ, 0xc0, !PT ;  /* 0x0000010003ff7812 */ /* 0x000fe4000780c0ff */
[----:B------:R-:W-:Y:S01]  /*5ba0*/  LOP3.LUT P5, RZ, R2, 0x40, RZ, 0xc0, !PT ;  /* 0x0000004002ff7812 */ /* 0x000fe200078ac0ff */
[----:B------:R0:W2:Y:S04]  /*5bb0*/  @!P4 LDG.E R90, [R46.64] ;  /* 0x0000000e2e5ac981 */ /* 0x0000a8000c1e1900 */
        /* <DEDUP_REMOVED lines=19> */
[----:B------:R-:W-:Y:S01]  /*5cf0*/  @!P4 MOV R41, R7 ;  /* 0x000000070029c202 */ /* 0x000fe20000000f00 */
[----:B------:R-:W-:Y:S01]  /*5d00*/  @!P4 IMAD.MOV.U32 R40, RZ, RZ, R4 ;  /* 0x000000ffff28c224 */ /* 0x000fe200078e0004 */
[----:B0-----:R-:W-:Y:S01]  /*5d10*/  CS2R R88, SRZ ;  /* 0x0000000000587805 */ /* 0x001fe2000001ff00 */
[----:B------:R-:W-:-:S02]  /*5d20*/  @!P4 IMAD R47, R46, c[0x0][0x1dc], R47 ;  /* 0x000077002e2fca24 */ /* 0x000fc400078e022f */
[----:B------:R-:W-:-:S04]  /*5d30*/  @!P4 IMAD.WIDE.U32 R40, R46, c[0x0][0x1d8], R40 ;  /* 0x000076002e28ca25 */ /* 0x000fc800078e0028 */
[----:B------:R0:W3:Y:S01]  /*5d40*/  @!P2 LDG.E R89, [R42.64] ;  /* 0x0000000e2a59a981 */ /* 0x0000e2000c1e1900 */
[----:B------:R-:W-:Y:S01]  /*5d50*/  @!P4 IADD3 R47, R41, R47, RZ ;  /* 0x0000002f292fc210 */ /* 0x000fe20007ffe0ff */
[----:B------:R-:W-:Y:S01]  /*5d60*/  @!P5 IMAD R65, R65, c[0x0][0x1d8], RZ ;  /* 0x000076004141da24 */ /* 0x000fe200078e02ff */
[C---:B------:R-:W-:Y:S01]  /*5d70*/  @!P4 SHF.L.U32 R46, R40.reuse, 0x1, RZ ;  /* 0x00000001282ec819 */ /* 0x040fe200000006ff */
[----:B-1----:R-:W-:Y:S01]  /*5d80*/  CS2R R92, SRZ ;  /* 0x00000000005c7805 */ /* 0x002fe2000001ff00 */
[----:B------:R-:W-:Y:S01]  /*5d90*/  @!P4 SHF.L.U64.HI R47, R40, 0x1, R47 ;  /* 0x00000001282fc819 */ /* 0x000fe2000001022f */
[----:B------:R1:W3:Y:S01]  /*5da0*/  @!P2 LDG.E R88, [R96.64] ;  /* 0x0000000e6058a981 */ /* 0x0002e2000c1e1900 */
[----:B0-----:R-:W-:Y:S01]  /*5db0*/  @!P5 MOV R42, R4 ;  /* 0x00000004002ad202 */ /* 0x001fe20000000f00 */
[----:B------:R-:W-:Y:S01]  /*5dc0*/  @!P5 IMAD.MOV.U32 R43, RZ, RZ, R7 ;  /* 0x000000ffff2bd224 */ /* 0x000fe200078e0007 */
[----:B------:R-:W-:Y:S01]  /*5dd0*/  @!P4 IADD3 R40, P0, R46, c[0x0][0x180], RZ ;  /* 0x000060002e28ca10 */ /* 0x000fe20007f1e0ff */
[C---:B------:R-:W-:Y:S01]  /*5de0*/  @!P5 IMAD R65, R64.reuse, c[0x0][0x1dc], R65 ;  /* 0x000077004041da24 */ /* 0x040fe200078e0241 */
[----:B------:R0:W3:Y:S01]  /*5df0*/  @!P6 LDG.E R92, [R82.64] ;  /* 0x0000000e525ce981 */ /* 0x0000e2000c1e1900 */
[----:B------:R-:W-:Y:S01]  /*5e00*/  @!P5 IMAD.WIDE.U32 R42, R64, c[0x0][0x1d8], R42 ;  /* 0x00007600402ada25 */ /* 0x000fe200078e002a */
        /* <DEDUP_REMOVED lines=19> */
[----:B------:R-:W-:Y:S02]  /*5f40*/  @!P6 MOV R49, R7 ;  /* 0x000000070031e202 */ /* 0x000fe40000000f00 */
[----:B------:R-:W3:Y:S01]  /*5f50*/  @!P0 LDG.E R83, [R98.64] ;  /* 0x0000000e62538981 */ /* 0x000ee2000c1e1900 */
[----:B0-----:R-:W-:Y:S01]  /*5f60*/  @!P6 IMAD R58, R48, c[0x0][0x1d8], RZ ;  /* 0x00007600303aea24 */ /* 0x001fe200078e02ff */
[----:B------:R-:W-:-:S03]  /*5f70*/  @!P6 MOV R48, R4 ;  /* 0x000000040030e202 */ /* 0x000fc60000000f00 */
[C---:B------:R-:W-:Y:S02]  /*5f80*/  @!P6 IMAD R58, R94.reuse, c[0x0][0x1dc], R58 ;  /* 0x000077005e3aea24 */ /* 0x040fe400078e023a */
[----:B------:R-:W-:-:S04]  /*5f90*/  @!P6 IMAD.WIDE.U32 R48, R94, c[0x0][0x1d8], R48 ;  /* 0x000076005e30ea25 */ /* 0x000fc800078e0030 */
[----:B------:R-:W-:Y:S01]  /*5fa0*/  @!P6 IMAD.IADD R59, R49, 0x1, R58 ;  /* 0x00000001313be824 */ /* 0x000fe200078e023a */
[----:B------:R-:W-:Y:S01]  /*5fb0*/  @!P6 SHF.L.U32 R58, R48, 0x1, RZ ;  /* 0x00000001303ae819 */ /* 0x000fe200000006ff */
[----:B------:R-:W-:-:S03]  /*5fc0*/  CS2R R94, SRZ ;  /* 0x00000000005e7805 */ /* 0x000fc6000001ff00 */
[----:B------:R-:W-:Y:S02]  /*5fd0*/  @!P6 SHF.L.U64.HI R59, R48, 0x1, R59 ;  /* 0x00000001303be819 */ /* 0x000fe4000001023b */
[C---:B------:R-:W-:Y:S01]  /*5fe0*/  @!P6 IADD3 R48, P0, R58.reuse, c[0x0][0x180], RZ ;  /* 0x000060003a30ea10 */ /* 0x040fe20007f1e0ff */
[----:B------:R0:W3:Y:S03]  /*5ff0*/  @!P2 LDG.E R94, [R60.64] ;  /* 0x0000000e3c5ea981 */ /* 0x0000e6000c1e1900 */
[----:B------:R-:W-:Y:S01]  /*6000*/  @!P6 IADD3.X R49, R59, c[0x0][0x184], RZ, P0, !PT ;  /* 0x000061003b31ea10 */ /* 0x000fe200007fe4ff */
[----:B------:R1:W3:Y:S01]  /*6010*/  @!P2 LDG.E R95, [R52.64] ;  /* 0x0000000e345fa981 */ /* 0x0002e2000c1e1900 */
[----:B------:R-:W-:Y:S02]  /*6020*/  @!P6 IADD3 R58, P0, R58, c[0x0][0x178], RZ ;  /* 0x00005e003a3aea10 */ /* 0x000fe40007f1e0ff */
[----:B0-----:R-:W-:-:S02]  /*6030*/  IADD3 R60, R0, 0x1f8, RZ ;  /* 0x000001f8003c7810 */ /* 0x001fc40007ffe0ff */
[----:B------:R-:W-:Y:S02]  /*6040*/  @!P6 IADD3.X R59, R59, c[0x0][0x17c], RZ, P0, !PT ;  /* 0x00005f003b3bea10 */ /* 0x000fe400007fe4ff */
[----:B-1----:R-:W-:Y:S02]  /*6050*/  SHF.R.S32.HI R52, RZ, 0x1f, R60 ;  /* 0x0000001fff347819 */ /* 0x002fe4000001143c */
[----:B------:R-:W-:-:S04]  /*6060*/  ISETP.GE.U32.AND P0, PT, R60, c[0x0][0x1e0], PT ;  /* 0x000078003c007a0c */ /* 0x000fc80003f06070 */
[----:B------:R-:W-:Y:S02]  /*6070*/  ISETP.GE.OR.EX P0, PT, R52, c[0x0][0x1e4], P1, P0 ;  /* 0x0000790034007a0c */ /* 0x000fe40000f06700 */
[----:B------:R-:W-:-:S04]  /*6080*/  LOP3.LUT R2, R2, 0xfffffffb, RZ, 0xc0, !PT ;  /* 0xfffffffb02027812 */ /* 0x000fc800078ec0ff */
[----:B------:R-:W-:Y:S02]  /*6090*/  @P3 LOP3.LUT R2, R2, 0x4, RZ, 0xfc, !PT ;  /* 0x0000000402023812 */ /* 0x000fe400078efcff */
[----:B------:R-:W-:Y:S01]  /*60a0*/  LOP3.LUT P3, RZ, R3, 0x4, RZ, 0xc0, !PT ;  /* 0x0000000403ff7812 */ /* 0x000fe2000786c0ff */
[----:B------:R-:W-:-:S04]  /*60b0*/  HFMA2.MMA R96, -RZ, RZ, 0, 0 ;  /* 0x00000000ff607435 */ /* 0x000fc800000001ff */
[----:B------:R-:W-:Y:S01]  /*60c0*/  @!P0 IMAD R61, R52, c[0x0][0x1d8], RZ ;  /* 0x00007600343d8a24 */ /* 0x000fe200078e02ff */
[----:B------:R-:W-:Y:S01]  /*60d0*/  @!P0 MOV R52, R4 ;  /* 0x0000000400348202 */ /* 0x000fe20000000f00 */
[----:B------:R-:W-:Y:S02]  /*60e0*/  @!P0 IMAD.MOV.U32 R53, RZ, RZ, R7 ;  /* 0x000000ffff358224 */ /* 0x000fe400078e0007 */
[C---:B------:R-:W-:Y:S02]  /*60f0*/  @!P0 IMAD R61, R60.reuse, c[0x0][0x1dc], R61 ;  /* 0x000077003c3d8a24 */ /* 0x040fe400078e023d */
[----:B------:R-:W-:Y:S02]  /*6100*/  @!P0 IMAD.WIDE.U32 R52, R60, c[0x0][0x1d8], R52 ;  /* 0x000076003c348a25 */ /* 0x000fe400078e0034 */
[----:B------:R0:W3:Y:S01]  /*6110*/  @!P3 LDG.E R96, [R70.64] ;  /* 0x0000000e4660b981 */ /* 0x0000e2000c1e1900 */
[----:B------:R-:W-:Y:S02]  /*6120*/  LOP3.LUT P2, RZ, R122, 0x2000000, RZ, 0xc0, !PT ;  /* 0x020000007aff7812 */ /* 0x000fe4000784c0ff */
[----:B------:R-:W-:-:S02]  /*6130*/  @!P0 IADD3 R61, R53, R61, RZ ;  /* 0x0000003d353d8210 */ /* 0x000fc40007ffe0ff */
[----:B------:R-:W-:Y:S02]  /*6140*/  @!P0 SHF.L.U32 R60, R52, 0x1, RZ ;  /* 0x00000001343c8819 */ /* 0x000fe400000006ff */
[----:B0-----:R-:W-:Y:S02]  /*6150*/  MOV R70, RZ ;  /* 0x000000ff00467202 */ /* 0x001fe40000000f00 */
[----:B------:R-:W-:Y:S02]  /*6160*/  LOP3.LUT R122, R122, 0xf7ffffff, RZ, 0xc0, !PT ;  /* 0xf7ffffff7a7a7812 */ /* 0x000fe400078ec0ff */
[----:B------:R-:W-:Y:S02]  /*6170*/  @!P0 SHF.L.U64.HI R61, R52, 0x1, R61 ;  /* 0x00000001343d8819 */ /* 0x000fe4000001023d */
[----:B------:R0:W3:Y:S01]  /*6180*/  @!P3 LDG.E R70, [R68.64] ;  /* 0x0000000e4446b981 */ /* 0x0000e2000c1e1900 */
[----:B------:R-:W-:Y:S02]  /*6190*/  @!P0 IADD3 R52, P3, R60, c[0x0][0x180], RZ ;  /* 0x000060003c348a10 */ /* 0x000fe40007f7e0ff */
[----:B------:R-:W-:-:S02]  /*61a0*/  @P1 LOP3.LUT R122, R122, 0x8000000, RZ, 0xfc, !PT ;  /* 0x080000007a7a1812 */ /* 0x000fc400078efcff */
[C---:B------:R-:W-:Y:S02]  /*61b0*/  @!P0 IADD3.X R53, R61.reuse, c[0x0][0x184], RZ, P3, !PT ;  /* 0x000061003d358a10 */ /* 0x040fe40001ffe4ff */
        /* <DEDUP_REMOVED lines=55> */
[----:B------:R-:W-:Y:S02]  /*6530*/  @P1 LOP3.LUT R122, R122, 0x40000000, RZ, 0xfc, !PT ;  /* 0x400000007a7a1812 */ /* 0x000fe400078efcff */
[----:B0-----:R-:W-:-:S06]  /*6540*/  MOV R30, RZ ;  /* 0x000000ff001e7202 */ /* 0x001fcc0000000f00 */
        /* <DEDUP_REMOVED lines=83> */
[----:B------:R-:W-:Y:S01]  /*6a80*/  LOP3.LUT P2, RZ, R2, 0x2, RZ, 0xc0, !PT ;  /* 0x0000000202ff7812 */ /* 0x000fe2000784c0ff */
[----:B------:R-:W-:Y:S01]  /*6a90*/  IMAD.MOV.U32 R31, RZ, RZ, RZ ;  /* 0x000000ffff1f7224 */ /* 0x000fe200078e00ff */
[----:B------:R-:W-:-:S05]  /*6aa0*/  @!P1 PRMT R111, R115, 0x7610, R111 ;  /* 0x00007610736f9816 */ /* 0x000fca000000006f */
[----:B------:R-:W-:Y:S01]  /*6ab0*/  @!P1 STL.S16 [R1+0x25a], R111 ;  /* 0x00025a6f01009387 */ /* 0x000fe20000100600 */
[----:B------:R-:W-:-:S05]  /*6ac0*/  LOP3.LUT P1, RZ, R122, 0x200000, RZ, 0xc0, !PT ;  /* 0x002000007aff7812 */ /* 0x000fca000782c0ff */
        /* <DEDUP_REMOVED lines=252> */
[----:B------:R0:W-:Y:S04]  /*7a90*/  STL [R1+0x20], R114 ;  /* 0x0000207201007387 */ /* 0x0001e80000100800 */
[----:B------:R1:W-:Y:S04]  /*7aa0*/  STL [R1+0x120], R109 ;  /* 0x0001206d01007387 */ /* 0x0003e80000100800 */
[----:B0-----:R-:W2:Y:S04]  /*7ab0*/  LDL.LU R114, [R1+0x284] ;  /* 0x0002840001727983 */ /* 0x001ea80000300800 */
[----:B-1----:R-:W2:Y:S01]  /*7ac0*/  LDL.LU R109, [R1+0x518] ;  /* 0x00051800016d7983 */ /* 0x002ea20000300800 */
[----:B---3--:R-:W-:-:S02]  /*7ad0*/  @!P0 SHF.R.U32.HI R39, RZ, 0x10, R116 ;  /* 0x00000010ff278819 */ /* 0x008fc40000011674 */
[----:B----4-:R-:W-:-:S04]  /*7ae0*/  PRMT R111, RZ, 0x7610, R111 ;  /* 0x00007610ff6f7816 */ /* 0x010fc8000000006f */
[----:B------:R-:W-:Y:S01]  /*7af0*/  @!P0 PRMT R111, R39, 0x7610, R111 ;  /* 0x00007610276f8816 */ /* 0x000fe2000000006f */
[----:B------:R0:W-:Y:S01]  /*7b00*/  STL.S16 [R1+0x2cc], R113 ;  /* 0x0002cc7101007387 */ /* 0x0001e20000100600 */
[----:B-----5:R-:W-:-:S03]  /*7b10*/  @!P0 SHF.R.U32.HI R39, RZ, 0x10, R115 ;  /* 0x00000010ff278819 */ /* 0x020fc60000011673 */
[----:B0-----:R-:W3:Y:S01]  /*7b20*/  LDL.LU R113, [R1+0x28c] ;  /* 0x00028c0001717983 */ /* 0x001ee20000300800 */
[----:B--2---:R-:W-:-:S04]  /*7b30*/  PRMT R125, RZ, 0x7610, R125 ;  /* 0x00007610ff7d7816 */ /* 0x004fc8000000007d */
[----:B------:R-:W-:-:S05]  /*7b40*/  @!P0 PRMT R125, R39, 0x7610, R125 ;  /* 0x00007610277d8816 */ /* 0x000fca000000007d */
[----:B------:R0:W-:Y:S04]  /*7b50*/  STL.S16 [R1+0x2ca], R125 ;  /* 0x0002ca7d01007387 */ /* 0x0001e80000100600 */
[----:B0-----:R-:W2:Y:S01]  /*7b60*/  LDL.LU R125, [R1+0x514] ;  /* 0x00051400017d7983 */ /* 0x001ea20000300800 */
[----:B------:R-:W-:-:S10]  /*7b70*/  HFMA2.MMA R37, -RZ, RZ, 0, 0 ;  /* 0x00000000ff257435 */ /* 0x000fd400000001ff */
[----:B------:R0:W4:Y:S02]  /*7b80*/  @!P6 LDG.E R37, [R48.64] ;  /* 0x0000000e3025e981 */ /* 0x000124000c1e1900 */
[----:B0-----:R-:W-:-:S04]  /*7b90*/  PRMT R49, RZ, 0x5410, RZ ;  /* 0x00005410ff317816 */ /* 0x001fc800000000ff */
[----:B------:R-:W-:-:S04]  /*7ba0*/  @!P2 PRMT R49, R124, 0x7610, R49 ;  /* 0x000076107c31a816 */ /* 0x000fc80000000031 */
[----:B------:R-:W-:Y:S02]  /*7bb0*/  @!P2 PRMT R49, R49, 0x5410, R119 ;  /* 0x000054103131a816 */ /* 0x000fe40000000077 */
[----:B------:R-:W-:Y:S02]  /*7bc0*/  LOP3.LUT P2, RZ, R122, 0x1000, RZ, 0xc0, !PT ;  /* 0x000010007aff7812 */ /* 0x000fe4000784c0ff */
[----:B------:R-:W-:-:S11]  /*7bd0*/  PRMT R109, RZ, 0x7610, R109 ;  /* 0x00007610ff6d7816 */ /* 0x000fd6000000006d */
[----:B------:R-:W-:-:S04]  /*7be0*/  @!P2 SHF.R.U32.HI R39, RZ, 0x10, R114 ;  /* 0x00000010ff27a819 */ /* 0x000fc80000011672 */
[----:B------:R-:W-:Y:S02]  /*7bf0*/  @!P2 PRMT R109, R39, 0x7610, R109 ;  /* 0x00007610276da816 */ /* 0x000fe4000000006d */
[----:B---3--:R-:W-:Y:S01]  /*7c00*/  @!P2 SHF.R.U32.HI R39, RZ, 0x10, R113 ;  /* 0x00000010ff27a819 */ /* 0x008fe20000011671 */
        /* <DEDUP_REMOVED lines=12> */
[----:B0-----:R-:W5:Y:S04]  /*7cd0*/  LDL.LU R111, [R1+0x224] ;  /* 0x00022400016f7983 */ /* 0x001f680000300800 */
[----:B-1----:R-:W4:Y:S04]  /*7ce0*/  LDL.LU R106, [R1+0x510] ;  /* 0x00051000016a7983 */ /* 0x002f280000300800 */
[----:B------:R0:W-:Y:S04]  /*7cf0*/  STL [R1+0x28], R110 ;  /* 0x0000286e01007387 */ /* 0x0001e80000100800 */
[----:B------:R1:W-:Y:S04]  /*7d00*/  STL.S16 [R1+0x2b8], R109 ;  /* 0x0002b86d01007387 */ /* 0x0003e80000100600 */
[----:B0-----:R-:W5:Y:S01]  /*7d10*/  LDL.LU R110, [R1+0x220] ;  /* 0x00022000016e7983 */ /* 0x001f620000300800 */
[----:B---3--:R-:W-:-:S03]  /*7d20*/  @!P1 SHF.R.U32.HI R39, RZ, 0x10, R112 ;  /* 0x00000010ff279819 */ /* 0x008fc60000011670 */
[----:B-1----:R-:W3:Y:S01]  /*7d30*/  LDL.LU R109, [R1+0x21c] ;  /* 0x00021c00016d7983 */ /* 0x002ee20000300800 */
        /* <DEDUP_REMOVED lines=8> */
[----:B----4-:R-:W-:Y:S02]  /*7dc0*/  PRMT R106, RZ, 0x7610, R106 ;  /* 0x00007610ff6a7816 */ /* 0x010fe4000000006a */
[----:B-----5:R-:W-:-:S04]  /*7dd0*/  @!P1 SHF.R.U32.HI R39, RZ, 0x10, R111 ;  /* 0x00000010ff279819 */ /* 0x020fc8000001166f */
[----:B------:R-:W-:-:S05]  /*7de0*/  @!P1 PRMT R106, R39, 0x7610, R106 ;  /* 0x00007610276a9816 */ /* 0x000fca000000006a */
[----:B------:R-:W-:Y:S02]  /*7df0*/  @!P0 SHF.R.U32.HI R39, RZ, 0x10, R110 ;  /* 0x00000010ff278819 */ /* 0x000fe4000001166e */
[----:B------:R-:W-:Y:S01]  /*7e00*/  PRMT R103, RZ, 0x7610, R103 ;  /* 0x00007610ff677816 */ /* 0x000fe20000000067 */
[----:B------:R-:W-:Y:S04]  /*7e10*/  STL.S16 [R1+0x228], RZ ;  /* 0x000228ff01007387 */ /* 0x000fe80000100600 */
[----:B------:R0:W-:Y:S04]  /*7e20*/  STL [R1+0x128], R108 ;  /* 0x0001286c01007387 */ /* 0x0001e80000100800 */
[----:B0-----:R-:W4:Y:S01]  /*7e30*/  LDL.LU R108, [R1+0x218] ;  /* 0x00021800016c7983 */ /* 0x001f220000300800 */
[----:B--2---:R-:W-:-:S04]  /*7e40*/  PRMT R125, RZ, 0x7610, R125 ;  /* 0x00007610ff7d7816 */ /* 0x004fc8000000007d */
[----:B------:R-:W-:Y:S02]  /*7e50*/  @!P0 PRMT R125, R39, 0x7610, R125 ;  /* 0x00007610277d8816 */ /* 0x000fe4000000007d */
[----:B---3--:R-:W-:-:S04]  /*7e60*/  @!P0 SHF.R.U32.HI R39, RZ, 0x10, R109 ;  /* 0x00000010ff278819 */ /* 0x008fc8000001166d */
[----:B------:R-:W-:Y:S02]  /*7e70*/  @!P0 PRMT R103, R39, 0x7610, R103 ;  /* 0x0000761027678816 */ /* 0x000fe40000000067 */
[----:B------:R-:W2:Y:S04]  /*7e80*/  LDL.LU.S16 R39, [R1+0x228] ;  /* 0x0002280001277983 */ /* 0x000ea80000300600 */
[----:B------:R0:W-:Y:S04]  /*7e90*/  STL.S16 [R1+0x2a8], R125 ;  /* 0x0002a87d01007387 */ /* 0x0001e80000100600 */
[----:B0-----:R-:W3:Y:S01]  /*7ea0*/  LDL.LU R125, [R1+0x4fc] ;  /* 0x0004fc00017d7983 */ /* 0x001ee20000300800 */
[----:B------:R-:W-:-:S06]  /*7eb0*/  MOV R38, RZ ;  /* 0x000000ff00267202 */ /* 0x000fcc0000000f00 */
[----:B------:R0:W5:Y:S02]  /*7ec0*/  @!P6 LDG.E R38, [R58.64] ;  /* 0x0000000e3a26e981 */ /* 0x000164000c1e1900 */
[----:B0-----:R-:W-:-:S04]  /*7ed0*/  PRMT R59, RZ, 0x5410, RZ ;  /* 0x00005410ff3b7816 */ /* 0x001fc800000000ff */
        /* <DEDUP_REMOVED lines=9> */
[----:B---3--:R-:W-:Y:S02]  /*7f70*/  PRMT R125, RZ, 0x7610, R125 ;  /* 0x00007610ff7d7816 */ /* 0x008fe4000000007d */
[----:B----4-:R-:W-:-:S04]  /*7f80*/  @!P3 SHF.R.U32.HI R39, RZ, 0x10, R108 ;  /* 0x00000010ff27b819 */ /* 0x010fc8000001166c */
[----:B------:R-:W-:-:S05]  /*7f90*/  @!P3 PRMT R125, R39, 0x7610, R125 ;  /* 0x00007610277db816 */ /* 0x000fca000000007d */
[----:B------:R0:W-:Y:S04]  /*7fa0*/  STL.S16 [R1+0x2a4], R125 ;  /* 0x0002a47d01007387 */ /* 0x0001e80000100600 */
[----:B0-----:R-:W2:Y:S04]  /*7fb0*/  LDL.LU R125, [R1+0x4ec] ;  /* 0x0004ec00017d7983 */ /* 0x001ea80000300800 */
[----:B------:R-:W-:Y:S01]  /*7fc0*/  STL.S16 [R1+0x230], RZ ;  /* 0x000230ff01007387 */ /* 0x000fe20000100600 */
[----:B-----5:R-:W-:-:S03]  /*7fd0*/  @!P3 SHF.R.U32.HI R39, RZ, 0x10, R107 ;  /* 0x00000010ff27b819 */ /* 0x020fc6000001166b */
        /* <DEDUP_REMOVED lines=65> */
[----:B------:R-:W-:Y:S01]  /*83f0*/  LOP3.LUT P0, RZ, R122, 0x40, RZ, 0xc0, !PT ;  /* 0x000000407aff7812 */ /* 0x000fe2000780c0ff */
[----:B------:R-:W-:Y:S01]  /*8400*/  IMAD.MOV.U32 R39, RZ, RZ, R117 ;  /* 0x000000ffff277224 */ /* 0x000fe200078e0075 */
[----:B---3--:R-:W-:Y:S01]  /*8410*/  PRMT R118, RZ, 0x7610, R118 ;  /* 0x00007610ff767816 */ /* 0x008fe20000000076 */
[----:B------:R-:W3:Y:S04]  /*8420*/  LDL.LU R117, [R1+0x4c0] ;  /* 0x0004c00001757983 */ /* 0x000ee80000300800 */
[----:B------:R2:W-:Y:S06]  /*8430*/  STL [R1+0x13c], R39 ;  /* 0x00013c2701007387 */ /* 0x0005ec0000100800 */
        /* <DEDUP_REMOVED lines=96> */
[----:B------:R-:W-:Y:S02]  /*8a40*/  MOV R39, R109 ;  /* 0x0000006d00277202 */ /* 0x000fe40000000f00 */
[----:B---3--:R-:W-:Y:S01]  /*8a50*/  PRMT R110, RZ, 0x7610, R110 ;  /* 0x00007610ff6e7816 */ /* 0x008fe2000000006e */
        /* <DEDUP_REMOVED lines=67> */
[----:B------:R-:W-:Y:S02]  /*8e90*/  MOV R33, RZ ;  /* 0x000000ff00217202 */ /* 0x000fe40000000f00 */
[----:B------:R-:W-:-:S04]  /*8ea0*/  PRMT R42, RZ, 0x7610, R42 ;  /* 0x00007610ff2a7816 */ /* 0x000fc8000000002a */
        /* <DEDUP_REMOVED lines=330> */
[----:B------:R-:W-:-:S06]  /*a350*/  MOV R36, RZ ;  /* 0x000000ff00247202 */ /* 0x000fcc0000000f00 */
[----:B------:R0:W3:Y:S01]  /*a360*/  @!P5 LDG.E R36, [R64.64] ;  /* 0x0000000e4024d981 */ /* 0x0000e2000c1e1900 */
[----:B--2---:R-:W-:-:S04]  /*a370*/  @!P1 SHF.R.U32.HI R8, RZ, 0x10, R75 ;  /* 0x00000010ff089819 */ /* 0x004fc8000001164b */
[----:B------:R-:W-:-:S05]  /*a380*/  @!P1 PRMT R88, R8, 0x7610, R88 ;  /* 0x0000761008589816 */ /* 0x000fca0000000058 */
[----:B------:R1:W-:Y:S04]  /*a390*/  STL.S16 [R1+0x21e], R88 ;  /* 0x00021e5801007387 */ /* 0x0003e80000100600 */
[----:B-1----:R-:W2:Y:S01]  /*a3a0*/  LDL.LU R88, [R1+0x398] ;  /* 0x0003980001587983 */ /* 0x002ea20000300800 */
[----:B0-----:R-:W-:-:S04]  /*a3b0*/  PRMT R65, RZ, 0x5410, RZ ;  /* 0x00005410ff417816 */ /* 0x001fc800000000ff */
        /* <DEDUP_REMOVED lines=18> */
[----:B------:R-:W-:Y:S02]  /*a4e0*/  PRMT R64, RZ, 0x5410, RZ ;  /* 0x00005410ff407816 */ /* 0x000fe400000000ff */
[----:B------:R-:W-:-:S02]  /*a4f0*/  PRMT R71, RZ, 0x5410, RZ ;  /* 0x00005410ff477816 */ /* 0x000fc400000000ff */
[----:B------:R-:W-:Y:S02]  /*a500*/  @!P2 PRMT R64, R64, 0x5410, R72 ;  /* 0x000054104040a816 */ /* 0x000fe40000000048 */
[----:B0-----:R-:W-:Y:S02]  /*a510*/  PRMT R76, RZ, 0x5410, RZ ;  /* 0x00005410ff4c7816 */ /* 0x001fe400000000ff */
[----:B------:R-:W-:Y:S02]  /*a520*/  @!P1 PRMT R71, R71, 0x5410, R74 ;  /* 0x0000541047479816 */ /* 0x000fe4000000004a */
[----:B------:R-:W-:Y:S02]  /*a530*/  @!P0 PRMT R76, R76, 0x5410, R88 ;  /* 0x000054104c4c8816 */ /* 0x000fe40000000058 */
[----:B------:R-:W-:Y:S02]  /*a540*/  @!P2 PRMT R64, R73, 0x7610, R64 ;  /* 0x000076104940a816 */ /* 0x000fe40000000040 */
[----:B------:R-:W-:-:S02]  /*a550*/  @!P1 PRMT R71, R75, 0x7610, R71 ;  /* 0x000076104b479816 */ /* 0x000fc40000000047 */
[----:B------:R-:W-:Y:S02]  /*a560*/  @!P0 PRMT R76, R89, 0x7610, R76 ;  /* 0x00007610594c8816 */ /* 0x000fe4000000004c */
[C---:B------:R-:W-:Y:S02]  /*a570*/  LOP3.LUT P2, RZ, R3.reuse, 0x10, RZ, 0xc0, !PT ;  /* 0x0000001003ff7812 */ /* 0x040fe4000784c0ff */
[C---:B------:R-:W-:Y:S02]  /*a580*/  LOP3.LUT P1, RZ, R3.reuse, 0x8, RZ, 0xc0, !PT ;  /* 0x0000000803ff7812 */ /* 0x040fe4000782c0ff */
[----:B------:R-:W-:Y:S02]  /*a590*/  LOP3.LUT P0, RZ, R3, 0x4, RZ, 0xc0, !PT ;  /* 0x0000000403ff7812 */ /* 0x000fe4000780c0ff */
[----:B------:R-:W-:Y:S02]  /*a5a0*/  PRMT R82, RZ, 0x7610, R82 ;  /* 0x00007610ff527816 */ /* 0x000fe40000000052 */
        /* <DEDUP_REMOVED lines=32> */
[----:B0-----:R-:W-:Y:S02]  /*a7b0*/  PRMT R67, RZ, 0x7610, R67 ;  /* 0x00007610ff437816 */ /* 0x001fe40000000043 */
[----:B-1----:R-:W-:Y:S02]  /*a7c0*/  PRMT R77, RZ, 0x7610, R77 ;  /* 0x00007610ff4d7816 */ /* 0x002fe4000000004d */
[----:B------:R-:W-:Y:S02]  /*a7d0*/  @!P0 PRMT R67, R96, 0x7610, R67 ;  /* 0x0000761060438816 */ /* 0x000fe40000000043 */
[----:B------:R-:W-:Y:S01]  /*a7e0*/  @!P0 PRMT R66, R70, 0x7610, R66 ;  /* 0x0000761046428816 */ /* 0x000fe20000000042 */
[----:B------:R0:W-:Y:S04]  /*a7f0*/  STL [R1+0x1b8], R81 ;  /* 0x0001b85101007387 */ /* 0x0001e80000100800 */
[----:B------:R1:W-:Y:S01]  /*a800*/  STL [R1+0xbc], R84 ;  /* 0x0000bc5401007387 */ /* 0x0003e20000100800 */
[----:B0-----:R-:W-:-:S02]  /*a810*/  PRMT R81, RZ, 0x7610, R81 ;  /* 0x00007610ff517816 */ /* 0x001fc40000000051 */
[----:B-1----:R-:W-:Y:S02]  /*a820*/  PRMT R84, RZ, 0x7610, R84 ;  /* 0x00007610ff547816 */ /* 0x002fe40000000054 */
[----:B------:R-:W-:Y:S02]  /*a830*/  @!P1 PRMT R81, R95, 0x7610, R81 ;  /* 0x000076105f519816 */ /* 0x000fe40000000051 */
[----:B------:R-:W-:Y:S01]  /*a840*/  @!P1 PRMT R84, R94, 0x7610, R84 ;  /* 0x000076105e549816 */ /* 0x000fe20000000054 */
[----:B------:R0:W-:Y:S04]  /*a850*/  STL [R1+0xc8], R63 ;  /* 0x0000c83f01007387 */ /* 0x0001e80000100800 */
[----:B------:R1:W-:Y:S01]  /*a860*/  STL [R1+0x1c4], R62 ;  /* 0x0001c43e01007387 */ /* 0x0003e20000100800 */
[----:B0-----:R-:W-:-:S02]  /*a870*/  PRMT R63, RZ, 0x7610, R63 ;  /* 0x00007610ff3f7816 */ /* 0x001fc4000000003f */
[----:B-1----:R-:W-:Y:S01]  /*a880*/  PRMT R62, RZ, 0x7610, R62 ;  /* 0x00007610ff3e7816 */ /* 0x002fe2000000003e */
[----:B------:R0:W-:Y:S01]  /*a890*/  STL [R1+0x184], R10 ;  /* 0x0001840a01007387 */ /* 0x0001e20000100800 */
[----:B------:R-:W-:Y:S01]  /*a8a0*/  PRMT R3, RZ, 0x7610, R3 ;  /* 0x00007610ff037816 */ /* 0x000fe20000000003 */
[----:B------:R-:W-:Y:S02]  /*a8b0*/  UMOV UR8, 0x8 ;  /* 0x0000000800087882 */ /* 0x000fe40000000000 */
[----:B------:R-:W-:Y:S01]  /*a8c0*/  ULDC.64 UR4, c[0x0][0x198] ;  /* 0x0000660000047ab9 */ /* 0x000fe20000000a00 */
[----:B------:R1:W-:Y:S01]  /*a8d0*/  STL [R1+0x88], R9 ;  /* 0x0000880901007387 */ /* 0x0003e20000100800 */
[----:B------:R-:W-:Y:S01]  /*a8e0*/  UIMAD.WIDE UR4, UR7, UR8, UR4 ;  /* 0x00000008070472a5 */ /* 0x000fe2000f8e0204 */
[----:B0-----:R-:W-:Y:S02]  /*a8f0*/  PRMT R10, RZ, 0x7610, R10 ;  /* 0x00007610ff0a7816 */ /* 0x001fe4000000000a */
[----:B-1----:R-:W-:Y:S01]  /*a900*/  PRMT R9, RZ, 0x7610, R9 ;  /* 0x00007610ff097816 */ /* 0x002fe20000000009 */
[----:B------:R0:W-:Y:S01]  /*a910*/  STL [R1+0x1c0], R56 ;  /* 0x0001c03801007387 */ /* 0x0001e20000100800 */
[----:B------:R-:W-:-:S03]  /*a920*/  PRMT R8, RZ, 0x7610, R8 ;  /* 0x00007610ff087816 */ /* 0x000fc60000000008 */
[----:B------:R1:W-:Y:S01]  /*a930*/  STL [R1+0xc4], R57 ;  /* 0x0000c43901007387 */ /* 0x0003e20000100800 */
[----:B0-----:R-:W-:Y:S02]  /*a940*/  PRMT R56, RZ, 0x7610, R56 ;  /* 0x00007610ff387816 */ /* 0x001fe40000000038 */
[----:B-1----:R-:W-:Y:S02]  /*a950*/  PRMT R57, RZ, 0x7610, R57 ;  /* 0x00007610ff397816 */ /* 0x002fe40000000039 */
[----:B--2---:R-:W-:-:S04]  /*a960*/  @!P2 SHF.R.U32.HI R2, RZ, 0x10, R83 ;  /* 0x00000010ff02a819 */ /* 0x004fc80000011653 */
[----:B------:R-:W-:Y:S02]  /*a970*/  @!P2 PRMT R112, R2, 0x7610, R112 ;  /* 0x000076100270a816 */ /* 0x000fe40000000070 */
[----:B-----5:R-:W-:-:S04]  /*a980*/  @!P2 SHF.R.U32.HI R2, RZ, 0x10, R93 ;  /* 0x00000010ff02a819 */ /* 0x020fc8000001165d */
        /* <DEDUP_REMOVED lines=21> */
[----:B------:R-:W-:Y:S02]  /*aae0*/  MOV R2, UR4 ;  /* 0x0000000400027c02 */ /* 0x000fe40008000f00 */
[----:B0-----:R-:W-:-:S06]  /*aaf0*/  MOV R3, UR5 ;  /* 0x0000000500037c02 */ /* 0x001fcc0008000f00 */
[----:B------:R-:W2:Y:S01]  /*ab00*/  LDG.E.64 R2, [R2.64] ;  /* 0x0000000e02027981 */ /* 0x000ea2000c1e1b00 */
[----:B------:R-:W-:Y:S02]  /*ab10*/  @!P1 PRMT R8, R54, 0x7610, R8 ;  /* 0x0000761036089816 */ /* 0x000fe40000000008 */
[----:B------:R-:W-:Y:S02]  /*ab20*/  @!P0 PRMT R57, R68, 0x7610, R57 ;  /* 0x0000761044398816 */ /* 0x000fe40000000039 */
[----:B------:R-:W-:Y:S02]  /*ab30*/  @!P0 PRMT R56, R69, 0x7610, R56 ;  /* 0x0000761045388816 */ /* 0x000fe40000000038 */
[----:B------:R-:W-:Y:S01]  /*ab40*/  LOP3.LUT P0, RZ, R122, 0x10000000, RZ, 0xc0, !PT ;  /* 0x100000007aff7812 */ /* 0x000fe2000780c0ff */
[----:B------:R0:W-:Y:S02]  /*ab50*/  STL.S16 [R1+0x33c], R8 ;  /* 0x00033c0801007387 */ /* 0x0001e40000100600 */
[----:B0-----:R-:W-:-:S02]  /*ab60*/  HFMA2.MMA R8, -RZ, RZ, 0, 0 ;  /* 0x00000000ff087435 */ /* 0x001fc400000001ff */
[----:B------:R0:W-:Y:S08]  /*ab70*/  STL.S16 [R1+0x33e], R10 ;  /* 0x00033e0a01007387 */ /* 0x0001f00000100600 */
[----:B------:R-:W5:Y:S01]  /*ab80*/  @!P0 LDG.E R8, [R52.64] ;  /* 0x0000000e34088981 */ /* 0x000f62000c1e1900 */
[----:B0-----:R-:W-:-:S10]  /*ab90*/  HFMA2.MMA R10, -RZ, RZ, 0, 0 ;  /* 0x00000000ff0a7435 */ /* 0x001fd400000001ff */
[----:B------:R-:W3:Y:S04]  /*aba0*/  @!P0 LDG.E R10, [R60.64] ;  /* 0x0000000e3c0a8981 */ /* 0x000ee8000c1e1900 */
        /* <DEDUP_REMOVED lines=20> */
[----:B------:R0:W-:Y:S04]  /*acf0*/  STL [R1+0x1a4], R25 ;  /* 0x0001a41901007387 */ /* 0x0001e80000100800 */
[----:B------:R1:W-:Y:S01]  /*ad00*/  STL [R1+0x1a0], R23 ;  /* 0x0001a01701007387 */ /* 0x0003e20000100800 */
[----:B0-----:R-:W-:-:S02]  /*ad10*/  PRMT R25, RZ, 0x7610, R25 ;  /* 0x00007610ff197816 */ /* 0x001fc40000000019 */
[----:B-1----:R-:W-:Y:S01]  /*ad20*/  PRMT R23, RZ, 0x7610, R23 ;  /* 0x00007610ff177816 */ /* 0x002fe20000000017 */
[----:B------:R0:W-:Y:S04]  /*ad30*/  STL [R1+0xa0], R21 ;  /* 0x0000a01501007387 */ /* 0x0001e80000100800 */
[----:B------:R1:W-:Y:S01]  /*ad40*/  STL [R1+0x98], R18 ;  /* 0x0000981201007387 */ /* 0x0003e20000100800 */
[----:B0-----:R-:W-:Y:S02]  /*ad50*/  PRMT R21, RZ, 0x7610, R21 ;  /* 0x00007610ff157816 */ /* 0x001fe40000000015 */
[----:B-1----:R-:W-:Y:S01]  /*ad60*/  PRMT R18, RZ, 0x7610, R18 ;  /* 0x00007610ff127816 */ /* 0x002fe20000000012 */
[----:B------:R0:W-:Y:S04]  /*ad70*/  STL [R1+0x190], R16 ;  /* 0x0001901001007387 */ /* 0x0001e80000100800 */
[----:B------:R1:W-:Y:S04]  /*ad80*/  STL [R1+0x94], R15 ;  /* 0x0000940f01007387 */ /* 0x0003e80000100800 */
[----:B------:R4:W-:Y:S01]  /*ad90*/  STL [R1+0x1a8], R29 ;  /* 0x0001a81d01007387 */ /* 0x0009e20000100800 */
[----:B0-----:R-:W-:-:S02]  /*ada0*/  PRMT R16, RZ, 0x7610, R16 ;  /* 0x00007610ff107816 */ /* 0x001fc40000000010 */
[----:B-1----:R-:W-:Y:S02]  /*adb0*/  PRMT R15, RZ, 0x7610, R15 ;  /* 0x00007610ff0f7816 */ /* 0x002fe4000000000f */
[----:B----4-:R-:W-:Y:S01]  /*adc0*/  PRMT R29, RZ, 0x7610, R29 ;  /* 0x00007610ff1d7816 */ /* 0x010fe2000000001d */
[----:B------:R0:W-:Y:S01]  /*add0*/  STL [R1+0x188], R12 ;  /* 0x0001880c01007387 */ /* 0x0001e20000100800 */
[----:B------:R-:W-:Y:S02]  /*ade0*/  @!P6 PRMT R15, R37, 0x7610, R15 ;  /* 0x00007610250fe816 */ /* 0x000fe4000000000f */
[----:B------:R-:W-:Y:S01]  /*adf0*/  @!P3 PRMT R29, R27, 0x7610, R29 ;  /* 0x000076101b1db816 */ /* 0x000fe2000000001d */
[----:B------:R1:W-:Y:S01]  /*ae00*/  STL [R1+0x8c], R11 ;  /* 0x00008c0b01007387 */ /* 0x0003e20000100800 */
[----:B------:R-:W-:-:S03]  /*ae10*/  PRMT R9, RZ, 0x7610, R9 ;  /* 0x00007610ff097816 */ /* 0x000fc60000000009 */
        /* <DEDUP_REMOVED lines=10> */
[----:B------:R-:W-:Y:S01]  /*aec0*/  STL [R1+0x1f8], R26 ;  /* 0x0001f81a01007387 */ /* 0x000fe20000100800 */
[----:B----4-:R-:W-:-:S03]  /*aed0*/  PRMT R24, RZ, 0x7610, R24 ;  /* 0x00007610ff187816 */ /* 0x010fc60000000018 */
[----:B------:R1:W-:Y:S01]  /*aee0*/  STL [R1+0xfc], R27 ;  /* 0x0000fc1b01007387 */ /* 0x0003e20000100800 */
[----:B0-----:R-:W-:-:S03]  /*aef0*/  PRMT R28, RZ, 0x7610, R28 ;  /* 0x00007610ff1c7816 */ /* 0x001fc6000000001c */
[----:B------:R0:W-:Y:S01]  /*af00*/  STL [R1+0x108], R37 ;  /* 0x0001082501007387 */ /* 0x0001e20000100800 */
[----:B------:R-:W-:Y:S02]  /*af10*/  @!P4 PRMT R24, R33, 0x7610, R24 ;  /* 0x000076102118c816 */ /* 0x000fe40000000018 */
[----:B-1----:R-:W-:Y:S01]  /*af20*/  @!P3 SHF.R.U32.HI R27, RZ, 0x10, R27 ;  /* 0x00000010ff1bb819 */ /* 0x002fe2000001161b */
[----:B------:R1:W-:Y:S01]  /*af30*/  STL [R1+0x198], R20 ;  /* 0x0001981401007387 */ /* 0x0003e20000100800 */
[----:B0-----:R-:W-:Y:S02]  /*af40*/  @!P6 SHF.R.U32.HI R37, RZ, 0x10, R37 ;  /* 0x00000010ff25e819 */ /* 0x001fe40000011625 */
[----:B------:R-:W-:Y:S02]  /*af50*/  @!P3 PRMT R28, R27, 0x7610, R28 ;  /* 0x000076101b1cb816 */ /* 0x000fe4000000001c */
[----:B------:R-:W-:Y:S02]  /*af60*/  @!P4 PRMT R22, R34, 0x7610, R22 ;  /* 0x000076102216c816 */ /* 0x000fe40000000016 */
[----:B------:R-:W-:-:S02]  /*af70*/  @!P6 PRMT R14, R37, 0x7610, R14 ;  /* 0x00007610250ee816 */ /* 0x000fc4000000000e */
[----:B------:R-:W-:Y:S02]  /*af80*/  @!P6 PRMT R13, R38, 0x7610, R13 ;  /* 0x00007610260de816 */ /* 0x000fe4000000000d */
[----:B-1----:R-:W-:Y:S01]  /*af90*/  PRMT R20, RZ, 0x7610, R20 ;  /* 0x00007610ff147816 */ /* 0x002fe20000000014 */
[----:B------:R-:W-:Y:S04]  /*afa0*/  STL.S16 [R1+0x320], R112 ;  /* 0x0003207001007387 */ /* 0x000fe80000100600 */
[----:B------:R-:W-:Y:S01]  /*afb0*/  STL.S16 [R1+0x322], R110 ;  /* 0x0003226e01007387 */ /* 0x000fe20000100600 */
[----:B--2---:R-:W0:Y:S02]  /*afc0*/  R2UR UR9, R2 ;  /* 0x00000000020973c2 */ /* 0x004e2400000e0000 */
[----:B0-----:R-:W-:-:S04]  /*afd0*/  IMAD.U32 R2, RZ, RZ, UR9 ;  /* 0x00000009ff027e24 */ /* 0x001fc8000f8e00ff */
[----:B------:R-:W-:Y:S01]  /*afe0*/  FFMA.FTZ R2, -R2, UR9, R3 ;  /* 0x0000000902027c23 */ /* 0x000fe20008010103 */
[----:B------:R-:W-:-:S04]  /*aff0*/  @!P2 SHF.R.U32.HI R3, RZ, 0x10, R26 ;  /* 0x00000010ff03a819 */ /* 0x000fc8000001161a */
[----:B------:R-:W-:Y:S02]  /*b000*/  @!P2 PRMT R44, R3, 0x7610, R44 ;  /* 0x00007610032ca816 */ /* 0x000fe4000000002c */
[----:B------:R-:W-:-:S13]  /*b010*/  FSETP.GTU.FTZ.AND P2, PT, R2, RZ, PT ;  /* 0x000000ff0200720b */ /* 0x000fda0003f5c000 */
[----:B------:R-:W-:Y:S01]  /*b020*/  VOTEU.ANY UP0, P2 ;  /* 0x00000000003f7886 */ /* 0x000fe20001000100 */
[----:B------:R-:W-:Y:S02]  /*b030*/  PLOP3.LUT P2, PT, PT, PT, UP0, 0x80, 0x0 ;  /* 0x000000000000781c */ /* 0x000fe40003f4f008 */
[----:B------:R-:W-:-:S04]  /*b040*/  @!P3 SHF.R.U32.HI R3, RZ, 0x10, R32 ;  /* 0x00000010ff03b819 */ /* 0x000fc80000011620 */
[----:B------:R-:W-:Y:S02]  /*b050*/  @!P3 PRMT R25, R3, 0x7610, R25 ;  /* 0x000076100319b816 */ /* 0x000fe40000000019 */
[----:B------:R-:W-:-:S05]  /*b060*/  @!P4 SHF.R.U32.HI R3, RZ, 0x10, R33 ;  /* 0x00000010ff03c819 */ /* 0x000fca0000011621 */
[----:B------:R-:W-:Y:S01]  /*b070*/  @P2 FADD.FTZ R2, R2, c[0x0][0x1a0] ;  /* 0x0000680002022621 */ /* 0x000fe20000010000 */
[----:B------:R-:W-:Y:S02]  /*b080*/  @!P4 PRMT R23, R3, 0x7610, R23 ;  /* 0x000076100317c816 */ /* 0x000fe40000000017 */
[----:B------:R-:W-:-:S03]  /*b090*/  @!P4 SHF.R.U32.HI R3, RZ, 0x10, R34 ;  /* 0x00000010ff03c819 */ /* 0x000fc60000011622 */
[----:B------:R-:W0:Y:S01]  /*b0a0*/  @P2 MUFU.RSQ R2, R2 ;  /* 0x0000000200022308 */ /* 0x000e220000001400 */
[----:B------:R-:W-:Y:S02]  /*b0b0*/  @!P4 PRMT R21, R3, 0x7610, R21 ;  /* 0x000076100315c816 */ /* 0x000fe40000000015 */
[----:B------:R-:W-:-:S04]  /*b0c0*/  @!P5 SHF.R.U32.HI R3, RZ, 0x10, R35 ;  /* 0x00000010ff03d819 */ /* 0x000fc80000011623 */
[----:B------:R-:W-:Y:S02]  /*b0d0*/  @!P5 PRMT R18, R3, 0x7610, R18 ;  /* 0x000076100312d816 */ /* 0x000fe40000000012 */
[----:B---3--:R-:W-:Y:S02]  /*b0e0*/  @!P5 SHF.R.U32.HI R3, RZ, 0x10, R36 ;  /* 0x00000010ff03d819 */ /* 0x008fe40000011624 */
[----:B------:R-:W-:Y:S02]  /*b0f0*/  PRMT R26, RZ, 0x7610, R26 ;  /* 0x00007610ff1a7816 */ /* 0x000fe4000000001a */
[----:B------:R-:W-:Y:S02]  /*b100*/  @!P5 PRMT R16, R3, 0x7610, R16 ;  /* 0x000076100310d816 */ /* 0x000fe40000000010 */
[----:B-----5:R-:W-:Y:S01]  /*b110*/  @!P0 SHF.R.U32.HI R3, RZ, 0x10, R8 ;  /* 0x00000010ff038819 */ /* 0x020fe20000011608 */
[----:B0-----:R0:W1:Y:S01]  /*b120*/  @P2 R2UR UR4, R2 ;  /* 0x00000000020423c2 */ /* 0x00106200000e0000 */
[----:B------:R-:W-:-:S02]  /*b130*/  @!P3 PRMT R26, R32, 0x7610, R26 ;  /* 0x00007610201ab816 */ /* 0x000fc4000000001a */
[----:B------:R-:W-:Y:S02]  /*b140*/  @!P0 PRMT R11, R8, 0x7610, R11 ;  /* 0x00007610080b8816 */ /* 0x000fe4000000000b */
[----:B0-----:R-:W-:Y:S02]  /*b150*/  @!P6 SHF.R.U32.HI R2, RZ, 0x10, R38 ;  /* 0x00000010ff02e819 */ /* 0x001fe40000011626 */
[----:B------:R-:W-:Y:S02]  /*b160*/  @!P0 PRMT R9, R3, 0x7610, R9 ;  /* 0x0000761003098816 */ /* 0x000fe40000000009 */
[----:B------:R-:W-:Y:S01]  /*b170*/  @!P6 PRMT R12, R2, 0x7610, R12 ;  /* 0x00007610020ce816 */ /* 0x000fe2000000000c */
        /* <DEDUP_REMOVED lines=53> */
[----:B------:R-:W-:Y:S04]  /*b4d0*/  STL [R1+0x204], R36 ;  /* 0x0002042401007387 */ /* 0x000fe80000100800 */
[----:B------:R-:W-:Y:S04]  /*b4e0*/  STL [R1+0x208], R38 ;  /* 0x0002082601007387 */ /* 0x000fe80000100800 */
[----:B------:R-:W-:Y:S04]  /*b4f0*/  STL.S16 [R1+0x366], R15 ;  /* 0x0003660f01007387 */ /* 0x000fe80000100600 */
[----:B------:R-:W-:Y:S04]  /*b500*/  STL [R1+0x10c], R8 ;  /* 0x00010c0801007387 */ /* 0x000fe80000100800 */
[----:B------:R-:W-:Y:S04]  /*b510*/  STL [R1+0x20c], R10 ;  /* 0x00020c0a01007387 */ /* 0x000fe80000100800 */
[----:B------:R-:W-:Y:S04]  /*b520*/  STL.S16 [R1+0x364], R14 ;  /* 0x0003640e01007387 */ /* 0x000fe80000100600 */
[----:B------:R-:W-:Y:S04]  /*b530*/  STL.S16 [R1+0x368], R13 ;  /* 0x0003680d01007387 */ /* 0x000fe80000100600 */
[----:B------:R-:W-:Y:S04]  /*b540*/  STL.S16 [R1+0x36a], R12 ;  /* 0x00036a0c01007387 */ /* 0x000fe80000100600 */
[----:B------:R-:W-:Y:S04]  /*b550*/  STL.S16 [R1+0x36e], R11 ;  /* 0x00036e0b01007387 */ /* 0x000fe80000100600 */
[----:B------:R-:W-:Y:S04]  /*b560*/  STL.S16 [R1+0x372], R9 ;  /* 0x0003720901007387 */ /* 0x000fe80000100600 */
[----:B------:R-:W-:Y:S01]  /*b570*/  STL.S16 [R1+0x370], R20 ;  /* 0x0003701401007387 */ /* 0x000fe20000100600 */
[----:B------:R-:W-:-:S03]  /*b580*/  LOP3.LUT P1, RZ, R122, 0x8000000, RZ, 0xc0, !PT ;  /* 0x080000007aff7812 */ /* 0x000fc6000782c0ff */
[----:B------:R0:W-:Y:S04]  /*b590*/  STL [R1+0x194], R17 ;  /* 0x0001941101007387 */ /* 0x0001e80000100800 */
[----:B------:R2:W-:Y:S01]  /*b5a0*/  STL [R1+0x9c], R19 ;  /* 0x00009c1301007387 */ /* 0x0005e20000100800 */
[----:B0-----:R-:W-:Y:S02]  /*b5b0*/  PRMT R17, RZ, 0x7610, R17 ;  /* 0x00007610ff117816 */ /* 0x001fe40000000011 */
[----:B--2---:R-:W-:Y:S02]  /*b5c0*/  PRMT R19, RZ, 0x7610, R19 ;  /* 0x00007610ff137816 */ /* 0x004fe40000000013 */
[----:B------:R-:W-:Y:S02]  /*b5d0*/  @!P5 PRMT R17, R36, 0x7610, R17 ;  /* 0x000076102411d816 */ /* 0x000fe40000000011 */
[----:B------:R-:W-:Y:S01]  /*b5e0*/  @!P5 PRMT R19, R35, 0x7610, R19 ;  /* 0x000076102313d816 */ /* 0x000fe20000000013 */
[----:B------:R-:W-:Y:S01]  /*b5f0*/  UMOV UR5, 0x3f800000 ;  /* 0x3f80000000057882 */ /* 0x000fe20000000000 */
[----:B------:R-:W-:Y:S01]  /*b600*/  BSSY B0, `(.L_x_699) ;  /* 0x000001a000007945 */ /* 0x000fe20003800000 */
[----:B-1----:R-:W-:Y:S01]  /*b610*/  @UP0 UMOV UR5, UR4 ;  /* 0x0000000400050c82 */ /* 0x002fe20008000000 */
        /* <DEDUP_REMOVED lines=16> */
[----:B------:R0:W2:Y:S04]  /*b720*/  @P2 LDG.E.U16 R11, [R2.64] ;  /* 0x0000000e020b2981 */ /* 0x0000a8000c1e1500 */
[----:B------:R1:W3:Y:S04]  /*b730*/  LDG.E.U16 R19, [R8.64] ;  /* 0x0000000e08137981 */ /* 0x0002e8000c1e1500 */
[----:B0-----:R-:W4:Y:S04]  /*b740*/  @P2 LDG.E.U16 R2, [R2.64+0x2] ;  /* 0x0000020e02022981 */ /* 0x001f28000c1e1500 */
[----:B-1----:R-:W5:Y:S01]  /*b750*/  LDG.E.U16 R8, [R8.64+0x2] ;  /* 0x0000020e08087981 */ /* 0x002f62000c1e1500 */
[----:B--2---:R-:W-:-:S02]  /*b760*/  @P2 PRMT R18, RZ, 0x5410, R11 ;  /* 0x00005410ff122816 */ /* 0x004fc4000000000b */
[----:B---3--:R-:W-:Y:S02]  /*b770*/  PRMT R19, RZ, 0x5410, R19 ;  /* 0x00005410ff137816 */ /* 0x008fe40000000013 */
[----:B----4-:R-:W-:Y:S02]  /*b780*/  @P2 PRMT R17, RZ, 0x5410, R2 ;  /* 0x00005410ff112816 */ /* 0x010fe40000000002 */
[----:B-----5:R-:W-:Y:S02]  /*b790*/  PRMT R16, RZ, 0x5410, R8 ;  /* 0x00005410ff107816 */ /* 0x020fe40000000008 */
.L_x_700:
[----:B------:R-:W-:Y:S05]  /*b7a0*/  BSYNC B0 ;  /* 0x0000000000007941 */ /* 0x000fea0003800000 */
.L_x_699:
        /* <DEDUP_REMOVED lines=18> */
[----:B------:R-:W-:Y:S02]  /*b8d0*/  PRMT R3, R14, 0x7610, R3 ;  /* 0x000076100e037816 */ /* 0x000fe40000000003 */
        /* <DEDUP_REMOVED lines=30> */
.L_x_701:
[----:B0-----:R-:W2:Y:S02]  /*bac0*/  LDL.S16 R11, [R1+0x256] ;  /* 0x00025600010b7983 */ /* 0x001ea40000100600 */
        /* <DEDUP_REMOVED lines=20> */
[----:B------:R-:W-:-:S03]  /*bc10*/  FMUL.FTZ R11, R2, R19 ;  /* 0x00000013020b7220 */ /* 0x000fc60000410000 */
        /* <DEDUP_REMOVED lines=27> */
.L_x_702:
[----:B0-----:R-:W2:Y:S02]  /*bdd0*/  LDL.S16 R15, [R1+0x252] ;  /* 0x00025200010f7983 */ /* 0x001ea40000100600 */
        /* <DEDUP_REMOVED lines=55> */
.L_x_703:
[----:B------:R-:W2:Y:S02]  /*c150*/  LDL.S16 R20, [R1+0x24a] ;  /* 0x00024a0001147983 */ /* 0x000ea40000100600 */
[----:B--2---:R-:W-:Y:S02]  /*c160*/  PRMT R30, R20, 0x7610, R30 ;  /* 0x00007610141e7816 */ /* 0x004fe4000000001e */
[----:B------:R-:W2:Y:S02]  /*c170*/  LDL.LU.S16 R20, [R1+0x26a] ;  /* 0x00026a0001147983 */ /* 0x000ea40000300600 */
[----:B------:R-:W-:Y:S02]  /*c180*/  PRMT R29, R30, 0x7610, R29 ;  /* 0x000076101e1d7816 */ /* 0x000fe4000000001d */
[----:B--2---:R-:W-:Y:S02]  /*c190*/  PRMT R28, R20, 0x7610, R28 ;  /* 0x00007610141c7816 */ /* 0x004fe4000000001c */
[----:B------:R-:W2:Y:S01]  /*c1a0*/  LDL.S16 R20, [R1+0x24c] ;  /* 0x00024c0001147983 */ /* 0x000ea20000100600 */
[----:B------:R-:W-:-:S02]  /*c1b0*/  PRMT R27, R29, 0x7610, R27 ;  /* 0x000076101d1b7816 */ /* 0x000fc4000000001b */
[----:B------:R-:W-:Y:S02]  /*c1c0*/  PRMT R26, R28, 0x7610, R26 ;  /* 0x000076101c1a7816 */ /* 0x000fe4000000001a */
[----:B--2---:R-:W-:Y:S02]  /*c1d0*/  PRMT R25, R20, 0x7610, R25 ;  /* 0x0000761014197816 */ /* 0x004fe40000000019 */
[----:B------:R-:W2:Y:S01]  /*c1e0*/  LDL.S16 R20, [R1+0x26c] ;  /* 0x00026c0001147983 */ /* 0x000ea20000100600 */
[----:B------:R-:W-:Y:S01]  /*c1f0*/  FFMA.FTZ R8, R13, R11, R8 ;  /* 0x0000000b0d087223 */ /* 0x000fe20000010008 */
[----:B------:R-:W-:Y:S01]  /*c200*/  PRMT R24, R27, 0x7610, R24 ;  /* 0x000076101b187816 */ /* 0x000fe20000000018 */
[----:B------:R-:W-:Y:S01]  /*c210*/  FFMA.FTZ R3, R12, R14, R3 ;  /* 0x0000000e0c037223 */ /* 0x000fe20000010003 */
[----:B------:R-:W-:Y:S01]  /*c220*/  PRMT R23, R26, 0x7610, R23 ;  /* 0x000076101a177816 */ /* 0x000fe20000000017 */
[----:B------:R-:W-:Y:S01]  /*c230*/  FADD.FTZ R15, R15, R11 ;  /* 0x0000000b0f0f7221 */ /* 0x000fe20000010000 */
[----:B------:R-:W-:-:S04]  /*c240*/  PRMT R21, R25, 0x7610, R21 ;  /* 0x0000761019157816 */ /* 0x000fc80000000015 */
[----:B------:R-:W-:Y:S02]  /*c250*/  PRMT R21, RZ, 0x5410, R21 ;  /* 0x00005410ff157816 */ /* 0x000fe40000000015 */
[----:B--2---:R-:W-:Y:S01]  /*c260*/  PRMT R22, R20, 0x7610, R22 ;  /* 0x0000761014167816 */ /* 0x004fe20000000016 */
[----:B------:R-:W-:-:S04]  /*c270*/  FMUL.FTZ R20, R11, R19 ;  /* 0x000000130b147220 */ /* 0x000fc80000410000 */
        /* <DEDUP_REMOVED lines=31> */
.L_x_704:
        /* <DEDUP_REMOVED lines=15> */
[----:B------:R-:W-:-:S04]  /*c560*/  FADD.FTZ R22, R22, -UR9 ;  /* 0x8000000916167e21 */ /* 0x000fc80008010000 */
[----:B------:R-:W-:Y:S01]  /*c570*/  FMUL.FTZ R22, R22, UR5 ;  /* 0x0000000516167c20 */ /* 0x000fe20008410000 */
[----:B--2---:R-:W-:Y:S01]  /*c580*/  PRMT R23, R11, 0x7610, R23 ;  /* 0x000076100b177816 */ /* 0x004fe20000000017 */
[----:B------:R-:W-:-:S04]  /*c590*/  FMUL.FTZ R11, R21, R19 ;  /* 0x00000013150b7220 */ /* 0x000fc80000410000 */
[----:B------:R-:W-:Y:S02]  /*c5a0*/  FFMA.FTZ R12, R20, R11, R12 ;  /* 0x0000000b140c7223 */ /* 0x000fe4000001000c */
[----:B------:R-:W-:Y:S02]  /*c5b0*/  FADD.FTZ R2, R2, R11 ;  /* 0x0000000b02027221 */ /* 0x000fe40000010000 */
[----:B------:R-:W-:Y:S02]  /*c5c0*/  FMUL.FTZ R11, R10, R16 ;  /* 0x000000100a0b7220 */ /* 0x000fe40000410000 */
[----:B------:R-:W-:Y:S02]  /*c5d0*/  FFMA.FTZ R20, R20, R21, R8 ;  /* 0x0000001514147223 */ /* 0x000fe40000010008 */
[----:B------:R-:W-:Y:S01]  /*c5e0*/  FFMA.FTZ R8, R13, R11, R12 ;  /* 0x0000000b0d087223 */ /* 0x000fe2000001000c */
[----:B------:R-:W-:Y:S01]  /*c5f0*/  PRMT R12, RZ, 0x5410, R24 ;  /* 0x00005410ff0c7816 */ /* 0x000fe20000000018 */
[----:B------:R-:W-:Y:S01]  /*c600*/  FADD.FTZ R9, R11, R2 ;  /* 0x000000020b097221 */ /* 0x000fe20000010000 */
[----:B------:R-:W-:-:S02]  /*c610*/  PRMT R11, RZ, 0x5410, R25 ;  /* 0x00005410ff0b7816 */ /* 0x000fc40000000019 */
        /* <DEDUP_REMOVED lines=22> */
.L_x_705:
        /* <DEDUP_REMOVED lines=14> */
[----:B------:R-:W-:Y:S02]  /*c860*/  PRMT R26, R24, 0x7610, R26 ;  /* 0x00007610181a7816 */ /* 0x000fe4000000001a */
        /* <DEDUP_REMOVED lines=34> */
.L_x_706:
        /* <DEDUP_REMOVED lines=44> */
.L_x_707:
[----:B------:R-:W2:Y:S02]  /*cd50*/  LDL.S16 R27, [R1+0x274] ;  /* 0x00027400011b7983 */ /* 0x000ea40000100600 */
[----:B--2---:R-:W-:Y:S02]  /*cd60*/  PRMT R28, R27, 0x7610, R28 ;  /* 0x000076101b1c7816 */ /* 0x004fe4000000001c */
[----:B------:R-:W2:Y:S01]  /*cd70*/  LDL.LU.S16 R27, [R1+0x276] ;  /* 0x00027600011b7983 */ /* 0x000ea20000300600 */
[----:B------:R-:W-:Y:S01]  /*cd80*/  FFMA.FTZ R11, R11, R2, R13 ;  /* 0x000000020b0b7223 */ /* 0x000fe2000001000d */
[----:B------:R-:W-:Y:S01]  /*cd90*/  PRMT R30, R28, 0x7610, R30 ;  /* 0x000076101c1e7816 */ /* 0x000fe2000000001e */
[----:B------:R-:W-:-:S04]  /*cda0*/  FMUL.FTZ R28, R24, R19 ;  /* 0x00000013181c7220 */ /* 0x000fc80000410000 */
[----:B------:R-:W-:Y:S01]  /*cdb0*/  FADD.FTZ R23, R23, R28 ;  /* 0x0000001c17177221 */ /* 0x000fe20000010000 */
[----:B--2---:R-:W-:Y:S01]  /*cdc0*/  PRMT R29, R27, 0x7610, R29 ;  /* 0x000076101b1d7816 */ /* 0x004fe2000000001d */
[----:B------:R-:W-:Y:S02]  /*cdd0*/  FFMA.FTZ R27, R20, R28, R26 ;  /* 0x0000001c141b7223 */ /* 0x000fe4000001001a */
[----:B------:R-:W-:Y:S01]  /*cde0*/  FMUL.FTZ R28, R22, R16 ;  /* 0x00000010161c7220 */ /* 0x000fe20000410000 */
[----:B------:R-:W-:Y:S01]  /*cdf0*/  PRMT R13, RZ, 0x5410, R29 ;  /* 0x00005410ff0d7816 */ /* 0x000fe2000000001d */
[----:B------:R-:W-:Y:S01]  /*ce00*/  FADD.FTZ R26, R15, R12 ;  /* 0x0000000c0f1a7221 */ /* 0x000fe20000010000 */
[----:B------:R-:W-:Y:S01]  /*ce10*/  PRMT R15, RZ, 0x5410, R30 ;  /* 0x00005410ff0f7816 */ /* 0x000fe2000000001e */
[----:B------:R-:W-:Y:S02]  /*ce20*/  FFMA.FTZ R27, R25, R28, R27 ;  /* 0x0000001c191b7223 */ /* 0x000fe4000001001b */
[----:B------:R-:W-:Y:S01]  /*ce30*/  FADD.FTZ R28, R28, R23 ;  /* 0x000000171c1c7221 */ /* 0x000fe20000010000 */
[--C-:B------:R-:W-:Y:S01]  /*ce40*/  PRMT R23, RZ, 0x5410, R46.reuse ;  /* 0x00005410ff177816 */ /* 0x100fe2000000002e */
[----:B------:R-:W-:Y:S01]  /*ce50*/  FADD.FTZ R15, R15, -UR9 ;  /* 0x800000090f0f7e21 */ /* 0x000fe20008010000 */
[----:B------:R-:W-:-:S03]  /*ce60*/  PRMT R46, RZ, 0x7610, R46 ;  /* 0x00007610ff2e7816 */ /* 0x000fc6000000002e */
        /* <DEDUP_REMOVED lines=22> */
.L_x_708:
        /* <DEDUP_REMOVED lines=40> */
.L_x_709:
[----:B------:R-:W2:Y:S02]  /*d250*/  LDL.S16 R29, [R1+0x27c] ;  /* 0x00027c00011d7983 */ /* 0x000ea40000100600 */
[----:B--2---:R-:W-:Y:S02]  /*d260*/  PRMT R30, R29, 0x7610, R30 ;  /* 0x000076101d1e7816 */ /* 0x004fe4000000001e */
[----:B------:R-:W2:Y:S01]  /*d270*/  LDL.LU.S16 R29, [R1+0x27e] ;  /* 0x00027e00011d7983 */ /* 0x000ea20000300600 */
[----:B------:R-:W-:Y:S01]  /*d280*/  FADD.FTZ R26, R26, R8 ;  /* 0x000000081a1a7221 */ /* 0x000fe20000010000 */
[----:B------:R-:W-:Y:S01]  /*d290*/  PRMT R32, R30, 0x7610, R32 ;  /* 0x000076101e207816 */ /* 0x000fe20000000020 */
[----:B------:R-:W-:Y:S01]  /*d2a0*/  FMUL.FTZ R30, R10, R16 ;  /* 0x000000100a1e7220 */ /* 0x000fe20000410000 */
        /* <DEDUP_REMOVED lines=10> */
[----:B------:R-:W-:Y:S01]  /*d350*/  FADD.FTZ R11, R11, -UR9 ;  /* 0x800000090b0b7e21 */ /* 0x000fe20008010000 */
        /* <DEDUP_REMOVED lines=23> */
.L_x_710:
[----:B------:R-:W2:Y:S02]  /*d4d0*/  LDL.S16 R30, [R1+0x2d8] ;  /* 0x0002d800011e7983 */ /* 0x000ea40000100600 */
[----:B--2---:R-:W-:Y:S02]  /*d4e0*/  PRMT R31, R30, 0x7610, R31 ;  /* 0x000076101e1f7816 */ /* 0x004fe4000000001f */
[----:B------:R-:W2:Y:S01]  /*d4f0*/  LDL.LU.S16 R30, [R1+0x2da] ;  /* 0x0002da00011e7983 */ /* 0x000ea20000300600 */
[----:B------:R-:W-:Y:S01]  /*d500*/  FADD.FTZ R27, R27, R3 ;  /* 0x000000031b1b7221 */ /* 0x000fe20000010000 */
[----:B------:R-:W-:Y:S01]  /*d510*/  PRMT R34, R31, 0x7610, R34 ;  /* 0x000076101f227816 */ /* 0x000fe20000000022 */
[----:B------:R-:W-:Y:S01]  /*d520*/  FMUL.FTZ R31, R2, R16 ;  /* 0x00000010021f7220 */ /* 0x000fe20000410000 */
[----:B------:R-:W-:Y:S02]  /*d530*/  PRMT R3, RZ, 0x7610, R59 ;  /* 0x00007610ff037816 */ /* 0x000fe4000000003b */
        /* <DEDUP_REMOVED lines=33> */
.L_x_711:
[----:B------:R-:W2:Y:S02]  /*d750*/  LDL.S16 R31, [R1+0x2cc] ;  /* 0x0002cc00011f7983 */ /* 0x000ea40000100600 */
[----:B--2---:R-:W-:Y:S02]  /*d760*/  PRMT R35, R31, 0x7610, R35 ;  /* 0x000076101f237816 */ /* 0x004fe40000000023 */
[----:B------:R-:W2:Y:S01]  /*d770*/  LDL.LU.S16 R31, [R1+0x2ce] ;  /* 0x0002ce00011f7983 */ /* 0x000ea20000300600 */
[----:B------:R-:W-:Y:S01]  /*d780*/  FADD.FTZ R26, R26, R24 ;  /* 0x000000181a1a7221 */ /* 0x000fe20000010000 */
[----:B------:R-:W-:Y:S01]  /*d790*/  PRMT R34, R35, 0x7610, R34 ;  /* 0x0000761023227816 */ /* 0x000fe20000000022 */
[----:B------:R-:W-:Y:S01]  /*d7a0*/  FFMA.FTZ R28, R25, R22, R28 ;  /* 0x00000016191c7223 */ /* 0x000fe2000001001c */
[--C-:B------:R-:W-:Y:S02]  /*d7b0*/  PRMT R24, RZ, 0x5410, R78.reuse ;  /* 0x00005410ff187816 */ /* 0x100fe4000000004e */
        /* <DEDUP_REMOVED lines=33> */
.L_x_712:
[----:B------:R-:W2:Y:S02]  /*d9d0*/  LDL.S16 R25, [R1+0x2c8] ;  /* 0x0002c80001197983 */ /* 0x000ea40000100600 */
[----:B--2---:R-:W-:Y:S02]  /*d9e0*/  PRMT R35, R25, 0x7610, R35 ;  /* 0x0000761019237816 */ /* 0x004fe40000000023 */
[----:B------:R-:W2:Y:S01]  /*d9f0*/  LDL.LU.S16 R25, [R1+0x2ca] ;  /* 0x0002ca0001197983 */ /* 0x000ea20000300600 */
[--C-:B------:R-:W-:Y:S01]  /*da00*/  PRMT R44, RZ, 0x5410, R79.reuse ;  /* 0x00005410ff2c7816 */ /* 0x100fe2000000004f */
        /* <DEDUP_REMOVED lines=36> */
.L_x_713:
        /* <DEDUP_REMOVED lines=40> */
.L_x_714:
        /* <DEDUP_REMOVED lines=40> */
.L_x_715:
        /* <DEDUP_REMOVED lines=44> */
.L_x_716:
        /* <DEDUP_REMOVED lines=49> */
.L_x_717:
        /* <DEDUP_REMOVED lines=11> */
[----:B------:R-:W-:Y:S01]  /*e7d0*/  FFMA.FTZ R28, R9, R2, R28 ;  /* 0x00000002091c7223 */ /* 0x000fe2000001001c */
[----:B------:R-:W-:Y:S01]  /*e7e0*/  PRMT R33, R36, 0x7610, R33 ;  /* 0x0000761024217816 */ /* 0x000fe20000000021 */
[----:B------:R-:W-:Y:S01]  /*e7f0*/  FADD.FTZ R47, R47, R49 ;  /* 0x000000312f2f7221 */ /* 0x000fe20000010000 */
        /* <DEDUP_REMOVED lines=12> */
[----:B------:R-:W-:Y:S02]  /*e8c0*/  PRMT R13, RZ, 0x5410, R33 ;  /* 0x00005410ff0d7816 */ /* 0x000fe40000000021 */
        /* <DEDUP_REMOVED lines=22> */
.L_x_718:
        /* <DEDUP_REMOVED lines=10> */
[----:B------:R-:W-:Y:S02]  /*ead0*/  PRMT R50, R52, 0x7610, R50 ;  /* 0x0000761034327816 */ /* 0x000fe40000000032 */
[----:B------:R-:W-:Y:S01]  /*eae0*/  PRMT R46, R25, 0x7610, R46 ;  /* 0x00007610192e7816 */ /* 0x000fe2000000002e */
[----:B------:R-:W-:Y:S01]  /*eaf0*/  FMUL.FTZ R25, R12, R19 ;  /* 0x000000130c197220 */ /* 0x000fe20000410000 */
[----:B------:R-:W-:Y:S01]  /*eb00*/  PRMT R49, R33, 0x7610, R49 ;  /* 0x0000761021317816 */ /* 0x000fe20000000031 */
[----:B------:R-:W-:-:S02]  /*eb10*/  FMUL.FTZ R33, R9, R16 ;  /* 0x0000001009217220 */ /* 0x000fc40000410000 */
[----:B------:R-:W-:-:S04]  /*eb20*/  FADD.FTZ R22, R22, R25 ;  /* 0x0000001916167221 */ /* 0x000fc80000010000 */
[----:B------:R-:W-:Y:S01]  /*eb30*/  FADD.FTZ R22, R33, R22 ;  /* 0x0000001621167221 */ /* 0x000fe20000010000 */
[----:B--2---:R-:W-:Y:S01]  /*eb40*/  PRMT R36, R23, 0x7610, R36 ;  /* 0x0000761017247816 */ /* 0x004fe20000000024 */
[----:B------:R-:W-:Y:S02]  /*eb50*/  FFMA.FTZ R23, R15, R25, R32 ;  /* 0x000000190f177223 */ /* 0x000fe40000010020 */
[----:B------:R-:W-:Y:S01]  /*eb60*/  FADD.FTZ R25, R10, R2 ;  /* 0x000000020a197221 */ /* 0x000fe20000010000 */
[----:B------:R-:W-:Y:S01]  /*eb70*/  PRMT R10, RZ, 0x5410, R49 ;  /* 0x00005410ff0a7816 */ /* 0x000fe20000000031 */
[----:B------:R-:W-:Y:S01]  /*eb80*/  FFMA.FTZ R32, R8, R3, R11 ;  /* 0x0000000308207223 */ /* 0x000fe2000001000b */
[----:B------:R-:W-:Y:S01]  /*eb90*/  PRMT R11, RZ, 0x5410, R50 ;  /* 0x00005410ff0b7816 */ /* 0x000fe20000000032 */
[----:B------:R-:W-:Y:S01]  /*eba0*/  FFMA.FTZ R23, R13, R33, R23 ;  /* 0x000000210d177223 */ /* 0x000fe20000010017 */
        /* <DEDUP_REMOVED lines=25> */
.L_x_719:
[----:B------:R-:W2:Y:S02]  /*ed40*/  LDL.LU.S16 R33, [R1+0x22a] ;  /* 0x00022a0001217983 */ /* 0x000ea40000300600 */
[----:B--2---:R-:W-:Y:S02]  /*ed50*/  PRMT R57, R33, 0x7610, R57 ;  /* 0x0000761021397816 */ /* 0x004fe40000000039 */
[----:B------:R-:W2:Y:S02]  /*ed60*/  LDL.S16 R33, [R1+0x288] ;  /* 0x0002880001217983 */ /* 0x000ea40000100600 */
[----:B------:R-:W-:-:S04]  /*ed70*/  PRMT R46, R57, 0x7610, R46 ;  /* 0x00007610392e7816 */ /* 0x000fc8000000002e */
[----:B------:R-:W-:Y:S02]  /*ed80*/  PRMT R52, R46, 0x7610, R52 ;  /* 0x000076102e347816 */ /* 0x000fe40000000034 */
[----:B------:R-:W3:Y:S01]  /*ed90*/  LDL.LU.S16 R46, [R1+0x28a] ;  /* 0x00028a00012e7983 */ /* 0x000ee20000300600 */
[----:B--2---:R-:W-:-:S03]  /*eda0*/  PRMT R36, R33, 0x7610, R36 ;  /* 0x0000761021247816 */ /* 0x004fc60000000024 */
[----:B------:R-:W2:Y:S01]  /*edb0*/  LDL.LU.S16 R33, [R1+0x22c] ;  /* 0x00022c0001217983 */ /* 0x000ea20000300600 */
        /* <DEDUP_REMOVED lines=8> */
[----:B------:R-:W-:Y:S01]  /*ee40*/  FFMA.FTZ R28, R10, R36, R23 ;  /* 0x000000240a1c7223 */ /* 0x000fe20000010017 */
[----:B------:R-:W-:Y:S01]  /*ee50*/  PRMT R23, RZ, 0x5410, R52 ;  /* 0x00005410ff177816 */ /* 0x000fe20000000034 */
[----:B------:R-:W-:Y:S01]  /*ee60*/  FADD.FTZ R36, R36, R22 ;  /* 0x0000001624247221 */ /* 0x000fe20000010000 */
[----:B------:R-:W-:-:S03]  /*ee70*/  PRMT R22, RZ, 0x5410, R50 ;  /* 0x00005410ff167816 */ /* 0x000fc60000000032 */
[----:B------:R-:W-:Y:S02]  /*ee80*/  FADD.FTZ R23, R23, -UR9 ;  /* 0x8000000917177e21 */ /* 0x000fe40008010000 */
[----:B------:R-:W-:Y:S01]  /*ee90*/  FADD.FTZ R22, R22, -UR9 ;  /* 0x8000000916167e21 */ /* 0x000fe20008010000 */
        /* <DEDUP_REMOVED lines=23> */
.L_x_720:
        /* <DEDUP_REMOVED lines=8> */
[----:B------:R-:W-:Y:S01]  /*f090*/  FFMA.FTZ R49, R24, R78, R32 ;  /* 0x0000004e18317223 */ /* 0x000fe20000010020 */
[----:B------:R-:W-:Y:S01]  /*f0a0*/  PRMT R24, RZ, 0x7610, R120 ;  /* 0x00007610ff187816 */ /* 0x000fe20000000078 */
[----:B------:R-:W-:Y:S02]  /*f0b0*/  FFMA.FTZ R32, R22, R50, R28 ;  /* 0x0000003216207223 */ /* 0x000fe4000001001c */
[----:B------:R-:W-:Y:S02]  /*f0c0*/  FADD.FTZ R21, R21, -UR9 ;  /* 0x8000000915157e21 */ /* 0x000fe40008010000 */
        /* <DEDUP_REMOVED lines=25> */
.L_x_721:
[----:B------:R-:W2:Y:S04]  /*f260*/  LDL.LU.S16 R66, [R1+0x24e] ;  /* 0x00024e0001427983 */ /* 0x000ea80000300600 */
[----:B------:R-:W3:Y:S04]  /*f270*/  LDL.S16 R63, [R1+0x280] ;  /* 0x00028000013f7983 */ /* 0x000ee80000100600 */
[----:B------:R-:W4:Y:S04]  /*f280*/  LDL.LU.S16 R60, [R1+0x250] ;  /* 0x00025000013c7983 */ /* 0x000f280000300600 */
[----:B------:R-:W5:Y:S01]  /*f290*/  LDL.LU.S16 R57, [R1+0x282] ;  /* 0x0002820001397983 */ /* 0x000f620000300600 */
[----:B------:R-:W-:-:S02]  /*f2a0*/  FMUL.FTZ R50, R24, R19 ;  /* 0x0000001318327220 */ /* 0x000fc40000410000 */
[----:B------:R-:W-:Y:S02]  /*f2b0*/  FMUL.FTZ R52, R28, R16 ;  /* 0x000000101c347220 */ /* 0x000fe40000410000 */
[----:B------:R-:W-:Y:S02]  /*f2c0*/  FFMA.FTZ R32, R21, R50, R32 ;  /* 0x0000003215207223 */ /* 0x000fe40000010020 */
[----:B------:R-:W-:Y:S02]  /*f2d0*/  FADD.FTZ R36, R36, R50 ;  /* 0x0000003224247221 */ /* 0x000fe40000010000 */
[----:B------:R-:W-:Y:S02]  /*f2e0*/  FFMA.FTZ R50, R29, R37, R33 ;  /* 0x000000251d327223 */ /* 0x000fe40000010021 */
        /* <DEDUP_REMOVED lines=30> */
.L_x_722:
        /* <DEDUP_REMOVED lines=39> */
.L_x_723:
        /* <DEDUP_REMOVED lines=9> */
[----:B------:R-:W-:Y:S02]  /*f7d0*/  FFMA.FTZ R67, R47, R66, R49 ;  /* 0x000000422f437223 */ /* 0x000fe40000010031 */
[----:B------:R-:W-:-:S02]  /*f7e0*/  FADD.FTZ R66, R66, R52 ;  /* 0x0000003442427221 */ /* 0x000fc40000010000 */
        /* <DEDUP_REMOVED lines=28> */
.L_x_724:
[----:B------:R-:W2:Y:S04]  /*f9b0*/  LDL.S16 R75, [R1+0x210] ;  /* 0x00021000014b7983 */ /* 0x000ea80000100600 */
[----:B------:R-:W3:Y:S04]  /*f9c0*/  LDL.S16 R74, [R1+0x214] ;  /* 0x00021400014a7983 */ /* 0x000ee80000100600 */
[----:B------:R-:W4:Y:S04]  /*f9d0*/  LDL.LU.S16 R73, [R1+0x212] ;  /* 0x0002120001497983 */ /* 0x000f280000300600 */
[----:B------:R-:W5:Y:S01]  /*f9e0*/  LDL.LU.S16 R72, [R1+0x216] ;  /* 0x0002160001487983 */ /* 0x000f620000300600 */
[----:B------:R-:W-:-:S02]  /*f9f0*/  FADD.FTZ R69, R57, R53 ;  /* 0x0000003539457221 */ /* 0x000fc40000010000 */
[----:B------:R-:W-:Y:S02]  /*fa00*/  FMUL.FTZ R68, R49, R19 ;  /* 0x0000001331447220 */ /* 0x000fe40000410000 */
        /* <DEDUP_REMOVED lines=33> */
.L_x_725:
[----:B------:R-:W2:Y:S01]  /*fc20*/  LDL.S16 R74, [R1+0x290] ;  /* 0x00029000014a7983 */ /* 0x000ea20000100600 */
[----:B------:R-:W-:Y:S02]  /*fc30*/  FMUL.FTZ R68, R56, R19 ;  /* 0x0000001338447220 */ /* 0x000fe40000410000 */
[----:B------:R-:W-:Y:S01]  /*fc40*/  FFMA.FTZ R63, R61, R59, R63 ;  /* 0x0000003b3d3f7223 */ /* 0x000fe2000001003f */
[----:B------:R-:W-:Y:S01]  /*fc50*/  PRMT R61, RZ, 0x5410, R124 ;  /* 0x00005410ff3d7816 */ /* 0x000fe2000000007c */
[----:B------:R-:W-:Y:S02]  /*fc60*/  FFMA.FTZ R67, R53, R68, R67 ;  /* 0x0000004435437223 */ /* 0x000fe40000010043 */
[----:B------:R-:W-:Y:S02]  /*fc70*/  FADD.FTZ R66, R66, R68 ;  /* 0x0000004442427221 */ /* 0x000fe40000010000 */
[----:B------:R-:W-:Y:S02]  /*fc80*/  FMUL.FTZ R68, R60, R16 ;  /* 0x000000103c447220 */ /* 0x000fe40000410000 */
[----:B------:R-:W-:-:S02]  /*fc90*/  FADD.FTZ R61, R61, -UR9 ;  /* 0x800000093d3d7e21 */ /* 0x000fc40008010000 */
[----:B------:R-:W-:Y:S01]  /*fca0*/  FFMA.FTZ R72, R57, R68, R67 ;  /* 0x0000004439487223 */ /* 0x000fe20000010043 */
[----:B------:R-:W-:Y:S01]  /*fcb0*/  PRMT R67, RZ, 0x7610, R125 ;  /* 0x00007610ff437816 */ /* 0x000fe2000000007d */
[----:B------:R-:W-:Y:S01]  /*fcc0*/  FADD.FTZ R73, R68, R66 ;  /* 0x0000004244497221 */ /* 0x000fe20000010000 */
[----:B------:R-:W-:Y:S01]  /*fcd0*/  PRMT R66, RZ, 0x7610, R124 ;  /* 0x00007610ff427816 */ /* 0x000fe2000000007c */
[----:B------:R-:W-:Y:S02]  /*fce0*/  FADD.FTZ R78, R78, R97 ;  /* 0x000000614e4e7221 */ /* 0x000fe40000010000 */
        /* <DEDUP_REMOVED lines=23> */
.L_x_726:
[----:B------:R-:W2:Y:S04]  /*fe60*/  LDL.LU.S16 R77, [R1+0x292] ;  /* 0x00029200014d7983 */ /* 0x000ea80000300600 */
[----:B------:R-:W3:Y:S01]  /*fe70*/  LDL.S16 R75, [R1+0x29c] ;  /* 0x00029c00014b7983 */ /* 0x000ee20000100600 */
[----:B------:R-:W-:Y:S02]  /*fe80*/  FMUL.FTZ R74, R66, R19 ;  /* 0x00000013424a7220 */ /* 0x000fe40000410000 */
[----:B------:R-:W-:Y:S02]  /*fe90*/  FFMA.FTZ R70, R62, R98, R70 ;  /* 0x000000623e467223 */ /* 0x000fe40000010046 */
[----:B------:R-:W-:Y:S02]  /*fea0*/  FFMA.FTZ R72, R61, R74, R72 ;  /* 0x0000004a3d487223 */ /* 0x000fe40000010048 */
[----:B------:R-:W-:-:S02]  /*feb0*/  FADD.FTZ R73, R73, R74 ;  /* 0x0000004a49497221 */ /* 0x000fc40000010000 */
[----:B------:R-:W-:Y:S02]  /*fec0*/  FMUL.FTZ R74, R68, R16 ;  /* 0x00000010444a7220 */ /* 0x000fe40000410000 */
        /* <DEDUP_REMOVED lines=30> */
.L_x_727:
[----:B------:R-:W2:Y:S04]  /*100b0*/  LDL.LU.S16 R80, [R1+0x29e] ;  /* 0x00029e0001507983 */ /* 0x000ea80000300600 */
[----:B------:R-:W3:Y:S01]  /*100c0*/  LDL.S16 R79, [R1+0x2a0] ;  /* 0x0002a000014f7983 */ /* 0x000ee20000100600 */
[----:B------:R-:W-:Y:S01]  /*100d0*/  FADD.FTZ R98, R78, R98 ;  /* 0x000000624e627221 */ /* 0x000fe20000010000 */
[----:B------:R-:W-:Y:S01]  /*100e0*/  PRMT R78, RZ, 0x5410, R117 ;  /* 0x00005410ff4e7816 */ /* 0x000fe20000000075 */
[----:B------:R-:W-:Y:S02]  /*100f0*/  FMUL.FTZ R75, R72, R19 ;  /* 0x00000013484b7220 */ /* 0x000fe40000410000 */
[----:B------:R-:W-:Y:S02]  /*10100*/  FFMA.FTZ R63, R54, R38, R63 ;  /* 0x00000026363f7223 */ /* 0x000fe4000001003f */
[----:B------:R-:W-:-:S02]  /*10110*/  FFMA.FTZ R62, R69, R75, R62 ;  /* 0x0000004b453e7223 */ /* 0x000fc4000001003e */
[----:B------:R-:W-:Y:S02]  /*10120*/  FADD.FTZ R74, R74, R75 ;  /* 0x0000004b4a4a7221 */ /* 0x000fe40000010000 */
[----:B------:R-:W-:Y:S02]  /*10130*/  FMUL.FTZ R75, R77, R16 ;  /* 0x000000104d4b7220 */ /* 0x000fe40000410000 */
[----:B------:R-:W-:Y:S02]  /*10140*/  FADD.FTZ R78, R78, -UR9 ;  /* 0x800000094e4e7e21 */ /* 0x000fe40008010000 */
        /* <DEDUP_REMOVED lines=27> */
.L_x_728:
[----:B------:R-:W-:Y:S01]  /*10300*/  FMUL.FTZ R54, R80, R19 ;  /* 0x0000001350367220 */ /* 0x000fe20000410000 */
[--C-:B------:R-:W-:Y:S01]  /*10310*/  PRMT R85, RZ, 0x5410, R39.reuse ;  /* 0x00005410ff557816 */ /* 0x100fe20000000027 */
        /* <DEDUP_REMOVED lines=33> */
.L_x_729:
[----:B------:R-:W2:Y:S01]  /*10530*/  LDL.LU.S16 R39, [R1+0x2a2] ;  /* 0x0002a20001277983 */ /* 0x000ea20000300600 */
[----:B------:R-:W-:Y:S01]  /*10540*/  FMUL.FTZ R38, R88, R19 ;  /* 0x0000001358267220 */ /* 0x000fe20000410000 */
[----:B------:R-:W-:Y:S01]  /*10550*/  PRMT R93, RZ, 0x5410, R40 ;  /* 0x00005410ff5d7816 */ /* 0x000fe20000000028 */
        /* <DEDUP_REMOVED lines=33> */
.L_x_730:
        /* <DEDUP_REMOVED lines=35> */
.L_x_731:
[----:B------:R-:W-:Y:S01]  /*109a0*/  FADD.FTZ R98, R98, R26 ;  /* 0x0000001a62627221 */ /* 0x000fe20000010000 */
[----:B------:R-:W-:Y:S01]  /*109b0*/  PRMT R26, RZ, 0x7610, R41 ;  /* 0x00007610ff1a7816 */ /* 0x000fe20000000029 */
[----:B------:R-:W-:Y:S01]  /*109c0*/  FMUL.FTZ R30, R125, R19 ;  /* 0x000000137d1e7220 */ /* 0x000fe20000410000 */
[----:B------:R-:W-:Y:S01]  /*109d0*/  PRMT R112, RZ, 0x5410, R109 ;  /* 0x00005410ff707816 */ /* 0x000fe2000000006d */
        /* <DEDUP_REMOVED lines=31> */
.L_x_732:
        /* <DEDUP_REMOVED lines=37> */
.L_x_733:
[----:B------:R-:W2:Y:S04]  /*10e20*/  LDL.S16 R15, [R1+0x2b0] ;  /* 0x0002b000010f7983 */ /* 0x000ea80000100600 */
[----:B------:R-:W3:Y:S01]  /*10e30*/  LDL.LU.S16 R26, [R1+0x2b2] ;  /* 0x0002b200011a7983 */ /* 0x000ee20000300600 */
[----:B------:R-:W-:Y:S02]  /*10e40*/  FADD.FTZ R98, R98, R12 ;  /* 0x0000000c62627221 */ /* 0x000fe40000010000 */
[----:B------:R-:W-:Y:S01]  /*10e50*/  FFMA.FTZ R63, R13, R9, R63 ;  /* 0x000000090d3f7223 */ /* 0x000fe2000001003f */
[----:B------:R-:W-:Y:S01]  /*10e60*/  PRMT R13, RZ, 0x7610, R42 ;  /* 0x00007610ff0d7816 */ /* 0x000fe2000000002a */
[----:B------:R-:W-:-:S04]  /*10e70*/  FMUL.FTZ R14, R121, R19 ;  /* 0x00000013790e7220 */ /* 0x000fc80000410000 */
[----:B------:R-:W-:Y:S02]  /*10e80*/  FADD.FTZ R13, R13, -UR9 ;  /* 0x800000090d0d7e21 */ /* 0x000fe40008010000 */
[----:B------:R-:W-:Y:S02]  /*10e90*/  FFMA.FTZ R62, R117, R14, R62 ;  /* 0x0000000e753e7223 */ /* 0x000fe4000001003e */
[----:B------:R-:W-:Y:S02]  /*10ea0*/  FMUL.FTZ R30, R13, UR5 ;  /* 0x000000050d1e7c20 */ /* 0x000fe40008410000 */
[----:B------:R-:W-:Y:S02]  /*10eb0*/  FADD.FTZ R74, R74, R14 ;  /* 0x0000000e4a4a7221 */ /* 0x000fe40000010000 */
[----:B------:R-:W-:Y:S01]  /*10ec0*/  FMUL.FTZ R14, R124, R16 ;  /* 0x000000107c0e7220 */ /* 0x000fe20000410000 */
[----:B------:R0:W-:Y:S03]  /*10ed0*/  STL [R1+0x218], R30 ;  /* 0x0002181e01007387 */ /* 0x0001e60000100800 */
[----:B------:R-:W-:-:S02]  /*10ee0*/  FFMA.FTZ R62, R120, R14, R62 ;  /* 0x0000000e783e7223 */ /* 0x000fc4000001003e */
[----:B------:R-:W-:Y:S01]  /*10ef0*/  FADD.FTZ R74, R14, R74 ;  /* 0x0000004a0e4a7221 */ /* 0x000fe20000010000 */
[----:B--2---:R-:W-:Y:S02]  /*10f00*/  PRMT R12, RZ, 0x5410, R15 ;  /* 0x00005410ff0c7816 */ /* 0x004fe4000000000f */
[----:B------:R-:W-:Y:S02]  /*10f10*/  PRMT R15, RZ, 0x5410, R43 ;  /* 0x00005410ff0f7816 */ /* 0x000fe4000000002b */
[----:B---3--:R-:W-:Y:S01]  /*10f20*/  PRMT R14, RZ, 0x5410, R26 ;  /* 0x00005410ff0e7816 */ /* 0x008fe2000000001a */
        /* <DEDUP_REMOVED lines=22> */
.L_x_734:
        /* <DEDUP_REMOVED lines=12> */
[----:B------:R-:W-:-:S03]  /*11150*/  FADD.FTZ R74, R12, R74 ;  /* 0x0000004a0c4a7221 */ /* 0x000fc60000010000 */
[----:B------:R0:W-:Y:S01]  /*11160*/  STL [R1+0x244], R30 ;  /* 0x0002441e01007387 */ /* 0x0001e20000100800 */
        /* <DEDUP_REMOVED lines=25> */
.L_x_735:
[----:B------:R-:W2:Y:S04]  /*11300*/  LDL.S16 R11, [R1+0x2c4] ;  /* 0x0002c400010b7983 */ /* 0x000ea80000100600 */
[----:B------:R-:W3:Y:S01]  /*11310*/  LDL.LU.S16 R26, [R1+0x2c6] ;  /* 0x0002c600011a7983 */ /* 0x000ee20000300600 */
[----:B------:R-:W-:Y:S02]  /*11320*/  FMUL.FTZ R9, R13, R19 ;  /* 0x000000130d097220 */ /* 0x000fe40000410000 */
[----:B------:R-:W-:Y:S02]  /*11330*/  FADD.FTZ R98, R98, R8 ;  /* 0x0000000862627221 */ /* 0x000fe40000010000 */
        /* <DEDUP_REMOVED lines=8> */
[----:B0-----:R-:W-:-:S05]  /*113c0*/  FMUL.FTZ R30, R9, UR5 ;  /* 0x00000005091e7c20 */ /* 0x001fca0008410000 */
        /* <DEDUP_REMOVED lines=26> */
.L_x_736:
        /* <DEDUP_REMOVED lines=18> */
[----:B0-----:R-:W-:-:S05]  /*11690*/  FMUL.FTZ R30, R2, UR5 ;  /* 0x00000005021e7c20 */ /* 0x001fca0008410000 */
[----:B------:R1:W-:Y:S01]  /*116a0*/  STL [R1+0x24c], R30 ;  /* 0x00024c1e01007387 */ /* 0x0003e20000100800 */
        /* <DEDUP_REMOVED lines=19> */
.L_x_737:
        /* <DEDUP_REMOVED lines=10> */
[----:B-1----:R-:W-:Y:S02]  /*11880*/  FMUL.FTZ R30, R23, UR5 ;  /* 0x00000005171e7c20 */ /* 0x002fe40008410000 */
        /* <DEDUP_REMOVED lines=28> */
.L_x_738:
        /* <DEDUP_REMOVED lines=37> */
.L_x_739:
        /* <DEDUP_REMOVED lines=37> */
.L_x_740:
        /* <DEDUP_REMOVED lines=37> */
.L_x_741:
        /* <DEDUP_REMOVED lines=37> */
.L_x_742:
        /* <DEDUP_REMOVED lines=37> */
.L_x_743:
        /* <DEDUP_REMOVED lines=37> */
.L_x_744:
        /* <DEDUP_REMOVED lines=37> */
.L_x_745:
[----:B------:R-:W2:Y:S04]  /*12a80*/  LDL.S16 R75, [R1+0x2fc] ;  /* 0x0002fc00014b7983 */ /* 0x000ea80000100600 */
[----:B------:R-:W3:Y:S01]  /*12a90*/  LDL.LU.S16 R54, [R1+0x2fe] ;  /* 0x0002fe0001367983 */ /* 0x000ee20000300600 */
[----:B------:R-:W-:Y:S02]  /*12aa0*/  FMUL.FTZ R51, R44, R19 ;  /* 0x000000132c337220 */ /* 0x000fe40000410000 */
[----:B------:R-:W-:Y:S01]  /*12ab0*/  FFMA.FTZ R63, R50, R52, R63 ;  /* 0x00000034323f7223 */ /* 0x000fe2000001003f */
[----:B------:R-:W-:Y:S01]  /*12ac0*/  PRMT R50, RZ, 0x5410, R48 ;  /* 0x00005410ff327816 */ /* 0x000fe20000000030 */
        /* <DEDUP_REMOVED lines=32> */
.L_x_746:
[----:B------:R-:W2:Y:S04]  /*12cd0*/  LDL.S16 R82, [R1+0x300] ;  /* 0x0003000001527983 */ /* 0x000ea80000100600 */
[----:B------:R-:W3:Y:S01]  /*12ce0*/  LDL.LU.S16 R79, [R1+0x302] ;  /* 0x00030200014f7983 */ /* 0x000ee20000300600 */
        /* <DEDUP_REMOVED lines=35> */
.L_x_747:
[----:B------:R-:W2:Y:S04]  /*12f20*/  LDL.S16 R83, [R1+0x304] ;  /* 0x0003040001537983 */ /* 0x000ea80000100600 */
[----:B------:R-:W3:Y:S01]  /*12f30*/  LDL.LU.S16 R82, [R1+0x306] ;  /* 0x0003060001527983 */ /* 0x000ee20000300600 */
[----:B------:R-:W-:Y:S02]  /*12f40*/  FMUL.FTZ R75, R52, R19 ;  /* 0x00000013344b7220 */ /* 0x000fe40000410000 */
[----:B------:R-:W-:Y:S02]  /*12f50*/  FMUL.FTZ R79, R53, R16 ;  /* 0x00000010354f7220 */ /* 0x000fe40000410000 */
[----:B------:R-:W-:Y:S02]  /*12f60*/  FFMA.FTZ R59, R54, R75, R59 ;  /* 0x0000004b363b7223 */ /* 0x000fe4000001003b */
[----:B------:R-:W-:-:S02]  /*12f70*/  FADD.FTZ R75, R74, R75 ;  /* 0x0000004b4a4b7221 */ /* 0x000fc40000010000 */
[----:B------:R-:W-:Y:S02]  /*12f80*/  FFMA.FTZ R74, R57, R60, R63 ;  /* 0x0000003c394a7223 */ /* 0x000fe4000001003f */
[----:B------:R-:W-:Y:S02]  /*12f90*/  FFMA.FTZ R63, R55, R79, R59 ;  /* 0x0000004f373f7223 */ /* 0x000fe4000001003b */
[----:B------:R-:W-:Y:S01]  /*12fa0*/  FADD.FTZ R75, R79, R75 ;  /* 0x0000004b4f4b7221 */ /* 0x000fe20000010000 */
[----:B------:R-:W-:Y:S01]  /*12fb0*/  PRMT R79, RZ, 0x7610, R58 ;  /* 0x00007610ff4f7816 */ /* 0x000fe2000000003a */
[----:B------:R-:W-:Y:S01]  /*12fc0*/  FADD.FTZ R98, R98, R56 ;  /* 0x0000003862627221 */ /* 0x000fe20000010000 */
[----:B------:R-:W-:-:S03]  /*12fd0*/  PRMT R56, RZ, 0x5410, R58 ;  /* 0x00005410ff387816 */ /* 0x000fc6000000003a */
        /* <DEDUP_REMOVED lines=25> */
.L_x_748:
        /* <DEDUP_REMOVED lines=37> */
.L_x_749:
[----:B------:R-:W2:Y:S04]  /*133c0*/  LDL.S16 R86, [R1+0x30c] ;  /* 0x00030c0001567983 */ /* 0x000ea80000100600 */
[----:B------:R-:W3:Y:S01]  /*133d0*/  LDL.LU.S16 R82, [R1+0x30e] ;  /* 0x00030e0001527983 */ /* 0x000ee20000300600 */
[----:B------:R-:W-:Y:S02]  /*133e0*/  FMUL.FTZ R65, R60, R19 ;  /* 0x000000133c417220 */ /* 0x000fe40000410000 */
[----:B------:R-:W-:Y:S01]  /*133f0*/  FADD.FTZ R98, R98, R66 ;  /* 0x0000004262627221 */ /* 0x000fe20000010000 */
[----:B------:R-:W-:Y:S01]  /*13400*/  PRMT R66, RZ, 0x7610, R64 ;  /* 0x00007610ff427816 */ /* 0x000fe20000000040 */
[----:B------:R-:W-:Y:S01]  /*13410*/  FFMA.FTZ R74, R67, R68, R74 ;  /* 0x00000044434a7223 */ /* 0x000fe2000001004a */
[----:B------:R-:W-:Y:S01]  /*13420*/  PRMT R64, RZ, 0x5410, R64 ;  /* 0x00005410ff407816 */ /* 0x000fe20000000040 */
        /* <DEDUP_REMOVED lines=30> */
.L_x_750:
        /* <DEDUP_REMOVED lines=37> */
.L_x_751:
[----:B------:R-:W2:Y:S04]  /*13860*/  LDL.S16 R90, [R1+0x318] ;  /* 0x00031800015a7983 */ /* 0x000ea80000100600 */
[----:B------:R-:W3:Y:S01]  /*13870*/  LDL.LU.S16 R87, [R1+0x31a] ;  /* 0x00031a0001577983 */ /* 0x000ee20000300600 */
[----:B------:R-:W-:Y:S02]  /*13880*/  FMUL.FTZ R75, R68, R19 ;  /* 0x00000013444b7220 */ /* 0x000fe40000410000 */
[----:B------:R-:W-:Y:S01]  /*13890*/  FFMA.FTZ R96, R73, R77, R74 ;  /* 0x0000004d49607223 */ /* 0x000fe2000001004a */
[----:B------:R-:W-:Y:S01]  /*138a0*/  PRMT R74, RZ, 0x7610, R76 ;  /* 0x00007610ff4a7816 */ /* 0x000fe2000000004c */
[----:B------:R-:W-:Y:S02]  /*138b0*/  FFMA.FTZ R83, R70, R75, R83 ;  /* 0x0000004b46537223 */ /* 0x000fe40000010053 */
[----:B------:R-:W-:-:S02]  /*138c0*/  FADD.FTZ R86, R86, R75 ;  /* 0x0000004b56567221 */ /* 0x000fc40000010000 */
[----:B------:R-:W-:Y:S02]  /*138d0*/  FMUL.FTZ R75, R69, R16 ;  /* 0x00000010454b7220 */ /* 0x000fe40000410000 */
[----:B------:R-:W-:Y:S02]  /*138e0*/  FADD.FTZ R74, R74, -UR9 ;  /* 0x800000094a4a7e21 */ /* 0x000fe40008010000 */
[----:B------:R-:W-:Y:S02]  /*138f0*/  FFMA.FTZ R83, R71, R75, R83 ;  /* 0x0000004b47537223 */ /* 0x000fe40000010053 */
[----:B------:R-:W-:Y:S02]  /*13900*/  FADD.FTZ R86, R75, R86 ;  /* 0x000000564b567221 */ /* 0x000fe40000010000 */
[----:B------:R-:W-:Y:S01]  /*13910*/  FADD.FTZ R97, R98, R72 ;  /* 0x0000004862617221 */ /* 0x000fe20000010000 */
[----:B------:R-:W-:Y:S01]  /*13920*/  PRMT R72, RZ, 0x5410, R76 ;  /* 0x00005410ff487816 */ /* 0x000fe2000000004c */
        /* <DEDUP_REMOVED lines=24> */
.L_x_752:
        /* <DEDUP_REMOVED lines=39> */
.L_x_753:
        /* <DEDUP_REMOVED lines=39> */
.L_x_754:
        /* <DEDUP_REMOVED lines=39> */
.L_x_755:
        /* <DEDUP_REMOVED lines=39> */
.L_x_756:
        /* <DEDUP_REMOVED lines=39> */
.L_x_757:
        /* <DEDUP_REMOVED lines=39> */
.L_x_758:
        /* <DEDUP_REMOVED lines=39> */
.L_x_759:
        /* <DEDUP_REMOVED lines=39> */
.L_x_760:
        /* <DEDUP_REMOVED lines=41> */
.L_x_761:
        /* <DEDUP_REMOVED lines=41> */
.L_x_762:
        /* <DEDUP_REMOVED lines=46> */
.L_x_763:
        /* <DEDUP_REMOVED lines=54> */
.L_x_764:
        /* <DEDUP_REMOVED lines=247> */
.L_x_766:
[----:B------:R-:W-:Y:S05]  /*16900*/  BSYNC B0 ;  /* 0x0000000000007941 */ /* 0x000fea0003800000 */
.L_x_765:
        /* <DEDUP_REMOVED lines=39> */
.L_x_768:
[----:B------:R-:W-:Y:S05]  /*16b80*/  BSYNC B0 ;  /* 0x0000000000007941 */ /* 0x000fea0003800000 */
.L_x_767:
[----:B------:R-:W-:Y:S01]  /*16b90*/  BSSY B0, `(.L_x_769) ;  /* 0x0000014000007945 */ /* 0x000fe20003800000 */
[----:B------:R-:W-:Y:S01]  /*16ba0*/  HFMA2.MMA R23, -RZ, RZ, 0, 2.384185791015625e-07 ;  /* 0x00000004ff177435 */ /* 0x000fe200000001ff */
[----:B------:R-:W-:Y:S05]  /*16bb0*/  @P4 BRA `(.L_x_770) ;  /* 0x0000011000004947 */ /* 0x000fea0003800000 */
[----:B------:R-:W-:Y:S01]  /*16bc0*/  IMAD.U32 R20, RZ, RZ, UR17 ;  /* 0x00000011ff147e24 */ /* 0x000fe2000f8e00ff */
[----:B------:R-:W-:Y:S02]  /*16bd0*/  MOV R3, UR16 ;  /* 0x0000001000037c02 */ /* 0x000fe40008000f00 */
[----:B0-----:R-:W-:Y:S01]  /*16be0*/  MOV R13, c[0x0][0x1d8] ;  /* 0x00007600000d7a02 */ /* 0x001fe20000000f00 */
[----:B------:R-:W-:Y:S01]  /*16bf0*/  IMAD R20, R20, 0x3c, R38 ;  /* 0x0000003c14147824 */ /* 0x000fe200078e0226 */
[----:B------:R-:W-:-:S02]  /*16c00*/  MOV R25, UR13 ;  /* 0x0000000d00197c02 */ /* 0x000fc40008000f00 */
[----:B------:R-:W-:Y:S01]  /*16c10*/  MOV R15, c[0x0][0x1dc] ;  /* 0x00007700000f7a02 */ /* 0x000fe20000000f00 */
        /* <DEDUP_REMOVED lines=11> */
.L_x_770:
[----:B------:R-:W-:Y:S05]  /*16cd0*/  BSYNC B0 ;  /* 0x0000000000007941 */ /* 0x000fea0003800000 */
.L_x_769:
[----:B------:R-:W-:Y:S05]  /*16ce0*/  @!P0 BRA `(.L_x_771) ;  /* 0x0000129000008947 */ /* 0x000fea0003800000 */
[----:B0-----:R-:W2:Y:S04]  /*16cf0*/  LDL R14, [R1+0x374] ;  /* 0x00037400010e7983 */ /* 0x001ea80000100800 */
[----:B------:R-:W0:Y:S01]  /*16d00*/  S2R R10, SR_CTAID.Y ;  /* 0x00000000000a7919 */ /* 0x000e220000002600 */
[----:B--2---:R-:W-:-:S05]  /*16d10*/  LOP3.LUT R2, R14, 0x1, RZ, 0xc0, !PT ;  /* 0x000000010e027812 */ /* 0x004fca00078ec0ff */
[----:B------:R-:W-:-:S04]  /*16d20*/  IMAD R3, R2, c[0x0][0x10], RZ ;  /* 0x0000040002037a24 */ /* 0x000fc800078e02ff */
[C---:B------:R-:W-:Y:S02]  /*16d30*/  IMAD R2, R3.reuse, c[0x0][0xc], RZ ;  /* 0x0000030003027a24 */ /* 0x040fe400078e02ff */
[----:B0-----:R-:W-:-:S03]  /*16d40*/  IMAD.IADD R12, R3, 0x1, R10 ;  /* 0x00000001030c7824 */ /* 0x001fc600078e020a */
        /* <DEDUP_REMOVED lines=10> */
[----:B------:R-:W-:Y:S01]  /*16df0*/  VOTEU.ANY UR4, UPT, PT ;  /* 0x0000000000047886 */ /* 0x000fe200038e0100 */
[----:B------:R-:W-:Y:S01]  /*16e00*/  LOP3.LUT P0, RZ, R14, 0x2, RZ, 0xc0, !PT ;  /* 0x000000020eff7812 */ /* 0x000fe2000780c0ff */
[----:B------:R-:W-:Y:S01]  /*16e10*/  UFLO.U32 UR8, UR4 ;  /* 0x00000004000872bd */ /* 0x000fe200080e0000 */
[----:B-1----:R-:W-:Y:S01]  /*16e20*/  MOV R2, 0x1 ;  /* 0x0000000100027802 */ /* 0x002fe20000000f00 */
[----:B------:R-:W-:Y:S01]  /*16e30*/  UPOPC UR4, UR4 ;  /* 0x00000004000472bf */ /* 0x000fe20008000000 */
[----:B------:R-:W-:-:S00]  /*16e40*/  ERRBAR ;  /* 0x00000000000079ab */ /* 0x000fc00000000000 */
[----:B------:R-:W-:Y:S02]  /*16e50*/  SEL R2, R2, 0xffffffff, !P0 ;  /* 0xffffffff02027807 */ /* 0x000fe40004000000 */
[----:B0-----:R-:W-:-:S03]  /*16e60*/  ISETP.EQ.U32.AND P3, PT, R11, UR8, PT ;  /* 0x000000080b007c0c */ /* 0x001fc6000bf62070 */
        /* <DEDUP_REMOVED lines=8> */
.L_x_773:
[----:B------:R-:W2:Y:S01]  /*16ef0*/  LDG.E.STRONG.GPU R2, [R12.64] ;  /* 0x0000000e0c027981 */ /* 0x000ea2000c1ef900 */
[----:B------:R-:W-:Y:S01]  /*16f00*/  YIELD ;  /* 0x0000000000007946 */ /* 0x000fe20003800000 */
[----:B--2---:R-:W-:-:S05]  /*16f10*/  CCTL.IVALL ;  /* 0x00000000ff00798f */ /* 0x004fca0002000000 */
[----:B------:R0:W-:Y:S01]  /*16f20*/  STL [R1], R2 ;  /* 0x0000000201007387 */ /* 0x0001e20000100800 */
[----:B------:R-:W-:-:S13]  /*16f30*/  ISETP.NE.AND P0, PT, R2, R3, PT ;  /* 0x000000030200720c */ /* 0x000fda0003f05270 */
[----:B0-----:R-:W-:Y:S05]  /*16f40*/  @P0 BRA `(.L_x_773) ;  /* 0xffffffa000000947 */ /* 0x001fea000383ffff */
.L_x_772:
[----:B------:R-:W-:Y:S01]  /*16f50*/  ISETP.NE.AND P0, PT, RZ, c[0x0][0xc], PT ;  /* 0x00000300ff007a0c */ /* 0x000fe20003f05270 */
[----:B------:R-:W-:Y:S01]  /*16f60*/  WARPSYNC 0xffffffff ;  /* 0xffffffff00007948 */ /* 0x000fe20003800000 */
[----:B------:R-:W-:Y:S11]  /*16f70*/  BAR.SYNC.DEFER_BLOCKING 0x0 ;  /* 0x0000000000007b1d */ /* 0x000ff60000010000 */
[----:B------:R-:W-:Y:S05]  /*16f80*/  @!P0 BRA `(.L_x_771) ;  /* 0x00000ff000008947 */ /* 0x000fea0003800000 */
[----:B------:R-:W-:Y:S01]  /*16f90*/  IADD3 R2, R36, -0x1, RZ ;  /* 0xffffffff24027810 */ /* 0x000fe20007ffe0ff */
[----:B------:R-:W-:-:S03]  /*16fa0*/  HFMA2.MMA R3, -RZ, RZ, 0, 0 ;  /* 0x00000000ff037435 */ /* 0x000fc600000001ff */
[----:B------:R-:W-:-:S13]  /*16fb0*/  ISETP.GE.U32.AND P0, PT, R2, 0x3, PT ;  /* 0x000000030200780c */ /* 0x000fda0003f06070 */
[----:B------:R-:W-:Y:S05]  /*16fc0*/  @!P0 BRA `(.L_x_774) ;  /* 0x00000dd000008947 */ /* 0x000fea0003800000 */
[----:B------:R-:W-:Y:S01]  /*16fd0*/  LOP3.LUT R2, R36, 0x3, RZ, 0xc0, !PT ;  /* 0x0000000324027812 */ /* 0x000fe200078ec0ff */
[----:B------:R-:W-:-:S03]  /*16fe0*/  IMAD.MOV.U32 R3, RZ, RZ, RZ ;  /* 0x000000ffff037224 */ /* 0x000fc600078e00ff */
[----:B------:R-:W-:-:S04]  /*16ff0*/  IADD3 R2, -R2, c[0x0][0xc], RZ ;  /* 0x0000030002027a10 */ /* 0x000fc80007ffe1ff */
[----:B------:R-:W-:-:S13]  /*17000*/  ISETP.GT.AND P0, PT, R2, RZ, PT ;  /* 0x000000ff0200720c */ /* 0x000fda0003f04270 */
[----:B------:R-:W-:Y:S05]  /*17010*/  @!P0 BRA `(.L_x_775) ;  /* 0x00000b8000008947 */ /* 0x000fea0003800000 */
[----:B------:R-:W-:Y:S02]  /*17020*/  ISETP.GT.AND P3, PT, R2, 0xc, PT ;  /* 0x0000000c0200780c */ /* 0x000fe40003f64270 */
[----:B------:R-:W-:-:S11]  /*17030*/  PLOP3.LUT P0, PT, PT, PT, PT, 0x80, 0x0 ;  /* 0x000000000000781c */ /* 0x000fd60003f0f070 */
[----:B------:R-:W-:Y:S05]  /*17040*/  @!P3 BRA `(.L_x_776) ;  /* 0x000007500000b947 */ /* 0x000fea0003800000 */
[----:B------:R-:W-:Y:S02]  /*17050*/  PLOP3.LUT P0, PT, PT, PT, PT, 0x8, 0x0 ;  /* 0x000000000000781c */ /* 0x000fe40003f0e170 */
.L_x_777:
        /* <DEDUP_REMOVED lines=116> */
.L_x_776:
        /* <DEDUP_REMOVED lines=62> */
.L_x_778:
[----:B------:R-:W-:-:S13]  /*17b80*/  ISETP.NE.OR P0, PT, R2, RZ, P0 ;  /* 0x000000ff0200720c */ /* 0x000fda0000705670 */
[----:B------:R-:W-:Y:S05]  /*17b90*/  @!P0 BRA `(.L_x_774) ;  /* 0x0000020000008947 */ /* 0x000fea0003800000 */
.L_x_775:
        /* <DEDUP_REMOVED lines=32> */
.L_x_774:
        /* <DEDUP_REMOVED lines=13> */
.L_x_780:
[----:B------:R-:W-:Y:S05]  /*17e70*/  BSYNC B0 ;  /* 0x0000000000007941 */ /* 0x000fea0003800000 */
.L_x_779:
        /* <DEDUP_REMOVED lines=16> */
.L_x_771:
[----:B------:R-:W-:Y:S01]  /*17f80*/  @!P2 STS.64 [0x90], R124 ;  /* 0x0000907cff00a388 */ /* 0x000fe20000000a00 */
[----:B0-----:R-:W-:-:S03]  /*17f90*/  HFMA2.MMA R13, -RZ, RZ, 0, 0 ;  /* 0x00000000ff0d7435 */ /* 0x001fc600000001ff */
[----:B------:R-:W-:Y:S01]  /*17fa0*/  BAR.SYNC.DEFER_BLOCKING 0x0 ;  /* 0x0000000000007b1d */ /* 0x000fe20000010000 */
[----:B------:R-:W-:-:S05]  /*17fb0*/  ISETP.NE.AND P2, PT, RZ, UR19, PT ;  /* 0x00000013ff007c0c */ /* 0x000fca000bf45270 */
[----:B------:R-:W0:Y:S02]  /*17fc0*/  LDS.64 R2, [0x90] ;  /* 0x00009000ff027984 */ /* 0x000e240000000a00 */
[----:B0-----:R-:W-:Y:S02]  /*17fd0*/  FMUL.FTZ R10, R2, c[0x0][0x20c] ;  /* 0x00008300020a7a20 */ /* 0x001fe40000410000 */
[----:B------:R-:W-:Y:S02]  /*17fe0*/  FMUL.FTZ R11, R3, c[0x0][0x20c] ;  /* 0x00008300030b7a20 */ /* 0x000fe40000410000 */
.L_x_783:
        /* <DEDUP_REMOVED lines=41> */
[----:B------:R-:W-:Y:S01]  /*18280*/  @P2 FFMA.FTZ R14, R3, R12, 1 ;  /* 0x3f800000030e2423 */ /* 0x000fe2000001000c */
[--C-:B----4-:R-:W-:Y:S01]  /*18290*/  PRMT R12, RZ, 0x5410, R8.reuse ;  /* 0x00005410ff0c7816 */ /* 0x110fe20000000008 */
[----:B------:R-:W-:Y:S01]  /*182a0*/  @!P0 IMAD.MOV.U32 R3, RZ, RZ, R7 ;  /* 0x000000ffff038224 */ /* 0x000fe200078e0007 */
[----:B------:R-:W-:Y:S01]  /*182b0*/  PRMT R8, RZ, 0x7610, R8 ;  /* 0x00007610ff087816 */ /* 0x000fe20000000008 */
[----:B--2---:R-:W-:-:S03]  /*182c0*/  @P2 FADD.FTZ R21, -R9, 1 ;  /* 0x3f80000009152421 */ /* 0x004fc60000010100 */
[----:B------:R-:W1:Y:S01]  /*182d0*/  @P2 MUFU.RCP R25, R25 ;  /* 0x0000001900192308 */ /* 0x000e620000001000 */
[----:B------:R-:W-:Y:S02]  /*182e0*/  @P2 FMUL.FTZ R15, R12, R15 ;  /* 0x0000000f0c0f2220 */ /* 0x000fe40000410000 */
[----:B------:R-:W-:Y:S02]  /*182f0*/  @P2 FFMA.FTZ R2, R2, R21, 1 ;  /* 0x3f80000002022423 */ /* 0x000fe40000010015 */
[----:B------:R-:W-:Y:S02]  /*18300*/  @P2 FMUL.FTZ R9, R8, R9 ;  /* 0x0000000908092220 */ /* 0x000fe40000410000 */
[----:B------:R-:W-:Y:S02]  /*18310*/  @P2 FMUL.FTZ R12, R15, R14 ;  /* 0x0000000e0f0c2220 */ /* 0x000fe40000410000 */
[----:B------:R-:W-:Y:S01]  /*18320*/  @P2 FMUL.FTZ R8, R9, R2 ;  /* 0x0000000209082220 */ /* 0x000fe20000410000 */
[----:B------:R-:W-:Y:S01]  /*18330*/  @!P0 MOV R2, R4 ;  /* 0x0000000400028202 */ /* 0x000fe20000000f00 */
[----:B------:R-:W-:-:S02]  /*18340*/  @!P0 IMAD R14, R27, c[0x0][0x1d8], RZ ;  /* 0x000076001b0e8a24 */ /* 0x000fc400078e02ff */
[C-C-:B------:R-:W-:Y:S02]  /*18350*/  FFMA.FTZ R9, R10.reuse, R28, R11.reuse ;  /* 0x0000001c0a097223 */ /* 0x140fe4000001000b */
[----:B------:R-:W-:Y:S02]  /*18360*/  FFMA.FTZ R15, R10, R29, R11 ;  /* 0x0000001d0a0f7223 */ /* 0x000fe4000001000b */
[C---:B------:R-:W-:Y:S02]  /*18370*/  @!P0 IMAD R27, R31.reuse, c[0x0][0x1dc], R14 ;  /* 0x000077001f1b8a24 */ /* 0x040fe400078e020e */
[C---:B------:R-:W-:Y:S01]  /*18380*/  @!P0 IMAD.WIDE.U32 R2, R31.reuse, c[0x0][0x1d8], R2 ;  /* 0x000076001f028a25 */ /* 0x040fe200078e0002 */
[----:B------:R-:W-:-:S03]  /*18390*/  IADD3 R31, R31, 0x8, RZ ;  /* 0x000000081f1f7810 */ /* 0x000fc60007ffe0ff */
[----:B------:R-:W-:Y:S02]  /*183a0*/  FFMA.FTZ R9, R12, R19, -R9 ;  /* 0x000000130c097223 */ /* 0x000fe40000010809 */
[----:B------:R-:W-:Y:S01]  /*183b0*/  FFMA.FTZ R14, R8, R16, -R15 ;  /* 0x00000010080e7223 */ /* 0x000fe2000001080f */
[----:B------:R-:W-:Y:S01]  /*183c0*/  @!P0 IADD3 R15, R3, R27, RZ ;  /* 0x0000001b030f8210 */ /* 0x000fe20007ffe0ff */
[----:B0-----:R-:W-:Y:S01]  /*183d0*/  @P2 FADD.FTZ R26, R26, 1 ;  /* 0x3f8000001a1a2421 */ /* 0x001fe20000010000 */
[----:B------:R-:W-:Y:S01]  /*183e0*/  @!P0 LEA R8, P3, R2, c[0x0][0x160], 0x1 ;  /* 0x0000580002088a11 */ /* 0x000fe200078608ff */
[----:B------:R-:W-:Y:S02]  /*183f0*/  FMUL.FTZ R12, R9, UR5 ;  /* 0x00000005090c7c20 */ /* 0x000fe40008410000 */
[----:B------:R-:W-:Y:S01]  /*18400*/  @!P0 FMUL.FTZ R3, R14, UR5 ;  /* 0x000000050e038c20 */ /* 0x000fe20008410000 */
[----:B------:R-:W0:Y:S01]  /*18410*/  @P2 MUFU.RCP R21, R26 ;  /* 0x0000001a00152308 */ /* 0x000e220000001000 */
[----:B------:R-:W-:Y:S01]  /*18420*/  @!P0 LEA.HI.X R9, R2, c[0x0][0x164], R15, 0x1, P3 ;  /* 0x0000590002098a11 */ /* 0x000fe200018f0c0f */
[----:B-1----:R-:W-:Y:S01]  /*18430*/  @P2 FADD.FTZ R2, -R25, 1 ;  /* 0x3f80000019022421 */ /* 0x002fe20000010100 */
[----:B------:R-:W-:-:S02]  /*18440*/  SHF.R.S32.HI R14, RZ, 0x1f, R31 ;  /* 0x0000001fff0e7819 */ /* 0x000fc4000001141f */
[----:B------:R-:W-:Y:S01]  /*18450*/  @!P0 F2FP.BF16.PACK_AB R15, R3, R12 ;  /* 0x0000000c030f823e */ /* 0x000fe200000010ff */
[----:B------:R-:W-:Y:S01]  /*18460*/  @P2 FFMA.FTZ R12, R23, R2, 1 ;  /* 0x3f800000170c2423 */ /* 0x000fe20000010002 */
[--C-:B------:R-:W-:Y:S02]  /*18470*/  PRMT R2, RZ, 0x5410, R22.reuse ;  /* 0x00005410ff027816 */ /* 0x100fe40000000016 */
[----:B------:R-:W-:Y:S01]  /*18480*/  PRMT R22, RZ, 0x7610, R22 ;  /* 0x00007610ff167816 */ /* 0x000fe20000000016 */
[----:B------:R1:W-:Y:S01]  /*18490*/  @!P0 STG.E [R8.64], R15 ;  /* 0x0000000f08008986 */ /* 0x0003e2000c10190e */
[----:B------:R-:W-:Y:S01]  /*184a0*/  ISETP.GE.U32.AND P0, PT, R31, c[0x0][0x1e0], PT ;  /* 0x000078001f007a0c */ /* 0x000fe20003f06070 */
[----:B------:R-:W-:Y:S01]  /*184b0*/  @P2 FMUL.FTZ R25, R2, R25 ;  /* 0x0000001902192220 */ /* 0x000fe20000410000 */
[----:B------:R-:W-:Y:S02]  /*184c0*/  ISETP.NE.AND P3, PT, R13, 0x40, PT ;  /* 0x000000400d00780c */ /* 0x000fe40003f65270 */
[----:B------:R-:W-:Y:S01]  /*184d0*/  ISETP.GE.OR.EX P0, PT, R14, c[0x0][0x1e4], P1, P0 ;  /* 0x000079000e007a0c */ /* 0x000fe20000f06700 */
[----:B0-----:R-:W-:-:S02]  /*184e0*/  @P2 FADD.FTZ R3, -R21, 1 ;  /* 0x3f80000015032421 */ /* 0x001fc40000010100 */
[----:B------:R-:W-:Y:S02]  /*184f0*/  @P2 FMUL.FTZ R21, R22, R21 ;  /* 0x0000001516152220 */ /* 0x000fe40000410000 */
[----:B------:R-:W-:Y:S02]  /*18500*/  @P2 FFMA.FTZ R24, R24, R3, 1 ;  /* 0x3f80000018182423 */ /* 0x000fe40000010003 */
[----:B------:R-:W-:Y:S02]  /*18510*/  @P2 FMUL.FTZ R2, R25, R12 ;  /* 0x0000000c19022220 */ /* 0x000fe40000410000 */
[----:B------:R-:W-:Y:S02]  /*18520*/  @P2 FMUL.FTZ R22, R21, R24 ;  /* 0x0000001815162220 */ /* 0x000fe40000410000 */
[C-C-:B------:R-:W-:Y:S02]  /*18530*/  FFMA.FTZ R3, R10.reuse, R30, R11.reuse ;  /* 0x0000001e0a037223 */ /* 0x140fe4000001000b */
[----:B-1----:R-:W-:-:S02]  /*18540*/  FFMA.FTZ R9, R10, R32, R11 ;  /* 0x000000200a097223 */ /* 0x002fc4000001000b */
[----:B------:R-:W-:Y:S02]  /*18550*/  FFMA.FTZ R8, R2, R19, -R3 ;  /* 0x0000001302087223 */ /* 0x000fe40000010803 */
[----:B------:R-:W-:Y:S01]  /*18560*/  FFMA.FTZ R12, R22, R16, -R9 ;  /* 0x00000010160c7223 */ /* 0x000fe20000010809 */
[----:B------:R-:W-:Y:S05]  /*18570*/  @P0 BRA `(.L_x_782) ;  /* 0x000000c000000947 */ /* 0x000fea0003800000 */
[----:B------:R-:W-:Y:S01]  /*18580*/  MOV R2, R4 ;  /* 0x0000000400027202 */ /* 0x000fe20000000f00 */
[----:B------:R-:W-:Y:S01]  /*18590*/  IMAD R9, R14, c[0x0][0x1d8], RZ ;  /* 0x000076000e097a24 */ /* 0x000fe200078e02ff */
[----:B------:R-:W-:Y:S01]  /*185a0*/  MOV R3, R7 ;  /* 0x0000000700037202 */ /* 0x000fe20000000f00 */
[----:B------:R-:W-:Y:S02]  /*185b0*/  FMUL.FTZ R15, R8, UR5 ;  /* 0x00000005080f7c20 */ /* 0x000fe40008410000 */
[C---:B------:R-:W-:Y:S02]  /*185c0*/  IMAD R9, R31.reuse, c[0x0][0x1dc], R9 ;  /* 0x000077001f097a24 */ /* 0x040fe400078e0209 */
[----:B------:R-:W-:-:S04]  /*185d0*/  IMAD.WIDE.U32 R2, R31, c[0x0][0x1d8], R2 ;  /* 0x000076001f027a25 */ /* 0x000fc800078e0002 */
[----:B------:R-:W-:Y:S01]  /*185e0*/  FMUL.FTZ R12, R12, UR5 ;  /* 0x000000050c0c7c20 */ /* 0x000fe20008410000 */
[----:B------:R-:W-:Y:S02]  /*185f0*/  IADD3 R3, R3, R9, RZ ;  /* 0x0000000903037210 */ /* 0x000fe40007ffe0ff */
[----:B------:R-:W-:-:S04]  /*18600*/  LEA R8, P0, R2, c[0x0][0x160], 0x1 ;  /* 0x0000580002087a11 */ /* 0x000fc800078008ff */
[----:B------:R-:W-:Y:S02]  /*18610*/  LEA.HI.X R9, R2, c[0x0][0x164], R3, 0x1, P0 ;  /* 0x0000590002097a11 */ /* 0x000fe400000f0c03 */
[----:B------:R-:W-:-:S05]  /*18620*/  F2FP.BF16.PACK_AB R3, R12, R15 ;  /* 0x0000000f0c03723e */ /* 0x000fca00000010ff */
[----:B------:R0:W-:Y:S02]  /*18630*/  STG.E [R8.64], R3 ;  /* 0x0000000308007986 */ /* 0x0001e4000c10190e */
.L_x_782:
[----:B------:R-:W-:Y:S05]  /*18640*/  BSYNC B0 ;  /* 0x0000000000007941 */ /* 0x000fea0003800000 */
.L_x_781:
        /* <DEDUP_REMOVED lines=10> */
.L_x_698:
[----:B-1234-:R-:W2:Y:S01]  /*186f0*/  LDL R2, [R1+0x2f8] ;  /* 0x0002f80001027983 */ /* 0x01eea20000100800 */
[----:B------:R-:W-:Y:S01]  /*18700*/  IMAD.MOV.U32 R6, RZ, RZ, c[0x0][0xc] ;  /* 0x00000300ff067624 */ /* 0x000fe200078e00ff */
[----:B------:R-:W-:Y:S01]  /*18710*/  MOV R4, c[0x0][0x10] ;  /* 0x0000040000047a02 */ /* 0x000fe20000000f00 */
[----:B0-----:R-:W-:Y:S01]  /*18720*/  HFMA2.MMA R3, -RZ, RZ, 0, 2.384185791015625e-07 ;  /* 0x00000004ff037435 */ /* 0x001fe200000001ff */
[----:B------:R-:W-:Y:S02]  /*18730*/  BSSY B0, `(.L_x_785) ;  /* 0x000000f000007945 */ /* 0x000fe40003800000 */
[----:B------:R-:W-:-:S02]  /*18740*/  ISETP.NE.AND P0, PT, R6, 0x1, PT ;  /* 0x000000010600780c */ /* 0x000fc40003f05270 */
[----:B------:R-:W-:-:S04]  /*18750*/  SHF.L.U32 R0, R4, 0x1, RZ ;  /* 0x0000000104007819 */ /* 0x000fc800000006ff */
[----:B------:R-:W-:Y:S02]  /*18760*/  SEL R0, R0, RZ, P0 ;  /* 0x000000ff00007207 */ /* 0x000fe40000000000 */
[----:B--2---:R-:W-:-:S03]  /*18770*/  ISETP.NE.AND P1, PT, R2, RZ, PT ;  /* 0x000000ff0200720c */ /* 0x004fc60003f25270 */
[----:B------:R-:W-:-:S10]  /*18780*/  IMAD.WIDE.U32 R2, R0, R3, c[0x0][0x1a8] ;  /* 0x00006a0000027625 */ /* 0x000fd400078e0003 */
        /* <DEDUP_REMOVED lines=9> */
.L_x_786:
[----:B------:R-:W-:Y:S05]  /*18820*/  BSYNC B0 ;  /* 0x0000000000007941 */ /* 0x000fea0003800000 */
.L_x_785:
        /* <DEDUP_REMOVED lines=11> */
.L_x_788:
[----:B------:R-:W2:Y:S01]  /*188e0*/  LDG.E.STRONG.GPU R5, [R2.64] ;  /* 0x0000000e02057981 */ /* 0x000ea2000c1ef900 */
[----:B------:R-:W-:Y:S01]  /*188f0*/  YIELD ;  /* 0x0000000000007946 */ /* 0x000fe20003800000 */
[----:B--2---:R-:W-:Y:S01]  /*18900*/  ISETP.NE.AND P0, PT, R5, R0, PT ;  /* 0x000000000500720c */ /* 0x004fe20003f05270 */
[----:B------:R-:W-:-:S12]  /*18910*/  CCTL.IVALL ;  /* 0x00000000ff00798f */ /* 0x000fd80002000000 */
[----:B------:R-:W-:Y:S05]  /*18920*/  @P0 BRA `(.L_x_788) ;  /* 0xffffffb000000947 */ /* 0x000fea000383ffff */
.L_x_787:
[----:B------:R-:W-:Y:S02]  /*18930*/  WARPSYNC 0xffffffff ;  /* 0xffffffff00007948 */ /* 0x000fe40003800000 */
[----:B------:R-:W2:Y:S01]  /*18940*/  LDL R4, [R1+0x2f8] ;  /* 0x0002f80001047983 */ /* 0x000ea20000100800 */
[----:B------:R-:W-:-:S03]  /*18950*/  MOV R19, c[0x0][0x1dc] ;  /* 0x0000770000137a02 */ /* 0x000fc60000000f00 */
[----:B------:R-:W-:Y:S01]  /*18960*/  BAR.SYNC.DEFER_BLOCKING 0x0 ;  /* 0x0000000000007b1d */ /* 0x000fe20000010000 */
[----:B------:R-:W-:-:S05]  /*18970*/  LEA.HI R0, P0, R19, c[0x0][0x1d8], RZ, 0x1 ;  /* 0x0000760013007a11 */ /* 0x000fca00078108ff */
[----:B------:R-:W-:-:S05]  /*18980*/  IMAD.X R3, RZ, RZ, c[0x0][0x1dc], P0 ;  /* 0x00007700ff037624 */ /* 0x000fca00000e06ff */
        /* <DEDUP_REMOVED lines=11> */
[----:B------:R-:W-:Y:S02]  /*18a40*/  MOV R16, c[0x0][0x1d8] ;  /* 0x0000760000107a02 */ /* 0x000fe40000000f00 */
[----:B------:R-:W-:Y:S02]  /*18a50*/  MOV R7, R4 ;  /* 0x0000000400077202 */ /* 0x000fe40000000f00 */
[----:B------:R-:W-:Y:S02]  /*18a60*/  SHF.L.U64.HI R27, R14, 0x2, R25 ;  /* 0x000000020e1b7819 */ /* 0x000fe40000010219 */
[----:B------:R-:W-:-:S02]  /*18a70*/  IADD3 R2, R2, UR5, RZ ;  /* 0x0000000502027c10 */ /* 0x000fc4000fffe0ff */
[----:B------:R-:W-:Y:S02]  /*18a80*/  SHF.L.U64.HI R19, R16, 0x2, R19 ;  /* 0x0000000210137819 */ /* 0x000fe40000010213 */
[----:B------:R-:W-:-:S04]  /*18a90*/  LEA.HI R23, P0, R2, UR4, RZ, 0x1 ;  /* 0x0000000402177c11 */ /* 0x000fc8000f8108ff */
[----:B------:R-:W-:-:S04]  /*18aa0*/  IADD3.X R2, RZ, R2, RZ, P0, !PT ;  /* 0x00000002ff027210 */ /* 0x000fc800007fe4ff */
[--C-:B------:R-:W-:Y:S02]  /*18ab0*/  SHF.R.S64 R23, R23, 0x1, R2.reuse ;  /* 0x0000000117177819 */ /* 0x100fe40000001002 */
[----:B------:R-:W-:-:S04]  /*18ac0*/  SHF.R.S32.HI R0, RZ, 0x1, R2 ;  /* 0x00000001ff007819 */ /* 0x000fc80000011402 */
[----:B------:R-:W-:Y:S02]  /*18ad0*/  SHF.L.U64.HI R21, R23, 0x2, R0 ;  /* 0x0000000217157819 */ /* 0x000fe40000010200 */
.L_x_789:
[C---:B------:R-:W-:Y:S01]  /*18ae0*/  LEA R6, P0, R7.reuse, c[0x0][0x1b8], 0x2 ;  /* 0x00006e0007067a11 */ /* 0x040fe200078010ff */
[----:B------:R-:W2:Y:S03]  /*18af0*/  LDL.LU R18, [R1+0x2f8] ;  /* 0x0002f80001127983 */ /* 0x000ea60000300800 */
[----:B------:R-:W-:Y:S02]  /*18b00*/  LEA.HI.X R7, R7, c[0x0][0x1bc], R8, 0x2, P0 ;  /* 0x00006f0007077a11 */ /* 0x000fe400000f1408 */
[-C--:B------:R-:W-:Y:S02]  /*18b10*/  LEA R8, P0, R14, R6.reuse, 0x2 ;  /* 0x000000060e087211 */ /* 0x080fe400078010ff */
[-C--:B------:R-:W-:Y:S01]  /*18b20*/  LEA R12, P2, R23, R6.reuse, 0x2 ;  /* 0x00000006170c7211 */ /* 0x080fe200078410ff */
[----:B------:R0:W3:Y:S01]  /*18b30*/  LDG.E R0, [R6.64] ;  /* 0x0000000e06007981 */ /* 0x0000e2000c1e1900 */
[----:B------:R-:W-:Y:S01]  /*18b40*/  LEA R10, P1, R16, R6, 0x2 ;  /* 0x00000006100a7211 */ /* 0x000fe200078210ff */
[C---:B------:R-:W-:Y:S01]  /*18b50*/  IMAD.X R9, R7.reuse, 0x1, R27, P0 ;  /* 0x0000000107097824 */ /* 0x040fe200000e061b */
[----:B------:R-:W-:-:S02]  /*18b60*/  IADD3.X R13, R7, R21, RZ, P2, !PT ;  /* 0x00000015070d7210 */ /* 0x000fc400017fe4ff */
[----:B------:R-:W-:-:S03]  /*18b70*/  IADD3.X R11, R19, R7, RZ, P1, !PT ;  /* 0x00000007130b7210 */ /* 0x000fc60000ffe4ff */
[----:B------:R-:W3:Y:S04]  /*18b80*/  LDG.E R9, [R8.64] ;  /* 0x0000000e08097981 */ /* 0x000ee8000c1e1900 */
[----:B------:R-:W4:Y:S04]  /*18b90*/  LDG.E R10, [R10.64] ;  /* 0x0000000e0a0a7981 */ /* 0x000f28000c1e1900 */
[----:B------:R-:W4:Y:S01]  /*18ba0*/  LDG.E R13, [R12.64] ;  /* 0x0000000e0c0d7981 */ /* 0x000f22000c1e1900 */
[----:B------:R-:W-:Y:S01]  /*18bb0*/  HFMA2.MMA R5, -RZ, RZ, 0, 1.1920928955078125e-07 ;  /* 0x00000002ff057435 */ /* 0x000fe200000001ff */
[----:B--2---:R-:W-:-:S02]  /*18bc0*/  SHF.L.U32 R4, R18, 0x1, RZ ;  /* 0x0000000112047819 */ /* 0x004fc400000006ff */
[----:B0-----:R-:W-:-:S07]  /*18bd0*/  IADD3 R7, R18, 0x1e0, RZ ;  /* 0x000001e012077810 */ /* 0x001fce0007ffe0ff */
[----:B------:R-:W-:-:S04]  /*18be0*/  IMAD.WIDE R2, R4, R5, c[0x0][0x168] ;  /* 0x00005a0004027625 */ /* 0x000fc800078e0205 */
[----:B------:R-:W-:Y:S01]  /*18bf0*/  IMAD.WIDE R4, R4, R5, c[0x0][0x170] ;  /* 0x00005c0004047625 */ /* 0x000fe200078e0205 */
[----:B------:R0:W-:Y:S01]  /*18c00*/  STL [R1+0x2f8], R7 ;  /* 0x0002f80701007387 */ /* 0x0001e20000100800 */
[----:B---3--:R-:W-:Y:S02]  /*18c10*/  F2FP.BF16.PACK_AB R15, R9, R0 ;  /* 0x00000000090f723e */ /* 0x008fe400000010ff */
[----:B------:R-:W-:Y:S02]  /*18c20*/  ISETP.GT.U32.AND P0, PT, R14, R7, PT ;  /* 0x000000070e00720c */ /* 0x000fe40003f04070 */
[----:B----4-:R-:W-:Y:S01]  /*18c30*/  F2FP.BF16.PACK_AB R17, R13, R10 ;  /* 0x0000000a0d11723e */ /* 0x010fe200000010ff */
[----:B------:R0:W-:Y:S01]  /*18c40*/  STG.E [R2.64], R15 ;  /* 0x0000000f02007986 */ /* 0x0001e2000c10190e */
[----:B------:R-:W-:-:S03]  /*18c50*/  SHF.R.S32.HI R8, RZ, 0x1f, R7 ;  /* 0x0000001fff087819 */ /* 0x000fc60000011407 */
[----:B------:R0:W-:Y:S01]  /*18c60*/  STG.E [R4.64], R17 ;  /* 0x0000001104007986 */ /* 0x0001e2000c10190e */
[----:B------:R-:W-:-:S13]  /*18c70*/  ISETP.GT.AND.EX P0, PT, R25, R8, PT, P0 ;  /* 0x000000081900720c */ /* 0x000fda0003f04300 */
[----:B0-----:R-:W-:Y:S05]  /*18c80*/  @P0 BRA `(.L_x_789) ;  /* 0xfffffe5000000947 */ /* 0x001fea000383ffff */
[----:B------:R-:W-:Y:S05]  /*18c90*/  EXIT ;  /* 0x000000000000794d */ /* 0x000fea0003800000 */
.L_x_790:
        /* <DEDUP_REMOVED lines=14> */
.L_x_5622:


//--------------------- .text._Z35group_norm_nhwc_bwd_one_pass_kernelI11Bf16IOFp16WLi64ELi120ELi480EEv26Group_norm_nhwc_bwd_params --------------------------
	.section	.text._Z35group_norm_nhwc_bwd_one_pass_kernelI11Bf16IOFp16WLi64ELi120ELi480EEv26Group_norm_nhwc_bwd_params,"ax",@progbits
	.sectioninfo	@"SHI_REGISTERS=64"
	.align	128
        .global         _Z35group_norm_nhwc_bwd_one_pass_kernelI11Bf16IOFp16WLi64ELi120ELi480EEv26Group_norm_nhwc_bwd_params
        .type           _Z35group_norm_nhwc_bwd_one_pass_kernelI11Bf16IOFp16WLi64ELi120ELi480EEv26Group_norm_nhwc_bwd_params,@function
        .size           _Z35group_norm_nhwc_bwd_one_pass_kernelI11Bf16IOFp16WLi64ELi120ELi480EEv26Group_norm_nhwc_bwd_params,(.L_x_5623 - _Z35group_norm_nhwc_bwd_one_pass_kernelI11Bf16IOFp16WLi64ELi120ELi480EEv26Group_norm_nhwc_bwd_params)
        .other          _Z35group_norm_nhwc_bwd_one_pass_kernelI11Bf16IOFp16WLi64ELi120ELi480EEv26Group_norm_nhwc_bwd_params,@"STO_CUDA_ENTRY STV_DEFAULT"
_Z35group_norm_nhwc_bwd_one_pass_kernelI11Bf16IOFp16WLi64ELi120ELi480EEv26Group_norm_nhwc_bwd_params:
.text._Z35group_norm_nhwc_bwd_one_pass_kernelI11Bf16IOFp16WLi64ELi120ELi480EEv26Group_norm_nhwc_bwd_params:
        /* <DEDUP_REMOVED lines=65> */
.L_x_842:
        /* <DEDUP_REMOVED lines=213> */
[----:B--2---:R-:W-:-:S02]  /*1160*/  @P0 HADD2.F32 R7, -RZ, R20.H0_H0 ;  /* 0x20000014ff070230 */ /* 0x004fc40000004100 */
[----:B---3--:R-:W-:Y:S02]  /*1170*/  @P0 HADD2.F32 R8, -RZ, R10.H0_H0 ;  /* 0x2000000aff080230 */ /* 0x008fe40000004100 */
[----:B----4-:R-:W-:Y:S02]  /*1180*/  HADD2.F32 R6, -RZ, R6.H0_H0 ;  /* 0x20000006ff067230 */ /* 0x010fe40000004100 */
[----:B------:R-:W-:Y:S02]  /*1190*/  HADD2.F32 R9, -RZ, R9.H0_H0 ;  /* 0x20000009ff097230 */ /* 0x000fe40000004100 */
.L_x_793:
[----:B-1-3--:R-:W-:Y:S05]  /*11a0*/  BSYNC B0 ;  /* 0x0000000000007941 */ /* 0x00afea0003800000 */
.L_x_792:
        /* <DEDUP_REMOVED lines=30> */
.L_x_794:
        /* <DEDUP_REMOVED lines=34> */
.L_x_795:
        /* <DEDUP_REMOVED lines=40> */
.L_x_796:
        /* <DEDUP_REMOVED lines=37> */
.L_x_797:
        /* <DEDUP_REMOVED lines=37> */
.L_x_798:
        /* <DEDUP_REMOVED lines=37> */
.L_x_799:
        /* <DEDUP_REMOVED lines=37> */
.L_x_800:
        /* <DEDUP_REMOVED lines=37> */
.L_x_801:
        /* <DEDUP_REMOVED lines=80> */
.L_x_803:
[----:B0-----:R-:W-:Y:S05]  /*28c0*/  BSYNC B0 ;  /* 0x0000000000007941 */ /* 0x001fea0003800000 */
.L_x_802:
        /* <DEDUP_REMOVED lines=41> */
.L_x_805:
[----:B------:R-:W-:Y:S05]  /*2b60*/  BSYNC B0 ;  /* 0x0000000000007941 */ /* 0x000fea0003800000 */
.L_x_804:
        /* <DEDUP_REMOVED lines=20> */
.L_x_807:
[----:B------:R-:W-:Y:S05]  /*2cb0*/  BSYNC B0 ;  /* 0x0000000000007941 */ /* 0x000fea0003800000 */
.L_x_806:
        /* <DEDUP_REMOVED lines=31> */
.L_x_810:
[----:B------:R-:W2:Y:S01]  /*2eb0*/  LDG.E.STRONG.GPU R20, [R16.64] ;  /* 0x0000000e10147981 */ /* 0x000ea2000c1ef900 */
[----:B------:R-:W-:Y:S01]  /*2ec0*/  YIELD ;  /* 0x0000000000007946 */ /* 0x000fe20003800000 */
[----:B--2---:R-:W-:Y:S01]  /*2ed0*/  ISETP.NE.AND P6, PT, R20, R23, PT ;  /* 0x000000171400720c */ /* 0x004fe20003fc5270 */
[----:B------:R-:W-:-:S12]  /*2ee0*/  CCTL.IVALL ;  /* 0x00000000ff00798f */ /* 0x000fd80002000000 */
[----:B------:R-:W-:Y:S05]  /*2ef0*/  @P6 BRA `(.L_x_810) ;  /* 0xffffffb000006947 */ /* 0x000fea000383ffff */
.L_x_809:
        /* <DEDUP_REMOVED lines=26> */
.L_x_814:
        /* <DEDUP_REMOVED lines=116> */
.L_x_813:
        /* <DEDUP_REMOVED lines=64> */
.L_x_815:
[----:B------:R-:W-:-:S04]  /*3be0*/  LOP3.LUT P6, RZ, R4, 0x1, RZ, 0xc0, !PT ;  /* 0x0000000104ff7812 */ /* 0x000fc800078cc0ff */
[----:B------:R-:W-:-:S13]  /*3bf0*/  ISETP.NE.OR P6, PT, RZ, UR4, P6 ;  /* 0x00000004ff007c0c */ /* 0x000fda000b7c5670 */
[----:B------:R-:W-:Y:S05]  /*3c00*/  @!P6 BRA `(.L_x_811) ;  /* 0x000002000000e947 */ /* 0x000fea0003800000 */
.L_x_812:
        /* <DEDUP_REMOVED lines=32> */
.L_x_811:
        /* <DEDUP_REMOVED lines=11> */
.L_x_817:
[----:B------:R-:W-:Y:S05]  /*3ec0*/  BSYNC B0 ;  /* 0x0000000000007941 */ /* 0x000fea0003800000 */
.L_x_816:
        /* <DEDUP_REMOVED lines=17> */
.L_x_808:
        /* <DEDUP_REMOVED lines=36> */
.L_x_818:
        /* <DEDUP_REMOVED lines=19> */
.L_x_820:
[----:B------:R-:W-:Y:S05]  /*4350*/  BSYNC B0 ;  /* 0x0000000000007941 */ /* 0x000fea0003800000 */
.L_x_819:
        /* <DEDUP_REMOVED lines=27> */
.L_x_821:
        /* <DEDUP_REMOVED lines=19> */
.L_x_823:
[----:B------:R-:W-:Y:S05]  /*4640*/  BSYNC B0 ;  /* 0x0000000000007941 */ /* 0x000fea0003800000 */
.L_x_822:
        /* <DEDUP_REMOVED lines=28> */
.L_x_824:
        /* <DEDUP_REMOVED lines=18> */
.L_x_826:
[----:B------:R-:W-:Y:S05]  /*4930*/  BSYNC B0 ;  /* 0x0000000000007941 */ /* 0x000fea0003800000 */
.L_x_825:
        /* <DEDUP_REMOVED lines=27> */
.L_x_827:
        /* <DEDUP_REMOVED lines=18> */
.L_x_829:
[----:B------:R-:W-:Y:S05]  /*4c10*/  BSYNC B0 ;  /* 0x0000000000007941 */ /* 0x000fea0003800000 */
.L_x_828:
        /* <DEDUP_REMOVED lines=27> */
.L_x_830:
        /* <DEDUP_REMOVED lines=18> */
.L_x_832:
[----:B------:R-:W-:Y:S05]  /*4ef0*/  BSYNC B0 ;  /* 0x0000000000007941 */ /* 0x000fea0003800000 */
.L_x_831:
        /* <DEDUP_REMOVED lines=28> */
.L_x_833:
        /* <DEDUP_REMOVED lines=18> */
.L_x_835:
[----:B------:R-:W-:Y:S05]  /*51e0*/  BSYNC B0 ;  /* 0x0000000000007941 */ /* 0x000fea0003800000 */
.L_x_834:
        /* <DEDUP_REMOVED lines=28> */
.L_x_836:
        /* <DEDUP_REMOVED lines=22> */
.L_x_838:
[----:B------:R-:W-:Y:S05]  /*5510*/  BSYNC B0 ;  /* 0x0000000000007941 */ /* 0x000fea0003800000 */
.L_x_837:
        /* <DEDUP_REMOVED lines=30> */
.L_x_839:
        /* <DEDUP_REMOVED lines=17> */
.L_x_841:
[----:B------:R-:W-:Y:S05]  /*5810*/  BSYNC B0 ;  /* 0x0000000000007941 */ /* 0x000fea0003800000 */
.L_x_840:
[----:B------:R-:W-:Y:S01]  /*5820*/  ULDC UR4, c[0x0][0x10] ;  /* 0x0000040000047ab9 */ /* 0x000fe20000000800 */
[----:B------:R-:W-:Y:S01]  /*5830*/  IADD3 R45, R45, 0x1, RZ ;  /* 0x000000012d2d7810 */ /* 0x000fe20007ffe0ff */
[----:B------:R-:W-:-:S04]  /*5840*/  UIADD3 UR7, UR7, UR4, URZ ;  /* 0x0000000407077290 */ /* 0x000fc8000fffe03f */
[----:B------:R-:W-:-:S06]  /*5850*/  UISETP.GE.AND UP0, UPT, UR7, UR6, UPT ;  /* 0x000000060700728c */ /* 0x000fcc000bf06270 */
[----:B------:R-:W-:-:S13]  /*5860*/  PLOP3.LUT P0, PT, PT, PT, UP0, 0x80, 0x0 ;  /* 0x000000000000781c */ /* 0x000fda0003f0f008 */
[----:B------:R-:W-:Y:S01]  /*5870*/  @P0 CALL.REL.NOINC `(.L_x_791) ;  /* 0x0000001000000944 */ /* 0x000fe20003c00000 */
[----:B------:R-:W-:Y:S05]  /*5880*/  BRA `(.L_x_842) ;  /* 0xffffab8000007947 */ /* 0x000fea000383ffff */
.L_x_791:
        /* <DEDUP_REMOVED lines=18> */
.L_x_844:
[----:B------:R-:W-:Y:S05]  /*59b0*/  BSYNC B0 ;  /* 0x0000000000007941 */ /* 0x000fea0003800000 */
.L_x_843:
        /* <DEDUP_REMOVED lines=11> */
.L_x_846:
[----:B------:R-:W2:Y:S01]  /*5a70*/  LDG.E.STRONG.GPU R5, [R2.64] ;  /* 0x0000000e02057981 */ /* 0x000ea2000c1ef900 */
[----:B------:R-:W-:Y:S01]  /*5a80*/  YIELD ;  /* 0x0000000000007946 */ /* 0x000fe20003800000 */
[----:B--2---:R-:W-:Y:S01]  /*5a90*/  ISETP.NE.AND P0, PT, R5, R4, PT ;  /* 0x000000040500720c */ /* 0x004fe20003f05270 */
[----:B------:R-:W-:-:S12]  /*5aa0*/  CCTL.IVALL ;  /* 0x00000000ff00798f */ /* 0x000fd80002000000 */
[----:B------:R-:W-:Y:S05]  /*5ab0*/  @P0 BRA `(.L_x_846) ;  /* 0xffffffb000000947 */ /* 0x000fea000383ffff */
.L_x_845:
        /* <DEDUP_REMOVED lines=25> */
.L_x_847:
        /* <DEDUP_REMOVED lines=18> */
[----:B--2---:R-:W-:Y:S01]  /*5d70*/  F2FP.PACK_AB R15, R9, R2 ;  /* 0x00000002090f723e */ /* 0x004fe200000000ff */
[----:B------:R-:W-:-:S04]  /*5d80*/  IMAD.WIDE R2, R4, R5, c[0x0][0x168] ;  /* 0x00005a0004027625 */ /* 0x000fc800078e0205 */
[----:B------:R-:W-:Y:S01]  /*5d90*/  IMAD.WIDE R4, R4, R5, c[0x0][0x170] ;  /* 0x00005c0004047625 */ /* 0x000fe200078e0205 */
[----:B---3--:R-:W-:Y:S01]  /*5da0*/  F2FP.PACK_AB R17, R13, R10 ;  /* 0x0000000a0d11723e */ /* 0x008fe200000000ff */
[----:B------:R0:W-:Y:S04]  /*5db0*/  STG.E [R2.64], R15 ;  /* 0x0000000f02007986 */ /* 0x0001e8000c10190e */
[----:B------:R0:W-:Y:S01]  /*5dc0*/  STG.E [R4.64], R17 ;  /* 0x0000001104007986 */ /* 0x0001e2000c10190e */
[----:B------:R-:W-:Y:S05]  /*5dd0*/  @P0 BRA `(.L_x_847) ;  /* 0xfffffe7000000947 */ /* 0x000fea000383ffff */
[----:B------:R-:W-:Y:S05]  /*5de0*/  EXIT ;  /* 0x000000000000794d */ /* 0x000fea0003800000 */
.L_x_848:
        /* <DEDUP_REMOVED lines=9> */
.L_x_5623:


//--------------------- .text._Z35group_norm_nhwc_bwd_one_pass_kernelI11Bf16IOFp16WLi128ELi120ELi480EEv26Group_norm_nhwc_bwd_params --------------------------
	.section	.text._Z35group_norm_nhwc_bwd_one_pass_kernelI11Bf16IOFp16WLi128ELi120ELi480EEv26Group_norm_nhwc_bwd_params,"ax",@progbits
	.sectioninfo	@"SHI_REGISTERS=128"
	.align	128
        .global         _Z35group_norm_nhwc_bwd_one_pass_kernelI11Bf16IOFp16WLi128ELi120ELi480EEv26Group_norm_nhwc_bwd_params
        .type           _Z35group_norm_nhwc_bwd_one_pass_kernelI11Bf16IOFp16WLi128ELi120ELi480EEv26Group_norm_nhwc_bwd_params,@function
        .size           _Z35group_norm_nhwc_bwd_one_pass_kernelI11Bf16IOFp16WLi128ELi120ELi480EEv26Group_norm_nhwc_bwd_params,(.L_x_5624 - _Z35group_norm_nhwc_bwd_one_pass_kernelI11Bf16IOFp16WLi128ELi120ELi480EEv26Group_norm_nhwc_bwd_params)
        .other          _Z35group_norm_nhwc_bwd_one_pass_kernelI11Bf16IOFp16WLi128ELi120ELi480EEv26Group_norm_nhwc_bwd_params,@"STO_CUDA_ENTRY STV_DEFAULT"
_Z35group_norm_nhwc_bwd_one_pass_kernelI11Bf16IOFp16WLi128ELi120ELi480EEv26Group_norm_nhwc_bwd_params:
.text._Z35group_norm_nhwc_bwd_one_pass_kernelI11Bf16IOFp16WLi128ELi120ELi480EEv26Group_norm_nhwc_bwd_params:
        /* <DEDUP_REMOVED lines=109> */
.L_x_932:
        /* <DEDUP_REMOVED lines=351> */
[----:B--2---:R-:W-:Y:S01]  /*1cc0*/  @P0 HADD2.F32 R90, -RZ, R26.H0_H0 ;  /* 0x2000001aff5a0230 */ /* 0x004fe20000004100 */
[----:B------:R-:W-:-:S10]  /*1cd0*/  HFMA2.MMA R26, -RZ, RZ, 0, 1.1920928955078125e-07 ;  /* 0x00000002ff1a7435 */ /* 0x000fd400000001ff */
[----:B0-----:R-:W-:-:S05]  /*1ce0*/  IMAD.WIDE R24, R105, R26, c[0x0][0x188] ;  /* 0x0000620069187625 */ /* 0x001fca00078e021a */
[----:B------:R-:W2:Y:S04]  /*1cf0*/  LDG.E.U16 R88, [R24.64] ;  /* 0x0000000618587981 */ /* 0x000ea8000c1e1500 */
[----:B------:R-:W4:Y:S01]  /*1d00*/  LDG.E.U16 R91, [R24.64+0x2] ;  /* 0x00000206185b7981 */ /* 0x000f22000c1e1500 */
[----:B---3--:R-:W-:Y:S02]  /*1d10*/  @P0 HADD2.F32 R89, -RZ, R27.H0_H0 ;  /* 0x2000001bff590230 */ /* 0x008fe40000004100 */
[----:B--2---:R-:W-:Y:S02]  /*1d20*/  HADD2.F32 R88, -RZ, R88.H0_H0 ;  /* 0x20000058ff587230 */ /* 0x004fe40000004100 */
[----:B----4-:R-:W-:Y:S02]  /*1d30*/  HADD2.F32 R91, -RZ, R91.H0_H0 ;  /* 0x2000005bff5b7230 */ /* 0x010fe40000004100 */
.L_x_851:
[----:B0-2---:R-:W-:Y:S05]  /*1d40*/  BSYNC B0 ;  /* 0x0000000000007941 */ /* 0x005fea0003800000 */
.L_x_850:
        /* <DEDUP_REMOVED lines=36> */
.L_x_852:
        /* <DEDUP_REMOVED lines=26> */
.L_x_853:
        /* <DEDUP_REMOVED lines=41> */
.L_x_854:
        /* <DEDUP_REMOVED lines=37> */
.L_x_855:
        /* <DEDUP_REMOVED lines=37> */
.L_x_856:
        /* <DEDUP_REMOVED lines=34> */
.L_x_857:
        /* <DEDUP_REMOVED lines=35> */
.L_x_858:
        /* <DEDUP_REMOVED lines=35> */
.L_x_859:
        /* <DEDUP_REMOVED lines=35> */
.L_x_860:
        /* <DEDUP_REMOVED lines=35> */
.L_x_861:
        /* <DEDUP_REMOVED lines=35> */
.L_x_862:
        /* <DEDUP_REMOVED lines=35> */
.L_x_863:
        /* <DEDUP_REMOVED lines=38> */
.L_x_864:
        /* <DEDUP_REMOVED lines=36> */
.L_x_865:
        /* <DEDUP_REMOVED lines=35> */
.L_x_866:
        /* <DEDUP_REMOVED lines=33> */
.L_x_867:
        /* <DEDUP_REMOVED lines=102> */
.L_x_869:
[----:B0-----:R-:W-:Y:S05]  /*46e0*/  BSYNC B0 ;  /* 0x0000000000007941 */ /* 0x001fea0003800000 */
.L_x_868:
        /* <DEDUP_REMOVED lines=41> */
.L_x_871:
[----:B------:R-:W-:Y:S05]  /*4980*/  BSYNC B0 ;  /* 0x0000000000007941 */ /* 0x000fea0003800000 */
.L_x_870:
        /* <DEDUP_REMOVED lines=16> */
.L_x_873:
[----:B------:R-:W-:Y:S05]  /*4a90*/  BSYNC B0 ;  /* 0x0000000000007941 */ /* 0x000fea0003800000 */
.L_x_872:
        /* <DEDUP_REMOVED lines=31> */
.L_x_876:
[----:B------:R-:W2:Y:S01]  /*4c90*/  LDG.E.STRONG.GPU R28, [R24.64] ;  /* 0x00000006181c7981 */ /* 0x000ea2000c1ef900 */
[----:B------:R-:W-:Y:S01]  /*4ca0*/  YIELD ;  /* 0x0000000000007946 */ /* 0x000fe20003800000 */
[----:B--2---:R-:W-:Y:S01]  /*4cb0*/  ISETP.NE.AND P6, PT, R28, R31, PT ;  /* 0x0000001f1c00720c */ /* 0x004fe20003fc5270 */
[----:B------:R-:W-:-:S12]  /*4cc0*/  CCTL.IVALL ;  /* 0x00000000ff00798f */ /* 0x000fd80002000000 */
[----:B------:R-:W-:Y:S05]  /*4cd0*/  @P6 BRA `(.L_x_876) ;  /* 0xffffffb000006947 */ /* 0x000fea000383ffff */
.L_x_875:
        /* <DEDUP_REMOVED lines=23> */
.L_x_880:
        /* <DEDUP_REMOVED lines=115> */
.L_x_879:
        /* <DEDUP_REMOVED lines=63> */
.L_x_881:
[----:B------:R-:W-:-:S04]  /*5970*/  LOP3.LUT P6, RZ, R15, 0x1, RZ, 0xc0, !PT ;  /* 0x000000010fff7812 */ /* 0x000fc800078cc0ff */
[----:B------:R-:W-:-:S13]  /*5980*/  ISETP.NE.OR P6, PT, R25, RZ, P6 ;  /* 0x000000ff1900720c */ /* 0x000fda00037c5670 */
[----:B------:R-:W-:Y:S05]  /*5990*/  @!P6 BRA `(.L_x_877) ;  /* 0x000001f00000e947 */ /* 0x000fea0003800000 */
.L_x_878:
        /* <DEDUP_REMOVED lines=31> */
.L_x_877:
        /* <DEDUP_REMOVED lines=10> */
.L_x_883:
[----:B------:R-:W-:Y:S05]  /*5c30*/  BSYNC B0 ;  /* 0x0000000000007941 */ /* 0x000fea0003800000 */
.L_x_882:
        /* <DEDUP_REMOVED lines=17> */
.L_x_874:
        /* <DEDUP_REMOVED lines=36> */
.L_x_884:
        /* <DEDUP_REMOVED lines=19> */
.L_x_886:
[----:B------:R-:W-:Y:S05]  /*60c0*/  BSYNC B0 ;  /* 0x0000000000007941 */ /* 0x000fea0003800000 */
.L_x_885:
        /* <DEDUP_REMOVED lines=28> */
.L_x_887:
        /* <DEDUP_REMOVED lines=19> */
.L_x_889:
[----:B------:R-:W-:Y:S05]  /*63c0*/  BSYNC B0 ;  /* 0x0000000000007941 */ /* 0x000fea0003800000 */
.L_x_888:
        /* <DEDUP_REMOVED lines=28> */
.L_x_890:
        /* <DEDUP_REMOVED lines=19> */
.L_x_892:
[----:B------:R-:W-:Y:S05]  /*66c0*/  BSYNC B0 ;  /* 0x0000000000007941 */ /* 0x000fea0003800000 */
.L_x_891:
        /* <DEDUP_REMOVED lines=28> */
.L_x_893:
        /* <DEDUP_REMOVED lines=19> */
.L_x_895:
[----:B------:R-:W-:Y:S05]  /*69c0*/  BSYNC B0 ;  /* 0x0000000000007941 */ /* 0x000fea0003800000 */
.L_x_894:
        /* <DEDUP_REMOVED lines=28> */
.L_x_896:
        /* <DEDUP_REMOVED lines=19> */
.L_x_898:
[----:B------:R-:W-:Y:S05]  /*6cc0*/  BSYNC B0 ;  /* 0x0000000000007941 */ /* 0x000fea0003800000 */
.L_x_897:
        /* <DEDUP_REMOVED lines=28> */
.L_x_899:
        /* <DEDUP_REMOVED lines=19> */
.L_x_901:
[----:B------:R-:W-:Y:S05]  /*6fc0*/  BSYNC B0 ;  /* 0x0000000000007941 */ /* 0x000fea0003800000 */
.L_x_900:
        /* <DEDUP_REMOVED lines=28> */
.L_x_902:
        /* <DEDUP_REMOVED lines=19> */
.L_x_904:
[----:B------:R-:W-:Y:S05]  /*72c0*/  BSYNC B0 ;  /* 0x0000000000007941 */ /* 0x000fea0003800000 */
.L_x_903:
        /* <DEDUP_REMOVED lines=28> */
.L_x_905:
        /* <DEDUP_REMOVED lines=18> */
.L_x_907:
[----:B------:R-:W-:Y:S05]  /*75b0*/  BSYNC B0 ;  /* 0x0000000000007941 */ /* 0x000fea0003800000 */
.L_x_906:
        /* <DEDUP_REMOVED lines=27> */
.L_x_908:
        /* <DEDUP_REMOVED lines=18> */
.L_x_910:
[----:B------:R-:W-:Y:S05]  /*7890*/  BSYNC B0 ;  /* 0x0000000000007941 */ /* 0x000fea0003800000 */
.L_x_909:
        /* <DEDUP_REMOVED lines=27> */
.L_x_911:
        /* <DEDUP_REMOVED lines=18> */
.L_x_913:
[----:B------:R-:W-:Y:S05]  /*7b70*/  BSYNC B0 ;  /* 0x0000000000007941 */ /* 0x000fea0003800000 */
.L_x_912:
        /* <DEDUP_REMOVED lines=27> */
.L_x_914:
        /* <DEDUP_REMOVED lines=18> */
.L_x_916:
[----:B------:R-:W-:Y:S05]  /*7e50*/  BSYNC B0 ;  /* 0x0000000000007941 */ /* 0x000fea0003800000 */
.L_x_915:
        /* <DEDUP_REMOVED lines=28> */
.L_x_917:
        /* <DEDUP_REMOVED lines=18> */
.L_x_919:
[----:B------:R-:W-:Y:S05]  /*8140*/  BSYNC B0 ;  /* 0x0000000000007941 */ /* 0x000fea0003800000 */
.L_x_918:
        /* <DEDUP_REMOVED lines=28> */
.L_x_920:
        /* <DEDUP_REMOVED lines=23> */
.L_x_922:
[----:B------:R-:W-:Y:S05]  /*8480*/  BSYNC B0 ;  /* 0x0000000000007941 */ /* 0x000fea0003800000 */
.L_x_921:
        /* <DEDUP_REMOVED lines=27> */
.L_x_923:
        /* <DEDUP_REMOVED lines=23> */
.L_x_925:
[----:B------:R-:W-:Y:S05]  /*87b0*/  BSYNC B0 ;  /* 0x0000000000007941 */ /* 0x000fea0003800000 */
.L_x_924:
        /* <DEDUP_REMOVED lines=27> */
.L_x_926:
        /* <DEDUP_REMOVED lines=25> */
.L_x_928:
[----:B------:R-:W-:Y:S05]  /*8b00*/  BSYNC B0 ;  /* 0x0000000000007941 */ /* 0x000fea0003800000 */
.L_x_927:
        /* <DEDUP_REMOVED lines=25> */
.L_x_929:
        /* <DEDUP_REMOVED lines=20> */
.L_x_931:
[----:B------:R-:W-:Y:S05]  /*8de0*/  BSYNC B0 ;  /* 0x0000000000007941 */ /* 0x000fea0003800000 */
.L_x_930:
[----:B------:R-:W-:Y:S02]  /*8df0*/  IADD3 R6, R6, c[0x0][0x10], RZ ;  /* 0x0000040006067a10 */ /* 0x000fe40007ffe0ff */
[----:B------:R-:W-:Y:S02]  /*8e00*/  IADD3 R5, R5, 0x1, RZ ;  /* 0x0000000105057810 */ /* 0x000fe40007ffe0ff */
[----:B------:R-:W-:-:S13]  /*8e10*/  ISETP.GE.AND P0, PT, R6, UR4, PT ;  /* 0x0000000406007c0c */ /* 0x000fda000bf06270 */
[----:B------:R-:W-:Y:S01]  /*8e20*/  @P0 CALL.REL.NOINC `(.L_x_849) ;  /* 0x0000001000000944 */ /* 0x000fe20003c00000 */
[----:B------:R-:W-:Y:S05]  /*8e30*/  BRA `(.L_x_932) ;  /* 0xffff789000007947 */ /* 0x000fea000383ffff */
.L_x_849:
        /* <DEDUP_REMOVED lines=18> */
.L_x_934:
[----:B------:R-:W-:Y:S05]  /*8f60*/  BSYNC B0 ;  /* 0x0000000000007941 */ /* 0x000fea0003800000 */
.L_x_933:
        /* <DEDUP_REMOVED lines=11> */
.L_x_936:
[----:B------:R-:W2:Y:S01]  /*9020*/  LDG.E.STRONG.GPU R7, [R4.64] ;  /* 0x0000000604077981 */ /* 0x000ea2000c1ef900 */
[----:B------:R-:W-:Y:S01]  /*9030*/  YIELD ;  /* 0x0000000000007946 */ /* 0x000fe20003800000 */
[----:B--2---:R-:W-:Y:S01]  /*9040*/  ISETP.NE.AND P0, PT, R7, R0, PT ;  /* 0x000000000700720c */ /* 0x004fe20003f05270 */
[----:B------:R-:W-:-:S12]  /*9050*/  CCTL.IVALL ;  /* 0x00000000ff00798f */ /* 0x000fd80002000000 */
[----:B------:R-:W-:Y:S05]  /*9060*/  @P0 BRA `(.L_x_936) ;  /* 0xffffffb000000947 */ /* 0x000fea000383ffff */
.L_x_935:
        /* <DEDUP_REMOVED lines=25> */
.L_x_937:
        /* <DEDUP_REMOVED lines=20> */
[----:B--2---:R-:W-:Y:S02]  /*9340*/  F2FP.PACK_AB R17, R11, R0 ;  /* 0x000000000b11723e */ /* 0x004fe400000000ff */
[----:B---3--:R-:W-:-:S03]  /*9350*/  F2FP.PACK_AB R19, R15, R12 ;  /* 0x0000000c0f13723e */ /* 0x008fc600000000ff */
[----:B------:R0:W-:Y:S04]  /*9360*/  STG.E [R4.64], R17 ;  /* 0x0000001104007986 */ /* 0x0001e8000c101906 */
[----:B------:R0:W-:Y:S02]  /*9370*/  STG.E [R6.64], R19 ;  /* 0x0000001306007986 */ /* 0x0001e4000c101906 */
[----:B------:R-:W-:Y:S05]  /*9380*/  @P0 BRA `(.L_x_937) ;  /* 0xfffffe7000000947 */ /* 0x000fea000383ffff */
[----:B------:R-:W-:Y:S05]  /*9390*/  EXIT ;  /* 0x000000000000794d */ /* 0x000fea0003800000 */
.L_x_938:
        /* <DEDUP_REMOVED lines=14> */
.L_x_5624:


//--------------------- .text._Z35group_norm_nhwc_bwd_one_pass_kernelI11Bf16IOFp16WLi256ELi120ELi480EEv26Group_norm_nhwc_bwd_params --------------------------
	.section	.text._Z35group_norm_nhwc_bwd_one_pass_kernelI11Bf16IOFp16WLi256ELi120ELi480EEv26Group_norm_nhwc_bwd_params,"ax",@progbits
	.sectioninfo	@"SHI_REGISTERS=128"
	.align	128
        .global         _Z35group_norm_nhwc_bwd_one_pass_kernelI11Bf16IOFp16WLi256ELi120ELi480EEv26Group_norm_nhwc_bwd_params
        .type           _Z35group_norm_nhwc_bwd_one_pass_kernelI11Bf16IOFp16WLi256ELi120ELi480EEv26Group_norm_nhwc_bwd_params,@function
        .size           _Z35group_norm_nhwc_bwd_one_pass_kernelI11Bf16IOFp16WLi256ELi120ELi480EEv26Group_norm_nhwc_bwd_params,(.L_x_5625 - _Z35group_norm_nhwc_bwd_one_pass_kernelI11Bf16IOFp16WLi256ELi120ELi480EEv26Group_norm_nhwc_bwd_params)
        .other          _Z35group_norm_nhwc_bwd_one_pass_kernelI11Bf16IOFp16WLi256ELi120ELi480EEv26Group_norm_nhwc_bwd_params,@"STO_CUDA_ENTRY STV_DEFAULT"
_Z35group_norm_nhwc_bwd_one_pass_kernelI11Bf16IOFp16WLi256ELi120ELi480EEv26Group_norm_nhwc_bwd_params:
.text._Z35group_norm_nhwc_bwd_one_pass_kernelI11Bf16IOFp16WLi256ELi120ELi480EEv26Group_norm_nhwc_bwd_params:
        /* <DEDUP_REMOVED lines=190> */
.L_x_1086:
        /* <DEDUP_REMOVED lines=728> */
[----:B--2---:R-:W-:Y:S02]  /*3960*/  @P0 HADD2.F32 R68, -RZ, R35.H0_H0 ;  /* 0x20000023ff440230 */ /* 0x004fe40000004100 */
[----:B---3--:R-:W-:Y:S01]  /*3970*/  @P0 HADD2.F32 R69, -RZ, R32.H0_H0 ;  /* 0x20000020ff450230 */ /* 0x008fe20000004100 */
[----:B------:R-:W-:-:S05]  /*3980*/  MOV R32, 0x2 ;  /* 0x0000000200207802 */ /* 0x000fca0000000f00 */
[----:B------:R-:W-:-:S05]  /*3990*/  IMAD.WIDE R32, R34, R32, c[0x0][0x188] ;  /* 0x0000620022207625 */ /* 0x000fca00078e0220 */
[----:B------:R0:W2:Y:S04]  /*39a0*/  LDG.E.U16 R67, [R32.64] ;  /* 0x0000001220437981 */ /* 0x0000a8000c1e1500 */
[----:B0-----:R-:W3:Y:S01]  /*39b0*/  LDG.E.U16 R32, [R32.64+0x2] ;  /* 0x0000021220207981 */ /* 0x001ee2000c1e1500 */
[----:B--2---:R-:W-:Y:S02]  /*39c0*/  HADD2.F32 R67, -RZ, R67.H0_H0 ;  /* 0x20000043ff437230 */ /* 0x004fe40000004100 */
[----:B---3--:R-:W-:Y:S02]  /*39d0*/  HADD2.F32 R70, -RZ, R32.H0_H0 ;  /* 0x20000020ff467230 */ /* 0x008fe40000004100 */
.L_x_941:
[----:B-1----:R-:W-:Y:S05]  /*39e0*/  BSYNC B0 ;  /* 0x0000000000007941 */ /* 0x002fea0003800000 */
.L_x_940:
        /* <DEDUP_REMOVED lines=30> */
.L_x_942:
        /* <DEDUP_REMOVED lines=34> */
.L_x_943:
        /* <DEDUP_REMOVED lines=40> */
.L_x_944:
        /* <DEDUP_REMOVED lines=37> */
.L_x_945:
        /* <DEDUP_REMOVED lines=37> */
.L_x_946:
        /* <DEDUP_REMOVED lines=37> */
.L_x_947:
        /* <DEDUP_REMOVED lines=37> */
.L_x_948:
        /* <DEDUP_REMOVED lines=37> */
.L_x_949:
        /* <DEDUP_REMOVED lines=37> */
.L_x_950:
        /* <DEDUP_REMOVED lines=37> */
.L_x_951:
        /* <DEDUP_REMOVED lines=37> */
.L_x_952:
        /* <DEDUP_REMOVED lines=37> */
.L_x_953:
        /* <DEDUP_REMOVED lines=37> */
.L_x_954:
        /* <DEDUP_REMOVED lines=37> */
.L_x_955:
        /* <DEDUP_REMOVED lines=37> */
.L_x_956:
        /* <DEDUP_REMOVED lines=37> */
.L_x_957:
        /* <DEDUP_REMOVED lines=37> */
.L_x_958:
        /* <DEDUP_REMOVED lines=37> */
.L_x_959:
        /* <DEDUP_REMOVED lines=37> */
.L_x_960:
        /* <DEDUP_REMOVED lines=37> */
.L_x_961:
        /* <DEDUP_REMOVED lines=37> */
.L_x_962:
        /* <DEDUP_REMOVED lines=37> */
.L_x_963:
        /* <DEDUP_REMOVED lines=37> */
.L_x_964:
        /* <DEDUP_REMOVED lines=37> */
.L_x_965:
        /* <DEDUP_REMOVED lines=37> */
.L_x_966:
        /* <DEDUP_REMOVED lines=37> */
.L_x_967:
        /* <DEDUP_REMOVED lines=37> */
.L_x_968:
        /* <DEDUP_REMOVED lines=37> */
.L_x_969:
        /* <DEDUP_REMOVED lines=37> */
.L_x_970:
        /* <DEDUP_REMOVED lines=37> */
.L_x_971:
        /* <DEDUP_REMOVED lines=35> */
.L_x_972:
        /* <DEDUP_REMOVED lines=33> */
.L_x_973:
        /* <DEDUP_REMOVED lines=86> */
.L_x_975:
[----:B0-----:R-:W-:Y:S05]  /*8880*/  BSYNC B0 ;  /* 0x0000000000007941 */ /* 0x001fea0003800000 */
.L_x_974:
        /* <DEDUP_REMOVED lines=41> */
.L_x_977:
[----:B------:R-:W-:Y:S05]  /*8b20*/  BSYNC B0 ;  /* 0x0000000000007941 */ /* 0x000fea0003800000 */
.L_x_976:
        /* <DEDUP_REMOVED lines=22> */
.L_x_979:
[----:B------:R-:W-:Y:S05]  /*8c90*/  BSYNC B0 ;  /* 0x0000000000007941 */ /* 0x000fea0003800000 */
.L_x_978:
        /* <DEDUP_REMOVED lines=40> */
.L_x_982:
[----:B------:R-:W-:Y:S02]  /*8f20*/  MOV R32, UR16 ;  /* 0x0000001000207c02 */ /* 0x000fe40008000f00 */
[----:B------:R-:W-:-:S05]  /*8f30*/  MOV R33, UR17 ;  /* 0x0000001100217c02 */ /* 0x000fca0008000f00 */
[----:B------:R-:W2:Y:S01]  /*8f40*/  LDG.E.STRONG.GPU R32, [R32.64] ;  /* 0x0000001220207981 */ /* 0x000ea2000c1ef900 */
[----:B------:R-:W-:Y:S01]  /*8f50*/  YIELD ;  /* 0x0000000000007946 */ /* 0x000fe20003800000 */
[----:B--2---:R-:W-:Y:S01]  /*8f60*/  ISETP.NE.AND P6, PT, R32, R34, PT ;  /* 0x000000222000720c */ /* 0x004fe20003fc5270 */
[----:B------:R-:W-:-:S12]  /*8f70*/  CCTL.IVALL ;  /* 0x00000000ff00798f */ /* 0x000fd80002000000 */
[----:B------:R-:W-:Y:S05]  /*8f80*/  @P6 BRA `(.L_x_982) ;  /* 0xffffff9000006947 */ /* 0x000fea000383ffff */
.L_x_981:
        /* <DEDUP_REMOVED lines=27> */
.L_x_986:
        /* <DEDUP_REMOVED lines=151> */
.L_x_985:
        /* <DEDUP_REMOVED lines=87> */
.L_x_987:
[----:B01----:R-:W-:-:S04]  /*a020*/  LOP3.LUT P6, RZ, R3, 0x1, RZ, 0xc0, !PT ;  /* 0x0000000103ff7812 */ /* 0x003fc800078cc0ff */
[----:B------:R-:W-:-:S13]  /*a030*/  ISETP.NE.OR P6, PT, RZ, UR14, P6 ;  /* 0x0000000eff007c0c */ /* 0x000fda000b7c5670 */
[----:B------:R-:W-:Y:S05]  /*a040*/  @!P6 BRA `(.L_x_983) ;  /* 0x000002d00000e947 */ /* 0x000fea0003800000 */
.L_x_984:
        /* <DEDUP_REMOVED lines=45> */
.L_x_983:
        /* <DEDUP_REMOVED lines=15> */
.L_x_989:
[----:B------:R-:W-:Y:S05]  /*a410*/  BSYNC B0 ;  /* 0x0000000000007941 */ /* 0x000fea0003800000 */
.L_x_988:
        /* <DEDUP_REMOVED lines=25> */
.L_x_980:
        /* <DEDUP_REMOVED lines=35> */
.L_x_990:
        /* <DEDUP_REMOVED lines=22> */
.L_x_992:
[----:B------:R-:W-:Y:S05]  /*a940*/  BSYNC B0 ;  /* 0x0000000000007941 */ /* 0x000fea0003800000 */
.L_x_991:
        /* <DEDUP_REMOVED lines=28> */
.L_x_993:
        /* <DEDUP_REMOVED lines=24> */
.L_x_995:
[----:B------:R-:W-:Y:S05]  /*ac90*/  BSYNC B0 ;  /* 0x0000000000007941 */ /* 0x000fea0003800000 */
.L_x_994:
        /* <DEDUP_REMOVED lines=28> */
.L_x_996:
        /* <DEDUP_REMOVED lines=24> */
.L_x_998:
[----:B------:R-:W-:Y:S05]  /*afe0*/  BSYNC B0 ;  /* 0x0000000000007941 */ /* 0x000fea0003800000 */
.L_x_997:
        /* <DEDUP_REMOVED lines=28> */
.L_x_999:
        /* <DEDUP_REMOVED lines=24> */
.L_x_1001:
[----:B------:R-:W-:Y:S05]  /*b330*/  BSYNC B0 ;  /* 0x0000000000007941 */ /* 0x000fea0003800000 */
.L_x_1000:
        /* <DEDUP_REMOVED lines=28> */
.L_x_1002:
        /* <DEDUP_REMOVED lines=24> */
.L_x_1004:
[----:B------:R-:W-:Y:S05]  /*b680*/  BSYNC B0 ;  /* 0x0000000000007941 */ /* 0x000fea0003800000 */
.L_x_1003:
        /* <DEDUP_REMOVED lines=28> */
.L_x_1005:
        /* <DEDUP_REMOVED lines=24> */
.L_x_1007:
[----:B------:R-:W-:Y:S05]  /*b9d0*/  BSYNC B0 ;  /* 0x0000000000007941 */ /* 0x000fea0003800000 */
.L_x_1006:
        /* <DEDUP_REMOVED lines=28> */
.L_x_1008:
        /* <DEDUP_REMOVED lines=24> */
.L_x_1010:
[----:B------:R-:W-:Y:S05]  /*bd20*/  BSYNC B0 ;  /* 0x0000000000007941 */ /* 0x000fea0003800000 */
.L_x_1009:
        /* <DEDUP_REMOVED lines=33> */
.L_x_1011:
        /* <DEDUP_REMOVED lines=24> */
.L_x_1013:
[----:B------:R-:W-:Y:S05]  /*c0c0*/  BSYNC B0 ;  /* 0x0000000000007941 */ /* 0x000fea0003800000 */
.L_x_1012:
        /* <DEDUP_REMOVED lines=28> */
.L_x_1014:
        /* <DEDUP_REMOVED lines=24> */
.L_x_1016:
[----:B------:R-:W-:Y:S05]  /*c410*/  BSYNC B0 ;  /* 0x0000000000007941 */ /* 0x000fea0003800000 */
.L_x_1015:
        /* <DEDUP_REMOVED lines=28> */
.L_x_1017:
        /* <DEDUP_REMOVED lines=24> */
.L_x_1019:
[----:B------:R-:W-:Y:S05]  /*c760*/  BSYNC B0 ;  /* 0x0000000000007941 */ /* 0x000fea0003800000 */
.L_x_1018:
        /* <DEDUP_REMOVED lines=28> */
.L_x_1020:
        /* <DEDUP_REMOVED lines=22> */
.L_x_1022:
[----:B------:R-:W-:Y:S05]  /*ca90*/  BSYNC B0 ;  /* 0x0000000000007941 */ /* 0x000fea0003800000 */
.L_x_1021:
        /* <DEDUP_REMOVED lines=28> */
.L_x_1023:
        /* <DEDUP_REMOVED lines=22> */
.L_x_1025:
[----:B------:R-:W-:Y:S05]  /*cdc0*/  BSYNC B0 ;  /* 0x0000000000007941 */ /* 0x000fea0003800000 */
.L_x_1024:
        /* <DEDUP_REMOVED lines=28> */
.L_x_1026:
        /* <DEDUP_REMOVED lines=22> */
.L_x_1028:
[----:B------:R-:W-:Y:S05]  /*d0f0*/  BSYNC B0 ;  /* 0x0000000000007941 */ /* 0x000fea0003800000 */
.L_x_1027:
        /* <DEDUP_REMOVED lines=28> */
.L_x_1029:
        /* <DEDUP_REMOVED lines=22> */
.L_x_1031:
[----:B------:R-:W-:Y:S05]  /*d420*/  BSYNC B0 ;  /* 0x0000000000007941 */ /* 0x000fea0003800000 */
.L_x_1030:
        /* <DEDUP_REMOVED lines=28> */
.L_x_1032:
        /* <DEDUP_REMOVED lines=22> */
.L_x_1034:
[----:B------:R-:W-:Y:S05]  /*d750*/  BSYNC B0 ;  /* 0x0000000000007941 */ /* 0x000fea0003800000 */
.L_x_1033:
        /* <DEDUP_REMOVED lines=28> */
.L_x_1035:
        /* <DEDUP_REMOVED lines=22> */
.L_x_1037:
[----:B------:R-:W-:Y:S05]  /*da80*/  BSYNC B0 ;  /* 0x0000000000007941 */ /* 0x000fea0003800000 */
.L_x_1036:
        /* <DEDUP_REMOVED lines=28> */
.L_x_1038:
        /* <DEDUP_REMOVED lines=22> */
.L_x_1040:
[----:B------:R-:W-:Y:S05]  /*ddb0*/  BSYNC B0 ;  /* 0x0000000000007941 */ /* 0x000fea0003800000 */
.L_x_1039:
        /* <DEDUP_REMOVED lines=28> */
.L_x_1041:
        /* <DEDUP_REMOVED lines=22> */
.L_x_1043:
[----:B------:R-:W-:Y:S05]  /*e0e0*/  BSYNC B0 ;  /* 0x0000000000007941 */ /* 0x000fea0003800000 */
.L_x_1042:
        /* <DEDUP_REMOVED lines=28> */
.L_x_1044:
        /* <DEDUP_REMOVED lines=22> */
.L_x_1046:
[----:B------:R-:W-:Y:S05]  /*e410*/  BSYNC B0 ;  /* 0x0000000000007941 */ /* 0x000fea0003800000 */
.L_x_1045:
        /* <DEDUP_REMOVED lines=28> */
.L_x_1047:
        /* <DEDUP_REMOVED lines=22> */
.L_x_1049:
[----:B------:R-:W-:Y:S05]  /*e740*/  BSYNC B0 ;  /* 0x0000000000007941 */ /* 0x000fea0003800000 */
.L_x_1048:
        /* <DEDUP_REMOVED lines=28> */
.L_x_1050:
        /* <DEDUP_REMOVED lines=21> */
.L_x_1052:
[----:B------:R-:W-:Y:S05]  /*ea60*/  BSYNC B0 ;  /* 0x0000000000007941 */ /* 0x000fea0003800000 */
.L_x_1051:
        /* <DEDUP_REMOVED lines=27> */
.L_x_1053:
        /* <DEDUP_REMOVED lines=21> */
.L_x_1055:
[----:B------:R-:W-:Y:S05]  /*ed70*/  BSYNC B0 ;  /* 0x0000000000007941 */ /* 0x000fea0003800000 */
.L_x_1054:
        /* <DEDUP_REMOVED lines=27> */
.L_x_1056:
        /* <DEDUP_REMOVED lines=21> */
.L_x_1058:
[----:B------:R-:W-:Y:S05]  /*f080*/  BSYNC B0 ;  /* 0x0000000000007941 */ /* 0x000fea0003800000 */
.L_x_1057:
        /* <DEDUP_REMOVED lines=27> */
.L_x_1059:
        /* <DEDUP_REMOVED lines=21> */
.L_x_1061:
[----:B------:R-:W-:Y:S05]  /*f390*/  BSYNC B0 ;  /* 0x0000000000007941 */ /* 0x000fea0003800000 */
.L_x_1060:
        /* <DEDUP_REMOVED lines=27> */
.L_x_1062:
        /* <DEDUP_REMOVED lines=21> */
.L_x_1064:
[----:B------:R-:W-:Y:S05]  /*f6a0*/  BSYNC B0 ;  /* 0x0000000000007941 */ /* 0x000fea0003800000 */
.L_x_1063:
        /* <DEDUP_REMOVED lines=28> */
.L_x_1065:
        /* <DEDUP_REMOVED lines=26> */
.L_x_1067:
[----:B------:R-:W-:Y:S05]  /*fa10*/  BSYNC B0 ;  /* 0x0000000000007941 */ /* 0x000fea0003800000 */
.L_x_1066:
        /* <DEDUP_REMOVED lines=27> */
.L_x_1068:
        /* <DEDUP_REMOVED lines=26> */
.L_x_1070:
[----:B------:R-:W-:Y:S05]  /*fd70*/  BSYNC B0 ;  /* 0x0000000000007941 */ /* 0x000fea0003800000 */
.L_x_1069:
        /* <DEDUP_REMOVED lines=27> */
.L_x_1071:
        /* <DEDUP_REMOVED lines=26> */
.L_x_1073:
[----:B------:R-:W-:Y:S05]  /*100d0*/  BSYNC B0 ;  /* 0x0000000000007941 */ /* 0x000fea0003800000 */
.L_x_1072:
        /* <DEDUP_REMOVED lines=27> */
.L_x_1074:
        /* <DEDUP_REMOVED lines=26> */
.L_x_1076:
[----:B------:R-:W-:Y:S05]  /*10430*/  BSYNC B0 ;  /* 0x0000000000007941 */ /* 0x000fea0003800000 */
.L_x_1075:
        /* <DEDUP_REMOVED lines=27> */
.L_x_1077:
        /* <DEDUP_REMOVED lines=26> */
.L_x_1079:
[----:B------:R-:W-:Y:S05]  /*10790*/  BSYNC B0 ;  /* 0x0000000000007941 */ /* 0x000fea0003800000 */
.L_x_1078:
        /* <DEDUP_REMOVED lines=27> */
.L_x_1080:
        /* <DEDUP_REMOVED lines=28> */
.L_x_1082:
[----:B------:R-:W-:Y:S05]  /*10b10*/  BSYNC B0 ;  /* 0x0000000000007941 */ /* 0x000fea0003800000 */
.L_x_1081:
        /* <DEDUP_REMOVED lines=23> */
.L_x_1083:
        /* <DEDUP_REMOVED lines=23> */
.L_x_1085:
[----:B------:R-:W-:Y:S05]  /*10e00*/  BSYNC B0 ;  /* 0x0000000000007941 */ /* 0x000fea0003800000 */
.L_x_1084:
[----:B------:R-:W-:Y:S02]  /*10e10*/  ULDC UR5, c[0x0][0x10] ;  /* 0x0000040000057ab9 */ /* 0x000fe40000000800 */
[----:B------:R-:W-:Y:S02]  /*10e20*/  UIADD3 UR9, UR9, UR5, URZ ;  /* 0x0000000509097290 */ /* 0x000fe4000fffe03f */
[----:B------:R-:W-:Y:S02]  /*10e30*/  UIADD3 UR4, UR4, 0x1, URZ ;  /* 0x0000000104047890 */ /* 0x000fe4000fffe03f */
[----:B------:R-:W-:-:S06]  /*10e40*/  UISETP.GE.AND UP0, UPT, UR9, UR8, UPT ;  /* 0x000000080900728c */ /* 0x000fcc000bf06270 */
[----:B------:R-:W-:-:S13]  /*10e50*/  PLOP3.LUT P0, PT, PT, PT, UP0, 0x40, 0x0 ;  /* 0x000000000000781c */ /* 0x000fda0003f0e808 */
[----:B------:R-:W-:Y:S01]  /*10e60*/  @!P0 CALL.REL.NOINC `(.L_x_939) ;  /* 0x0000001000008944 */ /* 0x000fe20003c00000 */
[----:B------:R-:W-:Y:S05]  /*10e70*/  BRA `(.L_x_1086) ;  /* 0xfffefd6000007947 */ /* 0x000fea000383ffff */
.L_x_939:
        /* <DEDUP_REMOVED lines=18> */
.L_x_1088:
[----:B------:R-:W-:Y:S05]  /*10fa0*/  BSYNC B0 ;  /* 0x0000000000007941 */ /* 0x000fea0003800000 */
.L_x_1087:
        /* <DEDUP_REMOVED lines=11> */
.L_x_1090:
[----:B------:R-:W2:Y:S01]  /*11060*/  LDG.E.STRONG.GPU R5, [R2.64] ;  /* 0x0000001202057981 */ /* 0x000ea2000c1ef900 */
[----:B------:R-:W-:Y:S01]  /*11070*/  YIELD ;  /* 0x0000000000007946 */ /* 0x000fe20003800000 */
[----:B--2---:R-:W-:Y:S01]  /*11080*/  ISETP.NE.AND P0, PT, R5, R4, PT ;  /* 0x000000040500720c */ /* 0x004fe20003f05270 */
[----:B------:R-:W-:-:S12]  /*11090*/  CCTL.IVALL ;  /* 0x00000000ff00798f */ /* 0x000fd80002000000 */
[----:B------:R-:W-:Y:S05]  /*110a0*/  @P0 BRA `(.L_x_1090) ;  /* 0xffffffb000000947 */ /* 0x000fea000383ffff */
.L_x_1089:
        /* <DEDUP_REMOVED lines=25> */
.L_x_1091:
        /* <DEDUP_REMOVED lines=21> */
[----:B----4-:R-:W-:Y:S01]  /*11390*/  F2FP.PACK_AB R17, R13, R10 ;  /* 0x0000000a0d11723e */ /* 0x010fe200000000ff */
[----:B------:R0:W-:Y:S04]  /*113a0*/  STG.E [R2.64], R15 ;  /* 0x0000000f02007986 */ /* 0x0001e8000c101912 */
[----:B------:R0:W-:Y:S01]  /*113b0*/  STG.E [R4.64], R17 ;  /* 0x0000001104007986 */ /* 0x0001e2000c101912 */
[----:B------:R-:W-:Y:S05]  /*113c0*/  @P0 BRA `(.L_x_1091) ;  /* 0xfffffe7000000947 */ /* 0x000fea000383ffff */
[----:B------:R-:W-:Y:S05]  /*113d0*/  EXIT ;  /* 0x000000000000794d */ /* 0x000fea0003800000 */
.L_x_1092:
        /* <DEDUP_REMOVED lines=10> */
.L_x_5625:


//--------------------- .text._Z35group_norm_nhwc_bwd_one_pass_kernelI11Bf16IOFp16WLi512ELi120ELi480EEv26Group_norm_nhwc_bwd_params --------------------------
	.section	.text._Z35group_norm_nhwc_bwd_one_pass_kernelI11Bf16IOFp16WLi512ELi120ELi480EEv26Group_norm_nhwc_bwd_params,"ax",@progbits
	.sectioninfo	@"SHI_REGISTERS=128"
	.align	128
        .global         _Z35group_norm_nhwc_bwd_one_pass_kernelI11Bf16IOFp16WLi512ELi120ELi480EEv26Group_norm_nhwc_bwd_params
        .type           _Z35group_norm_nhwc_bwd_one_pass_kernelI11Bf16IOFp16WLi512ELi120ELi480EEv26Group_norm_nhwc_bwd_params,@function
        .size           _Z35group_norm_nhwc_bwd_one_pass_kernelI11Bf16IOFp16WLi512ELi120ELi480EEv26Group_norm_nhwc_bwd_params,(.L_x_5626 - _Z35group_norm_nhwc_bwd_one_pass_kernelI11Bf16IOFp16WLi512ELi120ELi480EEv26Group_norm_nhwc_bwd_params)
        .other          _Z35group_norm_nhwc_bwd_one_pass_kernelI11Bf16IOFp16WLi512ELi120ELi480EEv26Group_norm_nhwc_bwd_params,@"STO_CUDA_ENTRY STV_DEFAULT"
_Z35group_norm_nhwc_bwd_one_pass_kernelI11Bf16IOFp16WLi512ELi120ELi480EEv26Group_norm_nhwc_bwd_params:
.text._Z35group_norm_nhwc_bwd_one_pass_kernelI11Bf16IOFp16WLi512ELi120ELi480EEv26Group_norm_nhwc_bwd_params:
        /* <DEDUP_REMOVED lines=41> */
.L_x_1179:
        /* <DEDUP_REMOVED lines=2893> */
[----:B--2---:R-:W-:-:S02]  /*b760*/  @P2 HADD2.F32 R18, -RZ, R11.H0_H0 ;  /* 0x2000000bff122230 */ /* 0x004fc40000004100 */
[----:B---3--:R-:W-:Y:S02]  /*b770*/  HADD2.F32 R19, -RZ, R19.H0_H0 ;  /* 0x20000013ff137230 */ /* 0x008fe40000004100 */
[----:B----4-:R-:W-:Y:S02]  /*b780*/  @P2 HADD2.F32 R17, -RZ, R2.H0_H0 ;  /* 0x20000002ff112230 */ /* 0x010fe40000004100 */
[----:B-----5:R-:W-:Y:S02]  /*b790*/  HADD2.F32 R16, -RZ, R8.H0_H0 ;  /* 0x20000008ff107230 */ /* 0x020fe40000004100 */
.L_x_1095:
[----:B------:R-:W-:Y:S05]  /*b7a0*/  BSYNC B0 ;  /* 0x0000000000007941 */ /* 0x000fea0003800000 */
.L_x_1094:
        /* <DEDUP_REMOVED lines=49> */
.L_x_1096:
        /* <DEDUP_REMOVED lines=49> */
.L_x_1097:
        /* <DEDUP_REMOVED lines=56> */
.L_x_1098:
        /* <DEDUP_REMOVED lines=50> */
.L_x_1099:
        /* <DEDUP_REMOVED lines=49> */
.L_x_1100:
        /* <DEDUP_REMOVED lines=49> */
.L_x_1101:
        /* <DEDUP_REMOVED lines=44> */
.L_x_1102:
        /* <DEDUP_REMOVED lines=40> */
.L_x_1103:
        /* <DEDUP_REMOVED lines=40> */
.L_x_1104:
        /* <DEDUP_REMOVED lines=40> */
.L_x_1105:
        /* <DEDUP_REMOVED lines=40> */
.L_x_1106:
        /* <DEDUP_REMOVED lines=40> */
.L_x_1107:
        /* <DEDUP_REMOVED lines=40> */
.L_x_1108:
        /* <DEDUP_REMOVED lines=40> */
.L_x_1109:
        /* <DEDUP_REMOVED lines=40> */
.L_x_1110:
        /* <DEDUP_REMOVED lines=44> */
.L_x_1111:
        /* <DEDUP_REMOVED lines=49> */
.L_x_1112:
        /* <DEDUP_REMOVED lines=49> */
.L_x_1113:
        /* <DEDUP_REMOVED lines=49> */
.L_x_1114:
        /* <DEDUP_REMOVED lines=45> */
.L_x_1115:
        /* <DEDUP_REMOVED lines=37> */
.L_x_1116:
        /* <DEDUP_REMOVED lines=39> */
.L_x_1117:
        /* <DEDUP_REMOVED lines=39> */
.L_x_1118:
        /* <DEDUP_REMOVED lines=39> */
.L_x_1119:
        /* <DEDUP_REMOVED lines=39> */
.L_x_1120:
        /* <DEDUP_REMOVED lines=36> */
.L_x_1121:
        /* <DEDUP_REMOVED lines=37> */
.L_x_1122:
        /* <DEDUP_REMOVED lines=37> */
.L_x_1123:
        /* <DEDUP_REMOVED lines=35> */
.L_x_1124:
        /* <DEDUP_REMOVED lines=36> */
.L_x_1125:
        /* <DEDUP_REMOVED lines=35> */
.L_x_1126:
        /* <DEDUP_REMOVED lines=35> */
.L_x_1127:
        /* <DEDUP_REMOVED lines=37> */
.L_x_1128:
        /* <DEDUP_REMOVED lines=39> */
.L_x_1129:
        /* <DEDUP_REMOVED lines=39> */
.L_x_1130:
        /* <DEDUP_REMOVED lines=39> */
.L_x_1131:
        /* <DEDUP_REMOVED lines=39> */
.L_x_1132:
        /* <DEDUP_REMOVED lines=39> */
.L_x_1133:
        /* <DEDUP_REMOVED lines=37> */
.L_x_1134:
        /* <DEDUP_REMOVED lines=37> */
.L_x_1135:
        /* <DEDUP_REMOVED lines=37> */
.L_x_1136:
        /* <DEDUP_REMOVED lines=37> */
.L_x_1137:
        /* <DEDUP_REMOVED lines=37> */
.L_x_1138:
        /* <DEDUP_REMOVED lines=37> */
.L_x_1139:
        /* <DEDUP_REMOVED lines=37> */
.L_x_1140:
        /* <DEDUP_REMOVED lines=37> */
.L_x_1141:
        /* <DEDUP_REMOVED lines=37> */
.L_x_1142:
        /* <DEDUP_REMOVED lines=37> */
.L_x_1143:
        /* <DEDUP_REMOVED lines=37> */
.L_x_1144:
        /* <DEDUP_REMOVED lines=37> */
.L_x_1145:
        /* <DEDUP_REMOVED lines=37> */
.L_x_1146:
        /* <DEDUP_REMOVED lines=37> */
.L_x_1147:
        /* <DEDUP_REMOVED lines=39> */
.L_x_1148:
        /* <DEDUP_REMOVED lines=39> */
.L_x_1149:
        /* <DEDUP_REMOVED lines=39> */
.L_x_1150:
        /* <DEDUP_REMOVED lines=39> */
.L_x_1151:
        /* <DEDUP_REMOVED lines=39> */
.L_x_1152:
        /* <DEDUP_REMOVED lines=39> */
.L_x_1153:
        /* <DEDUP_REMOVED lines=39> */
.L_x_1154:
        /* <DEDUP_REMOVED lines=39> */
.L_x_1155:
        /* <DEDUP_REMOVED lines=41> */
.L_x_1156:
        /* <DEDUP_REMOVED lines=41> */
.L_x_1157:
        /* <DEDUP_REMOVED lines=46> */
.L_x_1158:
        /* <DEDUP_REMOVED lines=54> */
.L_x_1159:
        /* <DEDUP_REMOVED lines=247> */
.L_x_1161:
[----:B------:R-:W-:Y:S05]  /*16900*/  BSYNC B0 ;  /* 0x0000000000007941 */ /* 0x000fea0003800000 */
.L_x_1160:
        /* <DEDUP_REMOVED lines=39> */
.L_x_1163:
[----:B------:R-:W-:Y:S05]  /*16b80*/  BSYNC B0 ;  /* 0x0000000000007941 */ /* 0x000fea0003800000 */
.L_x_1162:
        /* <DEDUP_REMOVED lines=20> */
.L_x_1165:
[----:B------:R-:W-:Y:S05]  /*16cd0*/  BSYNC B0 ;  /* 0x0000000000007941 */ /* 0x000fea0003800000 */
.L_x_1164:
        /* <DEDUP_REMOVED lines=33> */
.L_x_1168:
[----:B------:R-:W2:Y:S01]  /*16ef0*/  LDG.E.STRONG.GPU R2, [R12.64] ;  /* 0x0000000e0c027981 */ /* 0x000ea2000c1ef900 */
[----:B------:R-:W-:Y:S01]  /*16f00*/  YIELD ;  /* 0x0000000000007946 */ /* 0x000fe20003800000 */
[----:B--2---:R-:W-:-:S05]  /*16f10*/  CCTL.IVALL ;  /* 0x00000000ff00798f */ /* 0x004fca0002000000 */
[----:B------:R0:W-:Y:S01]  /*16f20*/  STL [R1], R2 ;  /* 0x0000000201007387 */ /* 0x0001e20000100800 */
[----:B------:R-:W-:-:S13]  /*16f30*/  ISETP.NE.AND P0, PT, R2, R3, PT ;  /* 0x000000030200720c */ /* 0x000fda0003f05270 */
[----:B0-----:R-:W-:Y:S05]  /*16f40*/  @P0 BRA `(.L_x_1168) ;  /* 0xffffffa000000947 */ /* 0x001fea000383ffff */
.L_x_1167:
        /* <DEDUP_REMOVED lines=17> */
.L_x_1172:
        /* <DEDUP_REMOVED lines=116> */
.L_x_1171:
        /* <DEDUP_REMOVED lines=62> */
.L_x_1173:
[----:B------:R-:W-:-:S13]  /*17b80*/  ISETP.NE.OR P0, PT, R2, RZ, P0 ;  /* 0x000000ff0200720c */ /* 0x000fda0000705670 */
[----:B------:R-:W-:Y:S05]  /*17b90*/  @!P0 BRA `(.L_x_1169) ;  /* 0x0000020000008947 */ /* 0x000fea0003800000 */
.L_x_1170:
        /* <DEDUP_REMOVED lines=32> */
.L_x_1169:
        /* <DEDUP_REMOVED lines=13> */
.L_x_1175:
[----:B------:R-:W-:Y:S05]  /*17e70*/  BSYNC B0 ;  /* 0x0000000000007941 */ /* 0x000fea0003800000 */
.L_x_1174:
        /* <DEDUP_REMOVED lines=16> */
.L_x_1166:
[----:B------:R-:W-:Y:S01]  /*17f80*/  @!P2 STS.64 [0x90], R124 ;  /* 0x0000907cff00a388 */ /* 0x000fe20000000a00 */
[----:B0-----:R-:W-:-:S03]  /*17f90*/  HFMA2.MMA R13, -RZ, RZ, 0, 0 ;  /* 0x00000000ff0d7435 */ /* 0x001fc600000001ff */
[----:B------:R-:W-:Y:S01]  /*17fa0*/  BAR.SYNC.DEFER_BLOCKING 0x0 ;  /* 0x0000000000007b1d */ /* 0x000fe20000010000 */
[----:B------:R-:W-:-:S05]  /*17fb0*/  ISETP.NE.AND P2, PT, RZ, UR19, PT ;  /* 0x00000013ff007c0c */ /* 0x000fca000bf45270 */
[----:B------:R-:W0:Y:S02]  /*17fc0*/  LDS.64 R2, [0x90] ;  /* 0x00009000ff027984 */ /* 0x000e240000000a00 */
[----:B0-----:R-:W-:Y:S02]  /*17fd0*/  FMUL.FTZ R10, R2, c[0x0][0x20c] ;  /* 0x00008300020a7a20 */ /* 0x001fe40000410000 */
[----:B------:R-:W-:Y:S02]  /*17fe0*/  FMUL.FTZ R11, R3, c[0x0][0x20c] ;  /* 0x00008300030b7a20 */ /* 0x000fe40000410000 */
.L_x_1178:
        /* <DEDUP_REMOVED lines=101> */
.L_x_1177:
[----:B------:R-:W-:Y:S05]  /*18640*/  BSYNC B0 ;  /* 0x0000000000007941 */ /* 0x000fea0003800000 */
.L_x_1176:
        /* <DEDUP_REMOVED lines=10> */
.L_x_1093:
        /* <DEDUP_REMOVED lines=19> */
.L_x_1181:
[----:B------:R-:W-:Y:S05]  /*18820*/  BSYNC B0 ;  /* 0x0000000000007941 */ /* 0x000fea0003800000 */
.L_x_1180:
        /* <DEDUP_REMOVED lines=11> */
.L_x_1183:
[----:B------:R-:W2:Y:S01]  /*188e0*/  LDG.E.STRONG.GPU R5, [R2.64] ;  /* 0x0000000e02057981 */ /* 0x000ea2000c1ef900 */
[----:B------:R-:W-:Y:S01]  /*188f0*/  YIELD ;  /* 0x0000000000007946 */ /* 0x000fe20003800000 */
[----:B--2---:R-:W-:Y:S01]  /*18900*/  ISETP.NE.AND P0, PT, R5, R0, PT ;  /* 0x000000000500720c */ /* 0x004fe20003f05270 */
[----:B------:R-:W-:-:S12]  /*18910*/  CCTL.IVALL ;  /* 0x00000000ff00798f */ /* 0x000fd80002000000 */
[----:B------:R-:W-:Y:S05]  /*18920*/  @P0 BRA `(.L_x_1183) ;  /* 0xffffffb000000947 */ /* 0x000fea000383ffff */
.L_x_1182:
        /* <DEDUP_REMOVED lines=27> */
.L_x_1184:
        /* <DEDUP_REMOVED lines=19> */
[----:B---3--:R-:W-:Y:S02]  /*18c10*/  F2FP.PACK_AB R15, R9, R0 ;  /* 0x00000000090f723e */ /* 0x008fe400000000ff */
[----:B------:R-:W-:Y:S02]  /*18c20*/  ISETP.GT.U32.AND P0, PT, R14, R7, PT ;  /* 0x000000070e00720c */ /* 0x000fe40003f04070 */
[----:B----4-:R-:W-:Y:S01]  /*18c30*/  F2FP.PACK_AB R17, R13, R10 ;  /* 0x0000000a0d11723e */ /* 0x010fe200000000ff */
[----:B------:R0:W-:Y:S01]  /*18c40*/  STG.E [R2.64], R15 ;  /* 0x0000000f02007986 */ /* 0x0001e2000c10190e */
[----:B------:R-:W-:-:S03]  /*18c50*/  SHF.R.S32.HI R8, RZ, 0x1f, R7 ;  /* 0x0000001fff087819 */ /* 0x000fc60000011407 */
[----:B------:R0:W-:Y:S01]  /*18c60*/  STG.E [R4.64], R17 ;  /* 0x0000001104007986 */ /* 0x0001e2000c10190e */
[----:B------:R-:W-:-:S13]  /*18c70*/  ISETP.GT.AND.EX P0, PT, R25, R8, PT, P0 ;  /* 0x000000081900720c */ /* 0x000fda0003f04300 */
[----:B0-----:R-:W-:Y:S05]  /*18c80*/  @P0 BRA `(.L_x_1184) ;  /* 0xfffffe5000000947 */ /* 0x001fea000383ffff */
[----:B------:R-:W-:Y:S05]  /*18c90*/  EXIT ;  /* 0x000000000000794d */ /* 0x000fea0003800000 */
.L_x_1185:
        /* <DEDUP_REMOVED lines=14> */
.L_x_5626:


//--------------------- .text._Z35group_norm_nhwc_bwd_one_pass_kernelI11Fp16IOFp32WLi64ELi120ELi480EEv26Group_norm_nhwc_bwd_params --------------------------
	.section	.text._Z35group_norm_nhwc_bwd_one_pass_kernelI11Fp16IOFp32WLi64ELi120ELi480EEv26Group_norm_nhwc_bwd_params,"ax",@progbits
	.sectioninfo	@"SHI_REGISTERS=64"
	.align	128
        .global         _Z35group_norm_nhwc_bwd_one_pass_kernelI11Fp16IOFp32WLi64ELi120ELi480EEv26Group_norm_nhwc_bwd_params
        .type           _Z35group_norm_nhwc_bwd_one_pass_kernelI11Fp16IOFp32WLi64ELi120ELi480EEv26Group_norm_nhwc_bwd_params,@function
        .size           _Z35group_norm_nhwc_bwd_one_pass_kernelI11Fp16IOFp32WLi64ELi120ELi480EEv26Group_norm_nhwc_bwd_params,(.L_x_5627 - _Z35group_norm_nhwc_bwd_one_pass_kernelI11Fp16IOFp32WLi64ELi120ELi480EEv26Group_norm_nhwc_bwd_params)
        .other          _Z35group_norm_nhwc_bwd_one_pass_kernelI11Fp16IOFp32WLi64ELi120ELi480EEv26Group_norm_nhwc_bwd_params,@"STO_CUDA_ENTRY STV_DEFAULT"
_Z35group_norm_nhwc_bwd_one_pass_kernelI11Fp16IOFp32WLi64ELi120ELi480EEv26Group_norm_nhwc_bwd_params:
.text._Z35group_norm_nhwc_bwd_one_pass_kernelI11Fp16IOFp32WLi64ELi120ELi480EEv26Group_norm_nhwc_bwd_params:
        /* <DEDUP_REMOVED lines=65> */
.L_x_1237:
        /* <DEDUP_REMOVED lines=208> */
.L_x_1188:
[----:B--23--:R-:W-:Y:S05]  /*1110*/  BSYNC B0 ;  /* 0x0000000000007941 */ /* 0x00cfea0003800000 */
.L_x_1187:
[----:B------:R-:W-:Y:S01]  /*1120*/  ISETP.NE.AND P0, PT, RZ, UR16, PT ;  /* 0x00000010ff007c0c */ /* 0x000fe2000bf05270 */
[--C-:B-----5:R-:W-:Y:S01]  /*1130*/  HADD2.F32 R8, -RZ, R34.reuse.H0_H0 ;  /* 0x20000022ff087230 */ /* 0x120fe20000004100 */
[----:B------:R-:W-:Y:S01]  /*1140*/  LOP3.LUT R4, R4, 0xfffffffb, RZ, 0xc0, !PT ;  /* 0xfffffffb04047812 */ /* 0x000fe200078ec0ff */
[----:B0-----:R-:W-:Y:S02]  /*1150*/  HADD2.F32 R16, -RZ, R34.H1_H1 ;  /* 0x30000022ff107230 */ /* 0x001fe40000004100 */
[--C-:B------:R-:W-:Y:S01]  /*1160*/  HADD2.F32 R17, -RZ, R43.reuse.H0_H0 ;  /* 0x2000002bff117230 */ /* 0x100fe20000004100 */
[----:B------:R-:W-:Y:S01]  /*1170*/  FADD.FTZ R21, R8, -UR17 ;  /* 0x8000001108157e21 */ /* 0x000fe20008010000 */
[----:B------:R-:W-:Y:S01]  /*1180*/  HADD2.F32 R8, -RZ, R43.H1_H1 ;  /* 0x3000002bff087230 */ /* 0x000fe20000004100 */
[----:B------:R-:W-:-:S02]  /*1190*/  FADD.FTZ R16, R16, -UR17 ;  /* 0x8000001110107e21 */ /* 0x000fc40008010000 */
[----:B------:R-:W-:Y:S02]  /*11a0*/  FMUL.FTZ R21, R21, UR12 ;  /* 0x0000000c15157c20 */ /* 0x000fe40008410000 */
[----:B------:R-:W-:Y:S01]  /*11b0*/  FMUL.FTZ R16, R16, UR12 ;  /* 0x0000000c10107c20 */ /* 0x000fe20008410000 */
        /* <DEDUP_REMOVED lines=20> */
.L_x_1189:
[----:B------:R-:W-:Y:S01]  /*1300*/  FMUL.FTZ R18, R17, R14 ;  /* 0x0000000e11127220 */ /* 0x000fe20000410000 */
[--C-:B------:R-:W-:Y:S01]  /*1310*/  HADD2.F32 R20, -RZ, R35.reuse.H0_H0 ;  /* 0x20000023ff147230 */ /* 0x100fe20000004100 */
[----:B------:R-:W-:Y:S01]  /*1320*/  FMUL.FTZ R19, R8, R15 ;  /* 0x0000000f08137220 */ /* 0x000fe20000410000 */
[----:B------:R-:W-:Y:S01]  /*1330*/  HADD2.F32 R22, -RZ, R35.H1_H1 ;  /* 0x30000023ff167230 */ /* 0x000fe20000004100 */
[----:B------:R-:W-:Y:S02]  /*1340*/  FFMA.FTZ R23, R21, R18, RZ ;  /* 0x0000001215177223 */ /* 0x000fe400000100ff */
[----:B------:R-:W-:Y:S02]  /*1350*/  FADD.FTZ R18, RZ, R18 ;  /* 0x00000012ff127221 */ /* 0x000fe40000010000 */
[----:B------:R-:W-:-:S02]  /*1360*/  FADD.FTZ R20, R20, -UR17 ;  /* 0x8000001114147e21 */ /* 0x000fc40008010000 */
[----:B------:R-:W-:Y:S02]  /*1370*/  FADD.FTZ R22, R22, -UR17 ;  /* 0x8000001116167e21 */ /* 0x000fe40008010000 */
[----:B------:R-:W-:Y:S02]  /*1380*/  FFMA.FTZ R23, R16, R19, R23 ;  /* 0x0000001310177223 */ /* 0x000fe40000010017 */
[----:B------:R-:W-:Y:S01]  /*1390*/  FADD.FTZ R19, R19, R18 ;  /* 0x0000001213137221 */ /* 0x000fe20000010000 */
[--C-:B------:R-:W-:Y:S01]  /*13a0*/  HADD2.F32 R18, -RZ, R42.reuse.H0_H0 ;  /* 0x2000002aff127230 */ /* 0x100fe20000004100 */
[----:B------:R-:W-:Y:S02]  /*13b0*/  FMUL.FTZ R25, R20, UR12 ;  /* 0x0000000c14197c20 */ /* 0x000fe40008410000 */
[----:B------:R-:W-:Y:S01]  /*13c0*/  FFMA.FTZ R24, R21, R17, RZ ;  /* 0x0000001115187223 */ /* 0x000fe200000100ff */
[----:B------:R-:W-:Y:S01]  /*13d0*/  HADD2.F32 R21, -RZ, R42.H1_H1 ;  /* 0x3000002aff157230 */ /* 0x000fe20000004100 */
        /* <DEDUP_REMOVED lines=20> */
.L_x_1190:
[----:B------:R-:W-:Y:S02]  /*1520*/  FADD.FTZ R27, RZ, R17 ;  /* 0x00000011ff1b7221 */ /* 0x000fe40000010000 */
[----:B------:R-:W-:Y:S02]  /*1530*/  FFMA.FTZ R17, R25, R18, R24 ;  /* 0x0000001219117223 */ /* 0x000fe40000010018 */
[----:B------:R-:W-:Y:S02]  /*1540*/  FFMA.FTZ R24, R16, R8, RZ ;  /* 0x0000000810187223 */ /* 0x000fe400000100ff */
[----:B------:R-:W-:Y:S02]  /*1550*/  FADD.FTZ R16, RZ, R8 ;  /* 0x00000008ff107221 */ /* 0x000fe40000010000 */
[----:B------:R-:W-:Y:S02]  /*1560*/  FMUL.FTZ R22, R18, R14 ;  /* 0x0000000e12167220 */ /* 0x000fe40000410000 */
[----:B------:R-:W-:Y:S01]  /*1570*/  FFMA.FTZ R8, R20, R21, R24 ;  /* 0x0000001514087223 */ /* 0x000fe20000010018 */
[----:B------:R-:W-:Y:S01]  /*1580*/  HADD2.F32 R24, -RZ, R41.H0_H0 ;  /* 0x20000029ff187230 */ /* 0x000fe20000004100 */
[----:B------:R-:W-:-:S02]  /*1590*/  FADD.FTZ R16, R16, R21 ;  /* 0x0000001510107221 */ /* 0x000fc40000010000 */
[----:B------:R-:W-:Y:S02]  /*15a0*/  FFMA.FTZ R23, R25, R22, R23 ;  /* 0x0000001619177223 */ /* 0x000fe40000010017 */
[----:B------:R-:W-:Y:S02]  /*15b0*/  FMUL.FTZ R21, R21, R15 ;  /* 0x0000000f15157220 */ /* 0x000fe40000410000 */
[----:B------:R-:W-:Y:S01]  /*15c0*/  FADD.FTZ R22, R19, R22 ;  /* 0x0000001613167221 */ /* 0x000fe20000010000 */
[--C-:B------:R-:W-:Y:S01]  /*15d0*/  HADD2.F32 R19, -RZ, R32.reuse.H0_H0 ;  /* 0x20000020ff137230 */ /* 0x100fe20000004100 */
[----:B------:R-:W-:Y:S01]  /*15e0*/  FFMA.FTZ R23, R20, R21, R23 ;  /* 0x0000001514177223 */ /* 0x000fe20000010017 */
[----:B------:R-:W-:Y:S01]  /*15f0*/  HADD2.F32 R20, -RZ, R32.H1_H1 ;  /* 0x30000020ff147230 */ /* 0x000fe20000004100 */
[----:B------:R-:W-:Y:S02]  /*1600*/  FADD.FTZ R18, R27, R18 ;  /* 0x000000121b127221 */ /* 0x000fe40000010000 */
[----:B------:R-:W-:-:S02]  /*1610*/  FADD.FTZ R25, R19, -UR17 ;  /* 0x8000001113197e21 */ /* 0x000fc40008010000 */
[----:B------:R-:W-:Y:S02]  /*1620*/  FADD.FTZ R20, R20, -UR17 ;  /* 0x8000001114147e21 */ /* 0x000fe40008010000 */
[----:B------:R-:W-:Y:S01]  /*1630*/  FADD.FTZ R19, R21, R22 ;  /* 0x0000001615137221 */ /* 0x000fe20000010000 */
[----:B------:R-:W-:Y:S01]  /*1640*/  HADD2.F32 R21, -RZ, R41.H1_H1 ;  /* 0x30000029ff157230 */ /* 0x000fe20000004100 */
        /* <DEDUP_REMOVED lines=21> */
.L_x_1191:
[----:B------:R-:W-:Y:S02]  /*17a0*/  FMUL.FTZ R22, R24, R14 ;  /* 0x0000000e18167220 */ /* 0x000fe40000410000 */
[----:B------:R-:W-:Y:S02]  /*17b0*/  FADD.FTZ R16, R16, R21 ;  /* 0x0000001510107221 */ /* 0x000fe40000010000 */
[C---:B------:R-:W-:Y:S02]  /*17c0*/  FFMA.FTZ R8, R20.reuse, R21, R8 ;  /* 0x0000001514087223 */ /* 0x040fe40000010008 */
[----:B------:R-:W-:Y:S02]  /*17d0*/  FFMA.FTZ R23, R25, R22, R23 ;  /* 0x0000001619177223 */ /* 0x000fe40000010017 */
[----:B------:R-:W-:Y:S02]  /*17e0*/  FMUL.FTZ R21, R21, R15 ;  /* 0x0000000f15157220 */ /* 0x000fe40000410000 */
[----:B------:R-:W-:Y:S01]  /*17f0*/  FADD.FTZ R22, R19, R22 ;  /* 0x0000001613167221 */ /* 0x000fe20000010000 */
[--C-:B------:R-:W-:Y:S01]  /*1800*/  HADD2.F32 R19, -RZ, R33.reuse.H0_H0 ;  /* 0x20000021ff137230 */ /* 0x100fe20000004100 */
[----:B------:R-:W-:Y:S01]  /*1810*/  FFMA.FTZ R23, R20, R21, R23 ;  /* 0x0000001514177223 */ /* 0x000fe20000010017 */
[----:B------:R-:W-:Y:S01]  /*1820*/  HADD2.F32 R20, -RZ, R33.H1_H1 ;  /* 0x30000021ff147230 */ /* 0x000fe20000004100 */
[----:B------:R-:W-:-:S02]  /*1830*/  FFMA.FTZ R17, R25, R24, R17 ;  /* 0x0000001819117223 */ /* 0x000fc40000010011 */
[----:B------:R-:W-:Y:S02]  /*1840*/  FADD.FTZ R25, R19, -UR17 ;  /* 0x8000001113197e21 */ /* 0x000fe40008010000 */
[----:B------:R-:W-:Y:S02]  /*1850*/  FADD.FTZ R20, R20, -UR17 ;  /* 0x8000001114147e21 */ /* 0x000fe40008010000 */
[----:B------:R-:W-:Y:S01]  /*1860*/  FADD.FTZ R18, R18, R24 ;  /* 0x0000001812127221 */ /* 0x000fe20000010000 */
[--C-:B------:R-:W-:Y:S01]  /*1870*/  HADD2.F32 R24, -RZ, R40.reuse.H0_H0 ;  /* 0x20000028ff187230 */ /* 0x100fe20000004100 */
        /* <DEDUP_REMOVED lines=23> */
.L_x_1192:
        /* <DEDUP_REMOVED lines=37> */
.L_x_1193:
        /* <DEDUP_REMOVED lines=37> */
.L_x_1194:
        /* <DEDUP_REMOVED lines=37> */
.L_x_1195:
[----:B------:R-:W-:Y:S02]  /*20e0*/  FMUL.FTZ R22, R24, R14 ;  /* 0x0000000e18167220 */ /* 0x000fe40000410000 */
[C---:B------:R-:W-:Y:S02]  /*20f0*/  FFMA.FTZ R17, R25.reuse, R24, R17 ;  /* 0x0000001819117223 */ /* 0x040fe40000010011 */
[----:B------:R-:W-:Y:S02]  /*2100*/  FFMA.FTZ R25, R25, R22, R23 ;  /* 0x0000001619197223 */ /* 0x000fe40000010017 */
[----:B------:R-:W-:Y:S02]  /*2110*/  FMUL.FTZ R23, R21, R15 ;  /* 0x0000000f15177220 */ /* 0x000fe40000410000 */
[----:B------:R-:W-:Y:S02]  /*2120*/  FADD.FTZ R18, R18, R24 ;  /* 0x0000001812127221 */ /* 0x000fe40000010000 */
[----:B------:R-:W-:-:S02]  /*2130*/  FADD.FTZ R16, R16, R21 ;  /* 0x0000001510107221 */ /* 0x000fc40000010000 */
[C---:B------:R-:W-:Y:S02]  /*2140*/  FFMA.FTZ R8, R20.reuse, R21, R8 ;  /* 0x0000001514087223 */ /* 0x040fe40000010008 */
[----:B------:R-:W-:Y:S01]  /*2150*/  FADD.FTZ R24, R19, R22 ;  /* 0x0000001613187221 */ /* 0x000fe20000010000 */
[--C-:B------:R-:W-:Y:S01]  /*2160*/  HADD2.F32 R19, -RZ, R7.reuse.H0_H0 ;  /* 0x20000007ff137230 */ /* 0x100fe20000004100 */
[----:B------:R-:W-:Y:S01]  /*2170*/  FFMA.FTZ R21, R20, R23, R25 ;  /* 0x0000001714157223 */ /* 0x000fe20000010019 */
[----:B------:R-:W-:Y:S01]  /*2180*/  HADD2.F32 R20, -RZ, R7.H1_H1 ;  /* 0x30000007ff147230 */ /* 0x000fe20000004100 */
[----:B------:R-:W-:Y:S01]  /*2190*/  FADD.FTZ R24, R23, R24 ;  /* 0x0000001817187221 */ /* 0x000fe20000010000 */
[----:B------:R-:W-:Y:S01]  /*21a0*/  HADD2.F32 R23, -RZ, R36.H1_H1 ;  /* 0x30000024ff177230 */ /* 0x000fe20000004100 */
[----:B------:R-:W-:Y:S02]  /*21b0*/  FADD.FTZ R19, R19, -UR17 ;  /* 0x8000001113137e21 */ /* 0x000fe40008010000 */
[----:B------:R-:W-:-:S02]  /*21c0*/  FADD.FTZ R22, R20, -UR17 ;  /* 0x8000001114167e21 */ /* 0x000fc40008010000 */
[----:B------:R-:W-:Y:S01]  /*21d0*/  FMUL.FTZ R20, R19, UR12 ;  /* 0x0000000c13147c20 */ /* 0x000fe20008410000 */
[----:B------:R-:W-:Y:S01]  /*21e0*/  HADD2.F32 R19, -RZ, R36.H0_H0 ;  /* 0x20000024ff137230 */ /* 0x000fe20000004100 */
        /* <DEDUP_REMOVED lines=20> */
.L_x_1196:
        /* <DEDUP_REMOVED lines=81> */
.L_x_1198:
[----:B0-----:R-:W-:Y:S05]  /*2840*/  BSYNC B0 ;  /* 0x0000000000007941 */ /* 0x001fea0003800000 */
.L_x_1197:
        /* <DEDUP_REMOVED lines=41> */
.L_x_1200:
[----:B------:R-:W-:Y:S05]  /*2ae0*/  BSYNC B0 ;  /* 0x0000000000007941 */ /* 0x000fea0003800000 */
.L_x_1199:
        /* <DEDUP_REMOVED lines=19> */
.L_x_1202:
[----:B------:R-:W-:Y:S05]  /*2c20*/  BSYNC B0 ;  /* 0x0000000000007941 */ /* 0x000fea0003800000 */
.L_x_1201:
        /* <DEDUP_REMOVED lines=32> */
.L_x_1205:
[----:B------:R-:W2:Y:S01]  /*2e30*/  LDG.E.STRONG.GPU R20, [R16.64] ;  /* 0x0000000e10147981 */ /* 0x000ea2000c1ef900 */
[----:B------:R-:W-:Y:S01]  /*2e40*/  YIELD ;  /* 0x0000000000007946 */ /* 0x000fe20003800000 */
[----:B--2---:R-:W-:Y:S01]  /*2e50*/  ISETP.NE.AND P6, PT, R20, R23, PT ;  /* 0x000000171400720c */ /* 0x004fe20003fc5270 */
[----:B------:R-:W-:-:S12]  /*2e60*/  CCTL.IVALL ;  /* 0x00000000ff00798f */ /* 0x000fd80002000000 */
[----:B------:R-:W-:Y:S05]  /*2e70*/  @P6 BRA `(.L_x_1205) ;  /* 0xffffffb000006947 */ /* 0x000fea000383ffff */
.L_x_1204:
        /* <DEDUP_REMOVED lines=26> */
.L_x_1209:
        /* <DEDUP_REMOVED lines=116> */
.L_x_1208:
        /* <DEDUP_REMOVED lines=64> */
.L_x_1210:
[----:B------:R-:W-:-:S04]  /*3b60*/  LOP3.LUT P6, RZ, R4, 0x1, RZ, 0xc0, !PT ;  /* 0x0000000104ff7812 */ /* 0x000fc800078cc0ff */
[----:B------:R-:W-:-:S13]  /*3b70*/  ISETP.NE.OR P6, PT, RZ, UR4, P6 ;  /* 0x00000004ff007c0c */ /* 0x000fda000b7c5670 */
[----:B------:R-:W-:Y:S05]  /*3b80*/  @!P6 BRA `(.L_x_1206) ;  /* 0x000002000000e947 */ /* 0x000fea0003800000 */
.L_x_1207:
        /* <DEDUP_REMOVED lines=32> */
.L_x_1206:
        /* <DEDUP_REMOVED lines=11> */
.L_x_1212:
[----:B------:R-:W-:Y:S05]  /*3e40*/  BSYNC B0 ;  /* 0x0000000000007941 */ /* 0x000fea0003800000 */
.L_x_1211:
        /* <DEDUP_REMOVED lines=17> */
.L_x_1203:
[----:B------:R-:W-:Y:S04]  /*3f60*/  @!P0 STS.64 [0x90], R30 ;  /* 0x0000901eff008388 */ /* 0x000fe80000000a00 */
[----:B------:R-:W-:Y:S01]  /*3f70*/  BAR.SYNC.DEFER_BLOCKING 0x0 ;  /* 0x0000000000007b1d */ /* 0x000fe20000010000 */
[----:B------:R-:W-:Y:S01]  /*3f80*/  ISETP.NE.AND P6, PT, RZ, UR16, PT ;  /* 0x00000010ff007c0c */ /* 0x000fe2000bfc5270 */
[----:B0-----:R-:W-:Y:S01]  /*3f90*/  IMAD.WIDE.U32 R18, R0, -0x77777777, RZ ;  /* 0x8888888900127825 */ /* 0x001fe200078e00ff */
[----:B------:R-:W-:-:S02]  /*3fa0*/  HADD2.F32 R18, -RZ, R34.H0_H0 ;  /* 0x20000022ff127230 */ /* 0x000fc40000004100 */
[----:B------:R-:W-:Y:S02]  /*3fb0*/  HADD2.F32 R34, -RZ, R34.H1_H1 ;  /* 0x30000022ff227230 */ /* 0x000fe40000004100 */
[----:B------:R-:W-:Y:S01]  /*3fc0*/  HADD2.F32 R22, -RZ, R35.H0_H0 ;  /* 0x20000023ff167230 */ /* 0x000fe20000004100 */
[----:B------:R-:W-:Y:S01]  /*3fd0*/  FADD.FTZ R18, R18, -UR17 ;  /* 0x8000001112127e21 */ /* 0x000fe20008010000 */
[----:B------:R-:W-:Y:S01]  /*3fe0*/  SHF.R.U32.HI R8, RZ, 0x5, R19 ;  /* 0x00000005ff087819 */ /* 0x000fe20000011613 */
[----:B------:R-:W-:Y:S01]  /*3ff0*/  FADD.FTZ R26, R34, -UR17 ;  /* 0x80000011221a7e21 */ /* 0x000fe20008010000 */
[--C-:B------:R-:W-:Y:S01]  /*4000*/  HADD2.F32 R23, -RZ, R43.reuse.H0_H0 ;  /* 0x2000002bff177230 */ /* 0x100fe20000004100 */
[----:B------:R-:W-:Y:S01]  /*4010*/  FMUL.FTZ R25, R18, UR12 ;  /* 0x0000000c12197c20 */ /* 0x000fe20008410000 */
[----:B------:R-:W-:Y:S01]  /*4020*/  HADD2.F32 R24, -RZ, R43.H1_H1 ;  /* 0x3000002bff187230 */ /* 0x000fe20000004100 */
[----:B------:R-:W-:Y:S01]  /*4030*/  FMUL.FTZ R26, R26, UR12 ;  /* 0x0000000c1a1a7c20 */ /* 0x000fe20008410000 */
[----:B------:R-:W-:Y:S01]  /*4040*/  HADD2.F32 R35, -RZ, R35.H1_H1 ;  /* 0x30000023ff237230 */ /* 0x000fe20000004100 */
[----:B------:R-:W0:Y:S02]  /*4050*/  LDS.64 R16, [0x90] ;  /* 0x00009000ff107984 */ /* 0x000e240000000a00 */
[----:B0-----:R-:W-:-:S02]  /*4060*/  FMUL.FTZ R20, R16, c[0x0][0x20c] ;  /* 0x0000830010147a20 */ /* 0x001fc40000410000 */
[----:B------:R-:W-:Y:S01]  /*4070*/  FMUL.FTZ R21, R17, c[0x0][0x20c] ;  /* 0x0000830011157a20 */ /* 0x000fe20000410000 */
        /* <DEDUP_REMOVED lines=19> */
.L_x_1213:
        /* <DEDUP_REMOVED lines=17> */
[----:B------:R-:W-:-:S05]  /*42c0*/  F2FP.PACK_AB R17, R16, R17 ;  /* 0x000000111011723e */ /* 0x000fca00000000ff */
[----:B------:R0:W-:Y:S02]  /*42d0*/  STG.E [R18.64], R17 ;  /* 0x0000001112007986 */ /* 0x0001e4000c10190e */
.L_x_1215:
[----:B------:R-:W-:Y:S05]  /*42e0*/  BSYNC B0 ;  /* 0x0000000000007941 */ /* 0x000fea0003800000 */
.L_x_1214:
[----:B------:R-:W-:Y:S01]  /*42f0*/  FADD.FTZ R25, R22, -UR17 ;  /* 0x8000001116197e21 */ /* 0x000fe20008010000 */
[----:B------:R-:W-:Y:S01]  /*4300*/  HADD2.F32 R23, -RZ, R42.H0_H0 ;  /* 0x2000002aff177230 */ /* 0x000fe20000004100 */
[----:B------:R-:W-:Y:S01]  /*4310*/  FADD.FTZ R24, R35, -UR17 ;  /* 0x8000001123187e21 */ /* 0x000fe20008010000 */
[----:B------:R-:W-:Y:S01]  /*4320*/  HADD2.F32 R22, -RZ, R32.H0_H0 ;  /* 0x20000020ff167230 */ /* 0x000fe20000004100 */
[----:B------:R-:W-:Y:S01]  /*4330*/  FMUL.FTZ R25, R25, UR12 ;  /* 0x0000000c19197c20 */ /* 0x000fe20008410000 */
[----:B------:R-:W-:Y:S01]  /*4340*/  HADD2.F32 R42, -RZ, R42.H1_H1 ;  /* 0x3000002aff2a7230 */ /* 0x000fe20000004100 */
[----:B------:R-:W-:Y:S01]  /*4350*/  FMUL.FTZ R24, R24, UR12 ;  /* 0x0000000c18187c20 */ /* 0x000fe20008410000 */
[----:B------:R-:W-:Y:S01]  /*4360*/  HADD2.F32 R32, -RZ, R32.H1_H1 ;  /* 0x30000020ff207230 */ /* 0x000fe20000004100 */
        /* <DEDUP_REMOVED lines=19> */
.L_x_1216:
        /* <DEDUP_REMOVED lines=17> */
[----:B------:R-:W-:-:S05]  /*45b0*/  F2FP.PACK_AB R17, R16, R17 ;  /* 0x000000111011723e */ /* 0x000fca00000000ff */
[----:B------:R0:W-:Y:S02]  /*45c0*/  STG.E [R18.64], R17 ;  /* 0x0000001112007986 */ /* 0x0001e4000c10190e */
.L_x_1218:
[----:B------:R-:W-:Y:S05]  /*45d0*/  BSYNC B0 ;  /* 0x0000000000007941 */ /* 0x000fea0003800000 */
.L_x_1217:
[----:B------:R-:W-:Y:S01]  /*45e0*/  ISETP.NE.AND P6, PT, RZ, UR16, PT ;  /* 0x00000010ff007c0c */ /* 0x000fe2000bfc5270 */
[----:B------:R-:W-:Y:S01]  /*45f0*/  FADD.FTZ R25, R22, -UR17 ;  /* 0x8000001116197e21 */ /* 0x000fe20008010000 */
[----:B------:R-:W-:Y:S01]  /*4600*/  HADD2.F32 R22, -RZ, R33.H0_H0 ;  /* 0x20000021ff167230 */ /* 0x000fe20000004100 */
[----:B------:R-:W-:Y:S01]  /*4610*/  FADD.FTZ R26, R32, -UR17 ;  /* 0x80000011201a7e21 */ /* 0x000fe20008010000 */
[--C-:B------:R-:W-:Y:S01]  /*4620*/  HADD2.F32 R23, -RZ, R41.reuse.H0_H0 ;  /* 0x20000029ff177230 */ /* 0x100fe20000004100 */
[----:B------:R-:W-:Y:S01]  /*4630*/  FMUL.FTZ R25, R25, UR12 ;  /* 0x0000000c19197c20 */ /* 0x000fe20008410000 */
[----:B------:R-:W-:Y:S01]  /*4640*/  HADD2.F32 R24, -RZ, R41.H1_H1 ;  /* 0x30000029ff187230 */ /* 0x000fe20000004100 */
[----:B------:R-:W-:Y:S01]  /*4650*/  FMUL.FTZ R26, R26, UR12 ;  /* 0x0000000c1a1a7c20 */ /* 0x000fe20008410000 */
[----:B------:R-:W-:-:S05]  /*4660*/  HADD2.F32 R33, -RZ, R33.H1_H1 ;  /* 0x30000021ff217230 */ /* 0x000fca0000004100 */
        /* <DEDUP_REMOVED lines=19> */
.L_x_1219:
        /* <DEDUP_REMOVED lines=18> */
.L_x_1221:
[----:B------:R-:W-:Y:S05]  /*48c0*/  BSYNC B0 ;  /* 0x0000000000007941 */ /* 0x000fea0003800000 */
.L_x_1220:
        /* <DEDUP_REMOVED lines=27> */
.L_x_1222:
        /* <DEDUP_REMOVED lines=18> */
.L_x_1224:
[----:B------:R-:W-:Y:S05]  /*4ba0*/  BSYNC B0 ;  /* 0x0000000000007941 */ /* 0x000fea0003800000 */
.L_x_1223:
[----:B------:R-:W-:Y:S01]  /*4bb0*/  FADD.FTZ R22, R22, -UR17 ;  /* 0x8000001116167e21 */ /* 0x000fe20008010000 */
[--C-:B------:R-:W-:Y:S01]  /*4bc0*/  HADD2.F32 R23, -RZ, R39.reuse.H0_H0 ;  /* 0x20000027ff177230 */ /* 0x100fe20000004100 */
[----:B------:R-:W-:Y:S01]  /*4bd0*/  FADD.FTZ R16, R6, -UR17 ;  /* 0x8000001106107e21 */ /* 0x000fe20008010000 */
[----:B------:R-:W-:Y:S01]  /*4be0*/  HADD2.F32 R24, -RZ, R39.H1_H1 ;  /* 0x30000027ff187230 */ /* 0x000fe20000004100 */
[----:B------:R-:W-:Y:S01]  /*4bf0*/  FMUL.FTZ R25, R22, UR12 ;  /* 0x0000000c16197c20 */ /* 0x000fe20008410000 */
[----:B------:R-:W-:Y:S01]  /*4c00*/  HADD2.F32 R6, -RZ, R9.H0_H0 ;  /* 0x20000009ff067230 */ /* 0x000fe20000004100 */
[----:B------:R-:W-:Y:S01]  /*4c10*/  FMUL.FTZ R22, R16, UR12 ;  /* 0x0000000c10167c20 */ /* 0x000fe20008410000 */
[----:B------:R-:W-:Y:S05]  /*4c20*/  @!P6 BRA `(.L_x_1225) ;  /* 0x000001200000e947 */ /* 0x000fea0003800000 */
[----:B------:R-:W-:Y:S02]  /*4c30*/  FFMA.FTZ R16, R25, R14, R28 ;  /* 0x0000000e19107223 */ /* 0x000fe4000001001c */
[----:B0-----:R-:W-:Y:S02]  /*4c40*/  FFMA.FTZ R17, R22, R15, R29 ;  /* 0x0000000f16117223 */ /* 0x001fe4000001001d */
        /* <DEDUP_REMOVED lines=16> */
.L_x_1225:
        /* <DEDUP_REMOVED lines=18> */
.L_x_1227:
[----:B------:R-:W-:Y:S05]  /*4e70*/  BSYNC B0 ;  /* 0x0000000000007941 */ /* 0x000fea0003800000 */
.L_x_1226:
[----:B------:R-:W-:Y:S01]  /*4e80*/  HADD2.F32 R9, -RZ, R9.H1_H1 ;  /* 0x30000009ff097230 */ /* 0x000fe20000004100 */
[----:B------:R-:W-:Y:S01]  /*4e90*/  FADD.FTZ R23, R6, -UR17 ;  /* 0x8000001106177e21 */ /* 0x000fe20008010000 */
[--C-:B0-----:R-:W-:Y:S01]  /*4ea0*/  HADD2.F32 R19, -RZ, R38.reuse.H0_H0 ;  /* 0x20000026ff137230 */ /* 0x101fe20000004100 */
[----:B------:R-:W-:Y:S01]  /*4eb0*/  IMAD R18, R2, c[0x0][0x1fc], R8 ;  /* 0x00007f0002127a24 */ /* 0x000fe200078e0208 */
[--C-:B------:R-:W-:Y:S01]  /*4ec0*/  HADD2.F32 R6, -RZ, R5.reuse.H0_H0 ;  /* 0x20000005ff067230 */ /* 0x100fe20000004100 */
[----:B------:R-:W-:Y:S01]  /*4ed0*/  FADD.FTZ R9, R9, -UR17 ;  /* 0x8000001109097e21 */ /* 0x000fe20008010000 */
[----:B------:R-:W-:Y:S01]  /*4ee0*/  HADD2.F32 R38, -RZ, R38.H1_H1 ;  /* 0x30000026ff267230 */ /* 0x000fe20000004100 */
[----:B------:R-:W-:Y:S01]  /*4ef0*/  FMUL.FTZ R23, R23, UR12 ;  /* 0x0000000c17177c20 */ /* 0x000fe20008410000 */
[----:B------:R-:W-:Y:S01]  /*4f00*/  HADD2.F32 R5, -RZ, R5.H1_H1 ;  /* 0x30000005ff057230 */ /* 0x000fe20000004100 */
        /* <DEDUP_REMOVED lines=20> */
.L_x_1228:
        /* <DEDUP_REMOVED lines=18> */
.L_x_1230:
[----:B------:R-:W-:Y:S05]  /*5170*/  BSYNC B0 ;  /* 0x0000000000007941 */ /* 0x000fea0003800000 */
.L_x_1229:
[----:B------:R-:W-:Y:S01]  /*5180*/  FADD.FTZ R6, R6, -UR17 ;  /* 0x8000001106067e21 */ /* 0x000fe20008010000 */
[----:B------:R-:W-:Y:S01]  /*5190*/  IADD3 R30, R18, 0x30, RZ ;  /* 0x00000030121e7810 */ /* 0x000fe20007ffe0ff */
[----:B------:R-:W-:Y:S01]  /*51a0*/  FADD.FTZ R8, R5, -UR17 ;  /* 0x8000001105087e21 */ /* 0x000fe20008010000 */
[--C-:B------:R-:W-:Y:S01]  /*51b0*/  HADD2.F32 R19, -RZ, R37.reuse.H0_H0 ;  /* 0x20000025ff137230 */ /* 0x100fe20000004100 */
[----:B------:R-:W-:Y:S01]  /*51c0*/  FMUL.FTZ R5, R6, UR12 ;  /* 0x0000000c06057c20 */ /* 0x000fe20008410000 */
[----:B------:R-:W-:Y:S01]  /*51d0*/  HADD2.F32 R18, -RZ, R37.H1_H1 ;  /* 0x30000025ff127230 */ /* 0x000fe20000004100 */
        /* <DEDUP_REMOVED lines=21> */
.L_x_1231:
        /* <DEDUP_REMOVED lines=19> */
[----:B------:R-:W-:-:S05]  /*5460*/  F2FP.PACK_AB R5, R5, R6 ;  /* 0x000000060505723e */ /* 0x000fca00000000ff */
[----:B------:R0:W-:Y:S02]  /*5470*/  STG.E [R16.64], R5 ;  /* 0x0000000510007986 */ /* 0x0001e4000c10190e */
.L_x_1233:
[----:B------:R-:W-:Y:S05]  /*5480*/  BSYNC B0 ;  /* 0x0000000000007941 */ /* 0x000fea0003800000 */
.L_x_1232:
[--C-:B0-----:R-:W-:Y:S01]  /*5490*/  HADD2.F32 R5, -RZ, R7.reuse.H0_H0 ;  /* 0x20000007ff057230 */ /* 0x101fe20000004100 */
[----:B------:R-:W-:Y:S01]  /*54a0*/  ISETP.GE.U32.AND P0, PT, R47, c[0x0][0x1e0], PT ;  /* 0x000078002f007a0c */ /* 0x000fe20003f06070 */
[----:B------:R-:W-:-:S03]  /*54b0*/  HADD2.F32 R7, -RZ, R7.H1_H1 ;  /* 0x30000007ff077230 */ /* 0x000fc60000004100 */
[----:B------:R-:W-:Y:S01]  /*54c0*/  ISETP.GE.AND.EX P0, PT, R48, c[0x0][0x1e4], PT, P0 ;  /* 0x0000790030007a0c */ /* 0x000fe20003f06300 */
[----:B------:R-:W-:Y:S01]  /*54d0*/  FADD.FTZ R6, R5, -UR17 ;  /* 0x8000001105067e21 */ /* 0x000fe20008010000 */
[--C-:B------:R-:W-:Y:S01]  /*54e0*/  HADD2.F32 R5, -RZ, R36.reuse.H0_H0 ;  /* 0x20000024ff057230 */ /* 0x100fe20000004100 */
[----:B------:R-:W-:Y:S01]  /*54f0*/  FADD.FTZ R7, R7, -UR17 ;  /* 0x8000001107077e21 */ /* 0x000fe20008010000 */
[----:B------:R-:W-:Y:S01]  /*5500*/  ISETP.GT.U32.OR P0, PT, R0, 0x1df, P0 ;  /* 0x000001df0000780c */ /* 0x000fe20000704470 */
[----:B------:R-:W-:Y:S01]  /*5510*/  HADD2.F32 R36, -RZ, R36.H1_H1 ;  /* 0x30000024ff247230 */ /* 0x000fe20000004100 */
[----:B------:R-:W-:Y:S02]  /*5520*/  FMUL.FTZ R23, R6, UR12 ;  /* 0x0000000c06177c20 */ /* 0x000fe40008410000 */
[----:B------:R-:W-:Y:S01]  /*5530*/  FMUL.FTZ R22, R7, UR12 ;  /* 0x0000000c07167c20 */ /* 0x000fe20008410000 */
[----:B------:R-:W-:Y:S07]  /*5540*/  @!P6 BRA `(.L_x_1234) ;  /* 0x000001200000e947 */ /* 0x000fee0003800000 */
        /* <DEDUP_REMOVED lines=18> */
.L_x_1234:
        /* <DEDUP_REMOVED lines=15> */
[----:B------:R-:W-:-:S05]  /*5760*/  F2FP.PACK_AB R5, R20, R5 ;  /* 0x000000051405723e */ /* 0x000fca00000000ff */
[----:B------:R0:W-:Y:S02]  /*5770*/  STG.E [R6.64], R5 ;  /* 0x0000000506007986 */ /* 0x0001e4000c10190e */
.L_x_1236:
[----:B------:R-:W-:Y:S05]  /*5780*/  BSYNC B0 ;  /* 0x0000000000007941 */ /* 0x000fea0003800000 */
.L_x_1235:
[----:B------:R-:W-:Y:S01]  /*5790*/  ULDC UR4, c[0x0][0x10] ;  /* 0x0000040000047ab9 */ /* 0x000fe20000000800 */
[----:B------:R-:W-:Y:S01]  /*57a0*/  IADD3 R44, R44, 0x1, RZ ;  /* 0x000000012c2c7810 */ /* 0x000fe20007ffe0ff */
[----:B------:R-:W-:-:S04]  /*57b0*/  UIADD3 UR7, UR7, UR4, URZ ;  /* 0x0000000407077290 */ /* 0x000fc8000fffe03f */
[----:B------:R-:W-:-:S06]  /*57c0*/  UISETP.GE.AND UP0, UPT, UR7, UR6, UPT ;  /* 0x000000060700728c */ /* 0x000fcc000bf06270 */
[----:B------:R-:W-:-:S13]  /*57d0*/  PLOP3.LUT P0, PT, PT, PT, UP0, 0x80, 0x0 ;  /* 0x000000000000781c */ /* 0x000fda0003f0f008 */
[----:B------:R-:W-:Y:S01]  /*57e0*/  @P0 CALL.REL.NOINC `(.L_x_1186) ;  /* 0x0000001000000944 */ /* 0x000fe20003c00000 */
[----:B------:R-:W-:Y:S05]  /*57f0*/  BRA `(.L_x_1237) ;  /* 0xffffac1000007947 */ /* 0x000fea000383ffff */
.L_x_1186:
        /* <DEDUP_REMOVED lines=18> */
.L_x_1239:
[----:B------:R-:W-:Y:S05]  /*5920*/  BSYNC B0 ;  /* 0x0000000000007941 */ /* 0x000fea0003800000 */
.L_x_1238:
        /* <DEDUP_REMOVED lines=11> */
.L_x_1241:
[----:B------:R-:W2:Y:S01]  /*59e0*/  LDG.E.STRONG.GPU R5, [R2.64] ;  /* 0x0000000e02057981 */ /* 0x000ea2000c1ef900 */
[----:B------:R-:W-:Y:S01]  /*59f0*/  YIELD ;  /* 0x0000000000007946 */ /* 0x000fe20003800000 */
[----:B--2---:R-:W-:Y:S01]  /*5a00*/  ISETP.NE.AND P0, PT, R5, R4, PT ;  /* 0x000000040500720c */ /* 0x004fe20003f05270 */
[----:B------:R-:W-:-:S12]  /*5a10*/  CCTL.IVALL ;  /* 0x00000000ff00798f */ /* 0x000fd80002000000 */
[----:B------:R-:W-:Y:S05]  /*5a20*/  @P0 BRA `(.L_x_1241) ;  /* 0xffffffb000000947 */ /* 0x000fea000383ffff */
.L_x_1240:
        /* <DEDUP_REMOVED lines=25> */
.L_x_1242:
        /* <DEDUP_REMOVED lines=23> */
.L_x_1243:
        /* <DEDUP_REMOVED lines=13> */
.L_x_5627:


//--------------------- .text._Z35group_norm_nhwc_bwd_one_pass_kernelI11Fp16IOFp32WLi128ELi120ELi480EEv26Group_norm_nhwc_bwd_params --------------------------
	.section	.text._Z35group_norm_nhwc_bwd_one_pass_kernelI11Fp16IOFp32WLi128ELi120ELi480EEv26Group_norm_nhwc_bwd_params,"ax",@progbits
	.sectioninfo	@"SHI_REGISTERS=128"
	.align	128
        .global         _Z35group_norm_nhwc_bwd_one_pass_kernelI11Fp16IOFp32WLi128ELi120ELi480EEv26Group_norm_nhwc_bwd_params
        .type           _Z35group_norm_nhwc_bwd_one_pass_kernelI11Fp16IOFp32WLi128ELi120ELi480EEv26Group_norm_nhwc_bwd_params,@function
        .size           _Z35group_norm_nhwc_bwd_one_pass_kernelI11Fp16IOFp32WLi128ELi120ELi480EEv26Group_norm_nhwc_bwd_params,(.L_x_5628 - _Z35group_norm_nhwc_bwd_one_pass_kernelI11Fp16IOFp32WLi128ELi120ELi480EEv26Group_norm_nhwc_bwd_params)
        .other          _Z35group_norm_nhwc_bwd_one_pass_kernelI11Fp16IOFp32WLi128ELi120ELi480EEv26Group_norm_nhwc_bwd_params,@"STO_CUDA_ENTRY STV_DEFAULT"
_Z35group_norm_nhwc_bwd_one_pass_kernelI11Fp16IOFp32WLi128ELi120ELi480EEv26Group_norm_nhwc_bwd_params:
.text._Z35group_norm_nhwc_bwd_one_pass_kernelI11Fp16IOFp32WLi128ELi120ELi480EEv26Group_norm_nhwc_bwd_params:
        /* <DEDUP_REMOVED lines=109> */
.L_x_1327:
        /* <DEDUP_REMOVED lines=353> */
.L_x_1246:
[----:B-12---:R-:W-:Y:S05]  /*1ce0*/  BSYNC B0 ;  /* 0x0000000000007941 */ /* 0x006fea0003800000 */
.L_x_1245:
[----:B------:R-:W-:Y:S01]  /*1cf0*/  ISETP.NE.AND P0, PT, RZ, UR9, PT ;  /* 0x00000009ff007c0c */ /* 0x000fe2000bf05270 */
[--C-:B-----5:R-:W-:Y:S01]  /*1d00*/  HADD2.F32 R29, -RZ, R59.reuse.H0_H0 ;  /* 0x2000003bff1d7230 */ /* 0x120fe20000004100 */
[----:B------:R-:W-:Y:S01]  /*1d10*/  LOP3.LUT R17, R17, 0xfffffeff, RZ, 0xc0, !PT ;  /* 0xfffffeff11117812 */ /* 0x000fe200078ec0ff */
[----:B------:R-:W-:Y:S02]  /*1d20*/  HADD2.F32 R31, -RZ, R59.H1_H1 ;  /* 0x3000003bff1f7230 */ /* 0x000fe40000004100 */
[--C-:B------:R-:W-:Y:S01]  /*1d30*/  HADD2.F32 R33, -RZ, R61.reuse.H0_H0 ;  /* 0x2000003dff217230 */ /* 0x100fe20000004100 */
[C---:B------:R-:W-:Y:S01]  /*1d40*/  FADD.FTZ R29, -R62.reuse, R29 ;  /* 0x0000001d3e1d7221 */ /* 0x040fe20000010100 */
[----:B------:R-:W-:Y:S01]  /*1d50*/  HADD2.F32 R35, -RZ, R61.H1_H1 ;  /* 0x3000003dff237230 */ /* 0x000fe20000004100 */
[C---:B------:R-:W-:Y:S01]  /*1d60*/  FADD.FTZ R31, -R62.reuse, R31 ;  /* 0x0000001f3e1f7221 */ /* 0x040fe20000010100 */
[--C-:B------:R-:W-:Y:S01]  /*1d70*/  HADD2.F32 R27, -RZ, R60.reuse.H0_H0 ;  /* 0x2000003cff1b7230 */ /* 0x100fe20000004100 */
[C---:B------:R-:W-:Y:S01]  /*1d80*/  FADD.FTZ R39, -R62.reuse, R33 ;  /* 0x000000213e277221 */ /* 0x040fe20000010100 */
[----:B------:R-:W-:Y:S01]  /*1d90*/  HADD2.F32 R26, -RZ, R60.H1_H1 ;  /* 0x3000003cff1a7230 */ /* 0x000fe20000004100 */
[----:B------:R-:W-:Y:S01]  /*1da0*/  FADD.FTZ R41, -R62, R35 ;  /* 0x000000233e297221 */ /* 0x000fe20000010100 */
[--C-:B0-----:R-:W-:Y:S01]  /*1db0*/  HADD2.F32 R25, -RZ, R63.reuse.H0_H0 ;  /* 0x2000003fff197230 */ /* 0x101fe20000004100 */
[-C--:B------:R-:W-:Y:S01]  /*1dc0*/  FMUL.FTZ R38, R29, R58.reuse ;  /* 0x0000003a1d267220 */ /* 0x080fe20000410000 */
[----:B------:R-:W-:Y:S01]  /*1dd0*/  HADD2.F32 R24, -RZ, R63.H1_H1 ;  /* 0x3000003fff187230 */ /* 0x000fe20000004100 */
[----:B------:R-:W-:Y:S01]  /*1de0*/  FMUL.FTZ R28, R31, R58 ;  /* 0x0000003a1f1c7220 */ /* 0x000fe20000410000 */
[----:B------:R-:W-:Y:S01]  /*1df0*/  @P0 LOP3.LUT R17, R17, 0x100, RZ, 0xfc, !PT ;  /* 0x0000010011110812 */ /* 0x000fe200078efcff */
        /* <DEDUP_REMOVED lines=19> */
.L_x_1247:
        /* <DEDUP_REMOVED lines=26> */
.L_x_1248:
[----:B------:R-:W-:Y:S01]  /*20d0*/  FFMA.FTZ R33, R28, R32, R33 ;  /* 0x000000201c217223 */ /* 0x000fe20000010021 */
[--C-:B------:R-:W-:Y:S01]  /*20e0*/  HADD2.F32 R35, -RZ, R72.reuse.H0_H0 ;  /* 0x20000048ff237230 */ /* 0x100fe20000004100 */
[----:B------:R-:W-:Y:S01]  /*20f0*/  FADD.FTZ R34, RZ, R27 ;  /* 0x0000001bff227221 */ /* 0x000fe20000010000 */
[----:B------:R-:W-:Y:S01]  /*2100*/  HADD2.F32 R37, -RZ, R72.H1_H1 ;  /* 0x30000048ff257230 */ /* 0x000fe20000004100 */
[----:B------:R-:W-:Y:S02]  /*2110*/  FMUL.FTZ R36, R25, R70 ;  /* 0x0000004619247220 */ /* 0x000fe40000410000 */
[----:B------:R-:W-:Y:S02]  /*2120*/  FADD.FTZ R39, R32, R29 ;  /* 0x0000001d20277221 */ /* 0x000fe40000010000 */
[----:B------:R-:W-:-:S02]  /*2130*/  FFMA.FTZ R27, R31, R25, R44 ;  /* 0x000000191f1b7223 */ /* 0x000fc4000001002c */
[----:B------:R-:W-:Y:S02]  /*2140*/  FADD.FTZ R29, R34, R25 ;  /* 0x00000019221d7221 */ /* 0x000fe40000010000 */
[----:B------:R-:W-:Y:S02]  /*2150*/  FFMA.FTZ R32, R31, R36, R33 ;  /* 0x000000241f207223 */ /* 0x000fe40000010021 */
[----:B------:R-:W-:Y:S02]  /*2160*/  FFMA.FTZ R25, R28, R26, RZ ;  /* 0x0000001a1c197223 */ /* 0x000fe400000100ff */
[----:B------:R-:W-:Y:S02]  /*2170*/  FMUL.FTZ R31, R24, R71 ;  /* 0x00000047181f7220 */ /* 0x000fe40000410000 */
[----:B------:R-:W-:Y:S01]  /*2180*/  FADD.FTZ R33, RZ, R26 ;  /* 0x0000001aff217221 */ /* 0x000fe20000010000 */
[----:B------:R-:W-:Y:S01]  /*2190*/  HADD2.F32 R26, -RZ, R73.H0_H0 ;  /* 0x20000049ff1a7230 */ /* 0x000fe20000004100 */
[----:B------:R-:W-:-:S02]  /*21a0*/  FADD.FTZ R35, -R62, R35 ;  /* 0x000000233e237221 */ /* 0x000fc40000010100 */
[----:B------:R-:W-:Y:S02]  /*21b0*/  FADD.FTZ R37, -R62, R37 ;  /* 0x000000253e257221 */ /* 0x000fe40000010100 */
[C---:B------:R-:W-:Y:S02]  /*21c0*/  FFMA.FTZ R25, R30.reuse, R24, R25 ;  /* 0x000000181e197223 */ /* 0x040fe40000010019 */
[----:B------:R-:W-:Y:S01]  /*21d0*/  FFMA.FTZ R43, R30, R31, R32 ;  /* 0x0000001f1e2b7223 */ /* 0x000fe20000010020 */
[----:B------:R-:W-:Y:S01]  /*21e0*/  HADD2.F32 R30, -RZ, R73.H1_H1 ;  /* 0x30000049ff1e7230 */ /* 0x000fe20000004100 */
[----:B------:R-:W-:Y:S02]  /*21f0*/  FADD.FTZ R24, R33, R24 ;  /* 0x0000001821187221 */ /* 0x000fe40000010000 */
        /* <DEDUP_REMOVED lines=22> */
.L_x_1249:
[----:B------:R-:W-:Y:S01]  /*2360*/  FMUL.FTZ R32, R26, R70 ;  /* 0x000000461a207220 */ /* 0x000fe20000410000 */
[--C-:B------:R-:W-:Y:S01]  /*2370*/  HADD2.F32 R35, -RZ, R76.reuse.H0_H0 ;  /* 0x2000004cff237230 */ /* 0x100fe20000004100 */
[----:B------:R-:W-:Y:S01]  /*2380*/  FADD.FTZ R33, R31, R36 ;  /* 0x000000241f217221 */ /* 0x000fe20000010000 */
[----:B------:R-:W-:Y:S01]  /*2390*/  HADD2.F32 R37, -RZ, R76.H1_H1 ;  /* 0x3000004cff257230 */ /* 0x000fe20000004100 */
[----:B------:R-:W-:Y:S02]  /*23a0*/  FADD.FTZ R29, R29, R26 ;  /* 0x0000001a1d1d7221 */ /* 0x000fe40000010000 */
[C---:B------:R-:W-:Y:S02]  /*23b0*/  FFMA.FTZ R27, R45.reuse, R26, R27 ;  /* 0x0000001a2d1b7223 */ /* 0x040fe4000001001b */
[----:B------:R-:W-:-:S02]  /*23c0*/  FFMA.FTZ R31, R45, R32, R43 ;  /* 0x000000202d1f7223 */ /* 0x000fc4000001002b */
[----:B------:R-:W-:Y:S02]  /*23d0*/  FMUL.FTZ R26, R30, R71 ;  /* 0x000000471e1a7220 */ /* 0x000fe40000410000 */
[C---:B------:R-:W-:Y:S02]  /*23e0*/  FADD.FTZ R35, -R62.reuse, R35 ;  /* 0x000000233e237221 */ /* 0x040fe40000010100 */
[----:B------:R-:W-:Y:S02]  /*23f0*/  FADD.FTZ R37, -R62, R37 ;  /* 0x000000253e257221 */ /* 0x000fe40000010100 */
[----:B------:R-:W-:Y:S02]  /*2400*/  FADD.FTZ R24, R24, R30 ;  /* 0x0000001e18187221 */ /* 0x000fe40000010000 */
[C---:B------:R-:W-:Y:S02]  /*2410*/  FFMA.FTZ R25, R28.reuse, R30, R25 ;  /* 0x0000001e1c197223 */ /* 0x040fe40000010019 */
[----:B------:R-:W-:Y:S01]  /*2420*/  FFMA.FTZ R45, R28, R26, R31 ;  /* 0x0000001a1c2d7223 */ /* 0x000fe2000001001f */
[--C-:B------:R-:W-:Y:S01]  /*2430*/  HADD2.F32 R28, -RZ, R77.reuse.H0_H0 ;  /* 0x2000004dff1c7230 */ /* 0x100fe20000004100 */
[----:B------:R-:W-:Y:S01]  /*2440*/  FADD.FTZ R33, R33, R32 ;  /* 0x0000002021217221 */ /* 0x000fe20000010000 */
[----:B------:R-:W-:Y:S01]  /*2450*/  HADD2.F32 R31, -RZ, R77.H1_H1 ;  /* 0x3000004dff1f7230 */ /* 0x000fe20000004100 */
        /* <DEDUP_REMOVED lines=21> */
.L_x_1250:
[----:B------:R-:W-:Y:S01]  /*25b0*/  FMUL.FTZ R32, R28, R70 ;  /* 0x000000461c207220 */ /* 0x000fe20000410000 */
[--C-:B------:R-:W-:Y:S01]  /*25c0*/  HADD2.F32 R37, -RZ, R78.reuse.H1_H1 ;  /* 0x3000004eff257230 */ /* 0x100fe20000004100 */
[----:B------:R-:W-:Y:S01]  /*25d0*/  FADD.FTZ R35, R26, R33 ;  /* 0x000000211a237221 */ /* 0x000fe20000010000 */
[--C-:B------:R-:W-:Y:S01]  /*25e0*/  HADD2.F32 R34, -RZ, R79.reuse.H0_H0 ;  /* 0x2000004fff227230 */ /* 0x100fe20000004100 */
[----:B------:R-:W-:Y:S01]  /*25f0*/  FFMA.FTZ R33, R47, R32, R45 ;  /* 0x000000202f217223 */ /* 0x000fe2000001002d */
[----:B------:R-:W-:Y:S01]  /*2600*/  HADD2.F32 R26, -RZ, R79.H1_H1 ;  /* 0x3000004fff1a7230 */ /* 0x000fe20000004100 */
[----:B------:R-:W-:Y:S01]  /*2610*/  FADD.FTZ R32, R35, R32 ;  /* 0x0000002023207221 */ /* 0x000fe20000010000 */
[----:B------:R-:W-:Y:S01]  /*2620*/  HADD2.F32 R35, -RZ, R78.H0_H0 ;  /* 0x2000004eff237230 */ /* 0x000fe20000004100 */
[----:B------:R-:W-:Y:S01]  /*2630*/  FADD.FTZ R24, R24, R31 ;  /* 0x0000001f18187221 */ /* 0x000fe20000010000 */
[----:B------:R-:W-:Y:S01]  /*2640*/  HADD2.F32 R43, -RZ, R80.H0_H0 ;  /* 0x20000050ff2b7230 */ /* 0x000fe20000004100 */
[----:B------:R-:W-:-:S02]  /*2650*/  FFMA.FTZ R25, R30, R31, R25 ;  /* 0x0000001f1e197223 */ /* 0x000fc40000010019 */
[----:B------:R-:W-:Y:S02]  /*2660*/  FMUL.FTZ R31, R31, R71 ;  /* 0x000000471f1f7220 */ /* 0x000fe40000410000 */
[C---:B------:R-:W-:Y:S02]  /*2670*/  FADD.FTZ R35, -R62.reuse, R35 ;  /* 0x000000233e237221 */ /* 0x040fe40000010100 */
[----:B------:R-:W-:Y:S02]  /*2680*/  FADD.FTZ R37, -R62, R37 ;  /* 0x000000253e257221 */ /* 0x000fe40000010100 */
[----:B------:R-:W-:Y:S02]  /*2690*/  FADD.FTZ R29, R29, R28 ;  /* 0x0000001c1d1d7221 */ /* 0x000fe40000010000 */
[----:B------:R-:W-:Y:S02]  /*26a0*/  FFMA.FTZ R27, R47, R28, R27 ;  /* 0x0000001c2f1b7223 */ /* 0x000fe4000001001b */
[----:B------:R-:W-:-:S02]  /*26b0*/  FFMA.FTZ R30, R30, R31, R33 ;  /* 0x0000001f1e1e7223 */ /* 0x000fc40000010021 */
[----:B------:R-:W-:Y:S02]  /*26c0*/  FADD.FTZ R31, R31, R32 ;  /* 0x000000201f1f7221 */ /* 0x000fe40000010000 */
        /* <DEDUP_REMOVED lines=21> */
.L_x_1251:
[----:B------:R-:W-:Y:S01]  /*2820*/  FMUL.FTZ R32, R34, R70 ;  /* 0x0000004622207220 */ /* 0x000fe20000410000 */
[----:B------:R-:W-:Y:S01]  /*2830*/  HADD2.F32 R35, -RZ, R80.H1_H1 ;  /* 0x30000050ff237230 */ /* 0x000fe20000004100 */
[----:B------:R-:W-:Y:S02]  /*2840*/  FADD.FTZ R29, R29, R34 ;  /* 0x000000221d1d7221 */ /* 0x000fe40000010000 */
[----:B------:R-:W-:Y:S02]  /*2850*/  FADD.FTZ R36, R31, R32 ;  /* 0x000000201f247221 */ /* 0x000fe40000010000 */
[C---:B------:R-:W-:Y:S02]  /*2860*/  FADD.FTZ R31, -R62.reuse, R43 ;  /* 0x0000002b3e1f7221 */ /* 0x040fe40000010100 */
[----:B------:R-:W-:-:S02]  /*2870*/  FADD.FTZ R37, -R62, R35 ;  /* 0x000000233e257221 */ /* 0x000fc40000010100 */
[C---:B------:R-:W-:Y:S01]  /*2880*/  FFMA.FTZ R34, R45.reuse, R34, R27 ;  /* 0x000000222d227223 */ /* 0x040fe2000001001b */
[--C-:B------:R-:W-:Y:S01]  /*2890*/  HADD2.F32 R27, -RZ, R81.reuse.H0_H0 ;  /* 0x20000051ff1b7230 */ /* 0x100fe20000004100 */
[----:B------:R-:W-:Y:S01]  /*28a0*/  FFMA.FTZ R33, R45, R32, R30 ;  /* 0x000000202d217223 */ /* 0x000fe2000001001e */
[----:B------:R-:W-:Y:S01]  /*28b0*/  HADD2.F32 R30, -RZ, R81.H1_H1 ;  /* 0x30000051ff1e7230 */ /* 0x000fe20000004100 */
        /* <DEDUP_REMOVED lines=22> */
.L_x_1252:
[C---:B------:R-:W-:Y:S01]  /*2a20*/  FFMA.FTZ R37, R28.reuse, R35, R33 ;  /* 0x000000231c257223 */ /* 0x040fe20000010021 */
[----:B------:R-:W-:Y:S01]  /*2a30*/  HADD2.F32 R41, -RZ, R82.H1_H1 ;  /* 0x30000052ff297230 */ /* 0x000fe20000004100 */
[----:B------:R-:W-:Y:S02]  /*2a40*/  FMUL.FTZ R38, R27, R70 ;  /* 0x000000461b267220 */ /* 0x000fe40000410000 */
[----:B------:R-:W-:Y:S02]  /*2a50*/  FADD.FTZ R39, R35, R36 ;  /* 0x0000002423277221 */ /* 0x000fe40000010000 */
[----:B------:R-:W-:Y:S02]  /*2a60*/  FFMA.FTZ R35, R31, R38, R37 ;  /* 0x000000261f237223 */ /* 0x000fe40000010025 */
[----:B------:R-:W-:-:S02]  /*2a70*/  FFMA.FTZ R25, R28, R26, R25 ;  /* 0x0000001a1c197223 */ /* 0x000fc40000010019 */
[----:B------:R-:W-:Y:S02]  /*2a80*/  FADD.FTZ R33, R24, R26 ;  /* 0x0000001a18217221 */ /* 0x000fe40000010000 */
[----:B------:R-:W-:Y:S01]  /*2a90*/  FADD.FTZ R37, R39, R38 ;  /* 0x0000002627257221 */ /* 0x000fe20000010000 */
[----:B------:R-:W-:Y:S01]  /*2aa0*/  HADD2.F32 R39, -RZ, R82.H0_H0 ;  /* 0x20000052ff277230 */ /* 0x000fe20000004100 */
[----:B------:R-:W-:Y:S02]  /*2ab0*/  FMUL.FTZ R26, R30, R71 ;  /* 0x000000471e1a7220 */ /* 0x000fe40000410000 */
[----:B------:R-:W-:Y:S02]  /*2ac0*/  FFMA.FTZ R34, R31, R27, R34 ;  /* 0x0000001b1f227223 */ /* 0x000fe40000010022 */
[----:B------:R-:W-:Y:S02]  /*2ad0*/  FFMA.FTZ R24, R32, R26, R35 ;  /* 0x0000001a20187223 */ /* 0x000fe40000010023 */
[----:B------:R-:W-:Y:S01]  /*2ae0*/  FADD.FTZ R31, R26, R37 ;  /* 0x000000251a1f7221 */ /* 0x000fe20000010000 */
[----:B------:R-:W-:Y:S01]  /*2af0*/  HADD2.F32 R26, -RZ, R83.H1_H1 ;  /* 0x30000053ff1a7230 */ /* 0x000fe20000004100 */
[----:B------:R-:W-:-:S02]  /*2b00*/  FADD.FTZ R37, -R62, R39 ;  /* 0x000000273e257221 */ /* 0x000fc40000010100 */
[----:B------:R-:W-:Y:S01]  /*2b10*/  FADD.FTZ R35, -R62, R41 ;  /* 0x000000293e237221 */ /* 0x000fe20000010100 */
[----:B------:R-:W-:Y:S01]  /*2b20*/  HADD2.F32 R41, -RZ, R83.H0_H0 ;  /* 0x20000053ff297230 */ /* 0x000fe20000004100 */
        /* <DEDUP_REMOVED lines=21> */
.L_x_1253:
[--C-:B------:R-:W-:Y:S01]  /*2c80*/  HADD2.F32 R35, -RZ, R84.reuse.H0_H0 ;  /* 0x20000054ff237230 */ /* 0x100fe20000004100 */
[----:B------:R-:W-:Y:S01]  /*2c90*/  FADD.FTZ R38, R29, R27 ;  /* 0x0000001b1d267221 */ /* 0x000fe20000010000 */
[----:B------:R-:W-:Y:S01]  /*2ca0*/  HADD2.F32 R27, -RZ, R84.H1_H1 ;  /* 0x30000054ff1b7230 */ /* 0x000fe20000004100 */
[----:B------:R-:W-:Y:S02]  /*2cb0*/  FMUL.FTZ R36, R41, R70 ;  /* 0x0000004629247220 */ /* 0x000fe40000410000 */
[C---:B------:R-:W-:Y:S01]  /*2cc0*/  FADD.FTZ R39, -R62.reuse, R35 ;  /* 0x000000233e277221 */ /* 0x040fe20000010100 */
[----:B------:R-:W-:Y:S01]  /*2cd0*/  HADD2.F32 R35, -RZ, R85.H1_H1 ;  /* 0x30000055ff237230 */ /* 0x000fe20000004100 */
[----:B------:R-:W-:Y:S02]  /*2ce0*/  FADD.FTZ R43, -R62, R27 ;  /* 0x0000001b3e2b7221 */ /* 0x000fe40000010100 */
[----:B------:R-:W-:-:S02]  /*2cf0*/  FFMA.FTZ R29, R37, R36, R24 ;  /* 0x00000024251d7223 */ /* 0x000fc40000010018 */
[----:B------:R-:W-:Y:S01]  /*2d00*/  FADD.FTZ R24, R31, R36 ;  /* 0x000000241f187221 */ /* 0x000fe20000010000 */
[----:B------:R-:W-:Y:S01]  /*2d10*/  HADD2.F32 R31, -RZ, R85.H0_H0 ;  /* 0x20000055ff1f7230 */ /* 0x000fe20000004100 */
        /* <DEDUP_REMOVED lines=22> */
.L_x_1254:
[----:B------:R-:W-:Y:S01]  /*2e80*/  FFMA.FTZ R42, R28, R39, R29 ;  /* 0x000000271c2a7223 */ /* 0x000fe2000001001d */
[--C-:B------:R-:W-:Y:S01]  /*2e90*/  HADD2.F32 R43, -RZ, R86.reuse.H0_H0 ;  /* 0x20000056ff2b7230 */ /* 0x100fe20000004100 */
[----:B------:R-:W-:Y:S01]  /*2ea0*/  FMUL.FTZ R40, R31, R70 ;  /* 0x000000461f287220 */ /* 0x000fe20000410000 */
[----:B------:R-:W-:Y:S01]  /*2eb0*/  HADD2.F32 R45, -RZ, R86.H1_H1 ;  /* 0x30000056ff2d7230 */ /* 0x000fe20000004100 */
[----:B------:R-:W-:Y:S02]  /*2ec0*/  FADD.FTZ R39, R39, R24 ;  /* 0x0000001827277221 */ /* 0x000fe40000010000 */
[----:B------:R-:W-:Y:S02]  /*2ed0*/  FFMA.FTZ R29, R32, R30, R25 ;  /* 0x0000001e201d7223 */ /* 0x000fe40000010019 */
[----:B------:R-:W-:-:S02]  /*2ee0*/  FADD.FTZ R33, R33, R30 ;  /* 0x0000001e21217221 */ /* 0x000fc40000010000 */
[----:B------:R-:W-:Y:S01]  /*2ef0*/  FFMA.FTZ R25, R27, R40, R42 ;  /* 0x000000281b197223 */ /* 0x000fe2000001002a */
[----:B------:R-:W-:Y:S01]  /*2f00*/  HADD2.F32 R42, -RZ, R87.H1_H1 ;  /* 0x30000057ff2a7230 */ /* 0x000fe20000004100 */
[----:B------:R-:W-:Y:S02]  /*2f10*/  FMUL.FTZ R32, R35, R71 ;  /* 0x0000004723207220 */ /* 0x000fe40000410000 */
[----:B------:R-:W-:Y:S02]  /*2f20*/  FADD.FTZ R39, R39, R40 ;  /* 0x0000002827277221 */ /* 0x000fe40000010000 */
[----:B------:R-:W-:Y:S02]  /*2f30*/  FFMA.FTZ R30, R37, R41, R34 ;  /* 0x00000029251e7223 */ /* 0x000fe40000010022 */
[C---:B------:R-:W-:Y:S02]  /*2f40*/  FADD.FTZ R37, -R62.reuse, R43 ;  /* 0x0000002b3e257221 */ /* 0x040fe40000010100 */
[----:B------:R-:W-:-:S02]  /*2f50*/  FADD.FTZ R45, -R62, R45 ;  /* 0x0000002d3e2d7221 */ /* 0x000fc40000010100 */
[----:B------:R-:W-:Y:S02]  /*2f60*/  FFMA.FTZ R24, R36, R32, R25 ;  /* 0x0000002024187223 */ /* 0x000fe40000010019 */
[----:B------:R-:W-:Y:S01]  /*2f70*/  FADD.FTZ R25, R32, R39 ;  /* 0x0000002720197221 */ /* 0x000fe20000010000 */
[----:B------:R-:W-:Y:S01]  /*2f80*/  HADD2.F32 R39, -RZ, R87.H0_H0 ;  /* 0x20000057ff277230 */ /* 0x000fe20000004100 */
        /* <DEDUP_REMOVED lines=20> */
[----:B------:R-:W-:-:S03]  /*30d0*/  FMUL.FTZ R39, R39, R32 ;  /* 0x0000002027277220 */ /* 0x000fc60000410000 */
.L_x_1255:
[--C-:B------:R-:W-:Y:S01]  /*30e0*/  HADD2.F32 R43, -RZ, R88.reuse.H0_H0 ;  /* 0x20000058ff2b7230 */ /* 0x100fe20000004100 */
[----:B------:R-:W-:Y:S01]  /*30f0*/  FMUL.FTZ R32, R39, R70 ;  /* 0x0000004627207220 */ /* 0x000fe20000410000 */
[----:B------:R-:W-:Y:S01]  /*3100*/  HADD2.F32 R45, -RZ, R88.H1_H1 ;  /* 0x30000058ff2d7230 */ /* 0x000fe20000004100 */
[----:B------:R-:W-:Y:S02]  /*3110*/  FADD.FTZ R40, R38, R41 ;  /* 0x0000002926287221 */ /* 0x000fe40000010000 */
[C---:B------:R-:W-:Y:S02]  /*3120*/  FADD.FTZ R43, -R62.reuse, R43 ;  /* 0x0000002b3e2b7221 */ /* 0x040fe40000010100 */
[----:B------:R-:W-:Y:S02]  /*3130*/  FADD.FTZ R45, -R62, R45 ;  /* 0x0000002d3e2d7221 */ /* 0x000fe40000010100 */
[----:B------:R-:W-:Y:S01]  /*3140*/  FFMA.FTZ R41, R37, R32, R24 ;  /* 0x0000002025297223 */ /* 0x000fe20000010018 */
[--C-:B------:R-:W-:Y:S01]  /*3150*/  HADD2.F32 R24, -RZ, R89.reuse.H1_H1 ;  /* 0x30000059ff187230 */ /* 0x100fe20000004100 */
[----:B------:R-:W-:Y:S01]  /*3160*/  FADD.FTZ R32, R25, R32 ;  /* 0x0000002019207221 */ /* 0x000fe20000010000 */
[----:B------:R-:W-:Y:S01]  /*3170*/  HADD2.F32 R25, -RZ, R89.H0_H0 ;  /* 0x20000059ff197230 */ /* 0x000fe20000004100 */
[----:B------:R-:W-:-:S02]  /*3180*/  FMUL.FTZ R47, R43, R58 ;  /* 0x0000003a2b2f7220 */ /* 0x000fc40000410000 */
        /* <DEDUP_REMOVED lines=21> */
.L_x_1256:
[----:B------:R-:W-:Y:S02]  /*32e0*/  FFMA.FTZ R41, R44, R43, R41 ;  /* 0x0000002b2c297223 */ /* 0x000fe40000010029 */
[----:B------:R-:W-:Y:S02]  /*32f0*/  FMUL.FTZ R48, R25, R70 ;  /* 0x0000004619307220 */ /* 0x000fe40000410000 */
[----:B------:R-:W-:Y:S02]  /*3300*/  FADD.FTZ R43, R43, R32 ;  /* 0x000000202b2b7221 */ /* 0x000fe40000010000 */
[----:B------:R-:W-:Y:S01]  /*3310*/  FFMA.FTZ R38, R28, R26, R29 ;  /* 0x0000001a1c267223 */ /* 0x000fe2000001001d */
[----:B------:R-:W-:Y:S01]  /*3320*/  HADD2.F32 R28, -RZ, R91.H1_H1 ;  /* 0x3000005bff1c7230 */ /* 0x000fe20000004100 */
[----:B------:R-:W-:-:S02]  /*3330*/  FADD.FTZ R46, R33, R26 ;  /* 0x0000001a212e7221 */ /* 0x000fc40000010000 */
[----:B------:R-:W-:Y:S01]  /*3340*/  FFMA.FTZ R29, R47, R48, R41 ;  /* 0x000000302f1d7223 */ /* 0x000fe20000010029 */
[--C-:B------:R-:W-:Y:S01]  /*3350*/  HADD2.F32 R41, -RZ, R90.reuse.H0_H0 ;  /* 0x2000005aff297230 */ /* 0x100fe20000004100 */
[----:B------:R-:W-:Y:S01]  /*3360*/  FADD.FTZ R33, R43, R48 ;  /* 0x000000302b217221 */ /* 0x000fe20000010000 */
[----:B------:R-:W-:Y:S01]  /*3370*/  HADD2.F32 R43, -RZ, R90.H1_H1 ;  /* 0x3000005aff2b7230 */ /* 0x000fe20000004100 */
[----:B------:R-:W-:Y:S02]  /*3380*/  FMUL.FTZ R32, R24, R71 ;  /* 0x0000004718207220 */ /* 0x000fe40000410000 */
[----:B------:R-:W-:Y:S02]  /*3390*/  FFMA.FTZ R48, R27, R31, R30 ;  /* 0x0000001f1b307223 */ /* 0x000fe4000001001e */
[C---:B------:R-:W-:Y:S02]  /*33a0*/  FADD.FTZ R27, -R62.reuse, R41 ;  /* 0x000000293e1b7221 */ /* 0x040fe40000010100 */
[----:B------:R-:W-:-:S02]  /*33b0*/  FADD.FTZ R43, -R62, R43 ;  /* 0x0000002b3e2b7221 */ /* 0x000fc40000010100 */
[----:B------:R-:W-:Y:S01]  /*33c0*/  FFMA.FTZ R30, R34, R32, R29 ;  /* 0x00000020221e7223 */ /* 0x000fe2000001001d */
[----:B------:R-:W-:Y:S01]  /*33d0*/  HADD2.F32 R29, -RZ, R91.H0_H0 ;  /* 0x2000005bff1d7230 */ /* 0x000fe20000004100 */
[----:B------:R-:W-:Y:S02]  /*33e0*/  FADD.FTZ R32, R32, R33 ;  /* 0x0000002120207221 */ /* 0x000fe40000010000 */
        /* <DEDUP_REMOVED lines=21> */
.L_x_1257:
[----:B------:R-:W-:Y:S01]  /*3540*/  FADD.FTZ R40, R40, R31 ;  /* 0x0000001f28287221 */ /* 0x000fe20000010000 */
[--C-:B------:R-:W-:Y:S01]  /*3550*/  HADD2.F32 R33, -RZ, R92.reuse.H0_H0 ;  /* 0x2000005cff217230 */ /* 0x100fe20000004100 */
[----:B------:R-:W-:Y:S01]  /*3560*/  FMUL.FTZ R43, R29, R70 ;  /* 0x000000461d2b7220 */ /* 0x000fe20000410000 */
[----:B------:R-:W-:Y:S01]  /*3570*/  HADD2.F32 R31, -RZ, R92.H1_H1 ;  /* 0x3000005cff1f7230 */ /* 0x000fe20000004100 */
[----:B------:R-:W-:Y:S02]  /*3580*/  FMUL.FTZ R50, R28, R71 ;  /* 0x000000471c327220 */ /* 0x000fe40000410000 */
[C---:B------:R-:W-:Y:S01]  /*3590*/  FADD.FTZ R45, -R62.reuse, R33 ;  /* 0x000000213e2d7221 */ /* 0x040fe20000010100 */
[----:B------:R-:W-:Y:S01]  /*35a0*/  HADD2.F32 R33, -RZ, R93.H0_H0 ;  /* 0x2000005dff217230 */ /* 0x000fe20000004100 */
[----:B------:R-:W-:Y:S02]  /*35b0*/  FADD.FTZ R49, -R62, R31 ;  /* 0x0000001f3e317221 */ /* 0x000fe40000010100 */
[----:B------:R-:W-:-:S02]  /*35c0*/  FFMA.FTZ R41, R27, R43, R30 ;  /* 0x0000002b1b297223 */ /* 0x000fc4000001001e */
[----:B------:R-:W-:Y:S01]  /*35d0*/  FADD.FTZ R43, R32, R43 ;  /* 0x0000002b202b7221 */ /* 0x000fe20000010000 */
[----:B------:R-:W-:Y:S01]  /*35e0*/  HADD2.F32 R32, -RZ, R93.H1_H1 ;  /* 0x3000005dff207230 */ /* 0x000fe20000004100 */
        /* <DEDUP_REMOVED lines=21> */
.L_x_1258:
[----:B------:R-:W-:Y:S01]  /*3740*/  FFMA.FTZ R49, R26, R50, R41 ;  /* 0x000000321a317223 */ /* 0x000fe20000010029 */
[--C-:B------:R-:W-:Y:S01]  /*3750*/  HADD2.F32 R51, -RZ, R18.reuse.H1_H1 ;  /* 0x30000012ff337230 */ /* 0x100fe20000004100 */
[----:B------:R-:W-:Y:S02]  /*3760*/  FMUL.FTZ R52, R33, R70 ;  /* 0x0000004621347220 */ /* 0x000fe40000410000 */
[----:B------:R-:W-:Y:S02]  /*3770*/  FADD.FTZ R43, R50, R43 ;  /* 0x0000002b322b7221 */ /* 0x000fe40000010000 */
[----:B------:R-:W-:Y:S01]  /*3780*/  FFMA.FTZ R41, R36, R35, R38 ;  /* 0x0000002324297223 */ /* 0x000fe20000010026 */
[----:B------:R-:W-:Y:S01]  /*3790*/  HADD2.F32 R38, -RZ, R19.H0_H0 ;  /* 0x20000013ff267230 */ /* 0x000fe20000004100 */
[----:B------:R-:W-:Y:S02]  /*37a0*/  FADD.FTZ R45, R46, R35 ;  /* 0x000000232e2d7221 */ /* 0x000fe40000010000 */
[----:B------:R-:W-:Y:S01]  /*37b0*/  FFMA.FTZ R35, R31, R52, R49 ;  /* 0x000000341f237223 */ /* 0x000fe20000010031 */
[----:B------:R-:W-:Y:S01]  /*37c0*/  HADD2.F32 R49, -RZ, R18.H0_H0 ;  /* 0x20000012ff317230 */ /* 0x000fe20000004100 */
[----:B------:R-:W-:-:S02]  /*37d0*/  FADD.FTZ R52, R43, R52 ;  /* 0x000000342b347221 */ /* 0x000fc40000010000 */
[----:B------:R-:W-:Y:S02]  /*37e0*/  FMUL.FTZ R43, R32, R71 ;  /* 0x00000047202b7220 */ /* 0x000fe40000410000 */
[----:B------:R-:W-:Y:S01]  /*37f0*/  FFMA.FTZ R46, R37, R39, R48 ;  /* 0x00000027252e7223 */ /* 0x000fe20000010030 */
[----:B------:R-:W-:Y:S01]  /*3800*/  HADD2.F32 R37, -RZ, R19.H1_H1 ;  /* 0x30000013ff257230 */ /* 0x000fe20000004100 */
[----:B------:R-:W-:Y:S02]  /*3810*/  FFMA.FTZ R48, R30, R43, R35 ;  /* 0x0000002b1e307223 */ /* 0x000fe40000010023 */
[C---:B------:R-:W-:Y:S02]  /*3820*/  FADD.FTZ R35, -R62.reuse, R49 ;  /* 0x000000313e237221 */ /* 0x040fe40000010100 */
        /* <DEDUP_REMOVED lines=23> */
.L_x_1259:
[----:B------:R-:W-:Y:S01]  /*39a0*/  FMUL.FTZ R50, R38, R70 ;  /* 0x0000004626327220 */ /* 0x000fe20000410000 */
[----:B------:R-:W-:Y:S01]  /*39b0*/  HADD2.F32 R51, -RZ, R20.H1_H1 ;  /* 0x30000014ff337230 */ /* 0x000fe20000004100 */
[----:B------:R-:W-:-:S02]  /*39c0*/  FADD.FTZ R40, R40, R39 ;  /* 0x0000002728287221 */ /* 0x000fc40000010000 */
[----:B------:R-:W-:Y:S01]  /*39d0*/  FFMA.FTZ R49, R44, R42, R41 ;  /* 0x0000002a2c317223 */ /* 0x000fe20000010029 */
[----:B------:R-:W-:Y:S01]  /*39e0*/  HADD2.F32 R41, -RZ, R20.H0_H0 ;  /* 0x20000014ff297230 */ /* 0x000fe20000004100 */
[----:B------:R-:W-:Y:S02]  /*39f0*/  FFMA.FTZ R39, R35, R50, R48 ;  /* 0x0000003223277223 */ /* 0x000fe40000010030 */
[----:B------:R-:W-:Y:S02]  /*3a00*/  FADD.FTZ R43, R43, R50 ;  /* 0x000000322b2b7221 */ /* 0x000fe40000010000 */
[----:B------:R-:W-:Y:S02]  /*3a10*/  FMUL.FTZ R50, R37, R71 ;  /* 0x0000004725327220 */ /* 0x000fe40000410000 */
[----:B------:R-:W-:Y:S02]  /*3a20*/  FADD.FTZ R51, -R62, R51 ;  /* 0x000000333e337221 */ /* 0x000fe40000010100 */
[----:B------:R-:W-:-:S02]  /*3a30*/  FFMA.FTZ R48, R36, R50, R39 ;  /* 0x0000003224307223 */ /* 0x000fc40000010027 */
[----:B------:R-:W-:Y:S01]  /*3a40*/  FADD.FTZ R39, -R62, R41 ;  /* 0x000000293e277221 */ /* 0x000fe20000010100 */
[--C-:B------:R-:W-:Y:S01]  /*3a50*/  HADD2.F32 R41, -RZ, R21.reuse.H1_H1 ;  /* 0x30000015ff297230 */ /* 0x100fe20000004100 */
[----:B------:R-:W-:Y:S02]  /*3a60*/  FADD.FTZ R45, R45, R42 ;  /* 0x0000002a2d2d7221 */ /* 0x000fe40000010000 */
[----:B------:R-:W-:Y:S01]  /*3a70*/  FADD.FTZ R50, R50, R43 ;  /* 0x0000002b32327221 */ /* 0x000fe20000010000 */
[----:B------:R-:W-:Y:S01]  /*3a80*/  HADD2.F32 R43, -RZ, R21.H0_H0 ;  /* 0x20000015ff2b7230 */ /* 0x000fe20000004100 */
        /* <DEDUP_REMOVED lines=21> */
.L_x_1260:
[----:B------:R-:W-:Y:S01]  /*3be0*/  FMUL.FTZ R51, R43, R70 ;  /* 0x000000462b337220 */ /* 0x000fe20000410000 */
[--C-:B------:R-:W-:Y:S01]  /*3bf0*/  HADD2.F32 R53, -RZ, R22.reuse.H0_H0 ;  /* 0x20000016ff357230 */ /* 0x100fe20000004100 */
[----:B------:R-:W-:Y:S01]  /*3c00*/  FFMA.FTZ R44, R47, R25, R46 ;  /* 0x000000192f2c7223 */ /* 0x000fe2000001002e */
[----:B------:R-:W-:Y:S01]  /*3c10*/  HADD2.F32 R55, -RZ, R22.H1_H1 ;  /* 0x30000016ff377230 */ /* 0x000fe20000004100 */
[----:B------:R-:W-:Y:S01]  /*3c20*/  FFMA.FTZ R47, R39, R51, R48 ;  /* 0x00000033272f7223 */ /* 0x000fe20000010030 */
[--C-:B------:R-:W-:Y:S01]  /*3c30*/  HADD2.F32 R48, -RZ, R23.reuse.H0_H0 ;  /* 0x20000017ff307230 */ /* 0x100fe20000004100 */
[----:B------:R-:W-:Y:S02]  /*3c40*/  FMUL.FTZ R46, R41, R71 ;  /* 0x00000047292e7220 */ /* 0x000fe40000410000 */
[----:B------:R-:W-:Y:S01]  /*3c50*/  FADD.FTZ R51, R50, R51 ;  /* 0x0000003332337221 */ /* 0x000fe20000010000 */
[----:B------:R-:W-:Y:S01]  /*3c60*/  HADD2.F32 R50, -RZ, R23.H1_H1 ;  /* 0x30000017ff327230 */ /* 0x000fe20000004100 */
[----:B------:R-:W-:-:S02]  /*3c70*/  FADD.FTZ R53, -R62, R53 ;  /* 0x000000353e357221 */ /* 0x000fc40000010100 */
[----:B------:R-:W-:Y:S02]  /*3c80*/  FADD.FTZ R55, -R62, R55 ;  /* 0x000000373e377221 */ /* 0x000fe40000010100 */
[----:B------:R-:W-:Y:S02]  /*3c90*/  FFMA.FTZ R49, R34, R24, R49 ;  /* 0x0000001822317223 */ /* 0x000fe40000010031 */
[----:B------:R-:W-:Y:S02]  /*3ca0*/  FFMA.FTZ R34, R42, R46, R47 ;  /* 0x0000002e2a227223 */ /* 0x000fe4000001002f */
[----:B------:R-:W-:Y:S02]  /*3cb0*/  FADD.FTZ R47, R46, R51 ;  /* 0x000000332e2f7221 */ /* 0x000fe40000010000 */
        /* <DEDUP_REMOVED lines=21> */
.L_x_1261:
[----:B------:R-:W-:Y:S02]  /*3e10*/  FMUL.FTZ R52, R48, R70 ;  /* 0x0000004630347220 */ /* 0x000fe40000410000 */
[----:B------:R-:W-:Y:S02]  /*3e20*/  FMUL.FTZ R55, R50, R71 ;  /* 0x0000004732377220 */ /* 0x000fe40000410000 */
[----:B------:R-:W-:Y:S01]  /*3e30*/  FFMA.FTZ R53, R51, R52, R34 ;  /* 0x0000003433357223 */ /* 0x000fe20000010022 */
[----:B------:R-:W-:Y:S01]  /*3e40*/  HADD2.F32 R34, -RZ, R57.H1_H1 ;  /* 0x30000039ff227230 */ /* 0x000fe20000004100 */
[----:B------:R-:W-:Y:S01]  /*3e50*/  FADD.FTZ R52, R47, R52 ;  /* 0x000000342f347221 */ /* 0x000fe20000010000 */
[--C-:B------:R-:W-:Y:S01]  /*3e60*/  HADD2.F32 R47, -RZ, R56.reuse.H0_H0 ;  /* 0x20000038ff2f7230 */ /* 0x100fe20000004100 */
[----:B------:R-:W-:Y:S01]  /*3e70*/  FFMA.FTZ R54, R46, R55, R53 ;  /* 0x000000372e367223 */ /* 0x000fe20000010035 */
[----:B------:R-:W-:Y:S01]  /*3e80*/  HADD2.F32 R53, -RZ, R56.H1_H1 ;  /* 0x30000038ff357230 */ /* 0x000fe20000004100 */
[----:B------:R-:W-:-:S02]  /*3e90*/  FADD.FTZ R55, R55, R52 ;  /* 0x0000003437377221 */ /* 0x000fc40000010000 */
[C---:B------:R-:W-:Y:S02]  /*3ea0*/  FADD.FTZ R47, -R62.reuse, R47 ;  /* 0x0000002f3e2f7221 */ /* 0x040fe40000010100 */
[----:B------:R-:W-:Y:S02]  /*3eb0*/  FADD.FTZ R75, -R62, R53 ;  /* 0x000000353e4b7221 */ /* 0x000fe40000010100 */
[-C--:B------:R-:W-:Y:S01]  /*3ec0*/  FMUL.FTZ R53, R47, R58.reuse ;  /* 0x0000003a2f357220 */ /* 0x080fe20000410000 */
[----:B------:R-:W-:Y:S01]  /*3ed0*/  HADD2.F32 R47, -RZ, R57.H0_H0 ;  /* 0x20000039ff2f7230 */ /* 0x000fe20000004100 */
[----:B------:R-:W-:Y:S01]  /*3ee0*/  FMUL.FTZ R52, R75, R58 ;  /* 0x0000003a4b347220 */ /* 0x000fe20000410000 */
        /* <DEDUP_REMOVED lines=19> */
.L_x_1262:
        /* <DEDUP_REMOVED lines=103> */
.L_x_1264:
[----:B0-----:R-:W-:Y:S05]  /*4690*/  BSYNC B0 ;  /* 0x0000000000007941 */ /* 0x001fea0003800000 */
.L_x_1263:
        /* <DEDUP_REMOVED lines=41> */
.L_x_1266:
[----:B------:R-:W-:Y:S05]  /*4930*/  BSYNC B0 ;  /* 0x0000000000007941 */ /* 0x000fea0003800000 */
.L_x_1265:
        /* <DEDUP_REMOVED lines=16> */
.L_x_1268:
[----:B------:R-:W-:Y:S05]  /*4a40*/  BSYNC B0 ;  /* 0x0000000000007941 */ /* 0x000fea0003800000 */
.L_x_1267:
        /* <DEDUP_REMOVED lines=31> */
.L_x_1271:
[----:B------:R-:W2:Y:S01]  /*4c40*/  LDG.E.STRONG.GPU R28, [R24.64] ;  /* 0x00000006181c7981 */ /* 0x000ea2000c1ef900 */
[----:B------:R-:W-:Y:S01]  /*4c50*/  YIELD ;  /* 0x0000000000007946 */ /* 0x000fe20003800000 */
[----:B--2---:R-:W-:Y:S01]  /*4c60*/  ISETP.NE.AND P6, PT, R28, R31, PT ;  /* 0x0000001f1c00720c */ /* 0x004fe20003fc5270 */
[----:B------:R-:W-:-:S12]  /*4c70*/  CCTL.IVALL ;  /* 0x00000000ff00798f */ /* 0x000fd80002000000 */
[----:B------:R-:W-:Y:S05]  /*4c80*/  @P6 BRA `(.L_x_1271) ;  /* 0xffffffb000006947 */ /* 0x000fea000383ffff */
.L_x_1270:
        /* <DEDUP_REMOVED lines=22> */
.L_x_1275:
        /* <DEDUP_REMOVED lines=115> */
.L_x_1274:
        /* <DEDUP_REMOVED lines=63> */
.L_x_1276:
[----:B------:R-:W-:-:S04]  /*5910*/  LOP3.LUT P6, RZ, R17, 0x1, RZ, 0xc0, !PT ;  /* 0x0000000111ff7812 */ /* 0x000fc800078cc0ff */
[----:B------:R-:W-:-:S13]  /*5920*/  ISETP.NE.OR P6, PT, R25, RZ, P6 ;  /* 0x000000ff1900720c */ /* 0x000fda00037c5670 */
[----:B------:R-:W-:Y:S05]  /*5930*/  @!P6 BRA `(.L_x_1272) ;  /* 0x000001f00000e947 */ /* 0x000fea0003800000 */
.L_x_1273:
        /* <DEDUP_REMOVED lines=31> */
.L_x_1272:
        /* <DEDUP_REMOVED lines=10> */
.L_x_1278:
[----:B------:R-:W-:Y:S05]  /*5bd0*/  BSYNC B0 ;  /* 0x0000000000007941 */ /* 0x000fea0003800000 */
.L_x_1277:
        /* <DEDUP_REMOVED lines=17> */
.L_x_1269:
[----:B------:R-:W-:Y:S04]  /*5cf0*/  @!P0 STS.64 [0x90], R74 ;  /* 0x0000904aff008388 */ /* 0x000fe80000000a00 */
[----:B------:R-:W-:Y:S01]  /*5d00*/  BAR.SYNC.DEFER_BLOCKING 0x0 ;  /* 0x0000000000007b1d */ /* 0x000fe20000010000 */
[----:B------:R-:W-:Y:S01]  /*5d10*/  ISETP.NE.AND P6, PT, RZ, UR9, PT ;  /* 0x00000009ff007c0c */ /* 0x000fe2000bfc5270 */
[--C-:B0-----:R-:W-:Y:S01]  /*5d20*/  HADD2.F32 R31, -RZ, R59.reuse.H0_H0 ;  /* 0x2000003bff1f7230 */ /* 0x101fe20000004100 */
[----:B------:R-:W-:Y:S01]  /*5d30*/  IMAD.WIDE.U32 R26, R3, -0x77777777, RZ ;  /* 0x88888889031a7825 */ /* 0x000fe200078e00ff */
[----:B------:R-:W-:-:S02]  /*5d40*/  HADD2.F32 R59, -RZ, R59.H1_H1 ;  /* 0x3000003bff3b7230 */ /* 0x000fc40000004100 */
[--C-:B------:R-:W-:Y:S02]  /*5d50*/  HADD2.F32 R33, -RZ, R60.reuse.H0_H0 ;  /* 0x2000003cff217230 */ /* 0x100fe40000004100 */
[----:B------:R-:W-:Y:S01]  /*5d60*/  SHF.R.U32.HI R28, RZ, 0x5, R27 ;  /* 0x00000005ff1c7819 */ /* 0x000fe2000001161b */
[----:B------:R-:W-:Y:S01]  /*5d70*/  FADD.FTZ R59, -R62, R59 ;  /* 0x0000003b3e3b7221 */ /* 0x000fe20000010100 */
[----:B------:R-:W-:-:S03]  /*5d80*/  HADD2.F32 R60, -RZ, R60.H1_H1 ;  /* 0x3000003cff3c7230 */ /* 0x000fc60000004100 */
[-C--:B------:R-:W-:Y:S01]  /*5d90*/  FMUL.FTZ R38, R59, R58.reuse ;  /* 0x0000003a3b267220 */ /* 0x080fe20000410000 */
[----:B------:R-:W0:Y:S02]  /*5da0*/  LDS.64 R24, [0x90] ;  /* 0x00009000ff187984 */ /* 0x000e240000000a00 */
[----:B0-----:R-:W-:Y:S02]  /*5db0*/  FMUL.FTZ R30, R25, c[0x0][0x20c] ;  /* 0x00008300191e7a20 */ /* 0x001fe40000410000 */
[----:B------:R-:W-:Y:S01]  /*5dc0*/  FADD.FTZ R25, -R62, R31 ;  /* 0x0000001f3e197221 */ /* 0x000fe20000010100 */
[--C-:B------:R-:W-:Y:S01]  /*5dd0*/  HADD2.F32 R31, -RZ, R61.reuse.H0_H0 ;  /* 0x2000003dff1f7230 */ /* 0x100fe20000004100 */
[----:B------:R-:W-:Y:S01]  /*5de0*/  FMUL.FTZ R29, R24, c[0x0][0x20c] ;  /* 0x00008300181d7a20 */ /* 0x000fe20000410000 */
[----:B------:R-:W-:Y:S01]  /*5df0*/  HADD2.F32 R61, -RZ, R61.H1_H1 ;  /* 0x3000003dff3d7230 */ /* 0x000fe20000004100 */
        /* <DEDUP_REMOVED lines=20> */
.L_x_1279:
        /* <DEDUP_REMOVED lines=17> */
[----:B------:R-:W-:-:S05]  /*6050*/  F2FP.PACK_AB R25, R24, R25 ;  /* 0x000000191819723e */ /* 0x000fca00000000ff */
[----:B------:R0:W-:Y:S02]  /*6060*/  STG.E [R26.64], R25 ;  /* 0x000000191a007986 */ /* 0x0001e4000c101906 */
.L_x_1281:
[----:B------:R-:W-:Y:S05]  /*6070*/  BSYNC B0 ;  /* 0x0000000000007941 */ /* 0x000fea0003800000 */
.L_x_1280:
[----:B------:R-:W-:Y:S01]  /*6080*/  ISETP.NE.AND P0, PT, RZ, UR9, PT ;  /* 0x00000009ff007c0c */ /* 0x000fe2000bf05270 */
[C---:B0-----:R-:W-:Y:S01]  /*6090*/  FADD.FTZ R25, -R62.reuse, R31 ;  /* 0x0000001f3e197221 */ /* 0x041fe20000010100 */
[--C-:B------:R-:W-:Y:S01]  /*60a0*/  HADD2.F32 R35, -RZ, R63.reuse.H0_H0 ;  /* 0x2000003fff237230 */ /* 0x100fe20000004100 */
[----:B------:R-:W-:Y:S01]  /*60b0*/  FADD.FTZ R61, -R62, R61 ;  /* 0x0000003d3e3d7221 */ /* 0x000fe20000010100 */
[----:B------:R-:W-:Y:S01]  /*60c0*/  HADD2.F32 R32, -RZ, R63.H1_H1 ;  /* 0x3000003fff207230 */ /* 0x000fe20000004100 */
[-C--:B------:R-:W-:Y:S01]  /*60d0*/  FMUL.FTZ R41, R25, R58.reuse ;  /* 0x0000003a19297220 */ /* 0x080fe20000410000 */
[--C-:B------:R-:W-:Y:S01]  /*60e0*/  HADD2.F32 R31, -RZ, R72.reuse.H0_H0 ;  /* 0x20000048ff1f7230 */ /* 0x100fe20000004100 */
[----:B------:R-:W-:Y:S01]  /*60f0*/  FMUL.FTZ R40, R61, R58 ;  /* 0x0000003a3d287220 */ /* 0x000fe20000410000 */
[----:B------:R-:W-:-:S05]  /*6100*/  HADD2.F32 R33, -RZ, R72.H1_H1 ;  /* 0x30000048ff217230 */ /* 0x000fca0000004100 */
        /* <DEDUP_REMOVED lines=19> */
.L_x_1282:
        /* <DEDUP_REMOVED lines=19> */
.L_x_1284:
[----:B------:R-:W-:Y:S05]  /*6370*/  BSYNC B0 ;  /* 0x0000000000007941 */ /* 0x000fea0003800000 */
.L_x_1283:
        /* <DEDUP_REMOVED lines=28> */
.L_x_1285:
        /* <DEDUP_REMOVED lines=19> */
.L_x_1287:
[----:B------:R-:W-:Y:S05]  /*6670*/  BSYNC B0 ;  /* 0x0000000000007941 */ /* 0x000fea0003800000 */
.L_x_1286:
        /* <DEDUP_REMOVED lines=28> */
.L_x_1288:
        /* <DEDUP_REMOVED lines=19> */
.L_x_1290:
[----:B------:R-:W-:Y:S05]  /*6970*/  BSYNC B0 ;  /* 0x0000000000007941 */ /* 0x000fea0003800000 */
.L_x_1289:
[----:B------:R-:W-:Y:S01]  /*6980*/  ISETP.NE.AND P0, PT, RZ, UR9, PT ;  /* 0x00000009ff007c0c */ /* 0x000fe2000bf05270 */
[C---:B------:R-:W-:Y:S01]  /*6990*/  FADD.FTZ R31, -R62.reuse, R31 ;  /* 0x0000001f3e1f7221 */ /* 0x040fe20000010100 */
        /* <DEDUP_REMOVED lines=26> */
.L_x_1291:
        /* <DEDUP_REMOVED lines=19> */
.L_x_1293:
[----:B------:R-:W-:Y:S05]  /*6c70*/  BSYNC B0 ;  /* 0x0000000000007941 */ /* 0x000fea0003800000 */
.L_x_1292:
        /* <DEDUP_REMOVED lines=28> */
.L_x_1294:
        /* <DEDUP_REMOVED lines=19> */
.L_x_1296:
[----:B------:R-:W-:Y:S05]  /*6f70*/  BSYNC B0 ;  /* 0x0000000000007941 */ /* 0x000fea0003800000 */
.L_x_1295:
        /* <DEDUP_REMOVED lines=28> */
.L_x_1297:
        /* <DEDUP_REMOVED lines=19> */
.L_x_1299:
[----:B------:R-:W-:Y:S05]  /*7270*/  BSYNC B0 ;  /* 0x0000000000007941 */ /* 0x000fea0003800000 */
.L_x_1298:
        /* <DEDUP_REMOVED lines=28> */
.L_x_1300:
[----:B------:R-:W-:Y:S01]  /*7440*/  BSSY B0, `(.L_x_1301) ;  /* 0x0000012000007945 */ /* 0x000fe20003800000 */
        /* <DEDUP_REMOVED lines=17> */
.L_x_1302:
[----:B------:R-:W-:Y:S05]  /*7560*/  BSYNC B0 ;  /* 0x0000000000007941 */ /* 0x000fea0003800000 */
.L_x_1301:
[C---:B------:R-:W-:Y:S01]  /*7570*/  FADD.FTZ R39, -R62.reuse, R39 ;  /* 0x000000273e277221 */ /* 0x040fe20000010100 */
[--C-:B------:R-:W-:Y:S01]  /*7580*/  HADD2.F32 R31, -RZ, R87.reuse.H0_H0 ;  /* 0x20000057ff1f7230 */ /* 0x100fe20000004100 */
[----:B------:R-:W-:Y:S01]  /*7590*/  FADD.FTZ R45, -R62, R45 ;  /* 0x0000002d3e2d7221 */ /* 0x000fe20000010100 */
[----:B------:R-:W-:Y:S01]  /*75a0*/  HADD2.F32 R32, -RZ, R87.H1_H1 ;  /* 0x30000057ff207230 */ /* 0x000fe20000004100 */
[-C--:B------:R-:W-:Y:S01]  /*75b0*/  FMUL.FTZ R39, R39, R58.reuse ;  /* 0x0000003a27277220 */ /* 0x080fe20000410000 */
[--C-:B------:R-:W-:Y:S01]  /*75c0*/  HADD2.F32 R41, -RZ, R88.reuse.H0_H0 ;  /* 0x20000058ff297230 */ /* 0x100fe20000004100 */
[----:B------:R-:W-:Y:S01]  /*75d0*/  FMUL.FTZ R38, R45, R58 ;  /* 0x0000003a2d267220 */ /* 0x000fe20000410000 */
        /* <DEDUP_REMOVED lines=20> */
.L_x_1303:
        /* <DEDUP_REMOVED lines=18> */
.L_x_1305:
[----:B------:R-:W-:Y:S05]  /*7840*/  BSYNC B0 ;  /* 0x0000000000007941 */ /* 0x000fea0003800000 */
.L_x_1304:
        /* <DEDUP_REMOVED lines=27> */
.L_x_1306:
        /* <DEDUP_REMOVED lines=18> */
.L_x_1308:
[----:B------:R-:W-:Y:S05]  /*7b20*/  BSYNC B0 ;  /* 0x0000000000007941 */ /* 0x000fea0003800000 */
.L_x_1307:
[C---:B------:R-:W-:Y:S01]  /*7b30*/  FADD.FTZ R39, -R62.reuse, R39 ;  /* 0x000000273e277221 */ /* 0x040fe20000010100 */
[--C-:B------:R-:W-:Y:S01]  /*7b40*/  HADD2.F32 R31, -RZ, R91.reuse.H0_H0 ;  /* 0x2000005bff1f7230 */ /* 0x100fe20000004100 */
[----:B------:R-:W-:Y:S01]  /*7b50*/  FADD.FTZ R45, -R62, R45 ;  /* 0x0000002d3e2d7221 */ /* 0x000fe20000010100 */
[----:B------:R-:W-:Y:S01]  /*7b60*/  HADD2.F32 R32, -RZ, R91.H1_H1 ;  /* 0x3000005bff207230 */ /* 0x000fe20000004100 */
[-C--:B------:R-:W-:Y:S01]  /*7b70*/  FMUL.FTZ R39, R39, R58.reuse ;  /* 0x0000003a27277220 */ /* 0x080fe20000410000 */
[----:B------:R-:W-:Y:S01]  /*7b80*/  HADD2.F32 R41, -RZ, R92.H0_H0 ;  /* 0x2000005cff297230 */ /* 0x000fe20000004100 */
[----:B------:R-:W-:Y:S01]  /*7b90*/  FMUL.FTZ R38, R45, R58 ;  /* 0x0000003a2d267220 */ /* 0x000fe20000410000 */
[----:B------:R-:W-:Y:S05]  /*7ba0*/  @!P6 BRA `(.L_x_1309) ;  /* 0x000001200000e947 */ /* 0x000fea0003800000 */
[----:B0-----:R-:W-:Y:S02]  /*7bb0*/  FFMA.FTZ R25, R38, R71, R69 ;  /* 0x0000004726197223 */ /* 0x001fe40000010045 */
        /* <DEDUP_REMOVED lines=17> */
.L_x_1309:
        /* <DEDUP_REMOVED lines=18> */
.L_x_1311:
[----:B------:R-:W-:Y:S05]  /*7df0*/  BSYNC B0 ;  /* 0x0000000000007941 */ /* 0x000fea0003800000 */
.L_x_1310:
[----:B0-----:R-:W-:Y:S01]  /*7e00*/  HADD2.F32 R25, -RZ, R92.H1_H1 ;  /* 0x3000005cff197230 */ /* 0x001fe20000004100 */
[----:B------:R-:W-:Y:S01]  /*7e10*/  FADD.FTZ R41, -R62, R41 ;  /* 0x000000293e297221 */ /* 0x000fe20000010100 */
[--C-:B------:R-:W-:Y:S01]  /*7e20*/  HADD2.F32 R31, -RZ, R93.reuse.H0_H0 ;  /* 0x2000005dff1f7230 */ /* 0x100fe20000004100 */
[----:B------:R-:W-:Y:S01]  /*7e30*/  IMAD R28, R2, c[0x0][0x1fc], R28 ;  /* 0x00007f00021c7a24 */ /* 0x000fe200078e021c */
[----:B------:R-:W-:Y:S01]  /*7e40*/  HADD2.F32 R32, -RZ, R93.H1_H1 ;  /* 0x3000005dff207230 */ /* 0x000fe20000004100 */
[----:B------:R-:W-:Y:S01]  /*7e50*/  FADD.FTZ R25, -R62, R25 ;  /* 0x000000193e197221 */ /* 0x000fe20000010100 */
[--C-:B------:R-:W-:Y:S01]  /*7e60*/  HADD2.F32 R39, -RZ, R18.reuse.H0_H0 ;  /* 0x20000012ff277230 */ /* 0x100fe20000004100 */
[-C--:B------:R-:W-:Y:S01]  /*7e70*/  FMUL.FTZ R41, R41, R58.reuse ;  /* 0x0000003a29297220 */ /* 0x080fe20000410000 */
        /* <DEDUP_REMOVED lines=21> */
.L_x_1312:
        /* <DEDUP_REMOVED lines=8> */
[----:B------:R-:W-:Y:S01]  /*8050*/  FFMA.FTZ R31, R31, R70, -R18 ;  /* 0x000000461f1f7223 */ /* 0x000fe20000010812 */
[----:B------:R-:W-:Y:S02]  /*8060*/  IADD3 R27, R25, R27, RZ ;  /* 0x0000001b191b7210 */ /* 0x000fe40007ffe0ff */
[----:B------:R-:W-:Y:S01]  /*8070*/  LEA R26, P0, R24, c[0x0][0x160], 0x1 ;  /* 0x00005800181a7a11 */ /* 0x000fe200078008ff */
[----:B------:R-:W-:-:S03]  /*8080*/  FMUL.FTZ R25, R31, R58 ;  /* 0x0000003a1f197220 */ /* 0x000fc60000410000 */
[----:B------:R-:W-:Y:S01]  /*8090*/  LEA.HI.X R27, R24, c[0x0][0x164], R27, 0x1, P0 ;  /* 0x00005900181b7a11 */ /* 0x000fe200000f0c1b */
[----:B------:R-:W-:-:S04]  /*80a0*/  FFMA.FTZ R24, R29, R34, R30 ;  /* 0x000000221d187223 */ /* 0x000fc8000001001e */
[----:B------:R-:W-:-:S04]  /*80b0*/  FFMA.FTZ R33, R32, R71, -R24 ;  /* 0x0000004720217223 */ /* 0x000fc80000010818 */
[----:B------:R-:W-:-:S05]  /*80c0*/  FMUL.FTZ R18, R33, R58 ;  /* 0x0000003a21127220 */ /* 0x000fca0000410000 */
[----:B------:R-:W-:-:S05]  /*80d0*/  F2FP.PACK_AB R25, R18, R25 ;  /* 0x000000191219723e */ /* 0x000fca00000000ff */
[----:B------:R0:W-:Y:S02]  /*80e0*/  STG.E [R26.64], R25 ;  /* 0x000000191a007986 */ /* 0x0001e4000c101906 */
.L_x_1314:
[----:B------:R-:W-:Y:S05]  /*80f0*/  BSYNC B0 ;  /* 0x0000000000007941 */ /* 0x000fea0003800000 */
.L_x_1313:
[----:B------:R-:W-:Y:S01]  /*8100*/  FADD.FTZ R39, -R62, R39 ;  /* 0x000000273e277221 */ /* 0x000fe20000010100 */
[----:B------:R-:W-:Y:S01]  /*8110*/  IADD3 R37, R28, 0x60, RZ ;  /* 0x000000601c257810 */ /* 0x000fe20007ffe0ff */
[----:B------:R-:W-:Y:S01]  /*8120*/  FADD.FTZ R43, -R62, R43 ;  /* 0x0000002b3e2b7221 */ /* 0x000fe20000010100 */
[--C-:B0-----:R-:W-:Y:S01]  /*8130*/  HADD2.F32 R27, -RZ, R19.reuse.H0_H0 ;  /* 0x20000013ff1b7230 */ /* 0x101fe20000004100 */
[-C--:B------:R-:W-:Y:S01]  /*8140*/  FMUL.FTZ R39, R39, R58.reuse ;  /* 0x0000003a27277220 */ /* 0x080fe20000410000 */
[----:B------:R-:W-:Y:S01]  /*8150*/  HADD2.F32 R26, -RZ, R19.H1_H1 ;  /* 0x30000013ff1a7230 */ /* 0x000fe20000004100 */
        /* <DEDUP_REMOVED lines=21> */
.L_x_1315:
[----:B------:R-:W-:Y:S01]  /*82b0*/  ISETP.GE.U32.AND P0, PT, R37, c[0x0][0x1e0], PT ;  /* 0x0000780025007a0c */ /* 0x000fe20003f06070 */
[----:B------:R-:W-:Y:S01]  /*82c0*/  BSSY B0, `(.L_x_1316) ;  /* 0x0000016000007945 */ /* 0x000fe20003800000 */
[--C-:B------:R-:W-:Y:S02]  /*82d0*/  HADD2.F32 R33, -RZ, R20.reuse.H0_H0 ;  /* 0x20000014ff217230 */ /* 0x100fe40000004100 */
[----:B------:R-:W-:Y:S01]  /*82e0*/  ISETP.GE.AND.EX P0, PT, R38, c[0x0][0x1e4], PT, P0 ;  /* 0x0000790026007a0c */ /* 0x000fe20003f06300 */
[----:B------:R-:W-:-:S03]  /*82f0*/  HADD2.F32 R35, -RZ, R20.H1_H1 ;  /* 0x30000014ff237230 */ /* 0x000fc60000004100 */
        /* <DEDUP_REMOVED lines=18> */
.L_x_1317:
[----:B------:R-:W-:Y:S05]  /*8420*/  BSYNC B0 ;  /* 0x0000000000007941 */ /* 0x000fea0003800000 */
.L_x_1316:
        /* <DEDUP_REMOVED lines=27> */
.L_x_1318:
        /* <DEDUP_REMOVED lines=23> */
.L_x_1320:
[----:B------:R-:W-:Y:S05]  /*8750*/  BSYNC B0 ;  /* 0x0000000000007941 */ /* 0x000fea0003800000 */
.L_x_1319:
[----:B------:R-:W-:Y:S01]  /*8760*/  FADD.FTZ R31, -R62, R31 ;  /* 0x0000001f3e1f7221 */ /* 0x000fe20000010100 */
[----:B------:R-:W-:Y:S01]  /*8770*/  IADD3 R36, R28, 0x70, RZ ;  /* 0x000000701c247810 */ /* 0x000fe20007ffe0ff */
[----:B------:R-:W-:Y:S01]  /*8780*/  FADD.FTZ R33, -R62, R33 ;  /* 0x000000213e217221 */ /* 0x000fe20000010100 */
[--C-:B------:R-:W-:Y:S01]  /*8790*/  HADD2.F32 R25, -RZ, R23.reuse.H0_H0 ;  /* 0x20000017ff197230 */ /* 0x100fe20000004100 */
[-C--:B------:R-:W-:Y:S01]  /*87a0*/  FMUL.FTZ R35, R31, R58.reuse ;  /* 0x0000003a1f237220 */ /* 0x080fe20000410000 */
[----:B------:R-:W-:Y:S01]  /*87b0*/  HADD2.F32 R22, -RZ, R23.H1_H1 ;  /* 0x30000017ff167230 */ /* 0x000fe20000004100 */
[----:B------:R-:W-:Y:S01]  /*87c0*/  SHF.R.S32.HI R37, RZ, 0x1f, R36 ;  /* 0x0000001fff257819 */ /* 0x000fe20000011424 */
[----:B------:R-:W-:Y:S01]  /*87d0*/  FMUL.FTZ R34, R33, R58 ;  /* 0x0000003a21227220 */ /* 0x000fe20000410000 */
        /* <DEDUP_REMOVED lines=19> */
.L_x_1321:
[----:B------:R-:W-:Y:S01]  /*8910*/  ISETP.GE.U32.AND P0, PT, R36, c[0x0][0x1e0], PT ;  /* 0x0000780024007a0c */ /* 0x000fe20003f06070 */
[--C-:B0-----:R-:W-:Y:S01]  /*8920*/  HADD2.F32 R19, -RZ, R56.reuse.H0_H0 ;  /* 0x20000038ff137230 */ /* 0x101fe20000004100 */
[----:B------:R-:W-:Y:S01]  /*8930*/  BSSY B0, `(.L_x_1322) ;  /* 0x0000017000007945 */ /* 0x000fe20003800000 */
[----:B------:R-:W-:Y:S01]  /*8940*/  HADD2.F32 R21, -RZ, R56.H1_H1 ;  /* 0x30000038ff157230 */ /* 0x000fe20000004100 */
[----:B------:R-:W-:Y:S02]  /*8950*/  ISETP.GE.AND.EX P0, PT, R37, c[0x0][0x1e4], PT, P0 ;  /* 0x0000790025007a0c */ /* 0x000fe40003f06300 */
[C---:B------:R-:W-:Y:S02]  /*8960*/  FADD.FTZ R27, -R62.reuse, R19 ;  /* 0x000000133e1b7221 */ /* 0x040fe40000010100 */
[----:B------:R-:W-:Y:S01]  /*8970*/  ISETP.LT.U32.AND P0, PT, R3, 0x1e0, !P0 ;  /* 0x000001e00300780c */ /* 0x000fe20004701070 */
[----:B------:R-:W-:-:S12]  /*8980*/  FADD.FTZ R31, -R62, R21 ;  /* 0x000000153e1f7221 */ /* 0x000fd80000010100 */
        /* <DEDUP_REMOVED lines=17> */
.L_x_1323:
[----:B------:R-:W-:Y:S05]  /*8aa0*/  BSYNC B0 ;  /* 0x0000000000007941 */ /* 0x000fea0003800000 */
.L_x_1322:
[----:B------:R-:W-:Y:S01]  /*8ab0*/  IADD3 R32, R28, 0x78, RZ ;  /* 0x000000781c207810 */ /* 0x000fe20007ffe0ff */
[--C-:B0-----:R-:W-:Y:S01]  /*8ac0*/  HADD2.F32 R21, -RZ, R57.reuse.H0_H0 ;  /* 0x20000039ff157230 */ /* 0x101fe20000004100 */
[-C--:B------:R-:W-:Y:S01]  /*8ad0*/  FMUL.FTZ R33, R27, R58.reuse ;  /* 0x0000003a1b217220 */ /* 0x080fe20000410000 */
[----:B------:R-:W-:Y:S01]  /*8ae0*/  HADD2.F32 R20, -RZ, R57.H1_H1 ;  /* 0x30000039ff147230 */ /* 0x000fe20000004100 */
[----:B------:R-:W-:Y:S01]  /*8af0*/  SHF.R.S32.HI R34, RZ, 0x1f, R32 ;  /* 0x0000001fff227819 */ /* 0x000fe20000011420 */
        /* <DEDUP_REMOVED lines=20> */
.L_x_1324:
        /* <DEDUP_REMOVED lines=18> */
[----:B------:R-:W-:-:S05]  /*8d60*/  F2FP.PACK_AB R21, R58, R21 ;  /* 0x000000153a15723e */ /* 0x000fca00000000ff */
[----:B------:R0:W-:Y:S02]  /*8d70*/  STG.E [R18.64], R21 ;  /* 0x0000001512007986 */ /* 0x0001e4000c101906 */
.L_x_1326:
[----:B------:R-:W-:Y:S05]  /*8d80*/  BSYNC B0 ;  /* 0x0000000000007941 */ /* 0x000fea0003800000 */
.L_x_1325:
[----:B------:R-:W-:Y:S02]  /*8d90*/  IADD3 R6, R6, c[0x0][0x10], RZ ;  /* 0x0000040006067a10 */ /* 0x000fe40007ffe0ff */
[----:B------:R-:W-:Y:S02]  /*8da0*/  IADD3 R5, R5, 0x1, RZ ;  /* 0x0000000105057810 */ /* 0x000fe40007ffe0ff */
[----:B------:R-:W-:-:S13]  /*8db0*/  ISETP.GE.AND P0, PT, R6, UR4, PT ;  /* 0x0000000406007c0c */ /* 0x000fda000bf06270 */
[----:B------:R-:W-:Y:S01]  /*8dc0*/  @P0 CALL.REL.NOINC `(.L_x_1244) ;  /* 0x0000001000000944 */ /* 0x000fe20003c00000 */
[----:B------:R-:W-:Y:S05]  /*8dd0*/  BRA `(.L_x_1327) ;  /* 0xffff78f000007947 */ /* 0x000fea000383ffff */
.L_x_1244:
        /* <DEDUP_REMOVED lines=22> */
.L_x_1329:
[----:B------:R-:W-:Y:S05]  /*8f40*/  BSYNC B0 ;  /* 0x0000000000007941 */ /* 0x000fea0003800000 */
.L_x_1328:
[----:B------:R-:W-:Y:S05]  /*8f50*/  @P0 EXIT ;  /* 0x000000000000094d */ /* 0x000fea0003800000 */
[----:B------:R-:W-:Y:S05]  /*8f60*/  @P2 BRA `(.L_x_1330) ;  /* 0x0000008000002947 */ /* 0x000fea0003800000 */
[----:B------:R-:W-:-:S05]  /*8f70*/  IMAD R0, R6, c[0x0][0x10], RZ ;  /* 0x0000040006007a24 */ /* 0x000fca00078e02ff */
[----:B------:R-:W-:-:S13]  /*8f80*/  ISETP.NE.AND P0, PT, R0, -0x1, PT ;  /* 0xffffffff0000780c */ /* 0x000fda0003f05270 */
[----:B------:R-:W-:Y:S05]  /*8f90*/  @!P0 BRA `(.L_x_1330) ;  /* 0x0000005000008947 */ /* 0x000fea0003800000 */
.L_x_1331:
[----:B-1----:R-:W2:Y:S01]  /*8fa0*/  LDG.E.STRONG.GPU R7, [R4.64] ;  /* 0x0000000604077981 */ /* 0x002ea2000c1ef900 */
[----:B------:R-:W-:Y:S01]  /*8fb0*/  YIELD ;  /* 0x0000000000007946 */ /* 0x000fe20003800000 */
[----:B--2---:R-:W-:Y:S01]  /*8fc0*/  ISETP.NE.AND P0, PT, R7, R0, PT ;  /* 0x000000000700720c */ /* 0x004fe20003f05270 */
[----:B------:R-:W-:-:S12]  /*8fd0*/  CCTL.IVALL ;  /* 0x00000000ff00798f */ /* 0x000fd80002000000 */
[----:B------:R-:W-:Y:S05]  /*8fe0*/  @P0 BRA `(.L_x_1331) ;  /* 0xffffffb000000947 */ /* 0x000fea000383ffff */
.L_x_1330:
        /* <DEDUP_REMOVED lines=25> */
.L_x_1332:
        /* <DEDUP_REMOVED lines=23> */
.L_x_1333:
        /* <DEDUP_REMOVED lines=9> */
.L_x_5628:


//--------------------- .text._Z35group_norm_nhwc_bwd_one_pass_kernelI11Fp16IOFp32WLi256ELi120ELi480EEv26Group_norm_nhwc_bwd_params --------------------------
	.section	.text._Z35group_norm_nhwc_bwd_one_pass_kernelI11Fp16IOFp32WLi256ELi120ELi480EEv26Group_norm_nhwc_bwd_params,"ax",@progbits
	.sectioninfo	@"SHI_REGISTERS=128"
	.align	128
        .global         _Z35group_norm_nhwc_bwd_one_pass_kernelI11Fp16IOFp32WLi256ELi120ELi480EEv26Group_norm_nhwc_bwd_params
        .type           _Z35group_norm_nhwc_bwd_one_pass_kernelI11Fp16IOFp32WLi256ELi120ELi480EEv26Group_norm_nhwc_bwd_params,@function
        .size           _Z35group_norm_nhwc_bwd_one_pass_kernelI11Fp16IOFp32WLi256ELi120ELi480EEv26Group_norm_nhwc_bwd_params,(.L_x_5629 - _Z35group_norm_nhwc_bwd_one_pass_kernelI11Fp16IOFp32WLi256ELi120ELi480EEv26Group_norm_nhwc_bwd_params)
        .other          _Z35group_norm_nhwc_bwd_one_pass_kernelI11Fp16IOFp32WLi256ELi120ELi480EEv26Group_norm_nhwc_bwd_params,@"STO_CUDA_ENTRY STV_DEFAULT"
_Z35group_norm_nhwc_bwd_one_pass_kernelI11Fp16IOFp32WLi256ELi120ELi480EEv26Group_norm_nhwc_bwd_params:
.text._Z35group_norm_nhwc_bwd_one_pass_kernelI11Fp16IOFp32WLi256ELi120ELi480EEv26Group_norm_nhwc_bwd_params:
        /* <DEDUP_REMOVED lines=190> */
.L_x_1481:
[----:B0-----:R-:W-:Y:S01]  /*0be0*/  IABS R6, c[0x0][0x1f0] ;  /* 0x00007c0000067a13 */ /* 0x001fe20000000000 */
[----:B-1----:R-:W-:Y:S01]  /*0bf0*/  UMOV UR6, URZ ;  /* 0x0000003f00067c82 */ /* 0x002fe20008000000 */
        /* <DEDUP_REMOVED lines=23> */
[----:B------:R-:W-:Y:S02]  /*0d70*/  SHF.R.S32.HI R23, RZ, 0x1f, R2 ;  /* 0x0000001fff177819 */ /* 0x000fe40000011402 */
[C---:B------:R-:W-:Y:S01]  /*0d80*/  IADD3 R27, R2.reuse, 0x8, RZ ;  /* 0x00000008021b7810 */ /* 0x040fe20007ffe0ff */
[----:B------:R-:W-:Y:S01]  /*0d90*/  UMOV UR26, 0x3f800000 ;  /* 0x3f800000001a7882 */ /* 0x000fe20000000000 */
        /* <DEDUP_REMOVED lines=12> */
[----:B------:R-:W-:Y:S01]  /*0e60*/  LOP3.LUT P1, RZ, R3, 0x200, RZ, 0xc0, !PT ;  /* 0x0000020003ff7812 */ /* 0x000fe2000782c0ff */
[----:B0-----:R-:W0:Y:S02]  /*0e70*/  R2UR UR7, R5 ;  /* 0x00000000050773c2 */ /* 0x001e2400000e0000 */
        /* <DEDUP_REMOVED lines=193> */
[----:B------:R-:W-:Y:S01]  /*1a90*/  CS2R R16, SRZ ;  /* 0x0000000000107805 */ /* 0x000fe2000001ff00 */
[----:B------:R-:W-:-:S05]  /*1aa0*/  LOP3.LUT P6, RZ, R3, 0x100000, RZ, 0xc0, !PT ;  /* 0x0010000003ff7812 */ /* 0x000fca00078cc0ff */
[----:B------:R0:W5:Y:S04]  /*1ab0*/  @!P0 LDG.E R16, [R18.64] ;  /* 0x0000001212108981 */ /* 0x000168000c1e1900 */
[----:B------:R2:W5:Y:S01]  /*1ac0*/  @!P0 LDG.E R17, [R20.64] ;  /* 0x0000001214118981 */ /* 0x000562000c1e1900 */
[----:B------:R-:W-:Y:S02]  /*1ad0*/  PLOP3.LUT P0, PT, PT, PT, UP0, 0x80, 0x0 ;  /* 0x000000000000781c */ /* 0x000fe40003f0f008 */
[----:B0-----:R-:W-:Y:S02]  /*1ae0*/  @P5 MOV R18, R42 ;  /* 0x0000002a00125202 */ /* 0x001fe40000000f00 */
[----:B------:R-:W-:-:S05]  /*1af0*/  @P5 MOV R19, R41 ;  /* 0x0000002900135202 */ /* 0x000fca0000000f00 */
[----:B------:R-:W-:-:S04]  /*1b00*/  @P5 IMAD.WIDE.U32 R18, R2, c[0x0][0x1d8], R18 ;  /* 0x0000760002125a25 */ /* 0x000fc800078e0012 */
[----:B-1----:R0:W1:Y:S01]  /*1b10*/  @P0 R2UR UR26, R24 ;  /* 0x00000000181a03c2 */ /* 0x00206200000e0000 */
[----:B------:R-:W-:Y:S02]  /*1b20*/  @P5 IADD3 R25, R19, R23, RZ ;  /* 0x0000001713195210 */ /* 0x000fe40007ffe0ff */
[C---:B------:R-:W-:Y:S02]  /*1b30*/  @P5 SHF.L.U32 R23, R18.reuse, 0x1, RZ ;  /* 0x0000000112175819 */ /* 0x040fe400000006ff */
[----:B------:R-:W-:Y:S02]  /*1b40*/  @P5 SHF.L.U64.HI R19, R18, 0x1, R25 ;  /* 0x0000000112135819 */ /* 0x000fe40000010219 */
[----:B------:R-:W-:Y:S01]  /*1b50*/  @P5 IADD3 R56, P0, R23, c[0x0][0x180], RZ ;  /* 0x0000600017385a10 */ /* 0x000fe20007f1e0ff */
[----:B--2---:R-:W-:-:S03]  /*1b60*/  @P6 IMAD R20, R27, c[0x0][0x1d8], RZ ;  /* 0x000076001b146a24 */ /* 0x004fc600078e02ff */
[----:B------:R-:W-:Y:S02]  /*1b70*/  @P5 IADD3.X R57, R19, c[0x0][0x184], RZ, P0, !PT ;  /* 0x0000610013395a10 */ /* 0x000fe400007fe4ff */
[----:B------:R-:W-:Y:S01]  /*1b80*/  @P5 IADD3 R18, P0, R23, c[0x0][0x178], RZ ;  /* 0x00005e0017125a10 */ /* 0x000fe20007f1e0ff */
[----:B------:R-:W-:Y:S01]  /*1b90*/  @P6 IMAD R23, R26, c[0x0][0x1dc], R20 ;  /* 0x000077001a176a24 */ /* 0x000fe200078e0214 */
[----:B------:R-:W-:Y:S02]  /*1ba0*/  @P6 MOV R20, R42 ;  /* 0x0000002a00146202 */ /* 0x000fe40000000f00 */
[----:B------:R-:W-:-:S05]  /*1bb0*/  @P6 MOV R21, R41 ;  /* 0x0000002900156202 */ /* 0x000fca0000000f00 */
[----:B------:R-:W-:Y:S01]  /*1bc0*/  @P6 IMAD.WIDE.U32 R20, R26, c[0x0][0x1d8], R20 ;  /* 0x000076001a146a25 */ /* 0x000fe200078e0014 */
[----:B------:R-:W-:-:S04]  /*1bd0*/  @P5 IADD3.X R19, R19, c[0x0][0x17c], RZ, P0, !PT ;  /* 0x00005f0013135a10 */ /* 0x000fc800007fe4ff */
        /* <DEDUP_REMOVED lines=144> */
[----:B------:R-:W-:-:S02]  /*24e0*/  @P5 IADD3 R44, P0, R29, c[0x0][0x180], RZ ;  /* 0x000060001d2c5a10 */ /* 0x000fc40007f1e0ff */
[----:B------:R-:W-:Y:S02]  /*24f0*/  SHF.R.S32.HI R31, RZ, 0x1f, R124 ;  /* 0x0000001fff1f7819 */ /* 0x000fe4000001147c */
[C---:B------:R-:W-:Y:S02]  /*2500*/  @P5 IADD3.X R45, R30.reuse, c[0x0][0x184], RZ, P0, !PT ;  /* 0x000061001e2d5a10 */ /* 0x040fe400007fe4ff */
        /* <DEDUP_REMOVED lines=17> */
[----:B------:R-:W-:Y:S02]  /*2620*/  @P1 MOV R30, R42 ;  /* 0x0000002a001e1202 */ /* 0x000fe40000000f00 */
[----:B------:R-:W-:Y:S01]  /*2630*/  LOP3.LUT R3, R3, 0x7fffffff, RZ, 0xc0, !PT ;  /* 0x7fffffff03037812 */ /* 0x000fe200078ec0ff */
[C---:B------:R-:W-:Y:S02]  /*2640*/  @P1 IMAD R34, R123.reuse, c[0x0][0x1dc], R34 ;  /* 0x000077007b221a24 */ /* 0x040fe400078e0222 */
[----:B------:R-:W-:Y:S01]  /*2650*/  @P1 IMAD.WIDE.U32 R30, R123, c[0x0][0x1d8], R30 ;  /* 0x000076007b1e1a25 */ /* 0x000fe200078e001e */
[----:B------:R-:W-:-:S04]  /*2660*/  @P3 LOP3.LUT R3, R3, 0x80000000, RZ, 0xfc, !PT ;  /* 0x8000000003033812 */ /* 0x000fc800078efcff */
[----:B------:R-:W-:Y:S02]  /*2670*/  @P1 IADD3 R34, R31, R34, RZ ;  /* 0x000000221f221210 */ /* 0x000fe40007ffe0ff */
[----:B------:R-:W-:Y:S02]  /*2680*/  LOP3.LUT P3, RZ, R3, 0x100, RZ, 0xc0, !PT ;  /* 0x0000010003ff7812 */ /* 0x000fe4000786c0ff */
[C---:B------:R-:W-:Y:S02]  /*2690*/  @P1 SHF.L.U32 R50, R30.reuse, 0x1, RZ ;  /* 0x000000011e321819 */ /* 0x040fe400000006ff */
[----:B------:R-:W-:Y:S02]  /*26a0*/  @P1 SHF.L.U64.HI R34, R30, 0x1, R34 ;  /* 0x000000011e221819 */ /* 0x000fe40000010222 */
[----:B------:R-:W-:Y:S02]  /*26b0*/  @P1 IADD3 R30, P0, R50, c[0x0][0x180], RZ ;  /* 0x00006000321e1a10 */ /* 0x000fe40007f1e0ff */
[----:B------:R-:W-:-:S02]  /*26c0*/  SHF.R.S32.HI R35, RZ, 0x1f, R122 ;  /* 0x0000001fff237819 */ /* 0x000fc4000001147a */
[----:B------:R-:W-:Y:S02]  /*26d0*/  @P1 IADD3.X R31, R34, c[0x0][0x184], RZ, P0, !PT ;  /* 0x00006100221f1a10 */ /* 0x000fe400007fe4ff */
        /* <DEDUP_REMOVED lines=51> */
[C---:B------:R-:W-:Y:S02]  /*2a10*/  LOP3.LUT P4, RZ, R3.reuse, 0x200000, RZ, 0xc0, !PT ;  /* 0x0020000003ff7812 */ /* 0x040fe4000788c0ff */
[----:B------:R-:W-:Y:S02]  /*2a20*/  LOP3.LUT P6, RZ, R3, 0x10, RZ, 0xc0, !PT ;  /* 0x0000001003ff7812 */ /* 0x000fe400078cc0ff */
[----:B------:R-:W-:Y:S02]  /*2a30*/  @P3 IADD3 R75, R55, R75, RZ ;  /* 0x0000004b374b3210 */ /* 0x000fe40007ffe0ff */
[C---:B------:R-:W-:Y:S01]  /*2a40*/  @P3 SHF.L.U32 R84, R54.reuse, 0x1, RZ ;  /* 0x0000000136543819 */ /* 0x040fe200000006ff */
[----:B------:R-:W-:Y:S01]  /*2a50*/  HFMA2.MMA R76, -RZ, RZ, 0, 0 ;  /* 0x00000000ff4c7435 */ /* 0x000fe200000001ff */
[----:B------:R-:W-:Y:S02]  /*2a60*/  @P3 SHF.L.U64.HI R75, R54, 0x1, R75 ;  /* 0x00000001364b3819 */ /* 0x000fe4000001024b */
[----:B------:R-:W-:-:S02]  /*2a70*/  @P3 IADD3 R54, P0, R84, c[0x0][0x180], RZ ;  /* 0x0000600054363a10 */ /* 0x000fc40007f1e0ff */
[----:B------:R-:W-:Y:S02]  /*2a80*/  SHF.R.S32.HI R77, RZ, 0x1f, R118 ;  /* 0x0000001fff4d7819 */ /* 0x000fe40000011476 */
[C---:B------:R-:W-:Y:S02]  /*2a90*/  @P3 IADD3.X R55, R75.reuse, c[0x0][0x184], RZ, P0, !PT ;  /* 0x000061004b373a10 */ /* 0x040fe400007fe4ff */
[----:B------:R-:W-:Y:S01]  /*2aa0*/  @P3 IADD3 R84, P0, R84, c[0x0][0x178], RZ ;  /* 0x00005e0054543a10 */ /* 0x000fe20007f1e0ff */
[----:B------:R0:W2:Y:S03]  /*2ab0*/  @P4 LDG.E R76, [R56.64] ;  /* 0x00000012384c4981 */ /* 0x0000a6000c1e1900 */
[----:B------:R-:W-:Y:S01]  /*2ac0*/  @P3 IADD3.X R85, R75, c[0x0][0x17c], RZ, P0, !PT ;  /* 0x00005f004b553a10 */ /* 0x000fe200007fe4ff */
[----:B------:R-:W-:Y:S01]  /*2ad0*/  @P6 IMAD R75, R77, c[0x0][0x1d8], RZ ;  /* 0x000076004d4b6a24 */ /* 0x000fe200078e02ff */
[----:B0-----:R-:W-:-:S02]  /*2ae0*/  @P6 MOV R56, R42 ;  /* 0x0000002a00386202 */ /* 0x001fc40000000f00 */
[----:B------:R-:W-:Y:S01]  /*2af0*/  @P6 MOV R57, R41 ;  /* 0x0000002900396202 */ /* 0x000fe20000000f00 */
[----:B------:R-:W-:-:S04]  /*2b00*/  @P6 IMAD R75, R118, c[0x0][0x1dc], R75 ;  /* 0x00007700764b6a24 */ /* 0x000fc800078e024b */
        /* <DEDUP_REMOVED lines=8> */
[----:B------:R-:W-:Y:S01]  /*2b90*/  HFMA2.MMA R75, -RZ, RZ, 0, 0 ;  /* 0x00000000ff4b7435 */ /* 0x000fe200000001ff */
[C---:B------:R-:W-:Y:S02]  /*2ba0*/  LOP3.LUT P1, RZ, R3.reuse, 0x80000, RZ, 0xc0, !PT ;  /* 0x0008000003ff7812 */ /* 0x040fe4000782c0ff */
[----:B------:R-:W-:Y:S02]  /*2bb0*/  LOP3.LUT P5, RZ, R3, 0x8, RZ, 0xc0, !PT ;  /* 0x0000000803ff7812 */ /* 0x000fe400078ac0ff */
[----:B------:R-:W-:-:S05]  /*2bc0*/  LOP3.LUT P6, RZ, R74, 0x8, RZ, 0xc0, !PT ;  /* 0x000000084aff7812 */ /* 0x000fca00078cc0ff */
[----:B------:R0:W5:Y:S01]  /*2bd0*/  @P4 LDG.E R75, [R18.64] ;  /* 0x00000012124b4981 */ /* 0x000162000c1e1900 */
[----:B------:R-:W-:Y:S01]  /*2be0*/  SHF.R.S32.HI R77, RZ, 0x1f, R117 ;  /* 0x0000001fff4d7819 */ /* 0x000fe20000011475 */
[----:B0-----:R-:W-:-:S04]  /*2bf0*/  CS2R R18, SRZ ;  /* 0x0000000000127805 */ /* 0x001fc8000001ff00 */
[----:B------:R-:W-:Y:S02]  /*2c00*/  @P5 IMAD R77, R77, c[0x0][0x1d8], RZ ;  /* 0x000076004d4d5a24 */ /* 0x000fe400078e02ff */
[----:B------:R0:W5:Y:S02]  /*2c10*/  @P1 LDG.E R19, [R60.64] ;  /* 0x000000123c131981 */ /* 0x000164000c1e1900 */
[----:B------:R-:W-:Y:S02]  /*2c20*/  @P5 IMAD R77, R117, c[0x0][0x1dc], R77 ;  /* 0x00007700754d5a24 */ /* 0x000fe400078e024d */
[----:B------:R3:W5:Y:S01]  /*2c30*/  @P6 LDG.E R18, [R78.64] ;  /* 0x000000124e126981 */ /* 0x000762000c1e1900 */
[----:B0-----:R-:W-:Y:S02]  /*2c40*/  @P5 MOV R60, R42 ;  /* 0x0000002a003c5202 */ /* 0x001fe40000000f00 */
[----:B------:R-:W-:Y:S02]  /*2c50*/  @P5 MOV R61, R41 ;  /* 0x00000029003d5202 */ /* 0x000fe40000000f00 */
[----:B---3--:R-:W-:-:S03]  /*2c60*/  MOV R79, RZ ;  /* 0x000000ff004f7202 */ /* 0x008fc60000000f00 */
[----:B------:R-:W-:-:S03]  /*2c70*/  @P5 IMAD.WIDE.U32 R60, R117, c[0x0][0x1d8], R60 ;  /* 0x00007600753c5a25 */ /* 0x000fc600078e003c */
[----:B------:R0:W5:Y:S02]  /*2c80*/  @P6 LDG.E R79, [R80.64] ;  /* 0x00000012504f6981 */ /* 0x000164000c1e1900 */
[----:B------:R-:W-:-:S04]  /*2c90*/  @P5 IADD3 R77, R61, R77, RZ ;  /* 0x0000004d3d4d5210 */ /* 0x000fc80007ffe0ff */
[C---:B------:R-:W-:Y:S02]  /*2ca0*/  @P5 SHF.L.U64.HI R77, R60.reuse, 0x1, R77 ;  /* 0x000000013c4d5819 */ /* 0x040fe4000001024d */
[----:B0-----:R-:W-:-:S04]  /*2cb0*/  @P5 SHF.L.U32 R80, R60, 0x1, RZ ;  /* 0x000000013c505819 */ /* 0x001fc800000006ff */
        /* <DEDUP_REMOVED lines=9> */
[----:B0-----:R-:W-:Y:S01]  /*2d50*/  CS2R R20, SRZ ;  /* 0x0000000000147805 */ /* 0x001fe2000001ff00 */
[----:B------:R-:W-:-:S07]  /*2d60*/  SHF.R.S32.HI R90, RZ, 0x1f, R116 ;  /* 0x0000001fff5a7819 */ /* 0x000fce0000011474 */
[----:B------:R0:W5:Y:S04]  /*2d70*/  @P5 LDG.E R20, [R92.64] ;  /* 0x000000125c145981 */ /* 0x000168000c1e1900 */
[----:B------:R3:W5:Y:S01]  /*2d80*/  @P3 LDG.E R21, [R62.64] ;  /* 0x000000123e153981 */ /* 0x000762000c1e1900 */
[----:B0-----:R-:W-:Y:S01]  /*2d90*/  CS2R R92, SRZ ;  /* 0x00000000005c7805 */ /* 0x001fe2000001ff00 */
[----:B---3--:R-:W-:-:S05]  /*2da0*/  @P6 MOV R62, R42 ;  /* 0x0000002a003e6202 */ /* 0x008fca0000000f00 */
[----:B------:R0:W5:Y:S01]  /*2db0*/  @P5 LDG.E R93, [R64.64] ;  /* 0x00000012405d5981 */ /* 0x000162000c1e1900 */
[----:B------:R-:W-:-:S05]  /*2dc0*/  @P6 MOV R63, R41 ;  /* 0x00000029003f6202 */ /* 0x000fca0000000f00 */
[----:B------:R-:W-:-:S04]  /*2dd0*/  @P6 IMAD.WIDE.U32 R62, R116, c[0x0][0x1d8], R62 ;  /* 0x00007600743e6a25 */ /* 0x000fc800078e003e */
[----:B0-----:R-:W-:-:S04]  /*2de0*/  @P6 IMAD R64, R90, c[0x0][0x1d8], RZ ;  /* 0x000076005a406a24 */ /* 0x001fc800078e02ff */
[----:B------:R-:W-:-:S05]  /*2df0*/  @P6 IMAD R64, R116, c[0x0][0x1dc], R64 ;  /* 0x0000770074406a24 */ /* 0x000fca00078e0240 */
[----:B------:R-:W-:-:S04]  /*2e00*/  @P6 IADD3 R64, R63, R64, RZ ;  /* 0x000000403f406210 */ /* 0x000fc80007ffe0ff */
[C---:B------:R-:W-:Y:S02]  /*2e10*/  @P6 SHF.L.U64.HI R65, R62.reuse, 0x1, R64 ;  /* 0x000000013e416819 */ /* 0x040fe40000010240 */
[----:B------:R-:W-:Y:S02]  /*2e20*/  @P6 SHF.L.U32 R64, R62, 0x1, RZ ;  /* 0x000000013e406819 */ /* 0x000fe400000006ff */
[C---:B------:R-:W-:Y:S02]  /*2e30*/  LOP3.LUT P1, RZ, R3.reuse, 0x2000, RZ, 0xc0, !PT ;  /* 0x0000200003ff7812 */ /* 0x040fe4000782c0ff */
[----:B------:R-:W-:Y:S02]  /*2e40*/  @P6 IADD3 R62, P0, R64, c[0x0][0x180], RZ ;  /* 0x00006000403e6a10 */ /* 0x000fe40007f1e0ff */
[----:B------:R-:W-:Y:S02]  /*2e50*/  LOP3.LUT R3, R3, 0xffbfffff, RZ, 0xc0, !PT ;  /* 0xffbfffff03037812 */ /* 0x000fe400078ec0ff */
[----:B------:R-:W-:-:S02]  /*2e60*/  @P6 IADD3.X R63, R65, c[0x0][0x184], RZ, P0, !PT ;  /* 0x00006100413f6a10 */ /* 0x000fc400007fe4ff */
[----:B------:R-:W-:Y:S02]  /*2e70*/  @P6 IADD3 R64, P0, R64, c[0x0][0x178], RZ ;  /* 0x00005e0040406a10 */ /* 0x000fe40007f1e0ff */
[----:B------:R-:W-:Y:S01]  /*2e80*/  @P6 LOP3.LUT R3, R3, 0x400000, RZ, 0xfc, !PT ;  /* 0x0040000003036812 */ /* 0x000fe200078efcff */
[----:B------:R-:W-:Y:S01]  /*2e90*/  CS2R R94, SRZ ;  /* 0x00000000005e7805 */ /* 0x000fe2000001ff00 */
[----:B------:R-:W-:Y:S02]  /*2ea0*/  @P6 IADD3.X R65, R65, c[0x0][0x17c], RZ, P0, !PT ;  /* 0x00005f0041416a10 */ /* 0x000fe400007fe4ff */
[----:B------:R-:W-:Y:S02]  /*2eb0*/  LOP3.LUT P6, RZ, R3, 0x8000, RZ, 0xc0, !PT ;  /* 0x0000800003ff7812 */ /* 0x000fe400078cc0ff */
[C---:B------:R-:W-:Y:S01]  /*2ec0*/  LOP3.LUT P4, RZ, R74.reuse, 0x4, RZ, 0xc0, !PT ;  /* 0x000000044aff7812 */ /* 0x040fe2000788c0ff */
[----:B------:R-:W-:Y:S01]  /*2ed0*/  HFMA2.MMA R96, -RZ, RZ, 0, 0 ;  /* 0x00000000ff607435 */ /* 0x000fe200000001ff */
[----:B------:R-:W-:Y:S01]  /*2ee0*/  LOP3.LUT P5, RZ, R74, 0x1, RZ, 0xc0, !PT ;  /* 0x000000014aff7812 */ /* 0x000fe200078ac0ff */
[----:B------:R0:W5:Y:S01]  /*2ef0*/  @P3 LDG.E R95, [R22.64] ;  /* 0x00000012165f3981 */ /* 0x000162000c1e1900 */
[----:B------:R-:W-:-:S07]  /*2f00*/  SHF.R.S32.HI R78, RZ, 0x1f, R115 ;  /* 0x0000001fff4e7819 */ /* 0x000fce0000011473 */
[----:B------:R3:W5:Y:S01]  /*2f10*/  @P6 LDG.E R94, [R24.64] ;  /* 0x00000012185e6981 */ /* 0x000762000c1e1900 */
[----:B0-----:R-:W-:-:S03]  /*2f20*/  CS2R R22, SRZ ;  /* 0x0000000000167805 */ /* 0x001fc6000001ff00 */
[----:B------:R0:W5:Y:S04]  /*2f30*/  @P4 LDG.E R96, [R70.64] ;  /* 0x0000001246604981 */ /* 0x000168000c1e1900 */
[----:B------:R4:W5:Y:S01]  /*2f40*/  @P6 LDG.E R23, [R66.64] ;  /* 0x0000001242176981 */ /* 0x000962000c1e1900 */
[----:B------:R-:W-:-:S03]  /*2f50*/  LOP3.LUT P3, RZ, R3, 0x80000000, RZ, 0xc0, !PT ;  /* 0x8000000003ff7812 */ /* 0x000fc6000786c0ff */
[----:B------:R1:W5:Y:S01]  /*2f60*/  @P4 LDG.E R22, [R102.64] ;  /* 0x0000001266164981 */ /* 0x000362000c1e1900 */
[----:B0-----:R-:W-:Y:S01]  /*2f70*/  @P5 IMAD R70, R78, c[0x0][0x1d8], RZ ;  /* 0x000076004e465a24 */ /* 0x001fe200078e02ff */
[----:B----4-:R-:W-:Y:S02]  /*2f80*/  @P5 MOV R66, R42 ;  /* 0x0000002a00425202 */ /* 0x010fe40000000f00 */
[----:B------:R-:W-:Y:S01]  /*2f90*/  @P5 MOV R67, R41 ;  /* 0x0000002900435202 */ /* 0x000fe20000000f00 */
[----:B------:R-:W-:Y:S01]  /*2fa0*/  @P5 IMAD R70, R115, c[0x0][0x1dc], R70 ;  /* 0x0000770073465a24 */ /* 0x000fe200078e0246 */
[----:B---3--:R-:W-:-:S04]  /*2fb0*/  CS2R R24, SRZ ;  /* 0x0000000000187805 */ /* 0x008fc8000001ff00 */
[----:B------:R0:W5:Y:S01]  /*2fc0*/  @P3 LDG.E R92, [R68.64] ;  /* 0x00000012445c3981 */ /* 0x000162000c1e1900 */
[----:B------:R-:W-:Y:S01]  /*2fd0*/  @P5 IMAD.WIDE.U32 R66, R115, c[0x0][0x1d8], R66 ;  /* 0x0000760073425a25 */ /* 0x000fe200078e0042 */
[----:B------:R-:W-:Y:S02]  /*2fe0*/  LOP3.LUT P4, RZ, R3, 0x40000000, RZ, 0xc0, !PT ;  /* 0x4000000003ff7812 */ /* 0x000fe4000788c0ff */
[----:B------:R3:W5:Y:S02]  /*2ff0*/  @P3 LDG.E R24, [R98.64] ;  /* 0x0000001262183981 */ /* 0x000764000c1e1900 */
[----:B------:R-:W-:Y:S02]  /*3000*/  @P5 IADD3 R67, R67, R70, RZ ;  /* 0x0000004643435210 */ /* 0x000fe40007ffe0ff */
[----:B------:R-:W-:Y:S01]  /*3010*/  LOP3.LUT R3, R3, 0xff7fffff, RZ, 0xc0, !PT ;  /* 0xff7fffff03037812 */ /* 0x000fe200078ec0ff */
[----:B------:R-:W-:Y:S01]  /*3020*/  HFMA2.MMA R90, -RZ, RZ, 0, 0 ;  /* 0x00000000ff5a7435 */ /* 0x000fe200000001ff */
[C---:B------:R-:W-:Y:S01]  /*3030*/  @P5 SHF.L.U64.HI R67, R66.reuse, 0x1, R67 ;  /* 0x0000000142435819 */ /* 0x040fe20000010243 */
[----:B------:R4:W5:Y:S01]  /*3040*/  @P1 LDG.E R25, [R58.64] ;  /* 0x000000123a191981 */ /* 0x000962000c1e1900 */
[----:B------:R-:W-:-:S02]  /*3050*/  @P5 SHF.L.U32 R66, R66, 0x1, RZ ;  /* 0x0000000142425819 */ /* 0x000fc400000006ff */
[----:B------:R-:W-:Y:S02]  /*3060*/  @P5 LOP3.LUT R3, R3, 0x800000, RZ, 0xfc, !PT ;  /* 0x0080000003035812 */ /* 0x000fe400078efcff */
[C---:B------:R-:W-:Y:S02]  /*3070*/  @P5 IADD3 R70, P0, R66.reuse, c[0x0][0x180], RZ ;  /* 0x0000600042465a10 */ /* 0x040fe40007f1e0ff */
[----:B------:R-:W-:Y:S01]  /*3080*/  LOP3.LUT P3, RZ, R3, 0x20000000, RZ, 0xc0, !PT ;  /* 0x2000000003ff7812 */ /* 0x000fe2000786c0ff */
[----:B------:R1:W5:Y:S01]  /*3090*/  @P1 LDG.E R90, [R26.64] ;  /* 0x000000121a5a1981 */ /* 0x000362000c1e1900 */
[----:B------:R-:W-:Y:S02]  /*30a0*/  @P5 IADD3.X R71, R67, c[0x0][0x184], RZ, P0, !PT ;  /* 0x0000610043475a10 */ /* 0x000fe400007fe4ff */
[----:B------:R-:W-:Y:S02]  /*30b0*/  SHF.R.S32.HI R74, RZ, 0x1f, R114 ;  /* 0x0000001fff4a7819 */ /* 0x000fe40000011472 */
[----:B------:R-:W-:-:S02]  /*30c0*/  @P5 IADD3 R66, P0, R66, c[0x0][0x178], RZ ;  /* 0x00005e0042425a10 */ /* 0x000fc40007f1e0ff */
[----:B------:R-:W-:Y:S01]  /*30d0*/  MOV R78, RZ ;  /* 0x000000ff004e7202 */ /* 0x000fe20000000f00 */
[----:B0-----:R-:W-:Y:S01]  /*30e0*/  @P4 IMAD R68, R74, c[0x0][0x1d8], RZ ;  /* 0x000076004a444a24 */ /* 0x001fe200078e02ff */
[----:B------:R-:W-:Y:S02]  /*30f0*/  @P5 IADD3.X R67, R67, c[0x0][0x17c], RZ, P0, !PT ;  /* 0x00005f0043435a10 */ /* 0x000fe400007fe4ff */
[C---:B------:R-:W-:Y:S02]  /*3100*/  LOP3.LUT P5, RZ, R3.reuse, 0x800, RZ, 0xc0, !PT ;  /* 0x0000080003ff7812 */ /* 0x040fe400078ac0ff */
[----:B------:R-:W-:Y:S02]  /*3110*/  SHF.R.S32.HI R74, RZ, 0x1f, R113 ;  /* 0x0000001fff4a7819 */ /* 0x000fe40000011471 */
[C---:B------:R-:W-:Y:S01]  /*3120*/  LOP3.LUT P6, RZ, R3.reuse, 0x400, RZ, 0xc0, !PT ;  /* 0x0000040003ff7812 */ /* 0x040fe200078cc0ff */
[----:B-1----:R-:W-:Y:S01]  /*3130*/  CS2R R26, SRZ ;  /* 0x00000000001a7805 */ /* 0x002fe2000001ff00 */
[----:B------:R-:W-:Y:S01]  /*3140*/  LOP3.LUT R3, R3, 0xfeffffff, RZ, 0xc0, !PT ;  /* 0xfeffffff03037812 */ /* 0x000fe200078ec0ff */
[----:B------:R0:W5:Y:S01]  /*3150*/  @P2 LDG.E R78, [R46.64] ;  /* 0x000000122e4e2981 */ /* 0x000162000c1e1900 */
[----:B----4-:R-:W-:-:S02]  /*3160*/  @P4 MOV R58, R42 ;  /* 0x0000002a003a4202 */ /* 0x010fc40000000f00 */
[----:B------:R-:W-:Y:S01]  /*3170*/  @P4 MOV R59, R41 ;  /* 0x00000029003b4202 */ /* 0x000fe20000000f00 */
[----:B------:R-:W-:Y:S01]  /*3180*/  @P4 IMAD R68, R114, c[0x0][0x1dc], R68 ;  /* 0x0000770072444a24 */ /* 0x000fe200078e0244 */
[----:B------:R-:W-:Y:S01]  /*3190*/  @P4 LOP3.LUT R3, R3, 0x1000000, RZ, 0xfc, !PT ;  /* 0x0100000003034812 */ /* 0x000fe200078efcff */
[----:B------:R1:W5:Y:S01]  /*31a0*/  @P2 LDG.E R26, [R72.64] ;  /* 0x00000012481a2981 */ /* 0x000362000c1e1900 */
[----:B0-----:R-:W-:Y:S01]  /*31b0*/  @P3 IMAD R46, R74, c[0x0][0x1d8], RZ ;  /* 0x000076004a2e3a24 */ /* 0x001fe200078e02ff */
[----:B------:R-:W-:Y:S01]  /*31c0*/  HFMA2.MMA R74, -RZ, RZ, 0, 0 ;  /* 0x00000000ff4a7435 */ /* 0x000fe200000001ff */
[----:B------:R-:W-:Y:S01]  /*31d0*/  @P4 IMAD.WIDE.U32 R58, R114, c[0x0][0x1d8], R58 ;  /* 0x00007600723a4a25 */ /* 0x000fe200078e003a */
[C---:B------:R-:W-:Y:S01]  /*31e0*/  LOP3.LUT P1, RZ, R3.reuse, 0x10000000, RZ, 0xc0, !PT ;  /* 0x1000000003ff7812 */ /* 0x040fe2000782c0ff */
[----:B------:R0:W5:Y:S01]  /*31f0*/  @P5 LDG.E R27, [R44.64] ;  /* 0x000000122c1b5981 */ /* 0x000162000c1e1900 */
[----:B------:R-:W-:Y:S02]  /*3200*/  LOP3.LUT P2, RZ, R3, 0x8000000, RZ, 0xc0, !PT ;  /* 0x0800000003ff7812 */ /* 0x000fe4000784c0ff */
[----:B------:R-:W-:Y:S01]  /*3210*/  @P4 IADD3 R59, R59, R68, RZ ;  /* 0x000000443b3b4210 */ /* 0x000fe20007ffe0ff */
[----:B------:R-:W-:Y:S01]  /*3220*/  @P3 IMAD R46, R113, c[0x0][0x1dc], R46 ;  /* 0x00007700712e3a24 */ /* 0x000fe200078e022e */
[----:B-1----:R-:W-:-:S02]  /*3230*/  MOV R73, RZ ;  /* 0x000000ff00497202 */ /* 0x002fc40000000f00 */
[----:B------:R1:W5:Y:S01]  /*3240*/  @P5 LDG.E R74, [R28.64] ;  /* 0x000000121c4a5981 */ /* 0x000362000c1e1900 */
[----:B0-----:R-:W-:-:S03]  /*3250*/  @P3 MOV R44, R42 ;  /* 0x0000002a002c3202 */ /* 0x001fc60000000f00 */
[----:B------:R0:W5:Y:S01]  /*3260*/  @P6 LDG.E R73, [R32.64] ;  /* 0x0000001220496981 */ /* 0x000162000c1e1900 */
[----:B------:R-:W-:Y:S02]  /*3270*/  @P3 MOV R45, R41 ;  /* 0x00000029002d3202 */ /* 0x000fe40000000f00 */
[C---:B------:R-:W-:Y:S01]  /*3280*/  @P4 SHF.L.U64.HI R59, R58.reuse, 0x1, R59 ;  /* 0x000000013a3b4819 */ /* 0x040fe2000001023b */
[----:B-1----:R-:W-:Y:S01]  /*3290*/  CS2R R28, SRZ ;  /* 0x00000000001c7805 */ /* 0x002fe2000001ff00 */
[----:B------:R-:W-:Y:S01]  /*32a0*/  @P4 SHF.L.U32 R58, R58, 0x1, RZ ;  /* 0x000000013a3a4819 */ /* 0x000fe200000006ff */
[----:B------:R-:W-:Y:S01]  /*32b0*/  @P3 IMAD.WIDE.U32 R44, R113, c[0x0][0x1d8], R44 ;  /* 0x00007600712c3a25 */ /* 0x000fe200078e002c */
[----:B------:R-:W-:Y:S02]  /*32c0*/  SHF.R.S32.HI R77, RZ, 0x1f, R112 ;  /* 0x0000001fff4d7819 */ /* 0x000fe40000011470 */
[C---:B------:R-:W-:Y:S01]  /*32d0*/  @P4 IADD3 R68, P0, R58.reuse, c[0x0][0x180], RZ ;  /* 0x000060003a444a10 */ /* 0x040fe20007f1e0ff */
[----:B------:R1:W5:Y:S01]  /*32e0*/  @P1 LDG.E R29, [R30.64] ;  /* 0x000000121e1d1981 */ /* 0x000362000c1e1900 */
[----:B------:R-:W-:Y:S01]  /*32f0*/  @P3 IADD3 R45, R45, R46, RZ ;  /* 0x0000002e2d2d3210 */ /* 0x000fe20007ffe0ff */
[----:B0-----:R-:W-:Y:S01]  /*3300*/  @P2 IMAD R32, R77, c[0x0][0x1d8], RZ ;  /* 0x000076004d202a24 */ /* 0x001fe200078e02ff */
[----:B------:R-:W-:Y:S01]  /*3310*/  @P4 IADD3.X R69, R59, c[0x0][0x184], RZ, P0, !PT ;  /* 0x000061003b454a10 */ /* 0x000fe200007fe4ff */
[----:B------:R0:W5:Y:S01]  /*3320*/  @P6 LDG.E R28, [R38.64] ;  /* 0x00000012261c6981 */ /* 0x000162000c1e1900 */
[----:B------:R-:W-:-:S02]  /*3330*/  @P4 IADD3 R58, P0, R58, c[0x0][0x178], RZ ;  /* 0x00005e003a3a4a10 */ /* 0x000fc40007f1e0ff */
[----:B-1----:R-:W-:Y:S02]  /*3340*/  @P2 MOV R30, R42 ;  /* 0x0000002a001e2202 */ /* 0x002fe40000000f00 */
[----:B------:R-:W-:Y:S01]  /*3350*/  @P2 MOV R31, R41 ;  /* 0x00000029001f2202 */ /* 0x000fe20000000f00 */
[----:B------:R-:W-:Y:S01]  /*3360*/  @P2 IMAD R32, R112, c[0x0][0x1dc], R32 ;  /* 0x0000770070202a24 */ /* 0x000fe200078e0220 */
[C---:B------:R-:W-:Y:S02]  /*3370*/  @P3 SHF.L.U64.HI R45, R44.reuse, 0x1, R45 ;  /* 0x000000012c2d3819 */ /* 0x040fe4000001022d */
[----:B------:R-:W-:Y:S01]  /*3380*/  @P3 SHF.L.U32 R44, R44, 0x1, RZ ;  /* 0x000000012c2c3819 */ /* 0x000fe200000006ff */
[----:B------:R-:W-:Y:S01]  /*3390*/  @P2 IMAD.WIDE.U32 R30, R112, c[0x0][0x1d8], R30 ;  /* 0x00007600701e2a25 */ /* 0x000fe200078e001e */
[----:B------:R-:W-:Y:S02]  /*33a0*/  @P4 IADD3.X R59, R59, c[0x0][0x17c], RZ, P0, !PT ;  /* 0x00005f003b3b4a10 */ /* 0x000fe400007fe4ff */
[----:B------:R-:W-:-:S02]  /*33b0*/  @P3 IADD3 R46, P0, R44, c[0x0][0x180], RZ ;  /* 0x000060002c2e3a10 */ /* 0x000fc40007f1e0ff */
[----:B------:R-:W-:Y:S02]  /*33c0*/  @P2 IADD3 R31, R31, R32, RZ ;  /* 0x000000201f1f2210 */ /* 0x000fe40007ffe0ff */
[C---:B------:R-:W-:Y:S02]  /*33d0*/  @P3 IADD3.X R47, R45.reuse, c[0x0][0x184], RZ, P0, !PT ;  /* 0x000061002d2f3a10 */ /* 0x040fe400007fe4ff */
[----:B------:R-:W-:Y:S02]  /*33e0*/  @P3 IADD3 R44, P0, R44, c[0x0][0x178], RZ ;  /* 0x00005e002c2c3a10 */ /* 0x000fe40007f1e0ff */
[C---:B------:R-:W-:Y:S02]  /*33f0*/  @P2 SHF.L.U64.HI R31, R30.reuse, 0x1, R31 ;  /* 0x000000011e1f2819 */ /* 0x040fe4000001021f */
[----:B------:R-:W-:Y:S02]  /*3400*/  @P2 SHF.L.U32 R30, R30, 0x1, RZ ;  /* 0x000000011e1e2819 */ /* 0x000fe400000006ff */
[----:B------:R-:W-:-:S02]  /*3410*/  @P3 IADD3.X R45, R45, c[0x0][0x17c], RZ, P0, !PT ;  /* 0x00005f002d2d3a10 */ /* 0x000fc400007fe4ff */
[C---:B0-----:R-:W-:Y:S02]  /*3420*/  @P2 IADD3 R38, P0, R30.reuse, c[0x0][0x180], RZ ;  /* 0x000060001e262a10 */ /* 0x041fe40007f1e0ff */
[----:B------:R-:W-:Y:S02]  /*3430*/  LOP3.LUT R3, R3, 0xfdffffff, RZ, 0xc0, !PT ;  /* 0xfdffffff03037812 */ /* 0x000fe400078ec0ff */
[----:B------:R-:W-:Y:S02]  /*3440*/  @P2 IADD3.X R39, R31, c[0x0][0x184], RZ, P0, !PT ;  /* 0x000061001f272a10 */ /* 0x000fe400007fe4ff */
[----:B------:R-:W-:Y:S02]  /*3450*/  @P2 IADD3 R32, P0, R30, c[0x0][0x178], RZ ;  /* 0x00005e001e202a10 */ /* 0x000fe40007f1e0ff */
[----:B------:R-:W-:Y:S02]  /*3460*/  @P3 LOP3.LUT R3, R3, 0x2000000, RZ, 0xfc, !PT ;  /* 0x0200000003033812 */ /* 0x000fe400078efcff */
[----:B------:R-:W-:-:S02]  /*3470*/  @P2 IADD3.X R33, R31, c[0x0][0x17c], RZ, P0, !PT ;  /* 0x00005f001f212a10 */ /* 0x000fc400007fe4ff */
[C---:B------:R-:W-:Y:S01]  /*3480*/  LOP3.LUT P0, RZ, R3.reuse, 0x100, RZ, 0xc0, !PT ;  /* 0x0000010003ff7812 */ /* 0x040fe2000780c0ff */
[----:B------:R-:W-:Y:S01]  /*3490*/  CS2R R30, SRZ ;  /* 0x00000000001e7805 */ /* 0x000fe2000001ff00 */
[----:B------:R-:W-:-:S05]  /*34a0*/  LOP3.LUT P3, RZ, R3, 0x80, RZ, 0xc0, !PT ;  /* 0x0000008003ff7812 */ /* 0x000fca000786c0ff */
[----:B------:R0:W5:Y:S01]  /*34b0*/  @P1 LDG.E R30, [R50.64] ;  /* 0x00000012321e1981 */ /* 0x000162000c1e1900 */
[----:B------:R-:W-:-:S05]  /*34c0*/  LOP3.LUT P1, RZ, R3, 0x4000000, RZ, 0xc0, !PT ;  /* 0x0400000003ff7812 */ /* 0x000fca000782c0ff */
[----:B------:R1:W5:Y:S01]  /*34d0*/  @P0 LDG.E R31, [R48.64] ;  /* 0x00000012301f0981 */ /* 0x000362000c1e1900 */
[----:B------:R-:W-:Y:S01]  /*34e0*/  SHF.R.S32.HI R72, RZ, 0x1f, R111 ;  /* 0x0000001fff487819 */ /* 0x000fe2000001146f */
[----:B-1----:R-:W-:Y:S01]  /*34f0*/  CS2R R48, SRZ ;  /* 0x0000000000307805 */ /* 0x002fe2000001ff00 */
[----:B------:R-:W-:-:S05]  /*3500*/  LOP3.LUT P4, RZ, R3, 0x40, RZ, 0xc0, !PT ;  /* 0x0000004003ff7812 */ /* 0x000fca000788c0ff */
[----:B------:R1:W5:Y:S04]  /*3510*/  @P3 LDG.E R49, [R34.64] ;  /* 0x0000001222313981 */ /* 0x000368000c1e1900 */
[----:B------:R4:W5:Y:S01]  /*3520*/  @P0 LDG.E R48, [R36.64] ;  /* 0x0000001224300981 */ /* 0x000962000c1e1900 */
[----:B-1----:R-:W-:Y:S02]  /*3530*/  @P1 MOV R34, R42 ;  /* 0x0000002a00221202 */ /* 0x002fe40000000f00 */
        /* <DEDUP_REMOVED lines=10> */
[----:B------:R-:W-:Y:S01]  /*35e0*/  HFMA2.MMA R72, -RZ, RZ, 0, 0 ;  /* 0x00000000ff487435 */ /* 0x000fe200000001ff */
[----:B------:R-:W-:Y:S01]  /*35f0*/  @P1 SHF.L.U32 R36, R34, 0x1, RZ ;  /* 0x0000000122241819 */ /* 0x000fe200000006ff */
[----:B------:R3:W5:Y:S01]  /*3600*/  @P3 LDG.E R50, [R88.64] ;  /* 0x0000001258323981 */ /* 0x000762000c1e1900 */
[----:B0-----:R-:W-:Y:S02]  /*3610*/  CS2R R52, SRZ ;  /* 0x0000000000347805 */ /* 0x001fe4000001ff00 */
[----:B------:R-:W-:-:S04]  /*3620*/  @P1 IADD3 R34, P0, R36, c[0x0][0x180], RZ ;  /* 0x0000600024221a10 */ /* 0x000fc80007f1e0ff */
        /* <DEDUP_REMOVED lines=24> */
[----:B-1----:R-:W-:-:S05]  /*37b0*/  CS2R R70, SRZ ;  /* 0x0000000000467805 */ /* 0x002fca000001ff00 */
[----:B------:R0:W5:Y:S04]  /*37c0*/  @P5 LDG.E R64, [R66.64] ;  /* 0x0000001242405981 */ /* 0x000168000c1e1900 */
[----:B------:R1:W5:Y:S04]  /*37d0*/  @P4 LDG.E R65, [R68.64] ;  /* 0x0000001244414981 */ /* 0x000368000c1e1900 */
[----:B------:R3:W5:Y:S01]  /*37e0*/  @P2 LDG.E R70, [R32.64] ;  /* 0x0000001220462981 */ /* 0x000762000c1e1900 */
[----:B0-----:R-:W-:Y:S01]  /*37f0*/  CS2R R66, SRZ ;  /* 0x0000000000427805 */ /* 0x001fe2000001ff00 */
[----:B------:R-:W-:Y:S01]  /*3800*/  ISETP.GT.U32.AND P0, PT, R0, 0x1df, PT ;  /* 0x000001df0000780c */ /* 0x000fe20003f04070 */
[----:B------:R-:W-:Y:S01]  /*3810*/  BSSY B0, `(.L_x_1335) ;  /* 0x0000015000007945 */ /* 0x000fe20003800000 */
[----:B------:R2:W5:Y:S01]  /*3820*/  @P1 LDG.E R71, [R34.64] ;  /* 0x0000001222471981 */ /* 0x000562000c1e1900 */
[----:B-1----:R-:W-:-:S03]  /*3830*/  CS2R R68, SRZ ;  /* 0x0000000000447805 */ /* 0x002fc6000001ff00 */
[----:B------:R3:W5:Y:S04]  /*3840*/  @P4 LDG.E R66, [R58.64] ;  /* 0x000000123a424981 */ /* 0x000768000c1e1900 */
[----:B------:R3:W5:Y:S01]  /*3850*/  @P2 LDG.E R69, [R38.64] ;  /* 0x0000001226452981 */ /* 0x000762000c1e1900 */
[----:B--2---:R-:W-:-:S03]  /*3860*/  HADD2.F32 R34, -RZ, R76.H0_H0 ;  /* 0x2000004cff227230 */ /* 0x004fc60000004100 */
[----:B------:R0:W5:Y:S01]  /*3870*/  @P3 LDG.E R67, [R46.64] ;  /* 0x000000122e433981 */ /* 0x000162000c1e1900 */
[----:B------:R-:W-:-:S03]  /*3880*/  HADD2.F32 R35, -RZ, R76.H1_H1 ;  /* 0x3000004cff237230 */ /* 0x000fc60000004100 */
[----:B------:R1:W5:Y:S01]  /*3890*/  @P3 LDG.E R68, [R44.64] ;  /* 0x000000122c443981 */ /* 0x000362000c1e1900 */
[----:B0-----:R-:W-:Y:S01]  /*38a0*/  CS2R R46, SRZ ;  /* 0x00000000002e7805 */ /* 0x001fe2000001ff00 */
[----:B-1----:R-:W-:Y:S01]  /*38b0*/  CS2R R44, SRZ ;  /* 0x00000000002c7805 */ /* 0x002fe2000001ff00 */
[----:B------:R-:W-:Y:S05]  /*38c0*/  @P0 BRA `(.L_x_1336) ;  /* 0x0000009000000947 */ /* 0x000fea0003800000 */
[----:B---3--:R-:W-:Y:S02]  /*38d0*/  ISETP.NE.AND P0, PT, RZ, UR21, PT ;  /* 0x00000015ff007c0c */ /* 0x008fe4000bf05270 */
        /* <DEDUP_REMOVED lines=8> */
.L_x_1336:
[----:B---3--:R-:W-:Y:S05]  /*3960*/  BSYNC B0 ;  /* 0x0000000000007941 */ /* 0x008fea0003800000 */
.L_x_1335:
[----:B------:R-:W-:Y:S01]  /*3970*/  ISETP.NE.AND P0, PT, RZ, UR21, PT ;  /* 0x00000015ff007c0c */ /* 0x000fe2000bf05270 */
[----:B------:R-:W-:Y:S01]  /*3980*/  FADD.FTZ R34, R34, -UR25 ;  /* 0x8000001922227e21 */ /* 0x000fe20008010000 */
[----:B------:R-:W-:Y:S01]  /*3990*/  LOP3.LUT R3, R3, 0xfffffffb, RZ, 0xc0, !PT ;  /* 0xfffffffb03037812 */ /* 0x000fe200078ec0ff */
[----:B------:R-:W-:Y:S01]  /*39a0*/  FADD.FTZ R35, R35, -UR25 ;  /* 0x8000001923237e21 */ /* 0x000fe20008010000 */
[--C-:B-----5:R-:W-:Y:S01]  /*39b0*/  HADD2.F32 R39, -RZ, R75.reuse.H0_H0 ;  /* 0x2000004bff277230 */ /* 0x120fe20000004100 */
[----:B------:R-:W-:Y:S01]  /*39c0*/  FMUL.FTZ R59, R34, UR26 ;  /* 0x0000001a223b7c20 */ /* 0x000fe20008410000 */
[----:B0-----:R-:W-:Y:S01]  /*39d0*/  HADD2.F32 R33, -RZ, R75.H1_H1 ;  /* 0x3000004bff217230 */ /* 0x001fe20000004100 */
[----:B------:R-:W-:-:S06]  /*39e0*/  FMUL.FTZ R34, R35, UR26 ;  /* 0x0000001a23227c20 */ /* 0x000fcc0008410000 */
        /* <DEDUP_REMOVED lines=20> */
.L_x_1337:
[----:B------:R-:W-:Y:S01]  /*3b30*/  FMUL.FTZ R32, R39, R46 ;  /* 0x0000002e27207220 */ /* 0x000fe20000410000 */
[--C-:B------:R-:W-:Y:S01]  /*3b40*/  HADD2.F32 R58, -RZ, R18.reuse.H0_H0 ;  /* 0x20000012ff3a7230 */ /* 0x100fe20000004100 */
[----:B------:R-:W-:Y:S01]  /*3b50*/  FMUL.FTZ R38, R33, R47 ;  /* 0x0000002f21267220 */ /* 0x000fe20000410000 */
[----:B------:R-:W-:Y:S01]  /*3b60*/  HADD2.F32 R37, -RZ, R18.H1_H1 ;  /* 0x30000012ff257230 */ /* 0x000fe20000004100 */
[----:B------:R-:W-:Y:S01]  /*3b70*/  FFMA.FTZ R35, R59, R32, RZ ;  /* 0x000000203b237223 */ /* 0x000fe200000100ff */
[----:B------:R-:W-:Y:S01]  /*3b80*/  HADD2.F32 R36, -RZ, R79.H1_H1 ;  /* 0x3000004fff247230 */ /* 0x000fe20000004100 */
[----:B------:R-:W-:Y:S02]  /*3b90*/  FADD.FTZ R32, RZ, R32 ;  /* 0x00000020ff207221 */ /* 0x000fe40000010000 */
[----:B------:R-:W-:Y:S02]  /*3ba0*/  FADD.FTZ R58, R58, -UR25 ;  /* 0x800000193a3a7e21 */ /* 0x000fe40008010000 */
[----:B------:R-:W-:-:S02]  /*3bb0*/  FADD.FTZ R37, R37, -UR25 ;  /* 0x8000001925257e21 */ /* 0x000fc40008010000 */
[----:B------:R-:W-:Y:S02]  /*3bc0*/  FFMA.FTZ R35, R34, R38, R35 ;  /* 0x0000002622237223 */ /* 0x000fe40000010023 */
[----:B------:R-:W-:Y:S01]  /*3bd0*/  FADD.FTZ R38, R38, R32 ;  /* 0x0000002026267221 */ /* 0x000fe20000010000 */
[----:B------:R-:W-:Y:S01]  /*3be0*/  HADD2.F32 R32, -RZ, R79.H0_H0 ;  /* 0x2000004fff207230 */ /* 0x000fe20000004100 */
        /* <DEDUP_REMOVED lines=22> */
.L_x_1338:
        /* <DEDUP_REMOVED lines=9> */
[--C-:B------:R-:W-:Y:S01]  /*3de0*/  HADD2.F32 R58, -RZ, R19.reuse.H0_H0 ;  /* 0x20000013ff3a7230 */ /* 0x100fe20000004100 */
[----:B------:R-:W-:Y:S01]  /*3df0*/  FFMA.FTZ R37, R37, R33, R35 ;  /* 0x0000002125257223 */ /* 0x000fe20000010023 */
[----:B------:R-:W-:Y:S01]  /*3e00*/  HADD2.F32 R35, -RZ, R19.H1_H1 ;  /* 0x30000013ff237230 */ /* 0x000fe20000004100 */
[----:B------:R-:W-:Y:S01]  /*3e10*/  FADD.FTZ R38, R38, R77 ;  /* 0x0000004d26267221 */ /* 0x000fe20000010000 */
[----:B------:R-:W-:Y:S01]  /*3e20*/  HADD2.F32 R77, -RZ, R91.H0_H0 ;  /* 0x2000005bff4d7230 */ /* 0x000fe20000004100 */
[----:B------:R-:W-:-:S02]  /*3e30*/  FADD.FTZ R58, R58, -UR25 ;  /* 0x800000193a3a7e21 */ /* 0x000fc40008010000 */
[----:B------:R-:W-:Y:S02]  /*3e40*/  FADD.FTZ R35, R35, -UR25 ;  /* 0x8000001923237e21 */ /* 0x000fe40008010000 */
[----:B------:R-:W-:Y:S01]  /*3e50*/  FADD.FTZ R38, R33, R38 ;  /* 0x0000002621267221 */ /* 0x000fe20000010000 */
[----:B------:R-:W-:Y:S01]  /*3e60*/  HADD2.F32 R33, -RZ, R91.H1_H1 ;  /* 0x3000005bff217230 */ /* 0x000fe20000004100 */
        /* <DEDUP_REMOVED lines=22> */
.L_x_1339:
[----:B------:R-:W-:Y:S02]  /*3fd0*/  FMUL.FTZ R59, R77, R46 ;  /* 0x0000002e4d3b7220 */ /* 0x000fe40000410000 */
[C---:B------:R-:W-:Y:S02]  /*3fe0*/  FFMA.FTZ R39, R58.reuse, R77, R39 ;  /* 0x0000004d3a277223 */ /* 0x040fe40000010027 */
[----:B------:R-:W-:Y:S02]  /*3ff0*/  FFMA.FTZ R37, R58, R59, R37 ;  /* 0x0000003b3a257223 */ /* 0x000fe40000010025 */
[----:B------:R-:W-:Y:S02]  /*4000*/  FADD.FTZ R38, R38, R59 ;  /* 0x0000003b26267221 */ /* 0x000fe40000010000 */
[----:B------:R-:W-:Y:S02]  /*4010*/  FMUL.FTZ R58, R33, R47 ;  /* 0x0000002f213a7220 */ /* 0x000fe40000410000 */
[----:B------:R-:W-:-:S02]  /*4020*/  FFMA.FTZ R34, R35, R33, R34 ;  /* 0x0000002123227223 */ /* 0x000fc40000010022 */
[----:B------:R-:W-:Y:S01]  /*4030*/  FFMA.FTZ R35, R35, R58, R37 ;  /* 0x0000003a23237223 */ /* 0x000fe20000010025 */
[--C-:B------:R-:W-:Y:S01]  /*4040*/  HADD2.F32 R37, -RZ, R20.reuse.H1_H1 ;  /* 0x30000014ff257230 */ /* 0x100fe20000004100 */
[----:B------:R-:W-:Y:S01]  /*4050*/  FADD.FTZ R38, R58, R38 ;  /* 0x000000263a267221 */ /* 0x000fe20000010000 */
[----:B------:R-:W-:Y:S01]  /*4060*/  HADD2.F32 R58, -RZ, R20.H0_H0 ;  /* 0x20000014ff3a7230 */ /* 0x000fe20000004100 */
[----:B------:R-:W-:Y:S01]  /*4070*/  FADD.FTZ R32, R32, R77 ;  /* 0x0000004d20207221 */ /* 0x000fe20000010000 */
[--C-:B------:R-:W-:Y:S01]  /*4080*/  HADD2.F32 R77, -RZ, R93.reuse.H0_H0 ;  /* 0x2000005dff4d7230 */ /* 0x100fe20000004100 */
[----:B------:R-:W-:Y:S02]  /*4090*/  FADD.FTZ R37, R37, -UR25 ;  /* 0x8000001925257e21 */ /* 0x000fe40008010000 */
[----:B------:R-:W-:Y:S02]  /*40a0*/  FADD.FTZ R58, R58, -UR25 ;  /* 0x800000193a3a7e21 */ /* 0x000fe40008010000 */
[----:B------:R-:W-:Y:S01]  /*40b0*/  FADD.FTZ R36, R36, R33 ;  /* 0x0000002124247221 */ /* 0x000fe20000010000 */
[----:B------:R-:W-:Y:S01]  /*40c0*/  HADD2.F32 R33, -RZ, R93.H1_H1 ;  /* 0x3000005dff217230 */ /* 0x000fe20000004100 */
        /* <DEDUP_REMOVED lines=21> */
.L_x_1340:
        /* <DEDUP_REMOVED lines=37> */
.L_x_1341:
        /* <DEDUP_REMOVED lines=37> */
.L_x_1342:
        /* <DEDUP_REMOVED lines=37> */
.L_x_1343:
        /* <DEDUP_REMOVED lines=37> */
.L_x_1344:
        /* <DEDUP_REMOVED lines=37> */
.L_x_1345:
        /* <DEDUP_REMOVED lines=37> */
.L_x_1346:
        /* <DEDUP_REMOVED lines=37> */
.L_x_1347:
        /* <DEDUP_REMOVED lines=37> */
.L_x_1348:
        /* <DEDUP_REMOVED lines=37> */
.L_x_1349:
        /* <DEDUP_REMOVED lines=37> */
.L_x_1350:
        /* <DEDUP_REMOVED lines=37> */
.L_x_1351:
        /* <DEDUP_REMOVED lines=37> */
.L_x_1352:
        /* <DEDUP_REMOVED lines=37> */
.L_x_1353:
        /* <DEDUP_REMOVED lines=37> */
.L_x_1354:
        /* <DEDUP_REMOVED lines=37> */
.L_x_1355:
        /* <DEDUP_REMOVED lines=37> */
.L_x_1356:
        /* <DEDUP_REMOVED lines=37> */
.L_x_1357:
        /* <DEDUP_REMOVED lines=37> */
.L_x_1358:
        /* <DEDUP_REMOVED lines=37> */
.L_x_1359:
        /* <DEDUP_REMOVED lines=37> */
.L_x_1360:
        /* <DEDUP_REMOVED lines=37> */
.L_x_1361:
        /* <DEDUP_REMOVED lines=37> */
.L_x_1362:
        /* <DEDUP_REMOVED lines=37> */
.L_x_1363:
        /* <DEDUP_REMOVED lines=37> */
.L_x_1364:
[----:B------:R-:W-:Y:S02]  /*79a0*/  FMUL.FTZ R59, R77, R46 ;  /* 0x0000002e4d3b7220 */ /* 0x000fe40000410000 */
[C---:B------:R-:W-:Y:S02]  /*79b0*/  FFMA.FTZ R39, R58.reuse, R77, R39 ;  /* 0x0000004d3a277223 */ /* 0x040fe40000010027 */
[----:B------:R-:W-:Y:S02]  /*79c0*/  FFMA.FTZ R35, R58, R59, R35 ;  /* 0x0000003b3a237223 */ /* 0x000fe40000010023 */
[----:B------:R-:W-:Y:S02]  /*79d0*/  FADD.FTZ R38, R38, R59 ;  /* 0x0000003b26267221 */ /* 0x000fe40000010000 */
[----:B------:R-:W-:Y:S02]  /*79e0*/  FMUL.FTZ R58, R33, R47 ;  /* 0x0000002f213a7220 */ /* 0x000fe40000410000 */
[----:B------:R-:W-:-:S02]  /*79f0*/  FFMA.FTZ R34, R37, R33, R34 ;  /* 0x0000002125227223 */ /* 0x000fc40000010022 */
[----:B------:R-:W-:Y:S01]  /*7a00*/  FADD.FTZ R36, R36, R33 ;  /* 0x0000002124247221 */ /* 0x000fe20000010000 */
[--C-:B------:R-:W-:Y:S01]  /*7a10*/  HADD2.F32 R33, -RZ, R10.reuse.H1_H1 ;  /* 0x3000000aff217230 */ /* 0x100fe20000004100 */
[----:B------:R-:W-:Y:S01]  /*7a20*/  FFMA.FTZ R37, R37, R58, R35 ;  /* 0x0000003a25257223 */ /* 0x000fe20000010023 */
[--C-:B------:R-:W-:Y:S01]  /*7a30*/  HADD2.F32 R35, -RZ, R11.reuse.H1_H1 ;  /* 0x3000000bff237230 */ /* 0x100fe20000004100 */
[----:B------:R-:W-:Y:S01]  /*7a40*/  FADD.FTZ R38, R58, R38 ;  /* 0x000000263a267221 */ /* 0x000fe20000010000 */
[----:B------:R-:W-:Y:S01]  /*7a50*/  HADD2.F32 R58, -RZ, R10.H0_H0 ;  /* 0x2000000aff3a7230 */ /* 0x000fe20000004100 */
[----:B------:R-:W-:Y:S02]  /*7a60*/  FADD.FTZ R33, R33, -UR25 ;  /* 0x8000001921217e21 */ /* 0x000fe40008010000 */
[----:B------:R-:W-:Y:S01]  /*7a70*/  FADD.FTZ R32, R32, R77 ;  /* 0x0000004d20207221 */ /* 0x000fe20000010000 */
[----:B------:R-:W-:Y:S01]  /*7a80*/  HADD2.F32 R77, -RZ, R11.H0_H0 ;  /* 0x2000000bff4d7230 */ /* 0x000fe20000004100 */
        /* <DEDUP_REMOVED lines=22> */
.L_x_1365:
[----:B------:R-:W-:Y:S02]  /*7bf0*/  FMUL.FTZ R59, R77, R46 ;  /* 0x0000002e4d3b7220 */ /* 0x000fe40000410000 */
[C---:B------:R-:W-:Y:S02]  /*7c00*/  FFMA.FTZ R39, R58.reuse, R77, R39 ;  /* 0x0000004d3a277223 */ /* 0x040fe40000010027 */
[----:B------:R-:W-:Y:S02]  /*7c10*/  FFMA.FTZ R37, R58, R59, R37 ;  /* 0x0000003b3a257223 */ /* 0x000fe40000010025 */
[----:B------:R-:W-:Y:S02]  /*7c20*/  FMUL.FTZ R58, R35, R47 ;  /* 0x0000002f233a7220 */ /* 0x000fe40000410000 */
[----:B------:R-:W-:Y:S02]  /*7c30*/  FADD.FTZ R36, R36, R35 ;  /* 0x0000002324247221 */ /* 0x000fe40000010000 */
[----:B------:R-:W-:-:S02]  /*7c40*/  FFMA.FTZ R34, R33, R35, R34 ;  /* 0x0000002321227223 */ /* 0x000fc40000010022 */
[----:B------:R-:W-:Y:S01]  /*7c50*/  FADD.FTZ R38, R38, R59 ;  /* 0x0000003b26267221 */ /* 0x000fe20000010000 */
[--C-:B------:R-:W-:Y:S01]  /*7c60*/  HADD2.F32 R59, -RZ, R12.reuse.H0_H0 ;  /* 0x2000000cff3b7230 */ /* 0x100fe20000004100 */
[----:B------:R-:W-:Y:S01]  /*7c70*/  FFMA.FTZ R35, R33, R58, R37 ;  /* 0x0000003a21237223 */ /* 0x000fe20000010025 */
[----:B------:R-:W-:Y:S01]  /*7c80*/  HADD2.F32 R33, -RZ, R12.H1_H1 ;  /* 0x3000000cff217230 */ /* 0x000fe20000004100 */
[----:B------:R-:W-:Y:S01]  /*7c90*/  FADD.FTZ R58, R58, R38 ;  /* 0x000000263a3a7221 */ /* 0x000fe20000010000 */
[--C-:B------:R-:W-:Y:S01]  /*7ca0*/  HADD2.F32 R37, -RZ, R13.reuse.H0_H0 ;  /* 0x2000000dff257230 */ /* 0x100fe20000004100 */
[----:B------:R-:W-:Y:S01]  /*7cb0*/  FADD.FTZ R59, R59, -UR25 ;  /* 0x800000193b3b7e21 */ /* 0x000fe20008010000 */
[----:B------:R-:W-:Y:S01]  /*7cc0*/  HADD2.F32 R38, -RZ, R13.H1_H1 ;  /* 0x3000000dff267230 */ /* 0x000fe20000004100 */
        /* <DEDUP_REMOVED lines=23> */
.L_x_1366:
[----:B------:R-:W-:Y:S01]  /*7e40*/  FMUL.FTZ R77, R37, R46 ;  /* 0x0000002e254d7220 */ /* 0x000fe20000410000 */
[--C-:B------:R-:W-:Y:S01]  /*7e50*/  HADD2.F32 R80, -RZ, R14.reuse.H0_H0 ;  /* 0x2000000eff507230 */ /* 0x100fe20000004100 */
[C---:B------:R-:W-:Y:S01]  /*7e60*/  FFMA.FTZ R39, R59.reuse, R37, R39 ;  /* 0x000000253b277223 */ /* 0x040fe20000010027 */
[----:B------:R-:W-:Y:S01]  /*7e70*/  HADD2.F32 R81, -RZ, R14.H1_H1 ;  /* 0x3000000eff517230 */ /* 0x000fe20000004100 */
[----:B------:R-:W-:Y:S01]  /*7e80*/  FFMA.FTZ R35, R59, R77, R35 ;  /* 0x0000004d3b237223 */ /* 0x000fe20000010023 */
[--C-:B------:R-:W-:Y:S01]  /*7e90*/  HADD2.F32 R82, -RZ, R15.reuse.H0_H0 ;  /* 0x2000000fff527230 */ /* 0x100fe20000004100 */
[----:B------:R-:W-:Y:S01]  /*7ea0*/  FADD.FTZ R58, R58, R77 ;  /* 0x0000004d3a3a7221 */ /* 0x000fe20000010000 */
[----:B------:R-:W-:Y:S01]  /*7eb0*/  HADD2.F32 R83, -RZ, R15.H1_H1 ;  /* 0x3000000fff537230 */ /* 0x000fe20000004100 */
        /* <DEDUP_REMOVED lines=27> */
.L_x_1367:
[----:B------:R-:W-:Y:S01]  /*8070*/  FMUL.FTZ R35, R82, R46 ;  /* 0x0000002e52237220 */ /* 0x000fe20000410000 */
[--C-:B------:R-:W-:Y:S01]  /*8080*/  HADD2.F32 R84, -RZ, R16.reuse.H0_H0 ;  /* 0x20000010ff547230 */ /* 0x100fe20000004100 */
[----:B------:R-:W-:Y:S02]  /*8090*/  FMUL.FTZ R59, R83, R47 ;  /* 0x0000002f533b7220 */ /* 0x000fe40000410000 */
[----:B------:R-:W-:Y:S02]  /*80a0*/  FFMA.FTZ R33, R80, R35, R33 ;  /* 0x0000002350217223 */ /* 0x000fe40000010021 */
[----:B------:R-:W-:Y:S01]  /*80b0*/  FADD.FTZ R34, R34, R35 ;  /* 0x0000002322227221 */ /* 0x000fe20000010000 */
[----:B------:R-:W-:Y:S01]  /*80c0*/  HADD2.F32 R35, -RZ, R17.H1_H1 ;  /* 0x30000011ff237230 */ /* 0x000fe20000004100 */
[----:B------:R-:W-:Y:S01]  /*80d0*/  FFMA.FTZ R58, R81, R59, R33 ;  /* 0x0000003b513a7223 */ /* 0x000fe20000010021 */
[----:B------:R-:W-:Y:S01]  /*80e0*/  HADD2.F32 R33, -RZ, R16.H1_H1 ;  /* 0x30000010ff217230 */ /* 0x000fe20000004100 */
[----:B------:R-:W-:-:S02]  /*80f0*/  FADD.FTZ R84, R84, -UR25 ;  /* 0x8000001954547e21 */ /* 0x000fc40008010000 */
[----:B------:R-:W-:Y:S01]  /*8100*/  FADD.FTZ R59, R59, R34 ;  /* 0x000000223b3b7221 */ /* 0x000fe20000010000 */
[----:B------:R-:W-:Y:S01]  /*8110*/  HADD2.F32 R34, -RZ, R17.H0_H0 ;  /* 0x20000011ff227230 */ /* 0x000fe20000004100 */
        /* <DEDUP_REMOVED lines=22> */
.L_x_1368:
        /* <DEDUP_REMOVED lines=88> */
.L_x_1370:
[----:B0-----:R-:W-:Y:S05]  /*8800*/  BSYNC B0 ;  /* 0x0000000000007941 */ /* 0x001fea0003800000 */
.L_x_1369:
        /* <DEDUP_REMOVED lines=41> */
.L_x_1372:
[----:B------:R-:W-:Y:S05]  /*8aa0*/  BSYNC B0 ;  /* 0x0000000000007941 */ /* 0x000fea0003800000 */
.L_x_1371:
        /* <DEDUP_REMOVED lines=20> */
.L_x_1374:
[----:B------:R-:W-:Y:S05]  /*8bf0*/  BSYNC B0 ;  /* 0x0000000000007941 */ /* 0x000fea0003800000 */
.L_x_1373:
        /* <DEDUP_REMOVED lines=41> */
.L_x_1377:
[----:B------:R-:W-:Y:S02]  /*8e90*/  MOV R32, UR16 ;  /* 0x0000001000207c02 */ /* 0x000fe40008000f00 */
[----:B------:R-:W-:-:S05]  /*8ea0*/  MOV R33, UR17 ;  /* 0x0000001100217c02 */ /* 0x000fca0008000f00 */
[----:B------:R-:W2:Y:S01]  /*8eb0*/  LDG.E.STRONG.GPU R32, [R32.64] ;  /* 0x0000001220207981 */ /* 0x000ea2000c1ef900 */
[----:B------:R-:W-:Y:S01]  /*8ec0*/  YIELD ;  /* 0x0000000000007946 */ /* 0x000fe20003800000 */
[----:B--2---:R-:W-:Y:S01]  /*8ed0*/  ISETP.NE.AND P6, PT, R32, R34, PT ;  /* 0x000000222000720c */ /* 0x004fe20003fc5270 */
[----:B------:R-:W-:-:S12]  /*8ee0*/  CCTL.IVALL ;  /* 0x00000000ff00798f */ /* 0x000fd80002000000 */
[----:B------:R-:W-:Y:S05]  /*8ef0*/  @P6 BRA `(.L_x_1377) ;  /* 0xffffff9000006947 */ /* 0x000fea000383ffff */
.L_x_1376:
        /* <DEDUP_REMOVED lines=27> */
.L_x_1381:
        /* <DEDUP_REMOVED lines=151> */
.L_x_1380:
        /* <DEDUP_REMOVED lines=87> */
.L_x_1382:
[----:B01----:R-:W-:-:S04]  /*9f90*/  LOP3.LUT P6, RZ, R3, 0x1, RZ, 0xc0, !PT ;  /* 0x0000000103ff7812 */ /* 0x003fc800078cc0ff */
[----:B------:R-:W-:-:S13]  /*9fa0*/  ISETP.NE.OR P6, PT, RZ, UR14, P6 ;  /* 0x0000000eff007c0c */ /* 0x000fda000b7c5670 */
[----:B------:R-:W-:Y:S05]  /*9fb0*/  @!P6 BRA `(.L_x_1378) ;  /* 0x000002d00000e947 */ /* 0x000fea0003800000 */
.L_x_1379:
        /* <DEDUP_REMOVED lines=45> */
.L_x_1378:
        /* <DEDUP_REMOVED lines=15> */
.L_x_1384:
[----:B------:R-:W-:Y:S05]  /*a380*/  BSYNC B0 ;  /* 0x0000000000007941 */ /* 0x000fea0003800000 */
.L_x_1383:
        /* <DEDUP_REMOVED lines=25> */
.L_x_1375:
[----:B------:R-:W-:Y:S04]  /*a520*/  @!P0 STS.64 [0x90], R58 ;  /* 0x0000903aff008388 */ /* 0x000fe80000000a00 */
[----:B------:R-:W-:Y:S01]  /*a530*/  BAR.SYNC.DEFER_BLOCKING 0x0 ;  /* 0x0000000000007b1d */ /* 0x000fe20000010000 */
[----:B------:R-:W-:Y:S01]  /*a540*/  ISETP.NE.AND P6, PT, RZ, UR21, PT ;  /* 0x00000015ff007c0c */ /* 0x000fe2000bfc5270 */
[----:B0-----:R-:W-:-:S05]  /*a550*/  HADD2.F32 R34, -RZ, R76.H0_H0 ;  /* 0x2000004cff227230 */ /* 0x001fca0000004100 */
[----:B------:R-:W-:-:S04]  /*a560*/  FADD.FTZ R34, R34, -UR25 ;  /* 0x8000001922227e21 */ /* 0x000fc80008010000 */
[----:B------:R-:W-:Y:S01]  /*a570*/  FMUL.FTZ R34, R34, UR26 ;  /* 0x0000001a22227c20 */ /* 0x000fe20008410000 */
[----:B------:R-:W0:Y:S02]  /*a580*/  LDS.64 R32, [0x90] ;  /* 0x00009000ff207984 */ /* 0x000e240000000a00 */
[----:B0-----:R-:W-:Y:S02]  /*a590*/  FMUL.FTZ R33, R33, c[0x0][0x20c] ;  /* 0x0000830021217a20 */ /* 0x001fe40000410000 */
[----:B------:R-:W-:Y:S02]  /*a5a0*/  FMUL.FTZ R32, R32, c[0x0][0x20c] ;  /* 0x0000830020207a20 */ /* 0x000fe40000410000 */
[----:B------:R0:W1:Y:S02]  /*a5b0*/  R2UR UR6, R33 ;  /* 0x00000000210673c2 */ /* 0x00006400000e0000 */
[----:B0-----:R-:W-:-:S06]  /*a5c0*/  HADD2.F32 R33, -RZ, R76.H1_H1 ;  /* 0x3000004cff217230 */ /* 0x001fcc0000004100 */
[----:B------:R0:W2:Y:S01]  /*a5d0*/  R2UR UR5, R32 ;  /* 0x00000000200573c2 */ /* 0x0000a200000e0000 */
[----:B------:R-:W-:Y:S01]  /*a5e0*/  FADD.FTZ R33, R33, -UR25 ;  /* 0x8000001921217e21 */ /* 0x000fe20008010000 */
[----:B0-----:R-:W-:-:S03]  /*a5f0*/  HADD2.F32 R32, -RZ, R75.H0_H0 ;  /* 0x2000004bff207230 */ /* 0x001fc60000004100 */
[----:B------:R-:W-:Y:S01]  /*a600*/  FMUL.FTZ R33, R33, UR26 ;  /* 0x0000001a21217c20 */ /* 0x000fe20008410000 */
[----:B------:R-:W-:Y:S01]  /*a610*/  HADD2.F32 R75, -RZ, R75.H1_H1 ;  /* 0x3000004bff4b7230 */ /* 0x000fe20000004100 */
        /* <DEDUP_REMOVED lines=19> */
.L_x_1385:
[----:B------:R-:W-:Y:S01]  /*a750*/  LOP3.LUT P0, RZ, R3, 0x200000, RZ, 0xc0, !PT ;  /* 0x0020000003ff7812 */ /* 0x000fe2000780c0ff */
[----:B------:R-:W-:-:S12]  /*a760*/  BSSY B0, `(.L_x_1386) ;  /* 0x0000015000007945 */ /* 0x000fd80003800000 */
[----:B------:R-:W-:Y:S05]  /*a770*/  @!P0 BRA `(.L_x_1387) ;  /* 0x0000013000008947 */ /* 0x000fea0003800000 */
[----:B--2---:R-:W-:Y:S02]  /*a780*/  MOV R35, UR5 ;  /* 0x0000000500237c02 */ /* 0x004fe40008000f00 */
[----:B------:R-:W-:-:S03]  /*a790*/  SHF.R.S32.HI R37, RZ, 0x1f, R2 ;  /* 0x0000001fff257819 */ /* 0x000fc60000011402 */
[----:B-1----:R-:W-:Y:S02]  /*a7a0*/  FFMA.FTZ R35, R34, R35, UR6 ;  /* 0x0000000622237e23 */ /* 0x002fe40008010023 */
[----:B------:R-:W-:Y:S02]  /*a7b0*/  IMAD R34, R37, c[0x0][0x1d8], RZ ;  /* 0x0000760025227a24 */ /* 0x000fe400078e02ff */
[----:B------:R-:W-:Y:S01]  /*a7c0*/  FFMA.FTZ R35, R32, R46, -R35 ;  /* 0x0000002e20237223 */ /* 0x000fe20000010823 */
[----:B------:R-:W-:Y:S01]  /*a7d0*/  MOV R32, UR5 ;  /* 0x0000000500207c02 */ /* 0x000fe20008000f00 */
[----:B------:R-:W-:Y:S02]  /*a7e0*/  IMAD R34, R2, c[0x0][0x1dc], R34 ;  /* 0x0000770002227a24 */ /* 0x000fe400078e0222 */
[----:B------:R-:W-:Y:S02]  /*a7f0*/  FMUL.FTZ R35, R35, UR26 ;  /* 0x0000001a23237c20 */ /* 0x000fe40008410000 */
[----:B------:R-:W-:Y:S01]  /*a800*/  FFMA.FTZ R32, R33, R32, UR6 ;  /* 0x0000000621207e23 */ /* 0x000fe20008010020 */
[----:B------:R-:W-:-:S03]  /*a810*/  MOV R33, R41 ;  /* 0x0000002900217202 */ /* 0x000fc60000000f00 */
[----:B------:R-:W-:-:S04]  /*a820*/  FFMA.FTZ R32, R75, R47, -R32 ;  /* 0x0000002f4b207223 */ /* 0x000fc80000010820 */
[----:B------:R-:W-:-:S05]  /*a830*/  FMUL.FTZ R32, R32, UR26 ;  /* 0x0000001a20207c20 */ /* 0x000fca0008410000 */
[----:B------:R-:W-:Y:S02]  /*a840*/  F2FP.PACK_AB R36, R32, R35 ;  /* 0x000000232024723e */ /* 0x000fe400000000ff */
[----:B------:R-:W-:-:S05]  /*a850*/  MOV R32, R42 ;  /* 0x0000002a00207202 */ /* 0x000fca0000000f00 */
[----:B------:R-:W-:-:S05]  /*a860*/  IMAD.WIDE.U32 R32, R2, c[0x0][0x1d8], R32 ;  /* 0x0000760002207a25 */ /* 0x000fca00078e0020 */
[----:B------:R-:W-:Y:S02]  /*a870*/  IADD3 R33, R33, R34, RZ ;  /* 0x0000002221217210 */ /* 0x000fe40007ffe0ff */
[----:B------:R-:W-:-:S04]  /*a880*/  LEA R34, P0, R32, c[0x0][0x160], 0x1 ;  /* 0x0000580020227a11 */ /* 0x000fc800078008ff */
[----:B------:R-:W-:-:S05]  /*a890*/  LEA.HI.X R35, R32, c[0x0][0x164], R33, 0x1, P0 ;  /* 0x0000590020237a11 */ /* 0x000fca00000f0c21 */
[----:B------:R0:W-:Y:S04]  /*a8a0*/  STG.E [R34.64], R36 ;  /* 0x0000002422007986 */ /* 0x0001e8000c101912 */
.L_x_1387:
[----:B------:R-:W-:Y:S05]  /*a8b0*/  BSYNC B0 ;  /* 0x0000000000007941 */ /* 0x000fea0003800000 */
.L_x_1386:
[----:B------:R-:W-:Y:S01]  /*a8c0*/  ISETP.NE.AND P0, PT, RZ, UR21, PT ;  /* 0x00000015ff007c0c */ /* 0x000fe2000bf05270 */
[--C-:B------:R-:W-:Y:S02]  /*a8d0*/  HADD2.F32 R33, -RZ, R18.reuse.H0_H0 ;  /* 0x20000012ff217230 */ /* 0x100fe40000004100 */
[----:B------:R-:W-:Y:S02]  /*a8e0*/  HADD2.F32 R32, -RZ, R18.H1_H1 ;  /* 0x30000012ff207230 */ /* 0x000fe40000004100 */
[--C-:B------:R-:W-:Y:S01]  /*a8f0*/  HADD2.F32 R18, -RZ, R79.reuse.H0_H0 ;  /* 0x2000004fff127230 */ /* 0x100fe20000004100 */
[----:B------:R-:W-:Y:S01]  /*a900*/  FADD.FTZ R33, R33, -UR25 ;  /* 0x8000001921217e21 */ /* 0x000fe20008010000 */
[----:B------:R-:W-:Y:S01]  /*a910*/  HADD2.F32 R79, -RZ, R79.H1_H1 ;  /* 0x3000004fff4f7230 */ /* 0x000fe20000004100 */
[----:B------:R-:W-:Y:S02]  /*a920*/  FADD.FTZ R32, R32, -UR25 ;  /* 0x8000001920207e21 */ /* 0x000fe40008010000 */
[----:B------:R-:W-:-:S02]  /*a930*/  FMUL.FTZ R33, R33, UR26 ;  /* 0x0000001a21217c20 */ /* 0x000fc40008410000 */
        /* <DEDUP_REMOVED lines=20> */
.L_x_1388:
[----:B------:R-:W-:Y:S01]  /*aa80*/  LOP3.LUT P0, RZ, R3, 0x100000, RZ, 0xc0, !PT ;  /* 0x0010000003ff7812 */ /* 0x000fe2000780c0ff */
[----:B------:R-:W-:-:S12]  /*aa90*/  BSSY B0, `(.L_x_1389) ;  /* 0x0000017000007945 */ /* 0x000fd80003800000 */
[----:B------:R-:W-:Y:S05]  /*aaa0*/  @!P0 BRA `(.L_x_1390) ;  /* 0x0000015000008947 */ /* 0x000fea0003800000 */
[----:B0-2---:R-:W-:Y:S02]  /*aab0*/  MOV R34, UR5 ;  /* 0x0000000500227c02 */ /* 0x005fe40008000f00 */
[C---:B------:R-:W-:Y:S02]  /*aac0*/  IADD3 R36, R2.reuse, 0x8, RZ ;  /* 0x0000000802247810 */ /* 0x040fe40007ffe0ff */
[----:B------:R-:W-:Y:S01]  /*aad0*/  IADD3 R35, R2, 0x8, RZ ;  /* 0x0000000802237810 */ /* 0x000fe20007ffe0ff */
[----:B-1----:R-:W-:Y:S01]  /*aae0*/  FFMA.FTZ R34, R33, R34, UR6 ;  /* 0x0000000621227e23 */ /* 0x002fe20008010022 */
[----:B------:R-:W-:Y:S02]  /*aaf0*/  SHF.R.S32.HI R36, RZ, 0x1f, R36 ;  /* 0x0000001fff247819 */ /* 0x000fe40000011424 */
[----:B------:R-:W-:Y:S01]  /*ab00*/  MOV R33, R41 ;  /* 0x0000002900217202 */ /* 0x000fe20000000f00 */
        /* <DEDUP_REMOVED lines=8> */
[----:B------:R-:W-:Y:S01]  /*ab90*/  F2FP.PACK_AB R18, R18, R34 ;  /* 0x000000221212723e */ /* 0x000fe200000000ff */
[----:B------:R-:W-:-:S04]  /*aba0*/  IMAD R34, R36, c[0x0][0x1d8], RZ ;  /* 0x0000760024227a24 */ /* 0x000fc800078e02ff */
[----:B------:R-:W-:-:S05]  /*abb0*/  IMAD R34, R35, c[0x0][0x1dc], R34 ;  /* 0x0000770023227a24 */ /* 0x000fca00078e0222 */
[----:B------:R-:W-:Y:S02]  /*abc0*/  IADD3 R33, R33, R34, RZ ;  /* 0x0000002221217210 */ /* 0x000fe40007ffe0ff */
[----:B------:R-:W-:-:S04]  /*abd0*/  LEA R34, P0, R32, c[0x0][0x160], 0x1 ;  /* 0x0000580020227a11 */ /* 0x000fc800078008ff */
[----:B------:R-:W-:-:S05]  /*abe0*/  LEA.HI.X R35, R32, c[0x0][0x164], R33, 0x1, P0 ;  /* 0x0000590020237a11 */ /* 0x000fca00000f0c21 */
[----:B------:R0:W-:Y:S04]  /*abf0*/  STG.E [R34.64], R18 ;  /* 0x0000001222007986 */ /* 0x0001e8000c101912 */
.L_x_1390:
[----:B------:R-:W-:Y:S05]  /*ac00*/  BSYNC B0 ;  /* 0x0000000000007941 */ /* 0x000fea0003800000 */
.L_x_1389:
[----:B------:R-:W-:Y:S01]  /*ac10*/  ISETP.NE.AND P0, PT, RZ, UR21, PT ;  /* 0x00000015ff007c0c */ /* 0x000fe2000bf05270 */
[--C-:B------:R-:W-:Y:S02]  /*ac20*/  HADD2.F32 R32, -RZ, R19.reuse.H0_H0 ;  /* 0x20000013ff207230 */ /* 0x100fe40000004100 */
[----:B------:R-:W-:Y:S02]  /*ac30*/  HADD2.F32 R19, -RZ, R19.H1_H1 ;  /* 0x30000013ff137230 */ /* 0x000fe40000004100 */
[--C-:B0-----:R-:W-:Y:S01]  /*ac40*/  HADD2.F32 R18, -RZ, R91.reuse.H0_H0 ;  /* 0x2000005bff127230 */ /* 0x101fe20000004100 */
[----:B------:R-:W-:Y:S01]  /*ac50*/  FADD.FTZ R32, R32, -UR25 ;  /* 0x8000001920207e21 */ /* 0x000fe20008010000 */
[----:B------:R-:W-:Y:S01]  /*ac60*/  HADD2.F32 R91, -RZ, R91.H1_H1 ;  /* 0x3000005bff5b7230 */ /* 0x000fe20000004100 */
        /* <DEDUP_REMOVED lines=22> */
.L_x_1391:
[----:B------:R-:W-:Y:S01]  /*add0*/  LOP3.LUT P0, RZ, R3, 0x80000, RZ, 0xc0, !PT ;  /* 0x0008000003ff7812 */ /* 0x000fe2000780c0ff */
[----:B------:R-:W-:-:S12]  /*ade0*/  BSSY B0, `(.L_x_1392) ;  /* 0x0000017000007945 */ /* 0x000fd80003800000 */
[----:B------:R-:W-:Y:S05]  /*adf0*/  @!P0 BRA `(.L_x_1393) ;  /* 0x0000015000008947 */ /* 0x000fea0003800000 */
[----:B--2---:R-:W-:Y:S02]  /*ae00*/  MOV R33, UR5 ;  /* 0x0000000500217c02 */ /* 0x004fe40008000f00 */
[C---:B------:R-:W-:Y:S02]  /*ae10*/  IADD3 R36, R2.reuse, 0x10, RZ ;  /* 0x0000001002247810 */ /* 0x040fe40007ffe0ff */
[----:B------:R-:W-:Y:S01]  /*ae20*/  IADD3 R35, R2, 0x10, RZ ;  /* 0x0000001002237810 */ /* 0x000fe20007ffe0ff */
[----:B-1----:R-:W-:Y:S01]  /*ae30*/  FFMA.FTZ R33, R32, R33, UR6 ;  /* 0x0000000620217e23 */ /* 0x002fe20008010021 */
        /* <DEDUP_REMOVED lines=17> */
.L_x_1393:
[----:B------:R-:W-:Y:S05]  /*af50*/  BSYNC B0 ;  /* 0x0000000000007941 */ /* 0x000fea0003800000 */
.L_x_1392:
[----:B------:R-:W-:Y:S01]  /*af60*/  ISETP.NE.AND P0, PT, RZ, UR21, PT ;  /* 0x00000015ff007c0c */ /* 0x000fe2000bf05270 */
[--C-:B------:R-:W-:Y:S02]  /*af70*/  HADD2.F32 R18, -RZ, R20.reuse.H0_H0 ;  /* 0x20000014ff127230 */ /* 0x100fe40000004100 */
[----:B------:R-:W-:-:S03]  /*af80*/  HADD2.F32 R19, -RZ, R20.H1_H1 ;  /* 0x30000014ff137230 */ /* 0x000fc60000004100 */
[----:B------:R-:W-:Y:S01]  /*af90*/  FADD.FTZ R20, R18, -UR25 ;  /* 0x8000001912147e21 */ /* 0x000fe20008010000 */
[--C-:B------:R-:W-:Y:S01]  /*afa0*/  HADD2.F32 R18, -RZ, R93.reuse.H0_H0 ;  /* 0x2000005dff127230 */ /* 0x100fe20000004100 */
[----:B------:R-:W-:Y:S01]  /*afb0*/  FADD.FTZ R19, R19, -UR25 ;  /* 0x8000001913137e21 */ /* 0x000fe20008010000 */
[----:B------:R-:W-:Y:S01]  /*afc0*/  HADD2.F32 R93, -RZ, R93.H1_H1 ;  /* 0x3000005dff5d7230 */ /* 0x000fe20000004100 */
        /* <DEDUP_REMOVED lines=21> */
.L_x_1394:
[----:B------:R-:W-:Y:S01]  /*b120*/  LOP3.LUT P0, RZ, R3, 0x40000, RZ, 0xc0, !PT ;  /* 0x0004000003ff7812 */ /* 0x000fe2000780c0ff */
[----:B------:R-:W-:-:S12]  /*b130*/  BSSY B0, `(.L_x_1395) ;  /* 0x0000017000007945 */ /* 0x000fd80003800000 */
[----:B------:R-:W-:Y:S05]  /*b140*/  @!P0 BRA `(.L_x_1396) ;  /* 0x0000015000008947 */ /* 0x000fea0003800000 */
[----:B0-2---:R-:W-:Y:S02]  /*b150*/  MOV R32, UR5 ;  /* 0x0000000500207c02 */ /* 0x005fe40008000f00 */
[C---:B------:R-:W-:Y:S02]  /*b160*/  IADD3 R34, R2.reuse, 0x18, RZ ;  /* 0x0000001802227810 */ /* 0x040fe40007ffe0ff */
[----:B------:R-:W-:Y:S01]  /*b170*/  IADD3 R33, R2, 0x18, RZ ;  /* 0x0000001802217810 */ /* 0x000fe20007ffe0ff */
[----:B-1----:R-:W-:Y:S01]  /*b180*/  FFMA.FTZ R32, R20, R32, UR6 ;  /* 0x0000000614207e23 */ /* 0x002fe20008010020 */
        /* <DEDUP_REMOVED lines=17> */
.L_x_1396:
[----:B------:R-:W-:Y:S05]  /*b2a0*/  BSYNC B0 ;  /* 0x0000000000007941 */ /* 0x000fea0003800000 */
.L_x_1395:
[----:B------:R-:W-:Y:S01]  /*b2b0*/  ISETP.NE.AND P0, PT, RZ, UR21, PT ;  /* 0x00000015ff007c0c */ /* 0x000fe2000bf05270 */
[--C-:B0-----:R-:W-:Y:S02]  /*b2c0*/  HADD2.F32 R20, -RZ, R21.reuse.H0_H0 ;  /* 0x20000015ff147230 */ /* 0x101fe40000004100 */
        /* <DEDUP_REMOVED lines=26> */
.L_x_1397:
        /* <DEDUP_REMOVED lines=24> */
.L_x_1399:
[----:B------:R-:W-:Y:S05]  /*b5f0*/  BSYNC B0 ;  /* 0x0000000000007941 */ /* 0x000fea0003800000 */
.L_x_1398:
        /* <DEDUP_REMOVED lines=28> */
.L_x_1400:
        /* <DEDUP_REMOVED lines=24> */
.L_x_1402:
[----:B------:R-:W-:Y:S05]  /*b940*/  BSYNC B0 ;  /* 0x0000000000007941 */ /* 0x000fea0003800000 */
.L_x_1401:
        /* <DEDUP_REMOVED lines=28> */
.L_x_1403:
        /* <DEDUP_REMOVED lines=24> */
.L_x_1405:
[----:B------:R-:W-:Y:S05]  /*bc90*/  BSYNC B0 ;  /* 0x0000000000007941 */ /* 0x000fea0003800000 */
.L_x_1404:
[----:B------:R-:W-:Y:S01]  /*bca0*/  IMAD.WIDE.U32 R18, R0, -0x77777777, RZ ;  /* 0x8888888900127825 */ /* 0x000fe200078e00ff */
[----:B------:R-:W-:Y:S01]  /*bcb0*/  ISETP.NE.AND P0, PT, RZ, UR21, PT ;  /* 0x00000015ff007c0c */ /* 0x000fe2000bf05270 */
[--C-:B0-----:R-:W-:Y:S01]  /*bcc0*/  HADD2.F32 R20, -RZ, R24.reuse.H0_H0 ;  /* 0x20000018ff147230 */ /* 0x101fe20000004100 */
[----:B------:R-:W-:Y:S01]  /*bcd0*/  MOV R22, UR20 ;  /* 0x0000001400167c02 */ /* 0x000fe20008000f00 */
[--C-:B------:R-:W-:Y:S01]  /*bce0*/  HADD2.F32 R23, -RZ, R25.reuse.H0_H0 ;  /* 0x20000019ff177230 */ /* 0x100fe20000004100 */
[----:B------:R-:W-:Y:S01]  /*bcf0*/  SHF.R.U32.HI R18, RZ, 0x5, R19 ;  /* 0x00000005ff127819 */ /* 0x000fe20000011613 */
[----:B------:R-:W-:Y:S01]  /*bd00*/  HADD2.F32 R19, -RZ, R24.H1_H1 ;  /* 0x30000018ff137230 */ /* 0x000fe20000004100 */
[----:B------:R-:W-:Y:S01]  /*bd10*/  FADD.FTZ R20, R20, -UR25 ;  /* 0x8000001914147e21 */ /* 0x000fe20008010000 */
[----:B------:R-:W-:Y:S02]  /*bd20*/  HADD2.F32 R25, -RZ, R25.H1_H1 ;  /* 0x30000019ff197230 */ /* 0x000fe40000004100 */
[----:B------:R-:W-:Y:S01]  /*bd30*/  IMAD R22, R22, c[0x0][0x1fc], R18 ;  /* 0x00007f0016167a24 */ /* 0x000fe200078e0212 */
[--C-:B------:R-:W-:Y:S01]  /*bd40*/  HADD2.F32 R18, -RZ, R92.reuse.H0_H0 ;  /* 0x2000005cff127230 */ /* 0x100fe20000004100 */
[----:B------:R-:W-:Y:S01]  /*bd50*/  FADD.FTZ R19, R19, -UR25 ;  /* 0x8000001913137e21 */ /* 0x000fe20008010000 */
        /* <DEDUP_REMOVED lines=22> */
.L_x_1406:
        /* <DEDUP_REMOVED lines=24> */
.L_x_1408:
[----:B------:R-:W-:Y:S05]  /*c040*/  BSYNC B0 ;  /* 0x0000000000007941 */ /* 0x000fea0003800000 */
.L_x_1407:
[----:B------:R-:W-:Y:S01]  /*c050*/  ISETP.NE.AND P0, PT, RZ, UR21, PT ;  /* 0x00000015ff007c0c */ /* 0x000fe2000bf05270 */
[----:B0-----:R-:W-:Y:S01]  /*c060*/  FADD.FTZ R20, R23, -UR25 ;  /* 0x8000001917147e21 */ /* 0x001fe20008010000 */
[----:B------:R-:W-:Y:S01]  /*c070*/  HADD2.F32 R18, -RZ, R90.H0_H0 ;  /* 0x2000005aff127230 */ /* 0x000fe20000004100 */
[----:B------:R-:W-:Y:S01]  /*c080*/  FADD.FTZ R19, R25, -UR25 ;  /* 0x8000001919137e21 */ /* 0x000fe20008010000 */
[----:B------:R-:W-:Y:S01]  /*c090*/  HADD2.F32 R23, -RZ, R26.H0_H0 ;  /* 0x2000001aff177230 */ /* 0x000fe20000004100 */
[----:B------:R-:W-:Y:S01]  /*c0a0*/  FMUL.FTZ R20, R20, UR26 ;  /* 0x0000001a14147c20 */ /* 0x000fe20008410000 */
[----:B------:R-:W-:Y:S01]  /*c0b0*/  HADD2.F32 R90, -RZ, R90.H1_H1 ;  /* 0x3000005aff5a7230 */ /* 0x000fe20000004100 */
[----:B------:R-:W-:Y:S01]  /*c0c0*/  FMUL.FTZ R19, R19, UR26 ;  /* 0x0000001a13137c20 */ /* 0x000fe20008410000 */
[----:B------:R-:W-:-:S05]  /*c0d0*/  HADD2.F32 R26, -RZ, R26.H1_H1 ;  /* 0x3000001aff1a7230 */ /* 0x000fca0000004100 */
        /* <DEDUP_REMOVED lines=19> */
.L_x_1409:
        /* <DEDUP_REMOVED lines=24> */
.L_x_1411:
[----:B------:R-:W-:Y:S05]  /*c390*/  BSYNC B0 ;  /* 0x0000000000007941 */ /* 0x000fea0003800000 */
.L_x_1410:
[----:B------:R-:W-:Y:S01]  /*c3a0*/  ISETP.NE.AND P0, PT, RZ, UR21, PT ;  /* 0x00000015ff007c0c */ /* 0x000fe2000bf05270 */
[----:B0-----:R-:W-:Y:S01]  /*c3b0*/  FADD.FTZ R20, R23, -UR25 ;  /* 0x8000001917147e21 */ /* 0x001fe20008010000 */
[--C-:B------:R-:W-:Y:S01]  /*c3c0*/  HADD2.F32 R18, -RZ, R78.reuse.H0_H0 ;  /* 0x2000004eff127230 */ /* 0x100fe20000004100 */
[----:B------:R-:W-:Y:S01]  /*c3d0*/  FADD.FTZ R19, R26, -UR25 ;  /* 0x800000191a137e21 */ /* 0x000fe20008010000 */
[--C-:B------:R-:W-:Y:S01]  /*c3e0*/  HADD2.F32 R23, -RZ, R27.reuse.H0_H0 ;  /* 0x2000001bff177230 */ /* 0x100fe20000004100 */
        /* <DEDUP_REMOVED lines=23> */
.L_x_1412:
        /* <DEDUP_REMOVED lines=24> */
.L_x_1414:
[----:B------:R-:W-:Y:S05]  /*c6e0*/  BSYNC B0 ;  /* 0x0000000000007941 */ /* 0x000fea0003800000 */
.L_x_1413:
        /* <DEDUP_REMOVED lines=28> */
.L_x_1415:
[----:B------:R-:W-:Y:S01]  /*c8b0*/  LOP3.LUT P0, RZ, R3, 0x800, RZ, 0xc0, !PT ;  /* 0x0000080003ff7812 */ /* 0x000fe2000780c0ff */
[----:B------:R-:W-:-:S12]  /*c8c0*/  BSSY B0, `(.L_x_1416) ;  /* 0x0000015000007945 */ /* 0x000fd80003800000 */
[----:B------:R-:W-:Y:S05]  /*c8d0*/  @!P0 BRA `(.L_x_1417) ;  /* 0x0000013000008947 */ /* 0x000fea0003800000 */
[----:B--2---:R-:W-:Y:S02]  /*c8e0*/  MOV R21, UR5 ;  /* 0x0000000500157c02 */ /* 0x004fe40008000f00 */
[----:B------:R-:W-:-:S03]  /*c8f0*/  SHF.R.S32.HI R25, RZ, 0x1f, R125 ;  /* 0x0000001fff197819 */ /* 0x000fc6000001147d */
[----:B-1----:R-:W-:Y:S01]  /*c900*/  FFMA.FTZ R21, R20, R21, UR6 ;  /* 0x0000000614157e23 */ /* 0x002fe20008010015 */
        /* <DEDUP_REMOVED lines=9> */
[----:B------:R-:W-:Y:S02]  /*c9a0*/  F2FP.PACK_AB R24, R24, R19 ;  /* 0x000000131818723e */ /* 0x000fe400000000ff */
[----:B------:R-:W-:-:S05]  /*c9b0*/  MOV R19, R41 ;  /* 0x0000002900137202 */ /* 0x000fca0000000f00 */
[----:B------:R-:W-:-:S05]  /*c9c0*/  IMAD.WIDE.U32 R18, R125, c[0x0][0x1d8], R18 ;  /* 0x000076007d127a25 */ /* 0x000fca00078e0012 */
[----:B------:R-:W-:Y:S02]  /*c9d0*/  IADD3 R19, R19, R21, RZ ;  /* 0x0000001513137210 */ /* 0x000fe40007ffe0ff */
[----:B------:R-:W-:-:S04]  /*c9e0*/  LEA R20, P0, R18, c[0x0][0x160], 0x1 ;  /* 0x0000580012147a11 */ /* 0x000fc800078008ff */
[----:B------:R-:W-:-:S05]  /*c9f0*/  LEA.HI.X R21, R18, c[0x0][0x164], R19, 0x1, P0 ;  /* 0x0000590012157a11 */ /* 0x000fca00000f0c13 */
[----:B------:R0:W-:Y:S04]  /*ca00*/  STG.E [R20.64], R24 ;  /* 0x0000001814007986 */ /* 0x0001e8000c101912 */
.L_x_1417:
[----:B------:R-:W-:Y:S05]  /*ca10*/  BSYNC B0 ;  /* 0x0000000000007941 */ /* 0x000fea0003800000 */
.L_x_1416:
        /* <DEDUP_REMOVED lines=28> */
.L_x_1418:
[----:B------:R-:W-:Y:S01]  /*cbe0*/  LOP3.LUT P0, RZ, R3, 0x400, RZ, 0xc0, !PT ;  /* 0x0000040003ff7812 */ /* 0x000fe2000780c0ff */
[----:B------:R-:W-:-:S12]  /*cbf0*/  BSSY B0, `(.L_x_1419) ;  /* 0x0000015000007945 */ /* 0x000fd80003800000 */
[----:B------:R-:W-:Y:S05]  /*cc00*/  @!P0 BRA `(.L_x_1420) ;  /* 0x0000013000008947 */ /* 0x000fea0003800000 */
[----:B--2---:R-:W-:Y:S02]  /*cc10*/  MOV R24, UR5 ;  /* 0x0000000500187c02 */ /* 0x004fe40008000f00 */
[----:B------:R-:W-:Y:S02]  /*cc20*/  MOV R25, UR5 ;  /* 0x0000000500197c02 */ /* 0x000fe40008000f00 */
[----:B------:R-:W-:Y:S01]  /*cc30*/  SHF.R.S32.HI R20, RZ, 0x1f, R124 ;  /* 0x0000001fff147819 */ /* 0x000fe2000001147c */
[----:B-1----:R-:W-:Y:S02]  /*cc40*/  FFMA.FTZ R24, R21, R24, UR6 ;  /* 0x0000000615187e23 */ /* 0x002fe40008010018 */
        /* <DEDUP_REMOVED lines=13> */
[----:B------:R-:W-:-:S05]  /*cd20*/  F2FP.PACK_AB R19, R18, R19 ;  /* 0x000000131213723e */ /* 0x000fca00000000ff */
[----:B------:R0:W-:Y:S02]  /*cd30*/  STG.E [R20.64], R19 ;  /* 0x0000001314007986 */ /* 0x0001e4000c101912 */
.L_x_1420:
[----:B------:R-:W-:Y:S05]  /*cd40*/  BSYNC B0 ;  /* 0x0000000000007941 */ /* 0x000fea0003800000 */
.L_x_1419:
[----:B------:R-:W-:Y:S01]  /*cd50*/  ISETP.NE.AND P0, PT, RZ, UR21, PT ;  /* 0x00000015ff007c0c */ /* 0x000fe2000bf05270 */
[----:B------:R-:W-:Y:S01]  /*cd60*/  FADD.FTZ R25, R23, -UR25 ;  /* 0x8000001917197e21 */ /* 0x000fe20008010000 */
        /* <DEDUP_REMOVED lines=26> */
.L_x_1421:
        /* <DEDUP_REMOVED lines=12> */
[----:B--2---:R-:W-:Y:S02]  /*cfd0*/  MOV R18, UR5 ;  /* 0x0000000500127c02 */ /* 0x004fe40008000f00 */
[----:B------:R-:W-:-:S03]  /*cfe0*/  MOV R19, UR5 ;  /* 0x0000000500137c02 */ /* 0x000fc60008000f00 */
[----:B-1----:R-:W-:Y:S02]  /*cff0*/  FFMA.FTZ R25, R25, R18, UR6 ;  /* 0x0000000619197e23 */ /* 0x002fe40008010012 */
[----:B------:R-:W-:Y:S02]  /*d000*/  FFMA.FTZ R26, R26, R19, UR6 ;  /* 0x000000061a1a7e23 */ /* 0x000fe40008010013 */
[----:B------:R-:W-:Y:S02]  /*d010*/  FFMA.FTZ R25, R24, R46, -R25 ;  /* 0x0000002e18197223 */ /* 0x000fe40000010819 */
[----:B------:R-:W-:Y:S02]  /*d020*/  FFMA.FTZ R18, R30, R47, -R26 ;  /* 0x0000002f1e127223 */ /* 0x000fe4000001081a */
[----:B------:R-:W-:Y:S02]  /*d030*/  FMUL.FTZ R19, R25, UR26 ;  /* 0x0000001a19137c20 */ /* 0x000fe40008410000 */
[----:B------:R-:W-:-:S05]  /*d040*/  FMUL.FTZ R18, R18, UR26 ;  /* 0x0000001a12127c20 */ /* 0x000fca0008410000 */
[----:B------:R-:W-:-:S05]  /*d050*/  F2FP.PACK_AB R19, R18, R19 ;  /* 0x000000131213723e */ /* 0x000fca00000000ff */
[----:B------:R0:W-:Y:S02]  /*d060*/  STG.E [R20.64], R19 ;  /* 0x0000001314007986 */ /* 0x0001e4000c101912 */
.L_x_1423:
[----:B------:R-:W-:Y:S05]  /*d070*/  BSYNC B0 ;  /* 0x0000000000007941 */ /* 0x000fea0003800000 */
.L_x_1422:
        /* <DEDUP_REMOVED lines=15> */
[----:B------:R-:W3:Y:S01]  /*d170*/  MUFU.EX2 R28, R28 ;  /* 0x0000001c001c7308 */ /* 0x000ee20000000800 */
[----:B0-----:R-:W-:-:S07]  /*d180*/  FADD.FTZ R20, R26, 1 ;  /* 0x3f8000001a147421 */ /* 0x001fce0000010000 */
[----:B------:R-:W0:Y:S01]  /*d190*/  MUFU.RCP R20, R20 ;  /* 0x0000001400147308 */ /* 0x000e220000001000 */
[----:B---3--:R-:W-:-:S07]  /*d1a0*/  FADD.FTZ R21, R28, 1 ;  /* 0x3f8000001c157421 */ /* 0x008fce0000010000 */
[----:B------:R-:W3:Y:S01]  /*d1b0*/  MUFU.RCP R21, R21 ;  /* 0x0000001500157308 */ /* 0x000ee20000001000 */
[----:B0-----:R-:W-:Y:S02]  /*d1c0*/  FADD.FTZ R29, -R20, 1 ;  /* 0x3f800000141d7421 */ /* 0x001fe40000010100 */
[----:B------:R-:W-:Y:S02]  /*d1d0*/  FMUL.FTZ R25, R25, R20 ;  /* 0x0000001419197220 */ /* 0x000fe40000410000 */
[----:B------:R-:W-:Y:S02]  /*d1e0*/  FFMA.FTZ R18, R18, R29, 1 ;  /* 0x3f80000012127423 */ /* 0x000fe4000001001d */
[----:B---3--:R-:W-:Y:S02]  /*d1f0*/  FADD.FTZ R26, -R21, 1 ;  /* 0x3f800000151a7421 */ /* 0x008fe40000010100 */
[----:B------:R-:W-:Y:S02]  /*d200*/  FMUL.FTZ R48, R48, R21 ;  /* 0x0000001530307220 */ /* 0x000fe40000410000 */
[----:B------:R-:W-:-:S02]  /*d210*/  FFMA.FTZ R19, R19, R26, 1 ;  /* 0x3f80000013137423 */ /* 0x000fc4000001001a */
[----:B------:R-:W-:Y:S02]  /*d220*/  FMUL.FTZ R25, R25, R18 ;  /* 0x0000001219197220 */ /* 0x000fe40000410000 */
[----:B------:R-:W-:Y:S02]  /*d230*/  FMUL.FTZ R48, R48, R19 ;  /* 0x0000001330307220 */ /* 0x000fe40000410000 */
.L_x_1424:
        /* <DEDUP_REMOVED lines=11> */
[----:B--2---:R-:W-:Y:S02]  /*d2f0*/  MOV R19, UR5 ;  /* 0x0000000500137c02 */ /* 0x004fe40008000f00 */
[----:B------:R-:W-:Y:S02]  /*d300*/  LEA.HI.X R21, R18, c[0x0][0x164], R21, 0x1, P0 ;  /* 0x0000590012157a11 */ /* 0x000fe400000f0c15 */
[----:B------:R-:W-:Y:S01]  /*d310*/  MOV R18, UR5 ;  /* 0x0000000500127c02 */ /* 0x000fe20008000f00 */
[----:B-1----:R-:W-:-:S04]  /*d320*/  FFMA.FTZ R24, R24, R19, UR6 ;  /* 0x0000000618187e23 */ /* 0x002fc80008010013 */
[----:B------:R-:W-:Y:S02]  /*d330*/  FFMA.FTZ R27, R27, R18, UR6 ;  /* 0x000000061b1b7e23 */ /* 0x000fe40008010012 */
[----:B------:R-:W-:Y:S02]  /*d340*/  FFMA.FTZ R18, R48, R47, -R24 ;  /* 0x0000002f30127223 */ /* 0x000fe40000010818 */
[----:B------:R-:W-:Y:S02]  /*d350*/  FFMA.FTZ R27, R25, R46, -R27 ;  /* 0x0000002e191b7223 */ /* 0x000fe4000001081b */
[----:B------:R-:W-:Y:S02]  /*d360*/  FMUL.FTZ R18, R18, UR26 ;  /* 0x0000001a12127c20 */ /* 0x000fe40008410000 */
[----:B------:R-:W-:-:S05]  /*d370*/  FMUL.FTZ R19, R27, UR26 ;  /* 0x0000001a1b137c20 */ /* 0x000fca0008410000 */
[----:B------:R-:W-:-:S05]  /*d380*/  F2FP.PACK_AB R19, R18, R19 ;  /* 0x000000131213723e */ /* 0x000fca00000000ff */
[----:B------:R0:W-:Y:S02]  /*d390*/  STG.E [R20.64], R19 ;  /* 0x0000001314007986 */ /* 0x0001e4000c101912 */
.L_x_1426:
[----:B------:R-:W-:Y:S05]  /*d3a0*/  BSYNC B0 ;  /* 0x0000000000007941 */ /* 0x000fea0003800000 */
.L_x_1425:
        /* <DEDUP_REMOVED lines=10> */
[----:B0-----:R-:W-:Y:S02]  /*d450*/  FFMA.FTZ R19, R24, R47, R45 ;  /* 0x0000002f18137223 */ /* 0x001fe4000001002d */
[----:B------:R-:W-:Y:S02]  /*d460*/  FFMA.FTZ R18, R27, R46, R44 ;  /* 0x0000002e1b127223 */ /* 0x000fe4000001002c */
        /* <DEDUP_REMOVED lines=16> */
.L_x_1427:
        /* <DEDUP_REMOVED lines=22> */
.L_x_1429:
[----:B------:R-:W-:Y:S05]  /*d6d0*/  BSYNC B0 ;  /* 0x0000000000007941 */ /* 0x000fea0003800000 */
.L_x_1428:
        /* <DEDUP_REMOVED lines=28> */
.L_x_1430:
        /* <DEDUP_REMOVED lines=22> */
.L_x_1432:
[----:B------:R-:W-:Y:S05]  /*da00*/  BSYNC B0 ;  /* 0x0000000000007941 */ /* 0x000fea0003800000 */
.L_x_1431:
        /* <DEDUP_REMOVED lines=23> */
[----:B---3--:R-:W-:Y:S02]  /*db80*/  FMUL.FTZ R25, R25, R26 ;  /* 0x0000001a19197220 */ /* 0x008fe40000410000 */
[----:B------:R-:W-:Y:S02]  /*db90*/  FADD.FTZ R26, -R26, 1 ;  /* 0x3f8000001a1a7421 */ /* 0x000fe40000010100 */
[----:B------:R-:W-:-:S02]  /*dba0*/  FMUL.FTZ R54, R54, R31 ;  /* 0x0000001f36367220 */ /* 0x000fc40000410000 */
[----:B------:R-:W-:-:S04]  /*dbb0*/  FFMA.FTZ R26, R19, R26, 1 ;  /* 0x3f800000131a7423 */ /* 0x000fc8000001001a */
[----:B------:R-:W-:Y:S02]  /*dbc0*/  FMUL.FTZ R25, R25, R26 ;  /* 0x0000001a19197220 */ /* 0x000fe40000410000 */
.L_x_1433:
        /* <DEDUP_REMOVED lines=22> */
.L_x_1435:
[----:B------:R-:W-:Y:S05]  /*dd30*/  BSYNC B0 ;  /* 0x0000000000007941 */ /* 0x000fea0003800000 */
.L_x_1434:
        /* <DEDUP_REMOVED lines=28> */
.L_x_1436:
        /* <DEDUP_REMOVED lines=22> */
.L_x_1438:
[----:B------:R-:W-:Y:S05]  /*e060*/  BSYNC B0 ;  /* 0x0000000000007941 */ /* 0x000fea0003800000 */
.L_x_1437:
        /* <DEDUP_REMOVED lines=28> */
.L_x_1439:
        /* <DEDUP_REMOVED lines=22> */
.L_x_1441:
[----:B------:R-:W-:Y:S05]  /*e390*/  BSYNC B0 ;  /* 0x0000000000007941 */ /* 0x000fea0003800000 */
.L_x_1440:
        /* <DEDUP_REMOVED lines=28> */
.L_x_1442:
        /* <DEDUP_REMOVED lines=22> */
.L_x_1444:
[----:B------:R-:W-:Y:S05]  /*e6c0*/  BSYNC B0 ;  /* 0x0000000000007941 */ /* 0x000fea0003800000 */
.L_x_1443:
        /* <DEDUP_REMOVED lines=28> */
.L_x_1445:
        /* <DEDUP_REMOVED lines=21> */
.L_x_1447:
[----:B------:R-:W-:Y:S05]  /*e9e0*/  BSYNC B0 ;  /* 0x0000000000007941 */ /* 0x000fea0003800000 */
.L_x_1446:
[----:B------:R-:W-:Y:S01]  /*e9f0*/  FADD.FTZ R27, R23, -UR25 ;  /* 0x80000019171b7e21 */ /* 0x000fe20008010000 */
[--C-:B------:R-:W-:Y:S01]  /*ea00*/  HADD2.F32 R25, -RZ, R66.reuse.H0_H0 ;  /* 0x20000042ff197230 */ /* 0x100fe20000004100 */
[----:B------:R-:W-:Y:S01]  /*ea10*/  FADD.FTZ R24, R65, -UR25 ;  /* 0x8000001941187e21 */ /* 0x000fe20008010000 */
[--C-:B------:R-:W-:Y:S01]  /*ea20*/  HADD2.F32 R23, -RZ, R67.reuse.H0_H0 ;  /* 0x20000043ff177230 */ /* 0x100fe20000004100 */
        /* <DEDUP_REMOVED lines=23> */
.L_x_1448:
        /* <DEDUP_REMOVED lines=21> */
.L_x_1450:
[----:B------:R-:W-:Y:S05]  /*ecf0*/  BSYNC B0 ;  /* 0x0000000000007941 */ /* 0x000fea0003800000 */
.L_x_1449:
        /* <DEDUP_REMOVED lines=27> */
.L_x_1451:
        /* <DEDUP_REMOVED lines=21> */
.L_x_1453:
[----:B------:R-:W-:Y:S05]  /*f000*/  BSYNC B0 ;  /* 0x0000000000007941 */ /* 0x000fea0003800000 */
.L_x_1452:
        /* <DEDUP_REMOVED lines=27> */
.L_x_1454:
        /* <DEDUP_REMOVED lines=21> */
.L_x_1456:
[----:B------:R-:W-:Y:S05]  /*f310*/  BSYNC B0 ;  /* 0x0000000000007941 */ /* 0x000fea0003800000 */
.L_x_1455:
        /* <DEDUP_REMOVED lines=27> */
.L_x_1457:
        /* <DEDUP_REMOVED lines=16> */
[----:B------:R-:W-:-:S04]  /*f5d0*/  FFMA.FTZ R18, R25, R46, -R18 ;  /* 0x0000002e19127223 */ /* 0x000fc80000010812 */
[----:B------:R-:W-:Y:S02]  /*f5e0*/  FMUL.FTZ R19, R18, UR26 ;  /* 0x0000001a12137c20 */ /* 0x000fe40008410000 */
[----:B------:R-:W-:-:S05]  /*f5f0*/  FMUL.FTZ R18, R72, UR26 ;  /* 0x0000001a48127c20 */ /* 0x000fca0008410000 */
[----:B------:R-:W-:-:S05]  /*f600*/  F2FP.PACK_AB R19, R18, R19 ;  /* 0x000000131213723e */ /* 0x000fca00000000ff */
[----:B------:R0:W-:Y:S02]  /*f610*/  STG.E [R20.64], R19 ;  /* 0x0000001314007986 */ /* 0x0001e4000c101912 */
.L_x_1459:
[----:B------:R-:W-:Y:S05]  /*f620*/  BSYNC B0 ;  /* 0x0000000000007941 */ /* 0x000fea0003800000 */
.L_x_1458:
[----:B------:R-:W-:Y:S01]  /*f630*/  FADD.FTZ R23, R23, -UR25 ;  /* 0x8000001917177e21 */ /* 0x000fe20008010000 */
[----:B------:R-:W-:Y:S01]  /*f640*/  IADD3 R30, R22, 0xc8, RZ ;  /* 0x000000c8161e7810 */ /* 0x000fe20007ffe0ff */
[----:B------:R-:W-:Y:S01]  /*f650*/  FADD.FTZ R4, R4, -UR25 ;  /* 0x8000001904047e21 */ /* 0x000fe20008010000 */
[--C-:B0-----:R-:W-:Y:S01]  /*f660*/  HADD2.F32 R21, -RZ, R5.reuse.H0_H0 ;  /* 0x20000005ff157230 */ /* 0x101fe20000004100 */
[----:B------:R-:W-:Y:S01]  /*f670*/  FMUL.FTZ R23, R23, UR26 ;  /* 0x0000001a17177c20 */ /* 0x000fe20008410000 */
[----:B------:R-:W-:Y:S01]  /*f680*/  HADD2.F32 R20, -RZ, R5.H1_H1 ;  /* 0x30000005ff147230 */ /* 0x000fe20000004100 */
        /* <DEDUP_REMOVED lines=21> */
.L_x_1460:
[----:B------:R-:W-:Y:S01]  /*f7e0*/  ISETP.GE.U32.AND P0, PT, R30, c[0x0][0x1e0], PT ;  /* 0x000078001e007a0c */ /* 0x000fe20003f06070 */
[----:B------:R-:W-:Y:S01]  /*f7f0*/  BSSY B0, `(.L_x_1461) ;  /* 0x0000019000007945 */ /* 0x000fe20003800000 */
[--C-:B------:R-:W-:Y:S02]  /*f800*/  HADD2.F32 R25, -RZ, R6.reuse.H0_H0 ;  /* 0x20000006ff197230 */ /* 0x100fe40000004100 */
[----:B------:R-:W-:Y:S01]  /*f810*/  ISETP.GE.AND.EX P0, PT, R31, c[0x0][0x1e4], PT, P0 ;  /* 0x000079001f007a0c */ /* 0x000fe20003f06300 */
[----:B------:R-:W-:-:S03]  /*f820*/  HADD2.F32 R6, -RZ, R6.H1_H1 ;  /* 0x30000006ff067230 */ /* 0x000fc60000004100 */
        /* <DEDUP_REMOVED lines=21> */
.L_x_1462:
[----:B------:R-:W-:Y:S05]  /*f980*/  BSYNC B0 ;  /* 0x0000000000007941 */ /* 0x000fea0003800000 */
.L_x_1461:
        /* <DEDUP_REMOVED lines=27> */
.L_x_1463:
        /* <DEDUP_REMOVED lines=26> */
.L_x_1465:
[----:B------:R-:W-:Y:S05]  /*fce0*/  BSYNC B0 ;  /* 0x0000000000007941 */ /* 0x000fea0003800000 */
.L_x_1464:
        /* <DEDUP_REMOVED lines=27> */
.L_x_1466:
        /* <DEDUP_REMOVED lines=26> */
.L_x_1468:
[----:B------:R-:W-:Y:S05]  /*10040*/  BSYNC B0 ;  /* 0x0000000000007941 */ /* 0x000fea0003800000 */
.L_x_1467:
        /* <DEDUP_REMOVED lines=27> */
.L_x_1469:
        /* <DEDUP_REMOVED lines=26> */
.L_x_1471:
[----:B------:R-:W-:Y:S05]  /*103a0*/  BSYNC B0 ;  /* 0x0000000000007941 */ /* 0x000fea0003800000 */
.L_x_1470:
        /* <DEDUP_REMOVED lines=27> */
.L_x_1472:
        /* <DEDUP_REMOVED lines=26> */
.L_x_1474:
[----:B------:R-:W-:Y:S05]  /*10700*/  BSYNC B0 ;  /* 0x0000000000007941 */ /* 0x000fea0003800000 */
.L_x_1473:
        /* <DEDUP_REMOVED lines=27> */
.L_x_1475:
[----:B------:R-:W-:Y:S01]  /*108c0*/  ISETP.GE.U32.AND P0, PT, R22, c[0x0][0x1e0], PT ;  /* 0x0000780016007a0c */ /* 0x000fe20003f06070 */
[--C-:B------:R-:W-:Y:S01]  /*108d0*/  HADD2.F32 R4, -RZ, R16.reuse.H0_H0 ;  /* 0x20000010ff047230 */ /* 0x100fe20000004100 */
[----:B------:R-:W-:Y:S01]  /*108e0*/  BSSY B0, `(.L_x_1476) ;  /* 0x000001a000007945 */ /* 0x000fe20003800000 */
[----:B------:R-:W-:Y:S01]  /*108f0*/  HADD2.F32 R16, -RZ, R16.H1_H1 ;  /* 0x30000010ff107230 */ /* 0x000fe20000004100 */
[----:B------:R-:W-:Y:S02]  /*10900*/  ISETP.GE.AND.EX P0, PT, R20, c[0x0][0x1e4], PT, P0 ;  /* 0x0000790014007a0c */ /* 0x000fe40003f06300 */
[----:B------:R-:W-:Y:S02]  /*10910*/  FADD.FTZ R10, R4, -UR25 ;  /* 0x80000019040a7e21 */ /* 0x000fe40008010000 */
[----:B------:R-:W-:Y:S01]  /*10920*/  ISETP.LT.U32.AND P0, PT, R0, 0x1e0, !P0 ;  /* 0x000001e00000780c */ /* 0x000fe20004701070 */
[----:B------:R-:W-:-:S12]  /*10930*/  FADD.FTZ R16, R16, -UR25 ;  /* 0x8000001910107e21 */ /* 0x000fd80008010000 */
        /* <DEDUP_REMOVED lines=20> */
.L_x_1477:
[----:B------:R-:W-:Y:S05]  /*10a80*/  BSYNC B0 ;  /* 0x0000000000007941 */ /* 0x000fea0003800000 */
.L_x_1476:
[--C-:B------:R-:W-:Y:S01]  /*10a90*/  HADD2.F32 R9, -RZ, R17.reuse.H0_H0 ;  /* 0x20000011ff097230 */ /* 0x100fe20000004100 */
[----:B------:R-:W-:Y:S01]  /*10aa0*/  FMUL.FTZ R15, R10, UR26 ;  /* 0x0000001a0a0f7c20 */ /* 0x000fe20008410000 */
[----:B------:R-:W-:Y:S01]  /*10ab0*/  HADD2.F32 R8, -RZ, R17.H1_H1 ;  /* 0x30000011ff087230 */ /* 0x000fe20000004100 */
[----:B------:R-:W-:Y:S01]  /*10ac0*/  FMUL.FTZ R16, R16, UR26 ;  /* 0x0000001a10107c20 */ /* 0x000fe20008410000 */
[----:B------:R-:W-:Y:S05]  /*10ad0*/  @!P6 BRA `(.L_x_1478) ;  /* 0x000001200000e947 */ /* 0x000fea0003800000 */
[----:B------:R-:W-:Y:S02]  /*10ae0*/  FFMA.FTZ R44, R15, R46, R44 ;  /* 0x0000002e0f2c7223 */ /* 0x000fe4000001002c */
[----:B------:R-:W-:Y:S02]  /*10af0*/  FFMA.FTZ R45, R16, R47, R45 ;  /* 0x0000002f102d7223 */ /* 0x000fe4000001002d */
[----:B------:R-:W-:Y:S02]  /*10b00*/  FMUL.FTZ R4, R44, -1.4426950216293334961 ;  /* 0xbfb8aa3b2c047820 */ /* 0x000fe40000410000 */
[----:B0-----:R-:W-:-:S04]  /*10b10*/  FMUL.FTZ R7, R45, -1.4426950216293334961 ;  /* 0xbfb8aa3b2d077820 */ /* 0x001fc80000410000 */
        /* <DEDUP_REMOVED lines=14> */
.L_x_1478:
        /* <DEDUP_REMOVED lines=23> */
.L_x_1480:
[----:B------:R-:W-:Y:S05]  /*10d70*/  BSYNC B0 ;  /* 0x0000000000007941 */ /* 0x000fea0003800000 */
.L_x_1479:
[----:B--2---:R-:W-:Y:S02]  /*10d80*/  ULDC UR5, c[0x0][0x10] ;  /* 0x0000040000057ab9 */ /* 0x004fe40000000800 */
[----:B------:R-:W-:Y:S02]  /*10d90*/  UIADD3 UR9, UR9, UR5, URZ ;  /* 0x0000000509097290 */ /* 0x000fe4000fffe03f */
[----:B------:R-:W-:Y:S02]  /*10da0*/  UIADD3 UR4, UR4, 0x1, URZ ;  /* 0x0000000104047890 */ /* 0x000fe4000fffe03f */
[----:B------:R-:W-:-:S06]  /*10db0*/  UISETP.GE.AND UP0, UPT, UR9, UR8, UPT ;  /* 0x000000080900728c */ /* 0x000fcc000bf06270 */
[----:B------:R-:W-:-:S13]  /*10dc0*/  PLOP3.LUT P0, PT, PT, PT, UP0, 0x40, 0x0 ;  /* 0x000000000000781c */ /* 0x000fda0003f0e808 */
[----:B------:R-:W-:Y:S01]  /*10dd0*/  @!P0 CALL.REL.NOINC `(.L_x_1334) ;  /* 0x0000001000008944 */ /* 0x000fe20003c00000 */
[----:B------:R-:W-:Y:S05]  /*10de0*/  BRA `(.L_x_1481) ;  /* 0xfffefdf000007947 */ /* 0x000fea000383ffff */
.L_x_1334:
        /* <DEDUP_REMOVED lines=18> */
.L_x_1483:
[----:B------:R-:W-:Y:S05]  /*10f10*/  BSYNC B0 ;  /* 0x0000000000007941 */ /* 0x000fea0003800000 */
.L_x_1482:
        /* <DEDUP_REMOVED lines=11> */
.L_x_1485:
[----:B------:R-:W2:Y:S01]  /*10fd0*/  LDG.E.STRONG.GPU R5, [R2.64] ;  /* 0x0000001202057981 */ /* 0x000ea2000c1ef900 */
[----:B------:R-:W-:Y:S01]  /*10fe0*/  YIELD ;  /* 0x0000000000007946 */ /* 0x000fe20003800000 */
[----:B--2---:R-:W-:Y:S01]  /*10ff0*/  ISETP.NE.AND P0, PT, R5, R4, PT ;  /* 0x000000040500720c */ /* 0x004fe20003f05270 */
[----:B------:R-:W-:-:S12]  /*11000*/  CCTL.IVALL ;  /* 0x00000000ff00798f */ /* 0x000fd80002000000 */
[----:B------:R-:W-:Y:S05]  /*11010*/  @P0 BRA `(.L_x_1485) ;  /* 0xffffffb000000947 */ /* 0x000fea000383ffff */
.L_x_1484:
        /* <DEDUP_REMOVED lines=25> */
.L_x_1486:
        /* <DEDUP_REMOVED lines=23> */
.L_x_1487:
        /* <DEDUP_REMOVED lines=14> */
.L_x_5629:


//--------------------- .text._Z35group_norm_nhwc_bwd_one_pass_kernelI11Fp16IOFp32WLi512ELi120ELi480EEv26Group_norm_nhwc_bwd_params --------------------------
	.section	.text._Z35group_norm_nhwc_bwd_one_pass_kernelI11Fp16IOFp32WLi512ELi120ELi480EEv26Group_norm_nhwc_bwd_params,"ax",@progbits
	.sectioninfo	@"SHI_REGISTERS=128"
	.align	128
        .global         _Z35group_norm_nhwc_bwd_one_pass_kernelI11Fp16IOFp32WLi512ELi120ELi480EEv26Group_norm_nhwc_bwd_params
        .type           _Z35group_norm_nhwc_bwd_one_pass_kernelI11Fp16IOFp32WLi512ELi120ELi480EEv26Group_norm_nhwc_bwd_params,@function
        .size           _Z35group_norm_nhwc_bwd_one_pass_kernelI11Fp16IOFp32WLi512ELi120ELi480EEv26Group_norm_nhwc_bwd_params,(.L_x_5630 - _Z35group_norm_nhwc_bwd_one_pass_kernelI11Fp16IOFp32WLi512ELi120ELi480EEv26Group_norm_nhwc_bwd_params)
        .other          _Z35group_norm_nhwc_bwd_one_pass_kernelI11Fp16IOFp32WLi512ELi120ELi480EEv26Group_norm_nhwc_bwd_params,@"STO_CUDA_ENTRY STV_DEFAULT"
_Z35group_norm_nhwc_bwd_one_pass_kernelI11Fp16IOFp32WLi512ELi120ELi480EEv26Group_norm_nhwc_bwd_params:
.text._Z35group_norm_nhwc_bwd_one_pass_kernelI11Fp16IOFp32WLi512ELi120ELi480EEv26Group_norm_nhwc_bwd_params:
        /* <DEDUP_REMOVED lines=41> */
.L_x_1574:
        /* <DEDUP_REMOVED lines=82> */
[----:B------:R-:W-:Y:S01]  /*07b0*/  @!P5 IMAD R25, R15, c[0x0][0x1dc], R12 ;  /* 0x000077000f19da24 */ /* 0x000fe200078e020c */
[----:B------:R-:W-:-:S02]  /*07c0*/  LOP3.LUT R122, R122, 0xff7fffff, RZ, 0xc0, !PT ;  /* 0xff7fffff7a7a7812 */ /* 0x000fc400078ec0ff */
[----:B------:R-:W-:Y:S01]  /*07d0*/  @!P6 MOV R10, R4 ;  /* 0x00000004000ae202 */ /* 0x000fe20000000f00 */
[----:B------:R-:W-:Y:S01]  /*07e0*/  @!P3 IMAD.WIDE.U32 R8, R0, c[0x0][0x1d8], R6 ;  /* 0x000076000008ba25 */ /* 0x000fe200078e0006 */
[----:B------:R-:W-:Y:S02]  /*07f0*/  @P5 LOP3.LUT R122, R122, 0x800000, RZ, 0xfc, !PT ;  /* 0x008000007a7a5812 */ /* 0x000fe400078efcff */
[----:B------:R-:W-:Y:S01]  /*0800*/  @!P6 MOV R11, R7 ;  /* 0x00000007000be202 */ /* 0x000fe20000000f00 */
[----:B------:R-:W-:Y:S01]  /*0810*/  @!P4 IMAD R14, R14, c[0x0][0x1d8], RZ ;  /* 0x000076000e0eca24 */ /* 0x000fe200078e02ff */
[----:B------:R-:W-:Y:S02]  /*0820*/  LOP3.LUT R122, R122, 0xffbfffff, RZ, 0xc0, !PT ;  /* 0xffbfffff7a7a7812 */ /* 0x000fe400078ec0ff */
[----:B------:R-:W-:Y:S01]  /*0830*/  @!P3 IADD3 R9, R9, R21, RZ ;  /* 0x000000150909b210 */ /* 0x000fe20007ffe0ff */
[----:B------:R-:W-:Y:S01]  /*0840*/  @!P6 IMAD.WIDE.U32 R10, R13, c[0x0][0x1d8], R10 ;  /* 0x000076000d0aea25 */ /* 0x000fe200078e000a */
[----:B------:R-:W-:-:S02]  /*0850*/  @!P3 SHF.L.U32 R52, R8, 0x1, RZ ;  /* 0x000000010834b819 */ /* 0x000fc400000006ff */
[----:B------:R-:W-:Y:S02]  /*0860*/  @P4 LOP3.LUT R122, R122, 0x400000, RZ, 0xfc, !PT ;  /* 0x004000007a7a4812 */ /* 0x000fe400078efcff */
[----:B------:R-:W-:Y:S02]  /*0870*/  @!P3 SHF.L.U64.HI R8, R8, 0x1, R9 ;  /* 0x000000010808b819 */ /* 0x000fe40000010209 */
[----:B------:R-:W-:Y:S02]  /*0880*/  @!P3 IADD3 R124, P0, R52, c[0x0][0x180], RZ ;  /* 0x00006000347cba10 */ /* 0x000fe40007f1e0ff */
[----:B------:R-:W-:Y:S02]  /*0890*/  ISETP.GE.OR.EX P3, PT, R16, c[0x0][0x1e4], P1, P2 ;  /* 0x0000790010007a0c */ /* 0x000fe40000f66720 */
[----:B------:R-:W-:Y:S02]  /*08a0*/  LOP3.LUT P2, RZ, R122, 0x2000000, RZ, 0xc0, !PT ;  /* 0x020000007aff7812 */ /* 0x000fe4000784c0ff */
[----:B------:R-:W-:-:S02]  /*08b0*/  @!P5 MOV R12, R4 ;  /* 0x00000004000cd202 */ /* 0x000fc40000000f00 */
[----:B------:R-:W-:Y:S02]  /*08c0*/  @!P5 MOV R13, R7 ;  /* 0x00000007000dd202 */ /* 0x000fe40000000f00 */
[----:B------:R-:W-:Y:S02]  /*08d0*/  @!P6 IADD3 R9, R11, R23, RZ ;  /* 0x000000170b09e210 */ /* 0x000fe40007ffe0ff */
[C---:B------:R-:W-:Y:S01]  /*08e0*/  @!P6 SHF.L.U32 R66, R10.reuse, 0x1, RZ ;  /* 0x000000010a42e819 */ /* 0x040fe200000006ff */
[----:B------:R-:W-:Y:S01]  /*08f0*/  @!P5 IMAD.WIDE.U32 R12, R15, c[0x0][0x1d8], R12 ;  /* 0x000076000f0cda25 */ /* 0x000fe200078e000c */
[----:B------:R-:W-:Y:S02]  /*0900*/  @!P6 SHF.L.U64.HI R10, R10, 0x1, R9 ;  /* 0x000000010a0ae819 */ /* 0x000fe40000010209 */
[----:B------:R-:W-:Y:S01]  /*0910*/  @!P4 MOV R9, R7 ;  /* 0x000000070009c202 */ /* 0x000fe20000000f00 */
[----:B------:R-:W-:Y:S01]  /*0920*/  @!P4 IMAD R15, R17, c[0x0][0x1dc], R14 ;  /* 0x00007700110fca24 */ /* 0x000fe200078e020e */
[----:B------:R-:W-:Y:S01]  /*0930*/  @!P2 IADD3.X R125, R8, c[0x0][0x184], RZ, P0, !PT ;  /* 0x00006100087daa10 */ /* 0x000fe200007fe4ff */
[----:B------:R-:W-:Y:S01]  /*0940*/  @!P3 IMAD R16, R16, c[0x0][0x1d8], RZ ;  /* 0x000076001010ba24 */ /* 0x000fe200078e02ff */
[----:B------:R-:W-:-:S02]  /*0950*/  @!P2 IADD3 R52, P0, R52, c[0x0][0x178], RZ ;  /* 0x00005e003434aa10 */ /* 0x000fc40007f1e0ff */
[----:B------:R-:W-:Y:S01]  /*0960*/  @!P5 IADD3 R11, R13, R25, RZ ;  /* 0x000000190d0bd210 */ /* 0x000fe20007ffe0ff */
[----:B------:R-:W-:Y:S01]  /*0970*/  STL.64 [R1+0x588], R124 ;  /* 0x0005887c01007387 */ /* 0x000fe20000100a00 */
[----:B------:R-:W-:Y:S02]  /*0980*/  @!P2 IADD3.X R53, R8, c[0x0][0x17c], RZ, P0, !PT ;  /* 0x00005f000835aa10 */ /* 0x000fe400007fe4ff */
[----:B------:R-:W-:Y:S02]  /*0990*/  @!P6 IADD3 R50, P0, R66, c[0x0][0x180], RZ ;  /* 0x000060004232ea10 */ /* 0x000fe40007f1e0ff */
[----:B------:R-:W-:Y:S02]  /*09a0*/  @!P4 MOV R8, R4 ;  /* 0x000000040008c202 */ /* 0x000fe40000000f00 */
[----:B------:R-:W-:Y:S02]  /*09b0*/  @!P6 IADD3.X R51, R10, c[0x0][0x184], RZ, P0, !PT ;  /* 0x000061000a33ea10 */ /* 0x000fe400007fe4ff */
[----:B------:R-:W-:Y:S01]  /*09c0*/  @!P6 IADD3 R66, P0, R66, c[0x0][0x178], RZ ;  /* 0x00005e004242ea10 */ /* 0x000fe20007f1e0ff */
[----:B------:R-:W-:Y:S01]  /*09d0*/  @!P4 IMAD.WIDE.U32 R8, R17, c[0x0][0x1d8], R8 ;  /* 0x000076001108ca25 */ /* 0x000fe200078e0008 */
[----:B------:R-:W-:-:S02]  /*09e0*/  @!P5 SHF.L.U32 R13, R12, 0x1, RZ ;  /* 0x000000010c0dd819 */ /* 0x000fc400000006ff */
[----:B------:R-:W-:Y:S01]  /*09f0*/  @!P6 IADD3.X R67, R10, c[0x0][0x17c], RZ, P0, !PT ;  /* 0x00005f000a43ea10 */ /* 0x000fe200007fe4ff */
[----:B------:R-:W-:Y:S01]  /*0a00*/  @!P3 IMAD R17, R19, c[0x0][0x1dc], R16 ;  /* 0x000077001311ba24 */ /* 0x000fe200078e0210 */
[----:B------:R-:W-:Y:S02]  /*0a10*/  @!P5 SHF.L.U64.HI R12, R12, 0x1, R11 ;  /* 0x000000010c0cd819 */ /* 0x000fe4000001020b */
[C---:B------:R-:W-:Y:S02]  /*0a20*/  @!P5 IADD3 R26, P0, R13.reuse, c[0x0][0x180], RZ ;  /* 0x000060000d1ada10 */ /* 0x040fe40007f1e0ff */
[----:B------:R-:W-:Y:S02]  /*0a30*/  @!P3 MOV R10, R4 ;  /* 0x00000004000ab202 */ /* 0x000fe40000000f00 */
[----:B------:R-:W-:Y:S02]  /*0a40*/  @!P5 IADD3.X R27, R12, c[0x0][0x184], RZ, P0, !PT ;  /* 0x000061000c1bda10 */ /* 0x000fe400007fe4ff */
[----:B------:R-:W-:-:S02]  /*0a50*/  @!P5 IADD3 R82, P0, R13, c[0x0][0x178], RZ ;  /* 0x00005e000d52da10 */ /* 0x000fc40007f1e0ff */
[----:B------:R-:W-:Y:S01]  /*0a60*/  @!P3 MOV R11, R7 ;  /* 0x00000007000bb202 */ /* 0x000fe20000000f00 */
[----:B------:R-:W-:Y:S01]  /*0a70*/  @!P5 STL.64 [R1+0x218], R26 ;  /* 0x0002181a0100d387 */ /* 0x000fe20000100a00 */
[----:B------:R-:W-:Y:S02]  /*0a80*/  @!P4 IADD3 R9, R9, R15, RZ ;  /* 0x0000000f0909c210 */ /* 0x000fe40007ffe0ff */
[----:B------:R-:W-:Y:S01]  /*0a90*/  @!P4 SHF.L.U32 R78, R8, 0x1, RZ ;  /* 0x00000001084ec819 */ /* 0x000fe200000006ff */
[----:B------:R-:W-:Y:S01]  /*0aa0*/  @!P3 IMAD.WIDE.U32 R10, R19, c[0x0][0x1d8], R10 ;  /* 0x00007600130aba25 */ /* 0x000fe200078e000a */
[----:B------:R-:W-:Y:S02]  /*0ab0*/  @!P5 IADD3.X R83, R12, c[0x0][0x17c], RZ, P0, !PT ;  /* 0x00005f000c53da10 */ /* 0x000fe400007fe4ff */
[----:B------:R-:W-:Y:S02]  /*0ac0*/  @!P4 SHF.L.U64.HI R8, R8, 0x1, R9 ;  /* 0x000000010808c819 */ /* 0x000fe40000010209 */
[----:B------:R-:W-:-:S02]  /*0ad0*/  @!P4 IADD3 R60, P0, R78, c[0x0][0x180], RZ ;  /* 0x000060004e3cca10 */ /* 0x000fc40007f1e0ff */
[----:B------:R-:W-:Y:S02]  /*0ae0*/  @!P3 IADD3 R9, R11, R17, RZ ;  /* 0x000000110b09b210 */ /* 0x000fe40007ffe0ff */
[----:B------:R-:W-:Y:S02]  /*0af0*/  @!P4 IADD3.X R61, R8, c[0x0][0x184], RZ, P0, !PT ;  /* 0x00006100083dca10 */ /* 0x000fe400007fe4ff */
[----:B------:R-:W-:Y:S02]  /*0b00*/  @!P4 IADD3 R78, P0, R78, c[0x0][0x178], RZ ;  /* 0x00005e004e4eca10 */ /* 0x000fe40007f1e0ff */
[----:B------:R-:W-:Y:S01]  /*0b10*/  @!P3 SHF.L.U32 R70, R10, 0x1, RZ ;  /* 0x000000010a46b819 */ /* 0x000fe200000006ff */
[----:B------:R-:W-:Y:S01]  /*0b20*/  STL.64 [R1+0x580], R60 ;  /* 0x0005803c01007387 */ /* 0x000fe20000100a00 */
[----:B------:R-:W-:Y:S02]  /*0b30*/  @!P4 IADD3.X R79, R8, c[0x0][0x17c], RZ, P0, !PT ;  /* 0x00005f00084fca10 */ /* 0x000fe400007fe4ff */
[----:B------:R-:W-:-:S02]  /*0b40*/  @!P3 SHF.L.U64.HI R10, R10, 0x1, R9 ;  /* 0x000000010a0ab819 */ /* 0x000fc40000010209 */
        /* <DEDUP_REMOVED lines=8> */
[----:B------:R-:W-:Y:S02]  /*0bd0*/  LOP3.LUT R122, R122, 0xffdfffff, RZ, 0xc0, !PT ;  /* 0xffdfffff7a7a7812 */ /* 0x000fe400078ec0ff */
[----:B------:R-:W-:Y:S02]  /*0be0*/  ISETP.GE.OR.EX P2, PT, R8, c[0x0][0x1e4], P1, P0 ;  /* 0x0000790008007a0c */ /* 0x000fe40000f46700 */
[----:B------:R-:W-:Y:S02]  /*0bf0*/  @P3 LOP3.LUT R122, R122, 0x200000, RZ, 0xfc, !PT ;  /* 0x002000007a7a3812 */ /* 0x000fe400078efcff */
[----:B------:R-:W-:Y:S02]  /*0c00*/  IADD3 R21, R0, 0xd8, RZ ;  /* 0x000000d800157810 */ /* 0x000fe40007ffe0ff */
[----:B------:R-:W-:-:S07]  /*0c10*/  LOP3.LUT R122, R122, 0xffefffff, RZ, 0xc0, !PT ;  /* 0xffefffff7a7a7812 */ /* 0x000fce00078ec0ff */
        /* <DEDUP_REMOVED lines=239> */
[----:B0-----:R-:W-:Y:S01]  /*1b10*/  @!P2 IMAD R15, R13, c[0x0][0x1dc], R8 ;  /* 0x000077000d0faa24 */ /* 0x001fe200078e0208 */
        /* <DEDUP_REMOVED lines=349> */
[----:B0-----:R-:W-:-:S06]  /*30f0*/  MOV R123, RZ ;  /* 0x000000ff007b7202 */ /* 0x001fcc0000000f00 */
        /* <DEDUP_REMOVED lines=15> */
[----:B------:R-:W-:Y:S01]  /*31f0*/  @!P5 MOV R50, R4 ;  /* 0x000000040032d202 */ /* 0x000fe20000000f00 */
[----:B--2---:R0:W-:Y:S02]  /*3200*/  STL [R1+0x2dc], R123 ;  /* 0x0002dc7b01007387 */ /* 0x0041e40000100800 */
[----:B0-----:R-:W-:-:S06]  /*3210*/  MOV R123, RZ ;  /* 0x000000ff007b7202 */ /* 0x001fcc0000000f00 */
        /* <DEDUP_REMOVED lines=13> */
[----:B0-----:R-:W-:-:S10]  /*32f0*/  HFMA2.MMA R78, -RZ, RZ, 0, 0 ;  /* 0x00000000ff4e7435 */ /* 0x001fd400000001ff */
[----:B------:R-:W5:Y:S04]  /*3300*/  @!P5 LDG.E R78, [R68.64] ;  /* 0x0000000e444ed981 */ /* 0x000f68000c1e1900 */
[----:B-----5:R0:W-:Y:S02]  /*3310*/  STL [R1+0x2cc], R78 ;  /* 0x0002cc4e01007387 */ /* 0x0201e40000100800 */
[----:B0-----:R-:W-:-:S06]  /*3320*/  MOV R78, RZ ;  /* 0x000000ff004e7202 */ /* 0x001fcc0000000f00 */
        /* <DEDUP_REMOVED lines=9> */
[----:B------:R-:W-:Y:S01]  /*33c0*/  @!P4 IMAD R67, R66, c[0x0][0x1dc], R60 ;  /* 0x000077004243ca24 */ /* 0x000fe200078e023c */
[----:B------:R-:W-:Y:S01]  /*33d0*/  @!P4 MOV R60, R4 ;  /* 0x00000004003cc202 */ /* 0x000fe20000000f00 */
[----:B-----5:R0:W-:Y:S02]  /*33e0*/  STL [R1+0x2d4], R78 ;  /* 0x0002d44e01007387 */ /* 0x0201e40000100800 */
[----:B0-----:R-:W-:-:S10]  /*33f0*/  HFMA2.MMA R78, -RZ, RZ, 0, 0 ;  /* 0x00000000ff4e7435 */ /* 0x001fd400000001ff */
[----:B------:R0:W4:Y:S01]  /*3400*/  @!P2 LDG.E R78, [R76.64] ;  /* 0x0000000e4c4ea981 */ /* 0x000122000c1e1900 */
[----:B------:R-:W-:-:S05]  /*3410*/  @!P4 IMAD.WIDE.U32 R60, R66, c[0x0][0x1d8], R60 ;  /* 0x00007600423cca25 */ /* 0x000fca00078e003c */
        /* <DEDUP_REMOVED lines=19> */
[----:B------:R-:W-:-:S04]  /*3550*/  LOP3.LUT R3, R3, 0xffefffff, RZ, 0xc0, !PT ;  /* 0xffefffff03037812 */ /* 0x000fc800078ec0ff */
[----:B------:R-:W-:Y:S02]  /*3560*/  @!P3 IADD3 R71, R69, R71, RZ ;  /* 0x000000474547b210 */ /* 0x000fe40007ffe0ff */
[C---:B------:R-:W-:Y:S02]  /*3570*/  @!P3 SHF.L.U32 R70, R68.reuse, 0x1, RZ ;  /* 0x000000014446b819 */ /* 0x040fe400000006ff */
[----:B------:R-:W-:Y:S02]  /*3580*/  @!P3 SHF.L.U64.HI R71, R68, 0x1, R71 ;  /* 0x000000014447b819 */ /* 0x000fe40000010247 */
[----:B------:R-:W-:Y:S02]  /*3590*/  @!P3 IADD3 R68, P0, R70, c[0x0][0x180], RZ ;  /* 0x000060004644ba10 */ /* 0x000fe40007f1e0ff */
[----:B------:R-:W-:Y:S02]  /*35a0*/  @P4 LOP3.LUT R3, R3, 0x100000, RZ, 0xfc, !PT ;  /* 0x0010000003034812 */ /* 0x000fe400078efcff */
[----:B------:R-:W-:-:S02]  /*35b0*/  @!P3 IADD3.X R69, R71, c[0x0][0x184], RZ, P0, !PT ;  /* 0x000061004745ba10 */ /* 0x000fc400007fe4ff */
[----:B------:R-:W-:Y:S02]  /*35c0*/  LOP3.LUT R3, R3, 0xfff7ffff, RZ, 0xc0, !PT ;  /* 0xfff7ffff03037812 */ /* 0x000fe400078ec0ff */
        /* <DEDUP_REMOVED lines=10> */
[----:B----4-:R-:W-:-:S10]  /*3670*/  HFMA2.MMA R86, -RZ, RZ, 0, 0 ;  /* 0x00000000ff567435 */ /* 0x010fd400000001ff */
[----:B------:R4:W5:Y:S01]  /*3680*/  @!P3 LDG.E R86, [R98.64] ;  /* 0x0000000e6256b981 */ /* 0x000962000c1e1900 */
[----:B------:R-:W-:Y:S01]  /*3690*/  LOP3.LUT P5, RZ, R122, 0x20000, RZ, 0xc0, !PT ;  /* 0x000200007aff7812 */ /* 0x000fe200078ac0ff */
[----:B0-----:R-:W-:Y:S01]  /*36a0*/  HFMA2.MMA R84, -RZ, RZ, 0, 0 ;  /* 0x00000000ff547435 */ /* 0x001fe200000001ff */
[----:B------:R-:W-:Y:S02]  /*36b0*/  LOP3.LUT R3, R3, 0xfffbffff, RZ, 0xc0, !PT ;  /* 0xfffbffff03037812 */ /* 0x000fe400078ec0ff */
[----:B------:R-:W-:Y:S01]  /*36c0*/  MOV R92, RZ ;  /* 0x000000ff005c7202 */ /* 0x000fe20000000f00 */
        /* <DEDUP_REMOVED lines=8> */
[----:B-1----:R-:W-:-:S06]  /*3750*/  MOV R86, RZ ;  /* 0x000000ff00567202 */ /* 0x002fcc0000000f00 */
        /* <DEDUP_REMOVED lines=28> */
[----:B0-----:R-:W-:-:S06]  /*3920*/  MOV R84, RZ ;  /* 0x000000ff00547202 */ /* 0x001fcc0000000f00 */
        /* <DEDUP_REMOVED lines=53> */
[----:B------:R-:W3:Y:S04]  /*3c80*/  @!P0 LDG.E R92, [R30.64] ;  /* 0x0000000e1e5c8981 */ /* 0x000ee8000c1e1900 */
[----:B---3--:R0:W-:Y:S02]  /*3c90*/  STL [R1+0x28c], R92 ;  /* 0x00028c5c01007387 */ /* 0x0081e40000100800 */
[----:B0-----:R-:W-:-:S10]  /*3ca0*/  HFMA2.MMA R92, -RZ, RZ, 0, 0 ;  /* 0x00000000ff5c7435 */ /* 0x001fd400000001ff */
[----:B------:R0:W3:Y:S01]  /*3cb0*/  @!P0 LDG.E R92, [R18.64] ;  /* 0x0000000e125c8981 */ /* 0x0000e2000c1e1900 */
[----:B------:R-:W-:-:S04]  /*3cc0*/  @!P3 IMAD R30, R91, c[0x0][0x1d8], RZ ;  /* 0x000076005b1eba24 */ /* 0x000fc800078e02ff */
[----:B------:R-:W-:Y:S01]  /*3cd0*/  @!P3 IMAD R30, R90, c[0x0][0x1dc], R30 ;  /* 0x000077005a1eba24 */ /* 0x000fe200078e021e */
[----:B0-----:R-:W-:Y:S02]  /*3ce0*/  @!P3 MOV R18, R4 ;  /* 0x000000040012b202 */ /* 0x001fe40000000f00 */
[----:B------:R-:W-:-:S05]  /*3cf0*/  @!P3 MOV R19, R7 ;  /* 0x000000070013b202 */ /* 0x000fca0000000f00 */
[----:B------:R-:W-:Y:S01]  /*3d00*/  @!P3 IMAD.WIDE.U32 R18, R90, c[0x0][0x1d8], R18 ;  /* 0x000076005a12ba25 */ /* 0x000fe200078e0012 */
[----:B------:R-:W-:-:S04]  /*3d10*/  LOP3.LUT P2, RZ, R122, 0x800, RZ, 0xc0, !PT ;  /* 0x000008007aff7812 */ /* 0x000fc8000784c0ff */
[----:B------:R-:W-:Y:S02]  /*3d20*/  @!P3 IADD3 R30, R19, R30, RZ ;  /* 0x0000001e131eb210 */ /* 0x000fe40007ffe0ff */
[C---:B------:R-:W-:Y:S02]  /*3d30*/  @!P3 SHF.L.U32 R19, R18.reuse, 0x1, RZ ;  /* 0x000000011213b819 */ /* 0x040fe400000006ff */
[----:B------:R-:W-:Y:S02]  /*3d40*/  @!P3 SHF.L.U64.HI R90, R18, 0x1, R30 ;  /* 0x00000001125ab819 */ /* 0x000fe4000001021e */
[----:B------:R-:W-:-:S04]  /*3d50*/  @!P3 IADD3 R30, P0, R19, c[0x0][0x180], RZ ;  /* 0x00006000131eba10 */ /* 0x000fc80007f1e0ff */
[----:B------:R-:W-:Y:S02]  /*3d60*/  @!P3 IADD3.X R31, R90, c[0x0][0x184], RZ, P0, !PT ;  /* 0x000061005a1fba10 */ /* 0x000fe400007fe4ff */
[----:B------:R-:W-:-:S04]  /*3d70*/  @!P3 IADD3 R18, P0, R19, c[0x0][0x178], RZ ;  /* 0x00005e001312ba10 */ /* 0x000fc80007f1e0ff */
[----:B------:R-:W-:Y:S02]  /*3d80*/  @!P3 IADD3.X R19, R90, c[0x0][0x17c], RZ, P0, !PT ;  /* 0x00005f005a13ba10 */ /* 0x000fe400007fe4ff */
[----:B------:R-:W-:-:S06]  /*3d90*/  MOV R90, RZ ;  /* 0x000000ff005a7202 */ /* 0x000fcc0000000f00 */
[----:B------:R0:W4:Y:S02]  /*3da0*/  @!P2 LDG.E R90, [R88.64] ;  /* 0x0000000e585aa981 */ /* 0x000124000c1e1900 */
[----:B0-----:R-:W-:Y:S02]  /*3db0*/  CS2R R88, SRZ ;  /* 0x0000000000587805 */ /* 0x001fe4000001ff00 */
[----:B---3--:R0:W-:Y:S02]  /*3dc0*/  STL [R1+0x294], R92 ;  /* 0x0002945c01007387 */ /* 0x0081e40000100800 */
[----:B0-----:R-:W-:-:S10]  /*3dd0*/  HFMA2.MMA R92, -RZ, RZ, 0, 0 ;  /* 0x00000000ff5c7435 */ /* 0x001fd400000001ff */
[----:B------:R0:W3:Y:S02]  /*3de0*/  @!P2 LDG.E R92, [R46.64] ;  /* 0x0000000e2e5ca981 */ /* 0x0000e4000c1e1900 */
[----:B0-----:R-:W-:-:S04]  /*3df0*/  IADD3 R46, R0, 0x158, RZ ;  /* 0x00000158002e7810 */ /* 0x001fc80007ffe0ff */
[----:B------:R-:W-:Y:S02]  /*3e00*/  SHF.R.S32.HI R47, RZ, 0x1f, R46 ;  /* 0x0000001fff2f7819 */ /* 0x000fe4000001142e */
[----:B------:R-:W-:-:S04]  /*3e10*/  ISETP.GE.U32.AND P0, PT, R46, c[0x0][0x1e0], PT ;  /* 0x000078002e007a0c */ /* 0x000fc80003f06070 */
[----:B------:R-:W-:Y:S02]  /*3e20*/  ISETP.GE.OR.EX P2, PT, R47, c[0x0][0x1e4], P1, P0 ;  /* 0x000079002f007a0c */ /* 0x000fe40000f46700 */
[----:B------:R-:W-:-:S13]  /*3e30*/  LOP3.LUT P0, RZ, R122, 0x400, RZ, 0xc0, !PT ;  /* 0x000004007aff7812 */ /* 0x000fda000780c0ff */
[----:B------:R0:W5:Y:S01]  /*3e40*/  @!P0 LDG.E R88, [R36.64] ;  /* 0x0000000e24588981 */ /* 0x000162000c1e1900 */
[----:B------:R-:W-:Y:S01]  /*3e50*/  LOP3.LUT R3, R3, 0xfffdffff, RZ, 0xc0, !PT ;  /* 0xfffdffff03037812 */ /* 0x000fe200078ec0ff */
[----:B------:R-:W-:-:S03]  /*3e60*/  @!P2 IMAD R47, R47, c[0x0][0x1d8], RZ ;  /* 0x000076002f2faa24 */ /* 0x000fc600078e02ff */
[----:B------:R-:W-:Y:S01]  /*3e70*/  @P5 LOP3.LUT R3, R3, 0x20000, RZ, 0xfc, !PT ;  /* 0x0002000003035812 */ /* 0x000fe200078efcff */
[----:B----4-:R1:W-:Y:S01]  /*3e80*/  STL [R1+0x24c], R90 ;  /* 0x00024c5a01007387 */ /* 0x0103e20000100800 */
[----:B0-----:R-:W-:Y:S02]  /*3e90*/  @!P2 MOV R36, R4 ;  /* 0x000000040024a202 */ /* 0x001fe40000000f00 */
[----:B------:R-:W-:Y:S01]  /*3ea0*/  @!P2 MOV R37, R7 ;  /* 0x000000070025a202 */ /* 0x000fe20000000f00 */
[C---:B------:R-:W-:Y:S01]  /*3eb0*/  @!P2 IMAD R47, R46.reuse, c[0x0][0x1dc], R47 ;  /* 0x000077002e2faa24 */ /* 0x040fe200078e022f */
[----:B------:R-:W-:Y:S01]  /*3ec0*/  LOP3.LUT R3, R3, 0xfffeffff, RZ, 0xc0, !PT ;  /* 0xfffeffff03037812 */ /* 0x000fe200078ec0ff */
[----:B-1----:R-:W-:Y:S02]  /*3ed0*/  HFMA2.MMA R90, -RZ, RZ, 0, 0 ;  /* 0x00000000ff5a7435 */ /* 0x002fe400000001ff */
[----:B------:R-:W-:Y:S01]  /*3ee0*/  @!P2 IMAD.WIDE.U32 R36, R46, c[0x0][0x1d8], R36 ;  /* 0x000076002e24aa25 */ /* 0x000fe200078e0024 */
[----:B------:R-:W-:-:S04]  /*3ef0*/  @P4 LOP3.LUT R3, R3, 0x10000, RZ, 0xfc, !PT ;  /* 0x0001000003034812 */ /* 0x000fc800078efcff */
[----:B------:R-:W-:Y:S02]  /*3f00*/  @!P2 IADD3 R47, R37, R47, RZ ;  /* 0x0000002f252fa210 */ /* 0x000fe40007ffe0ff */
[----:B------:R-:W-:Y:S02]  /*3f10*/  @!P2 SHF.L.U32 R37, R36, 0x1, RZ ;  /* 0x000000012425a819 */ /* 0x000fe400000006ff */
[----:B------:R-:W-:Y:S01]  /*3f20*/  LOP3.LUT R3, R3, 0xffff7fff, RZ, 0xc0, !PT ;  /* 0xffff7fff03037812 */ /* 0x000fe200078ec0ff */
[----:B------:R0:W4:Y:S01]  /*3f30*/  @!P0 LDG.E R90, [R116.64] ;  /* 0x0000000e745a8981 */ /* 0x000122000c1e1900 */
[----:B------:R-:W-:Y:S02]  /*3f40*/  @!P2 IADD3 R46, P0, R37, c[0x0][0x180], RZ ;  /* 0x00006000252eaa10 */ /* 0x000fe40007f1e0ff */
[----:B------:R-:W-:-:S04]  /*3f50*/  @P3 LOP3.LUT R3, R3, 0x8000, RZ, 0xfc, !PT ;  /* 0x0000800003033812 */ /* 0x000fc800078efcff */
[----:B------:R-:W-:-:S04]  /*3f60*/  LOP3.LUT R3, R3, 0xffffbfff, RZ, 0xc0, !PT ;  /* 0xffffbfff03037812 */ /* 0x000fc800078ec0ff */
[----:B------:R-:W-:Y:S01]  /*3f70*/  @P2 LOP3.LUT R3, R3, 0x4000, RZ, 0xfc, !PT ;  /* 0x0000400003032812 */ /* 0x000fe200078efcff */
[----:B-----5:R1:W-:Y:S02]  /*3f80*/  STL [R1+0x224], R88 ;  /* 0x0002245801007387 */ /* 0x0203e40000100800 */
[----:B-1----:R-:W-:-:S04]  /*3f90*/  @!P2 SHF.L.U64.HI R88, R36, 0x1, R47 ;  /* 0x000000012458a819 */ /* 0x002fc8000001022f */
[----:B------:R-:W-:Y:S02]  /*3fa0*/  @!P2 IADD3.X R47, R88, c[0x0][0x184], RZ, P0, !PT ;  /* 0x00006100582faa10 */ /* 0x000fe400007fe4ff */
[----:B------:R-:W-:-:S04]  /*3fb0*/  @!P2 IADD3 R36, P0, R37, c[0x0][0x178], RZ ;  /* 0x00005e002524aa10 */ /* 0x000fc80007f1e0ff */
[----:B------:R-:W-:Y:S02]  /*3fc0*/  @!P2 IADD3.X R37, R88, c[0x0][0x17c], RZ, P0, !PT ;  /* 0x00005f005825aa10 */ /* 0x000fe400007fe4ff */
[----:B------:R-:W-:Y:S01]  /*3fd0*/  LOP3.LUT P2, RZ, R2, 0x80, RZ, 0xc0, !PT ;  /* 0x0000008002ff7812 */ /* 0x000fe2000784c0ff */
[----:B------:R-:W-:-:S12]  /*3fe0*/  HFMA2.MMA R88, -RZ, RZ, 0, 0 ;  /* 0x00000000ff587435 */ /* 0x000fd800000001ff */
[----:B------:R-:W5:Y:S04]  /*3ff0*/  @!P2 LDG.E R88, [R102.64] ;  /* 0x0000000e6658a981 */ /* 0x000f68000c1e1900 */
[----:B------:R1:W2:Y:S02]  /*4000*/  @!P2 LDG.E R89, [R34.64] ;  /* 0x0000000e2259a981 */ /* 0x0002a4000c1e1900 */
[----:B-1----:R-:W-:-:S04]  /*4010*/  IADD3 R34, R0, 0x160, RZ ;  /* 0x0000016000227810 */ /* 0x002fc80007ffe0ff */
[----:B------:R-:W-:Y:S02]  /*4020*/  SHF.R.S32.HI R35, RZ, 0x1f, R34 ;  /* 0x0000001fff237819 */ /* 0x000fe40000011422 */
[----:B------:R-:W-:-:S04]  /*4030*/  ISETP.GE.U32.AND P0, PT, R34, c[0x0][0x1e0], PT ;  /* 0x0000780022007a0c */ /* 0x000fc80003f06070 */
[----:B------:R-:W-:Y:S02]  /*4040*/  ISETP.GE.OR.EX P2, PT, R35, c[0x0][0x1e4], P1, P0 ;  /* 0x0000790023007a0c */ /* 0x000fe40000f46700 */
[----:B------:R-:W-:Y:S01]  /*4050*/  LOP3.LUT P0, RZ, R122, 0x100, RZ, 0xc0, !PT ;  /* 0x000001007aff7812 */ /* 0x000fe2000780c0ff */
[----:B-----5:R1:W-:Y:S02]  /*4060*/  STL [R1+0x21c], R88 ;  /* 0x00021c5801007387 */ /* 0x0203e40000100800 */
[----:B-1----:R-:W-:-:S10]  /*4070*/  MOV R88, RZ ;  /* 0x000000ff00587202 */ /* 0x002fd40000000f00 */
[----:B------:R1:W5:Y:S01]  /*4080*/  @!P0 LDG.E R88, [R10.64] ;  /* 0x0000000e0a588981 */ /* 0x000362000c1e1900 */
[----:B------:R-:W-:-:S04]  /*4090*/  @!P2 IMAD R35, R35, c[0x0][0x1d8], RZ ;  /* 0x000076002323aa24 */ /* 0x000fc800078e02ff */
[----:B------:R-:W-:Y:S01]  /*40a0*/  @!P2 IMAD R35, R34, c[0x0][0x1dc], R35 ;  /* 0x000077002223aa24 */ /* 0x000fe200078e0223 */
[----:B-1----:R-:W-:Y:S02]  /*40b0*/  @!P2 MOV R10, R4 ;  /* 0x00000004000aa202 */ /* 0x002fe40000000f00 */
[----:B------:R-:W-:Y:S01]  /*40c0*/  @!P2 MOV R11, R7 ;  /* 0x00000007000ba202 */ /* 0x000fe20000000f00 */
[----:B-----5:R1:W-:Y:S02]  /*40d0*/  STL [R1+0x218], R88 ;  /* 0x0002185801007387 */ /* 0x0203e40000100800 */
[----:B-1----:R-:W-:-:S10]  /*40e0*/  HFMA2.MMA R88, -RZ, RZ, 0, 0 ;  /* 0x00000000ff587435 */ /* 0x002fd400000001ff */
[----:B------:R1:W5:Y:S01]  /*40f0*/  @!P0 LDG.E R88, [R72.64] ;  /* 0x0000000e48588981 */ /* 0x000362000c1e1900 */
[----:B------:R-:W-:-:S05]  /*4100*/  @!P2 IMAD.WIDE.U32 R10, R34, c[0x0][0x1d8], R10 ;  /* 0x00007600220aaa25 */ /* 0x000fca00078e000a */
[----:B------:R-:W-:Y:S02]  /*4110*/  @!P2 IADD3 R35, R11, R35, RZ ;  /* 0x000000230b23a210 */ /* 0x000fe40007ffe0ff */
[C---:B-1----:R-:W-:Y:S02]  /*4120*/  @!P2 SHF.L.U32 R72, R10.reuse, 0x1, RZ ;  /* 0x000000010a48a819 */ /* 0x042fe400000006ff */
[----:B------:R-:W-:Y:S02]  /*4130*/  @!P2 SHF.L.U64.HI R10, R10, 0x1, R35 ;  /* 0x000000010a0aa819 */ /* 0x000fe40000010223 */
[----:B------:R-:W-:-:S04]  /*4140*/  @!P2 IADD3 R34, P0, R72, c[0x0][0x180], RZ ;  /* 0x000060004822aa10 */ /* 0x000fc80007f1e0ff */
[----:B------:R-:W-:Y:S02]  /*4150*/  @!P2 IADD3.X R35, R10, c[0x0][0x184], RZ, P0, !PT ;  /* 0x000061000a23aa10 */ /* 0x000fe400007fe4ff */
[----:B------:R-:W-:-:S04]  /*4160*/  @!P2 IADD3 R72, P0, R72, c[0x0][0x178], RZ ;  /* 0x00005e004848aa10 */ /* 0x000fc80007f1e0ff */
[----:B------:R-:W-:Y:S02]  /*4170*/  @!P2 IADD3.X R73, R10, c[0x0][0x17c], RZ, P0, !PT ;  /* 0x00005f000a49aa10 */ /* 0x000fe400007fe4ff */
[----:B------:R-:W-:Y:S02]  /*4180*/  LOP3.LUT P0, RZ, R122, 0x80, RZ, 0xc0, !PT ;  /* 0x000000807aff7812 */ /* 0x000fe4000780c0ff */
[C---:B------:R-:W-:Y:S02]  /*4190*/  LOP3.LUT P5, RZ, R2.reuse, 0x400, RZ, 0xc0, !PT ;  /* 0x0000040002ff7812 */ /* 0x040fe400078ac0ff */
[C---:B------:R-:W-:Y:S02]  /*41a0*/  LOP3.LUT P4, RZ, R2.reuse, 0x200, RZ, 0xc0, !PT ;  /* 0x0000020002ff7812 */ /* 0x040fe4000788c0ff */
[----:B------:R-:W-:Y:S02]  /*41b0*/  LOP3.LUT P3, RZ, R2, 0x100, RZ, 0xc0, !PT ;  /* 0x0000010002ff7812 */ /* 0x000fe4000786c0ff */
[----:B------:R-:W-:-:S02]  /*41c0*/  LOP3.LUT R3, R3, 0xffffdfff, RZ, 0xc0, !PT ;  /* 0xffffdfff03037812 */ /* 0x000fc400078ec0ff */
[----:B------:R-:W-:-:S03]  /*41d0*/  LOP3.LUT R2, R2, 0xfffffff7, RZ, 0xc0, !PT ;  /* 0xfffffff702027812 */ /* 0x000fc600078ec0ff */
[----:B------:R1:W2:Y:S01]  /*41e0*/  @!P0 LDG.E R125, [R62.64] ;  /* 0x0000000e3e7d8981 */ /* 0x0002a2000c1e1900 */
[----:B------:R-:W-:Y:S02]  /*41f0*/  @P2 LOP3.LUT R3, R3, 0x2000, RZ, 0xfc, !PT ;  /* 0x0000200003032812 */ /* 0x000fe400078efcff */
[----:B------:R-:W-:Y:S02]  /*4200*/  @P2 LOP3.LUT R2, R2, 0x8, RZ, 0xfc, !PT ;  /* 0x0000000802022812 */ /* 0x000fe400078efcff */
[----:B------:R-:W-:Y:S01]  /*4210*/  MOV R123, RZ ;  /* 0x000000ff007b7202 */ /* 0x000fe20000000f00 */
[----:B------:R-:W-:-:S06]  /*4220*/  CS2R R118, SRZ ;  /* 0x0000000000767805 */ /* 0x000fcc000001ff00 */
[----:B------:R1:W2:Y:S04]  /*4230*/  @!P3 LDG.E R119, [R74.64] ;  /* 0x0000000e4a77b981 */ /* 0x0002a8000c1e1900 */
[----:B------:R1:W2:Y:S01]  /*4240*/  @!P3 LDG.E R118, [R40.64] ;  /* 0x0000000e2876b981 */ /* 0x0002a2000c1e1900 */
[----:B0-----:R-:W-:Y:S01]  /*4250*/  CS2R R116, SRZ ;  /* 0x0000000000747805 */ /* 0x001fe2000001ff00 */
[----:B------:R-:W-:Y:S02]  /*4260*/  CS2R R112, SRZ ;  /* 0x0000000000707805 */ /* 0x000fe4000001ff00 */
[----:B-----5:R0:W-:Y:S02]  /*4270*/  STL [R1+0x214], R88 ;  /* 0x0002145801007387 */ /* 0x0201e40000100800 */
[----:B0-----:R-:W-:-:S10]  /*4280*/  HFMA2.MMA R88, -RZ, RZ, 0, 0 ;  /* 0x00000000ff587435 */ /* 0x001fd400000001ff */
[----:B------:R0:W5:Y:S02]  /*4290*/  @!P0 LDG.E R88, [R38.64] ;  /* 0x0000000e26588981 */ /* 0x000164000c1e1900 */
[----:B0-----:R-:W-:-:S04]  /*42a0*/  IADD3 R38, R0, 0x168, RZ ;  /* 0x0000016800267810 */ /* 0x001fc80007ffe0ff */
[----:B------:R-:W-:Y:S02]  /*42b0*/  SHF.R.S32.HI R10, RZ, 0x1f, R38 ;  /* 0x0000001fff0a7819 */ /* 0x000fe40000011426 */
[----:B------:R-:W-:-:S04]  /*42c0*/  ISETP.GE.U32.AND P0, PT, R38, c[0x0][0x1e0], PT ;  /* 0x0000780026007a0c */ /* 0x000fc80003f06070 */
[----:B------:R-:W-:Y:S02]  /*42d0*/  ISETP.GE.OR.EX P2, PT, R10, c[0x0][0x1e4], P1, P0 ;  /* 0x000079000a007a0c */ /* 0x000fe40000f46700 */
[----:B------:R-:W-:-:S11]  /*42e0*/  LOP3.LUT P0, RZ, R122, 0x40, RZ, 0xc0, !PT ;  /* 0x000000407aff7812 */ /* 0x000fd6000780c0ff */
[----:B------:R-:W-:Y:S02]  /*42f0*/  @!P2 MOV R11, R7 ;  /* 0x00000007000ba202 */ /* 0x000fe40000000f00 */
[----:B------:R0:W5:Y:S04]  /*4300*/  @!P0 LDG.E R123, [R22.64] ;  /* 0x0000000e167b8981 */ /* 0x000168000c1e1900 */
[----:B------:R1:W5:Y:S01]  /*4310*/  @!P0 LDG.E R124, [R64.64] ;  /* 0x0000000e407c8981 */ /* 0x000362000c1e1900 */
[----:B0-----:R-:W-:Y:S01]  /*4320*/  @!P2 IMAD R22, R10, c[0x0][0x1d8], RZ ;  /* 0x000076000a16aa24 */ /* 0x001fe200078e02ff */
[----:B------:R-:W-:-:S03]  /*4330*/  @!P2 MOV R10, R4 ;  /* 0x00000004000aa202 */ /* 0x000fc60000000f00 */
[C---:B------:R-:W-:Y:S02]  /*4340*/  @!P2 IMAD R22, R38.reuse, c[0x0][0x1dc], R22 ;  /* 0x000077002616aa24 */ /* 0x040fe400078e0216 */
[----:B------:R-:W-:-:S05]  /*4350*/  @!P2 IMAD.WIDE.U32 R10, R38, c[0x0][0x1d8], R10 ;  /* 0x00007600260aaa25 */ /* 0x000fca00078e000a */
[----:B------:R-:W-:Y:S02]  /*4360*/  @!P2 IADD3 R22, R11, R22, RZ ;  /* 0x000000160b16a210 */ /* 0x000fe40007ffe0ff */
[C---:B------:R-:W-:Y:S02]  /*4370*/  @!P2 SHF.L.U32 R38, R10.reuse, 0x1, RZ ;  /* 0x000000010a26a819 */ /* 0x040fe400000006ff */
[----:B------:R-:W-:Y:S02]  /*4380*/  @!P2 SHF.L.U64.HI R10, R10, 0x1, R22 ;  /* 0x000000010a0aa819 */ /* 0x000fe40000010216 */
[----:B-1----:R-:W-:Y:S02]  /*4390*/  @!P2 IADD3 R62, P0, R38, c[0x0][0x180], RZ ;  /* 0x00006000263eaa10 */ /* 0x002fe40007f1e0ff */
[----:B------:R-:W-:Y:S02]  /*43a0*/  IADD3 R22, R0, 0x170, RZ ;  /* 0x0000017000167810 */ /* 0x000fe40007ffe0ff */
[----:B------:R-:W-:-:S02]  /*43b0*/  @!P2 IADD3.X R63, R10, c[0x0][0x184], RZ, P0, !PT ;  /* 0x000061000a3faa10 */ /* 0x000fc400007fe4ff */
[----:B------:R-:W-:-:S04]  /*43c0*/  @!P2 IADD3 R38, P0, R38, c[0x0][0x178], RZ ;  /* 0x00005e002626aa10 */ /* 0x000fc80007f1e0ff */
        /* <DEDUP_REMOVED lines=9> */
[C---:B------:R-:W-:Y:S02]  /*4460*/  @!P3 IMAD R23, R22.reuse, c[0x0][0x1dc], R23 ;  /* 0x000077001617ba24 */ /* 0x040fe400078e0217 */
[----:B------:R1:W5:Y:S02]  /*4470*/  @!P0 LDG.E R117, [R42.64] ;  /* 0x0000000e2a758981 */ /* 0x000364000c1e1900 */
[----:B------:R-:W-:-:S05]  /*4480*/  @!P3 IMAD.WIDE.U32 R10, R22, c[0x0][0x1d8], R10 ;  /* 0x00007600160aba25 */ /* 0x000fca00078e000a */
[----:B------:R-:W-:Y:S02]  /*4490*/  @!P3 IADD3 R23, R11, R23, RZ ;  /* 0x000000170b17b210 */ /* 0x000fe40007ffe0ff */
[C---:B0-----:R-:W-:Y:S02]  /*44a0*/  @!P3 SHF.L.U32 R32, R10.reuse, 0x1, RZ ;  /* 0x000000010a20b819 */ /* 0x041fe400000006ff */
[----:B------:R-:W-:Y:S02]  /*44b0*/  @!P3 SHF.L.U64.HI R10, R10, 0x1, R23 ;  /* 0x000000010a0ab819 */ /* 0x000fe40000010217 */
[----:B------:R-:W-:Y:S01]  /*44c0*/  @!P3 IADD3 R40, P0, R32, c[0x0][0x180], RZ ;  /* 0x000060002028ba10 */ /* 0x000fe20007f1e0ff */
[----:B------:R-:W-:Y:S01]  /*44d0*/  CS2R R110, SRZ ;  /* 0x00000000006e7805 */ /* 0x000fe2000001ff00 */
[----:B------:R-:W-:Y:S01]  /*44e0*/  LOP3.LUT R3, R3, 0xffffefff, RZ, 0xc0, !PT ;  /* 0xffffefff03037812 */ /* 0x000fe200078ec0ff */
[----:B------:R-:W5:Y:S01]  /*44f0*/  LDL.LU.64 R22, [R1+0x278] ;  /* 0x0002780001167983 */ /* 0x000f620000300a00 */
[----:B------:R-:W-:-:S02]  /*4500*/  @!P3 IADD3.X R41, R10, c[0x0][0x184], RZ, P0, !PT ;  /* 0x000061000a29ba10 */ /* 0x000fc400007fe4ff */
[----:B------:R-:W-:-:S04]  /*4510*/  @!P3 IADD3 R32, P0, R32, c[0x0][0x178], RZ ;  /* 0x00005e002020ba10 */ /* 0x000fc80007f1e0ff */
[----:B------:R-:W-:Y:S02]  /*4520*/  @!P3 IADD3.X R33, R10, c[0x0][0x17c], RZ, P0, !PT ;  /* 0x00005f000a21ba10 */ /* 0x000fe400007fe4ff */
[----:B------:R-:W-:-:S13]  /*4530*/  LOP3.LUT P0, RZ, R122, 0x8, RZ, 0xc0, !PT ;  /* 0x000000087aff7812 */ /* 0x000fda000780c0ff */
[----:B------:R0:W5:Y:S01]  /*4540*/  @!P0 LDG.E R113, [R26.64] ;  /* 0x0000000e1a718981 */ /* 0x000162000c1e1900 */
[----:B------:R-:W-:Y:S02]  /*4550*/  @P2 LOP3.LUT R3, R3, 0x1000, RZ, 0xfc, !PT ;  /* 0x0000100003032812 */ /* 0x000fe400078efcff */
[----:B------:R-:W-:Y:S01]  /*4560*/  IADD3 R10, R0, 0x178, RZ ;  /* 0x00000178000a7810 */ /* 0x000fe20007ffe0ff */
[----:B------:R1:W5:Y:S04]  /*4570*/  @!P0 LDG.E R112, [R114.64] ;  /* 0x0000000e72708981 */ /* 0x000368000c1e1900 */
[----:B0-----:R-:W5:Y:S01]  /*4580*/  LDL.LU.64 R26, [R1+0x280] ;  /* 0x00028000011a7983 */ /* 0x001f620000300a00 */
[----:B------:R-:W-:Y:S02]  /*4590*/  LOP3.LUT R3, R3, 0xfffff7ff, RZ, 0xc0, !PT ;  /* 0xfffff7ff03037812 */ /* 0x000fe400078ec0ff */
[----:B------:R-:W-:-:S02]  /*45a0*/  LOP3.LUT R2, R2, 0xffffffef, RZ, 0xc0, !PT ;  /* 0xffffffef02027812 */ /* 0x000fc400078ec0ff */
[----:B------:R-:W-:Y:S02]  /*45b0*/  SHF.R.S32.HI R11, RZ, 0x1f, R10 ;  /* 0x0000001fff0b7819 */ /* 0x000fe4000001140a */
[----:B------:R-:W-:Y:S02]  /*45c0*/  ISETP.GE.U32.AND P0, PT, R10, c[0x0][0x1e0], PT ;  /* 0x000078000a007a0c */ /* 0x000fe40003f06070 */
[----:B------:R-:W-:Y:S02]  /*45d0*/  LOP3.LUT P2, RZ, R122, 0x4, RZ, 0xc0, !PT ;  /* 0x000000047aff7812 */ /* 0x000fe4000784c0ff */
[----:B------:R-:W-:Y:S02]  /*45e0*/  @P3 LOP3.LUT R3, R3, 0x800, RZ, 0xfc, !PT ;  /* 0x0000080003033812 */ /* 0x000fe400078efcff */
[----:B------:R-:W-:Y:S02]  /*45f0*/  @P3 LOP3.LUT R2, R2, 0x10, RZ, 0xfc, !PT ;  /* 0x0000001002023812 */ /* 0x000fe400078efcff */
[----:B------:R-:W-:-:S07]  /*4600*/  ISETP.GE.OR.EX P3, PT, R11, c[0x0][0x1e4], P1, P0 ;  /* 0x000079000b007a0c */ /* 0x000fce0000f66700 */
[----:B------:R0:W5:Y:S01]  /*4610*/  @!P2 LDG.E R110, [R8.64] ;  /* 0x0000000e086ea981 */ /* 0x000162000c1e1900 */
[----:B------:R-:W-:-:S03]  /*4620*/  CS2R R108, SRZ ;  /* 0x00000000006c7805 */ /* 0x000fc6000001ff00 */
[----:B----4-:R4:W-:Y:S02]  /*4630*/  STL [R1+0x248], R90 ;  /* 0x0002485a01007387 */ /* 0x0109e40000100800 */
[----:B------:R-:W-:Y:S02]  /*4640*/  @!P3 IMAD R11, R11, c[0x0][0x1d8], RZ ;  /* 0x000076000b0bba24 */ /* 0x000fe400078e02ff */
[----:B------:R1:W5:Y:S01]  /*4650*/  @!P4 LDG.E R109, [R28.64] ;  /* 0x0000000e1c6dc981 */ /* 0x000362000c1e1900 */
[----:B0-----:R-:W-:Y:S02]  /*4660*/  @!P3 MOV R8, R4 ;  /* 0x000000040008b202 */ /* 0x001fe40000000f00 */
[----:B------:R-:W-:Y:S01]  /*4670*/  @!P3 MOV R9, R7 ;  /* 0x000000070009b202 */ /* 0x000fe20000000f00 */
[C---:B------:R-:W-:Y:S01]  /*4680*/  @!P3 IMAD R11, R10.reuse, c[0x0][0x1dc], R11 ;  /* 0x000077000a0bba24 */ /* 0x040fe200078e020b */
[----:B------:R0:W5:Y:S03]  /*4690*/  @!P4 LDG.E R108, [R96.64] ;  /* 0x0000000e606cc981 */ /* 0x000166000c1e1900 */
[----:B------:R-:W-:Y:S01]  /*46a0*/  @!P3 IMAD.WIDE.U32 R8, R10, c[0x0][0x1d8], R8 ;  /* 0x000076000a08ba25 */ /* 0x000fe200078e0008 */
[----:B----4-:R-:W4:Y:S04]  /*46b0*/  LDL.LU.64 R90, [R1+0x270] ;  /* 0x00027000015a7983 */ /* 0x010f280000300a00 */
[----:B------:R-:W-:Y:S01]  /*46c0*/  @!P3 IADD3 R11, R9, R11, RZ ;  /* 0x0000000b090bb210 */ /* 0x000fe20007ffe0ff */
[----:B------:R-:W-:Y:S01]  /*46d0*/  CS2R R106, SRZ ;  /* 0x00000000006a7805 */ /* 0x000fe2000001ff00 */
[C---:B------:R-:W-:Y:S01]  /*46e0*/  @!P3 SHF.L.U32 R64, R8.reuse, 0x1, RZ ;  /* 0x000000010840b819 */ /* 0x040fe200000006ff */
[----:B------:R2:W4:Y:S01]  /*46f0*/  @!P2 LDG.E R111, [R94.64] ;  /* 0x0000000e5e6fa981 */ /* 0x000522000c1e1900 */
[----:B------:R-:W-:-:S02]  /*4700*/  @!P3 SHF.L.U64.HI R8, R8, 0x1, R11 ;  /* 0x000000010808b819 */ /* 0x000fc4000001020b */
[----:B-1----:R-:W-:Y:S01]  /*4710*/  @!P3 IADD3 R42, P0, R64, c[0x0][0x180], RZ ;  /* 0x00006000402aba10 */ /* 0x002fe20007f1e0ff */
[----:B------:R-:W-:Y:S01]  /*4720*/  CS2R R104, SRZ ;  /* 0x0000000000687805 */ /* 0x000fe2000001ff00 */
[----:B------:R-:W-:Y:S01]  /*4730*/  IADD3 R10, R0, 0x180, RZ ;  /* 0x00000180000a7810 */ /* 0x000fe20007ffe0ff */
[----:B------:R-:W-:Y:S01]  /*4740*/  CS2R R100, SRZ ;  /* 0x0000000000647805 */ /* 0x000fe2000001ff00 */
[----:B------:R-:W-:Y:S01]  /*4750*/  @!P3 IADD3.X R43, R8, c[0x0][0x184], RZ, P0, !PT ;  /* 0x00006100082bba10 */ /* 0x000fe200007fe4ff */
[----:B0-----:R-:W4:Y:S01]  /*4760*/  LDL.LU.64 R96, [R1+0x260] ;  /* 0x0002600001607983 */ /* 0x001f220000300a00 */
[----:B------:R-:W-:Y:S02]  /*4770*/  @!P3 IADD3 R64, P0, R64, c[0x0][0x178], RZ ;  /* 0x00005e004040ba10 */ /* 0x000fe40007f1e0ff */
[----:B------:R-:W-:Y:S01]  /*4780*/  LOP3.LUT R3, R3, 0xfffffbff, RZ, 0xc0, !PT ;  /* 0xfffffbff03037812 */ /* 0x000fe200078ec0ff */
[----:B---3--:R0:W-:Y:S01]  /*4790*/  STL [R1+0x288], R92 ;  /* 0x0002885c01007387 */ /* 0x0081e20000100800 */
[----:B------:R-:W-:-:S02]  /*47a0*/  @!P3 IADD3.X R65, R8, c[0x0][0x17c], RZ, P0, !PT ;  /* 0x00005f000841ba10 */ /* 0x000fc400007fe4ff */
[----:B------:R-:W-:Y:S01]  /*47b0*/  SHF.R.S32.HI R8, RZ, 0x1f, R10 ;  /* 0x0000001fff087819 */ /* 0x000fe2000001140a */
[----:B--2---:R-:W-:Y:S01]  /*47c0*/  STL [R1+0x220], R89 ;  /* 0x0002205901007387 */ /* 0x004fe20000100800 */
[----:B------:R-:W-:Y:S02]  /*47d0*/  ISETP.GE.U32.AND P0, PT, R10, c[0x0][0x1e0], PT ;  /* 0x000078000a007a0c */ /* 0x000fe40003f06070 */
[----:B------:R-:W-:Y:S01]  /*47e0*/  LOP3.LUT R2, R2, 0xffffffdf, RZ, 0xc0, !PT ;  /* 0xffffffdf02027812 */ /* 0x000fe200078ec0ff */
[----:B------:R-:W2:Y:S01]  /*47f0*/  LDL.LU.64 R28, [R1+0x258] ;  /* 0x00025800011c7983 */ /* 0x000ea20000300a00 */
[----:B------:R-:W-:Y:S02]  /*4800*/  ISETP.GE.OR.EX P4, PT, R8, c[0x0][0x1e4], P1, P0 ;  /* 0x0000790008007a0c */ /* 0x000fe40000f86700 */
[----:B------:R-:W-:-:S11]  /*4810*/  LOP3.LUT P0, RZ, R122, 0x1, RZ, 0xc0, !PT ;  /* 0x000000017aff7812 */ /* 0x000fd6000780c0ff */
[----:B------:R-:W-:Y:S01]  /*4820*/  @!P4 IMAD R11, R8, c[0x0][0x1d8], RZ ;  /* 0x00007600080bca24 */ /* 0x000fe200078e02ff */
[----:B------:R-:W-:Y:S01]  /*4830*/  @!P4 MOV R8, R4 ;  /* 0x000000040008c202 */ /* 0x000fe20000000f00 */
[----:B------:R1:W3:Y:S01]  /*4840*/  @!P0 LDG.E R107, [R56.64] ;  /* 0x0000000e386b8981 */ /* 0x0002e2000c1e1900 */
[----:B------:R-:W-:Y:S01]  /*4850*/  @!P4 MOV R9, R7 ;  /* 0x000000070009c202 */ /* 0x000fe20000000f00 */
[C---:B------:R-:W-:Y:S01]  /*4860*/  @!P4 IMAD R11, R10.reuse, c[0x0][0x1dc], R11 ;  /* 0x000077000a0bca24 */ /* 0x040fe200078e020b */
[----:B------:R-:W-:Y:S01]  /*4870*/  @P3 LOP3.LUT R3, R3, 0x400, RZ, 0xfc, !PT ;  /* 0x0000040003033812 */ /* 0x000fe200078efcff */
[----:B------:R0:W2:Y:S02]  /*4880*/  @!P0 LDG.E R106, [R24.64] ;  /* 0x0000000e186a8981 */ /* 0x0000a4000c1e1900 */
[----:B------:R-:W-:Y:S01]  /*4890*/  @!P4 IMAD.WIDE.U32 R8, R10, c[0x0][0x1d8], R8 ;  /* 0x000076000a08ca25 */ /* 0x000fe200078e0008 */
[----:B------:R-:W-:-:S04]  /*48a0*/  LOP3.LUT P2, RZ, R3, 0x80000000, RZ, 0xc0, !PT ;  /* 0x8000000003ff7812 */ /* 0x000fc8000784c0ff */
[----:B------:R-:W-:Y:S02]  /*48b0*/  @!P4 IADD3 R11, R9, R11, RZ ;  /* 0x0000000b090bc210 */ /* 0x000fe40007ffe0ff */
[C---:B------:R-:W-:Y:S02]  /*48c0*/  @!P4 SHF.L.U32 R74, R8.reuse, 0x1, RZ ;  /* 0x00000001084ac819 */ /* 0x040fe400000006ff */
[----:B------:R-:W-:Y:S02]  /*48d0*/  @!P4 SHF.L.U64.HI R8, R8, 0x1, R11 ;  /* 0x000000010808c819 */ /* 0x000fe4000001020b */
[----:B-1----:R-:W-:Y:S02]  /*48e0*/  @!P4 IADD3 R56, P0, R74, c[0x0][0x180], RZ ;  /* 0x000060004a38ca10 */ /* 0x002fe40007f1e0ff */
[----:B------:R-:W-:Y:S01]  /*48f0*/  IADD3 R10, R0, 0x188, RZ ;  /* 0x00000188000a7810 */ /* 0x000fe20007ffe0ff */
[----:B------:R1:W2:Y:S01]  /*4900*/  @!P2 LDG.E R105, [R12.64] ;  /* 0x0000000e0c69a981 */ /* 0x0002a2000c1e1900 */
[----:B------:R-:W-:-:S02]  /*4910*/  @!P4 IADD3.X R57, R8, c[0x0][0x184], RZ, P0, !PT ;  /* 0x000061000839ca10 */ /* 0x000fc400007fe4ff */
[----:B------:R-:W-:Y:S01]  /*4920*/  @!P4 IADD3 R74, P0, R74, c[0x0][0x178], RZ ;  /* 0x00005e004a4aca10 */ /* 0x000fe20007f1e0ff */
[----:B------:R0:W2:Y:S03]  /*4930*/  @!P2 LDG.E R104, [R16.64] ;  /* 0x0000000e1068a981 */ /* 0x0000a6000c1e1900 */
        /* <DEDUP_REMOVED lines=10> */
[----:B------:R-:W-:Y:S02]  /*49e0*/  @!P2 MOV R8, R4 ;  /* 0x000000040008a202 */ /* 0x000fe40000000f00 */
[----:B------:R-:W-:Y:S01]  /*49f0*/  @!P2 MOV R9, R7 ;  /* 0x000000070009a202 */ /* 0x000fe20000000f00 */
[----:B------:R-:W-:-:S04]  /*4a00*/  @!P2 IMAD R11, R10, c[0x0][0x1dc], R11 ;  /* 0x000077000a0baa24 */ /* 0x000fc800078e020b */
[----:B------:R-:W-:Y:S01]  /*4a10*/  @!P2 IMAD.WIDE.U32 R8, R10, c[0x0][0x1d8], R8 ;  /* 0x000076000a08aa25 */ /* 0x000fe200078e0008 */
[----:B------:R-:W-:-:S06]  /*4a20*/  MOV R10, RZ ;  /* 0x000000ff000a7202 */ /* 0x000fcc0000000f00 */
[----:B------:R0:W2:Y:S04]  /*4a30*/  @!P4 LDG.E R10, [R98.64] ;  /* 0x0000000e620ac981 */ /* 0x0000a8000c1e1900 */
[----:B0-----:R-:W2:Y:S04]  /*4a40*/  LDL.LU.64 R98, [R1+0x238] ;  /* 0x0002380001627983 */ /* 0x001ea80000300a00 */
[----:B-----5:R0:W-:Y:S01]  /*4a50*/  STL [R1+0x210], R88 ;  /* 0x0002105801007387 */ /* 0x0201e20000100800 */
[----:B------:R-:W-:-:S03]  /*4a60*/  CS2R R102, SRZ ;  /* 0x0000000000667805 */ /* 0x000fc6000001ff00 */
[----:B------:R5:W3:Y:S04]  /*4a70*/  @!P5 LDG.E R100, [R22.64] ;  /* 0x0000000e1664d981 */ /* 0x000ae8000c1e1900 */
[----:B------:R0:W3:Y:S01]  /*4a80*/  @!P5 LDG.E R101, [R26.64] ;  /* 0x0000000e1a65d981 */ /* 0x0000e2000c1e1900 */
[----:B------:R-:W-:Y:S02]  /*4a90*/  @!P2 IADD3 R11, R9, R11, RZ ;  /* 0x0000000b090ba210 */ /* 0x000fe40007ffe0ff */
[----:B------:R-:W-:Y:S01]  /*4aa0*/  @!P2 SHF.L.U32 R92, R8, 0x1, RZ ;  /* 0x00000001085ca819 */ /* 0x000fe200000006ff */
[----:B-----5:R-:W5:Y:S01]  /*4ab0*/  LDL.LU.64 R22, [R1+0x240] ;  /* 0x0002400001167983 */ /* 0x020f620000300a00 */
[----:B------:R-:W-:Y:S02]  /*4ac0*/  LOP3.LUT R3, R3, 0xfffffeff, RZ, 0xc0, !PT ;  /* 0xfffffeff03037812 */ /* 0x000fe400078ec0ff */
[----:B------:R-:W-:Y:S01]  /*4ad0*/  IADD3 R16, R0, 0x198, RZ ;  /* 0x0000019800107810 */ /* 0x000fe20007ffe0ff */
[----:B------:R1:W3:Y:S04]  /*4ae0*/  @!P3 LDG.E R102, [R14.64] ;  /* 0x0000000e0e66b981 */ /* 0x0002e8000c1e1900 */
[----:B0-----:R-:W3:Y:S01]  /*4af0*/  LDL.LU.64 R26, [R1+0x250] ;  /* 0x00025000011a7983 */ /* 0x001ee20000300a00 */
[----:B------:R-:W-:-:S02]  /*4b00*/  @!P2 SHF.L.U64.HI R8, R8, 0x1, R11 ;  /* 0x000000010808a819 */ /* 0x000fc4000001020b */
[----:B------:R-:W-:Y:S01]  /*4b10*/  @!P2 IADD3 R88, P0, R92, c[0x0][0x180], RZ ;  /* 0x000060005c58aa10 */ /* 0x000fe20007f1e0ff */
[----:B------:R0:W5:Y:S01]  /*4b20*/  @!P3 LDG.E R103, [R20.64] ;  /* 0x0000000e1467b981 */ /* 0x000162000c1e1900 */
[----:B------:R-:W-:Y:S02]  /*4b30*/  IADD3 R9, R0, 0x190, RZ ;  /* 0x0000019000097810 */ /* 0x000fe40007ffe0ff */
[----:B------:R-:W-:Y:S02]  /*4b40*/  @!P2 IADD3.X R89, R8, c[0x0][0x184], RZ, P0, !PT ;  /* 0x000061000859aa10 */ /* 0x000fe400007fe4ff */
[----:B------:R-:W-:Y:S02]  /*4b50*/  @!P2 IADD3 R92, P0, R92, c[0x0][0x178], RZ ;  /* 0x00005e005c5caa10 */ /* 0x000fe40007f1e0ff */
[----:B------:R-:W-:Y:S02]  /*4b60*/  SHF.R.S32.HI R11, RZ, 0x1f, R9 ;  /* 0x0000001fff0b7819 */ /* 0x000fe40000011409 */
[----:B------:R-:W-:-:S02]  /*4b70*/  @!P2 IADD3.X R93, R8, c[0x0][0x17c], RZ, P0, !PT ;  /* 0x00005f00085daa10 */ /* 0x000fc400007fe4ff */
[----:B------:R-:W-:-:S04]  /*4b80*/  ISETP.GE.U32.AND P0, PT, R9, c[0x0][0x1e0], PT ;  /* 0x0000780009007a0c */ /* 0x000fc80003f06070 */
[----:B------:R-:W-:Y:S01]  /*4b90*/  ISETP.GE.OR.EX P5, PT, R11, c[0x0][0x1e4], P1, P0 ;  /* 0x000079000b007a0c */ /* 0x000fe20000fa6700 */
[----:B------:R-:W-:Y:S01]  /*4ba0*/  HFMA2.MMA R8, -RZ, RZ, 0, 0 ;  /* 0x00000000ff087435 */ /* 0x000fe200000001ff */
[----:B------:R-:W-:-:S09]  /*4bb0*/  @P2 LOP3.LUT R3, R3, 0x100, RZ, 0xfc, !PT ;  /* 0x0000010003032812 */ /* 0x000fd200078efcff */
[----:B----4-:R4:W5:Y:S02]  /*4bc0*/  @!P4 LDG.E R8, [R90.64] ;  /* 0x0000000e5a08c981 */ /* 0x010964000c1e1900 */
[----:B-1----:R-:W-:Y:S01]  /*4bd0*/  @!P5 MOV R12, R4 ;  /* 0x00000004000cd202 */ /* 0x002fe20000000f00 */
[----:B------:R-:W-:Y:S01]  /*4be0*/  @!P5 IMAD R11, R11, c[0x0][0x1d8], RZ ;  /* 0x000076000b0bda24 */ /* 0x000fe200078e02ff */
[----:B------:R-:W-:-:S03]  /*4bf0*/  @!P5 MOV R13, R7 ;  /* 0x00000007000dd202 */ /* 0x000fc60000000f00 */
[C---:B------:R-:W-:Y:S02]  /*4c00*/  @!P5 IMAD R11, R9.reuse, c[0x0][0x1dc], R11 ;  /* 0x00007700090bda24 */ /* 0x040fe400078e020b */
[----:B------:R-:W-:-:S05]  /*4c10*/  @!P5 IMAD.WIDE.U32 R12, R9, c[0x0][0x1d8], R12 ;  /* 0x00007600090cda25 */ /* 0x000fca00078e000c */
[----:B------:R-:W-:Y:S02]  /*4c20*/  @!P5 IADD3 R11, R13, R11, RZ ;  /* 0x0000000b0d0bd210 */ /* 0x000fe40007ffe0ff */
[C---:B------:R-:W-:Y:S02]  /*4c30*/  @!P5 SHF.L.U32 R94, R12.reuse, 0x1, RZ ;  /* 0x000000010c5ed819 */ /* 0x040fe400000006ff */
[----:B------:R-:W-:Y:S02]  /*4c40*/  @!P5 SHF.L.U64.HI R12, R12, 0x1, R11 ;  /* 0x000000010c0cd819 */ /* 0x000fe4000001020b */
[----:B----4-:R-:W-:-:S04]  /*4c50*/  @!P5 IADD3 R90, P0, R94, c[0x0][0x180], RZ ;  /* 0x000060005e5ada10 */ /* 0x010fc80007f1e0ff */
[----:B------:R-:W-:Y:S02]  /*4c60*/  @!P5 IADD3.X R91, R12, c[0x0][0x184], RZ, P0, !PT ;  /* 0x000061000c5bda10 */ /* 0x000fe400007fe4ff */
[----:B------:R-:W-:Y:S02]  /*4c70*/  @!P5 IADD3 R94, P0, R94, c[0x0][0x178], RZ ;  /* 0x00005e005e5eda10 */ /* 0x000fe40007f1e0ff */
[----:B------:R-:W-:Y:S02]  /*4c80*/  LOP3.LUT P2, RZ, R3, 0x4000000, RZ, 0xc0, !PT ;  /* 0x0400000003ff7812 */ /* 0x000fe4000784c0ff */
[----:B------:R-:W-:Y:S02]  /*4c90*/  @!P5 IADD3.X R95, R12, c[0x0][0x17c], RZ, P0, !PT ;  /* 0x00005f000c5fda10 */ /* 0x000fe400007fe4ff */
[----:B------:R-:W-:Y:S02]  /*4ca0*/  SHF.R.S32.HI R14, RZ, 0x1f, R16 ;  /* 0x0000001fff0e7819 */ /* 0x000fe40000011410 */
[----:B------:R-:W-:-:S02]  /*4cb0*/  ISETP.GE.U32.AND P0, PT, R16, c[0x0][0x1e0], PT ;  /* 0x0000780010007a0c */ /* 0x000fc40003f06070 */
[----:B------:R-:W-:Y:S02]  /*4cc0*/  MOV R11, RZ ;  /* 0x000000ff000b7202 */ /* 0x000fe40000000f00 */
[----:B------:R-:W-:Y:S02]  /*4cd0*/  ISETP.GE.OR.EX P4, PT, R14, c[0x0][0x1e4], P1, P0 ;  /* 0x000079000e007a0c */ /* 0x000fe40000f86700 */
[----:B------:R-:W-:Y:S01]  /*4ce0*/  LOP3.LUT P3, RZ, R3, 0x8000000, RZ, 0xc0, !PT ;  /* 0x0800000003ff7812 */ /* 0x000fe2000786c0ff */
[----:B------:R-:W-:-:S10]  /*4cf0*/  HFMA2.MMA R9, -RZ, RZ, 0, 0 ;  /* 0x00000000ff097435 */ /* 0x000fd400000001ff */
[----:B------:R-:W-:Y:S01]  /*4d00*/  @!P4 IMAD R17, R14, c[0x0][0x1d8], RZ ;  /* 0x000076000e11ca24 */ /* 0x000fe200078e02ff */
[----:B------:R-:W-:Y:S01]  /*4d10*/  @!P4 MOV R14, R4 ;  /* 0x00000004000ec202 */ /* 0x000fe20000000f00 */
[----:B------:R1:W4:Y:S01]  /*4d20*/  @!P3 LDG.E R9, [R96.64] ;  /* 0x0000000e6009b981 */ /* 0x000322000c1e1900 */
[----:B------:R-:W-:Y:S01]  /*4d30*/  @!P4 MOV R15, R7 ;  /* 0x00000007000fc202 */ /* 0x000fe20000000f00 */
[----:B------:R-:W-:-:S04]  /*4d40*/  @!P4 IMAD R17, R16, c[0x0][0x1dc], R17 ;  /* 0x000077001011ca24 */ /* 0x000fc800078e0211 */
[----:B------:R-:W-:-:S05]  /*4d50*/  @!P4 IMAD.WIDE.U32 R14, R16, c[0x0][0x1d8], R14 ;  /* 0x00007600100eca25 */ /* 0x000fca00078e000e */
[----:B------:R-:W-:Y:S02]  /*4d60*/  @!P4 IADD3 R17, R15, R17, RZ ;  /* 0x000000110f11c210 */ /* 0x000fe40007ffe0ff */
[C---:B-1----:R-:W-:Y:S02]  /*4d70*/  @!P4 SHF.L.U32 R96, R14.reuse, 0x1, RZ ;  /* 0x000000010e60c819 */ /* 0x042fe400000006ff */
[----:B------:R-:W-:Y:S02]  /*4d80*/  @!P4 SHF.L.U64.HI R14, R14, 0x1, R17 ;  /* 0x000000010e0ec819 */ /* 0x000fe40000010211 */
[----:B------:R-:W-:-:S06]  /*4d90*/  CS2R R16, SRZ ;  /* 0x0000000000107805 */ /* 0x000fcc000001ff00 */
[----:B--2---:R1:W2:Y:S04]  /*4da0*/  @!P6 LDG.E R16, [R98.64] ;  /* 0x0000000e6210e981 */ /* 0x0042a8000c1e1900 */
[----:B-1----:R-:W2:Y:S04]  /*4db0*/  LDL.LU.64 R98, [R1+0x228] ;  /* 0x0002280001627983 */ /* 0x002ea80000300a00 */
[----:B---3--:R1:W3:Y:S04]  /*4dc0*/  @!P2 LDG.E R11, [R26.64] ;  /* 0x0000000e1a0ba981 */ /* 0x0082e8000c1e1900 */
[----:B-1----:R-:W3:Y:S01]  /*4dd0*/  LDL.LU.64 R26, [R1+0x230] ;  /* 0x00023000011a7983 */ /* 0x002ee20000300a00 */
[----:B------:R-:W-:-:S06]  /*4de0*/  CS2R R12, SRZ ;  /* 0x00000000000c7805 */ /* 0x000fcc000001ff00 */
[----:B------:R1:W4:Y:S01]  /*4df0*/  @!P2 LDG.E R13, [R44.64] ;  /* 0x0000000e2c0da981 */ /* 0x000322000c1e1900 */
[----:B------:R-:W-:-:S03]  /*4e00*/  LOP3.LUT R3, R3, 0xffffff7f, RZ, 0xc0, !PT ;  /* 0xffffff7f03037812 */ /* 0x000fc600078ec0ff */
[----:B------:R0:W4:Y:S01]  /*4e10*/  @!P3 LDG.E R12, [R28.64] ;  /* 0x0000000e1c0cb981 */ /* 0x000122000c1e1900 */
[----:B-1----:R-:W-:-:S04]  /*4e20*/  @!P4 IADD3 R44, P0, R96, c[0x0][0x180], RZ ;  /* 0x00006000602cca10 */ /* 0x002fc80007f1e0ff */
[----:B------:R-:W-:Y:S02]  /*4e30*/  @!P4 IADD3.X R45, R14, c[0x0][0x184], RZ, P0, !PT ;  /* 0x000061000e2dca10 */ /* 0x000fe400007fe4ff */
[----:B------:R-:W-:-:S04]  /*4e40*/  @!P4 IADD3 R96, P0, R96, c[0x0][0x178], RZ ;  /* 0x00005e006060ca10 */ /* 0x000fc80007f1e0ff */
[----:B------:R-:W-:Y:S02]  /*4e50*/  @!P4 IADD3.X R97, R14, c[0x0][0x17c], RZ, P0, !PT ;  /* 0x00005f000e61ca10 */ /* 0x000fe400007fe4ff */
[----:B------:R-:W-:-:S06]  /*4e60*/  CS2R R14, SRZ ;  /* 0x00000000000e7805 */ /* 0x000fcc000001ff00 */
[----:B-----5:R1:W5:Y:S02]  /*4e70*/  @!P6 LDG.E R14, [R22.64] ;  /* 0x0000000e160ee981 */ /* 0x020364000c1e1900 */
[----:B-1----:R-:W-:-:S04]  /*4e80*/  IADD3 R22, R0, 0x1a0, RZ ;  /* 0x000001a000167810 */ /* 0x002fc80007ffe0ff */
[----:B0-----:R-:W-:Y:S02]  /*4e90*/  SHF.R.S32.HI R20, RZ, 0x1f, R22 ;  /* 0x0000001fff147819 */ /* 0x001fe40000011416 */
[----:B------:R-:W-:-:S04]  /*4ea0*/  ISETP.GE.U32.AND P0, PT, R22, c[0x0][0x1e0], PT ;  /* 0x0000780016007a0c */ /* 0x000fc80003f06070 */
        /* <DEDUP_REMOVED lines=13> */
[C---:B0-----:R-:W-:Y:S02]  /*4f80*/  @!P6 SHF.L.U32 R48, R20.reuse, 0x1, RZ ;  /* 0x000000011430e819 */ /* 0x041fe400000006ff */
[----:B------:R-:W-:Y:S02]  /*4f90*/  @!P6 SHF.L.U64.HI R20, R20, 0x1, R23 ;  /* 0x000000011414e819 */ /* 0x000fe40000010217 */
[----:B-1----:R-:W-:Y:S02]  /*4fa0*/  @!P6 IADD3 R82, P0, R48, c[0x0][0x180], RZ ;  /* 0x000060003052ea10 */ /* 0x002fe40007f1e0ff */
[----:B------:R-:W-:Y:S02]  /*4fb0*/  LOP3.LUT P2, RZ, R3, 0x800000, RZ, 0xc0, !PT ;  /* 0x0080000003ff7812 */ /* 0x000fe4000784c0ff */
[----:B------:R-:W-:Y:S01]  /*4fc0*/  @!P6 IADD3.X R83, R20, c[0x0][0x184], RZ, P0, !PT ;  /* 0x000061001453ea10 */ /* 0x000fe200007fe4ff */
[----:B------:R-:W-:Y:S01]  /*4fd0*/  HFMA2.MMA R22, -RZ, RZ, 0, 0 ;  /* 0x00000000ff167435 */ /* 0x000fe200000001ff */
[----:B------:R-:W-:-:S02]  /*4fe0*/  @!P6 IADD3 R48, P0, R48, c[0x0][0x178], RZ ;  /* 0x00005e003030ea10 */ /* 0x000fc40007f1e0ff */
[----:B------:R-:W-:Y:S02]  /*4ff0*/  IADD3 R23, R0, 0x1a8, RZ ;  /* 0x000001a800177810 */ /* 0x000fe40007ffe0ff */
[----:B------:R-:W-:Y:S02]  /*5000*/  @!P6 IADD3.X R49, R20, c[0x0][0x17c], RZ, P0, !PT ;  /* 0x00005f001431ea10 */ /* 0x000fe400007fe4ff */
[----:B------:R-:W-:Y:S01]  /*5010*/  CS2R R20, SRZ ;  /* 0x0000000000147805 */ /* 0x000fe2000001ff00 */
[----:B------:R-:W-:Y:S02]  /*5020*/  SHF.R.S32.HI R25, RZ, 0x1f, R23 ;  /* 0x0000001fff197819 */ /* 0x000fe40000011417 */
[----:B------:R-:W-:-:S03]  /*5030*/  ISETP.GE.U32.AND P0, PT, R23, c[0x0][0x1e0], PT ;  /* 0x0000780017007a0c */ /* 0x000fc60003f06070 */
[----:B------:R0:W4:Y:S01]  /*5040*/  @!P2 LDG.E R20, [R58.64] ;  /* 0x0000000e3a14a981 */ /* 0x000122000c1e1900 */
[C---:B------:R-:W-:Y:S02]  /*5050*/  LOP3.LUT P4, RZ, R3.reuse, 0x400000, RZ, 0xc0, !PT ;  /* 0x0040000003ff7812 */ /* 0x040fe4000788c0ff */
[----:B------:R-:W-:Y:S02]  /*5060*/  LOP3.LUT R3, R3, 0xffffffdf, RZ, 0xc0, !PT ;  /* 0xffffffdf03037812 */ /* 0x000fe400078ec0ff */
[----:B------:R-:W-:Y:S02]  /*5070*/  LOP3.LUT R2, R2, 0xffffffbf, RZ, 0xc0, !PT ;  /* 0xffffffbf02027812 */ /* 0x000fe400078ec0ff */
[----:B------:R-:W-:Y:S02]  /*5080*/  @P6 LOP3.LUT R3, R3, 0x20, RZ, 0xfc, !PT ;  /* 0x0000002003036812 */ /* 0x000fe400078efcff */
[----:B------:R-:W-:Y:S02]  /*5090*/  @P5 LOP3.LUT R2, R2, 0x40, RZ, 0xfc, !PT ;  /* 0x0000004002025812 */ /* 0x000fe400078efcff */
[----:B------:R-:W-:-:S02]  /*50a0*/  LOP3.LUT P5, RZ, R3, 0x200000, RZ, 0xc0, !PT ;  /* 0x0020000003ff7812 */ /* 0x000fc400078ac0ff */
[----:B------:R-:W-:Y:S01]  /*50b0*/  MOV R24, RZ ;  /* 0x000000ff00187202 */ /* 0x000fe20000000f00 */
[----:B------:R-:W4:Y:S05]  /*50c0*/  @!P4 LDG.E R21, [R120.64] ;  /* 0x0000000e7815c981 */ /* 0x000f2a000c1e1900 */
[----:B--2---:R1:W2:Y:S01]  /*50d0*/  @!P4 LDG.E R24, [R98.64] ;  /* 0x0000000e6218c981 */ /* 0x0042a2000c1e1900 */
[C---:B------:R-:W-:Y:S02]  /*50e0*/  LOP3.LUT P3, RZ, R3.reuse, 0x100000, RZ, 0xc0, !PT ;  /* 0x0010000003ff7812 */ /* 0x040fe4000786c0ff */
[----:B------:R-:W-:Y:S01]  /*50f0*/  LOP3.LUT R3, R3, 0xffffffef, RZ, 0xc0, !PT ;  /* 0xffffffef03037812 */ /* 0x000fe200078ec0ff */
[----:B---3--:R3:W2:Y:S01]  /*5100*/  @!P2 LDG.E R22, [R26.64] ;  /* 0x0000000e1a16a981 */ /* 0x0086a2000c1e1900 */
[----:B------:R-:W-:-:S13]  /*5110*/  ISETP.GE.OR.EX P2, PT, R25, c[0x0][0x1e4], P1, P0 ;  /* 0x0000790019007a0c */ /* 0x000fda0000f46700 */
[----:B---3--:R-:W-:Y:S01]  /*5120*/  @!P2 MOV R26, R4 ;  /* 0x00000004001aa202 */ /* 0x008fe20000000f00 */
[----:B------:R-:W-:Y:S01]  /*5130*/  @!P2 IMAD R25, R25, c[0x0][0x1d8], RZ ;  /* 0x000076001919aa24 */ /* 0x000fe200078e02ff */
[----:B------:R-:W-:-:S03]  /*5140*/  @!P2 MOV R27, R7 ;  /* 0x00000007001ba202 */ /* 0x000fc60000000f00 */
[C---:B------:R-:W-:Y:S02]  /*5150*/  @!P2 IMAD R25, R23.reuse, c[0x0][0x1dc], R25 ;  /* 0x000077001719aa24 */ /* 0x040fe400078e0219 */
[----:B------:R-:W-:Y:S01]  /*5160*/  @!P2 IMAD.WIDE.U32 R26, R23, c[0x0][0x1d8], R26 ;  /* 0x00007600171aaa25 */ /* 0x000fe200078e001a */
[----:B------:R-:W-:-:S04]  /*5170*/  HFMA2.MMA R23, -RZ, RZ, 0, 0 ;  /* 0x00000000ff177435 */ /* 0x000fc800000001ff */
[----:B------:R-:W-:Y:S02]  /*5180*/  @!P2 IADD3 R25, R27, R25, RZ ;  /* 0x000000191b19a210 */ /* 0x000fe40007ffe0ff */
[C---:B0-----:R-:W-:Y:S02]  /*5190*/  @!P2 SHF.L.U32 R58, R26.reuse, 0x1, RZ ;  /* 0x000000011a3aa819 */ /* 0x041fe400000006ff */
[----:B------:R-:W-:Y:S02]  /*51a0*/  @!P2 SHF.L.U64.HI R26, R26, 0x1, R25 ;  /* 0x000000011a1aa819 */ /* 0x000fe40000010219 */
[----:B-1----:R-:W-:Y:S01]  /*51b0*/  @!P2 IADD3 R98, P0, R58, c[0x0][0x180], RZ ;  /* 0x000060003a62aa10 */ /* 0x002fe20007f1e0ff */
[----:B------:R0:W3:Y:S03]  /*51c0*/  @!P5 LDG.E R23, [R50.64] ;  /* 0x0000000e3217d981 */ /* 0x0000e6000c1e1900 */
[----:B------:R-:W-:-:S02]  /*51d0*/  @!P2 IADD3.X R99, R26, c[0x0][0x184], RZ, P0, !PT ;  /* 0x000061001a63aa10 */ /* 0x000fc400007fe4ff */
[----:B------:R-:W-:Y:S02]  /*51e0*/  @!P2 IADD3 R58, P0, R58, c[0x0][0x178], RZ ;  /* 0x00005e003a3aaa10 */ /* 0x000fe40007f1e0ff */
[----:B------:R-:W-:Y:S02]  /*51f0*/  MOV R25, RZ ;  /* 0x000000ff00197202 */ /* 0x000fe40000000f00 */
        /* <DEDUP_REMOVED lines=14> */
[----:B------:R-:W-:-:S05]  /*52e0*/  @!P5 IMAD.WIDE.U32 R28, R50, c[0x0][0x1d8], R28 ;  /* 0x00007600321cda25 */ /* 0x000fca00078e001c */
[----:B------:R-:W-:Y:S02]  /*52f0*/  @!P5 IADD3 R51, R29, R51, RZ ;  /* 0x000000331d33d210 */ /* 0x000fe40007ffe0ff */
[C---:B0-----:R-:W-:Y:S02]  /*5300*/  @!P5 SHF.L.U32 R52, R28.reuse, 0x1, RZ ;  /* 0x000000011c34d819 */ /* 0x041fe400000006ff */
[----:B------:R-:W-:Y:S02]  /*5310*/  @!P5 SHF.L.U64.HI R28, R28, 0x1, R51 ;  /* 0x000000011c1cd819 */ /* 0x000fe40000010233 */
[----:B-1----:R-:W-:Y:S02]  /*5320*/  @!P5 IADD3 R60, P0, R52, c[0x0][0x180], RZ ;  /* 0x00006000343cda10 */ /* 0x002fe40007f1e0ff */
[----:B------:R-:W-:Y:S02]  /*5330*/  LOP3.LUT P4, RZ, R3, 0x80000, RZ, 0xc0, !PT ;  /* 0x0008000003ff7812 */ /* 0x000fe4000788c0ff */
[----:B------:R-:W-:-:S02]  /*5340*/  @!P5 IADD3.X R61, R28, c[0x0][0x184], RZ, P0, !PT ;  /* 0x000061001c3dda10 */ /* 0x000fc400007fe4ff */
        /* <DEDUP_REMOVED lines=17> */
[C---:B-1----:R-:W-:Y:S02]  /*5460*/  @!P4 SHF.L.U32 R70, R66.reuse, 0x1, RZ ;  /* 0x000000014246c819 */ /* 0x042fe400000006ff */
[----:B------:R-:W-:Y:S02]  /*5470*/  @P5 LOP3.LUT R3, R3, 0x8, RZ, 0xfc, !PT ;  /* 0x0000000803035812 */ /* 0x000fe400078efcff */
[----:B------:R-:W-:Y:S02]  /*5480*/  @!P4 SHF.L.U64.HI R66, R66, 0x1, R69 ;  /* 0x000000014242c819 */ /* 0x000fe40000010245 */
[----:B------:R-:W-:Y:S01]  /*5490*/  @!P4 IADD3 R68, P0, R70, c[0x0][0x180], RZ ;  /* 0x000060004644ca10 */ /* 0x000fe20007f1e0ff */
        /* <DEDUP_REMOVED lines=25> */
[----:B------:R-:W-:-:S05]  /*5630*/  @!P3 IMAD.WIDE.U32 R54, R78, c[0x0][0x1d8], R54 ;  /* 0x000076004e36ba25 */ /* 0x000fca00078e0036 */
[----:B------:R-:W-:Y:S02]  /*5640*/  @!P3 IADD3 R79, R55, R79, RZ ;  /* 0x0000004f374fb210 */ /* 0x000fe40007ffe0ff */
[C---:B------:R-:W-:Y:S02]  /*5650*/  @!P3 SHF.L.U32 R55, R54.reuse, 0x1, RZ ;  /* 0x000000013637b819 */ /* 0x040fe400000006ff */
[----:B0-----:R-:W-:Y:S02]  /*5660*/  @!P3 SHF.L.U64.HI R80, R54, 0x1, R79 ;  /* 0x000000013650b819 */ /* 0x001fe4000001024f */
[----:B------:R-:W-:-:S04]  /*5670*/  @!P3 IADD3 R78, P0, R55, c[0x0][0x180], RZ ;  /* 0x00006000374eba10 */ /* 0x000fc80007f1e0ff */
[C---:B------:R-:W-:Y:S02]  /*5680*/  @!P3 IADD3.X R79, R80.reuse, c[0x0][0x184], RZ, P0, !PT ;  /* 0x00006100504fba10 */ /* 0x040fe400007fe4ff */
[----:B------:R-:W-:Y:S02]  /*5690*/  @!P3 IADD3 R54, P0, R55, c[0x0][0x178], RZ ;  /* 0x00005e003736ba10 */ /* 0x000fe40007f1e0ff */
[C---:B------:R-:W-:Y:S02]  /*56a0*/  LOP3.LUT P2, RZ, R3.reuse, 0x8000, RZ, 0xc0, !PT ;  /* 0x0000800003ff7812 */ /* 0x040fe4000784c0ff */
[----:B------:R-:W-:Y:S01]  /*56b0*/  @!P3 IADD3.X R55, R80, c[0x0][0x17c], RZ, P0, !PT ;  /* 0x00005f005037ba10 */ /* 0x000fe200007fe4ff */
[----:B------:R-:W-:Y:S01]  /*56c0*/  HFMA2.MMA R80, -RZ, RZ, 0, 0 ;  /* 0x00000000ff507435 */ /* 0x000fe200000001ff */
[----:B------:R-:W-:Y:S02]  /*56d0*/  IADD3 R81, R0, 0x1c8, RZ ;  /* 0x000001c800517810 */ /* 0x000fe40007ffe0ff */
[----:B------:R-:W-:-:S07]  /*56e0*/  LOP3.LUT R3, R3, 0xfffffffd, RZ, 0xc0, !PT ;  /* 0xfffffffd03037812 */ /* 0x000fce00078ec0ff */
[----:B------:R0:W2:Y:S01]  /*56f0*/  @!P2 LDG.E R80, [R30.64] ;  /* 0x0000000e1e50a981 */ /* 0x0000a2000c1e1900 */
[----:B------:R-:W-:Y:S01]  /*5700*/  ISETP.GE.U32.AND P0, PT, R81, c[0x0][0x1e0], PT ;  /* 0x0000780051007a0c */ /* 0x000fe20003f06070 */
[----:B0-----:R-:W-:Y:S01]  /*5710*/  CS2R R30, SRZ ;  /* 0x00000000001e7805 */ /* 0x001fe2000001ff00 */
[----:B------:R-:W-:-:S05]  /*5720*/  @P3 LOP3.LUT R3, R3, 0x2, RZ, 0xfc, !PT ;  /* 0x0000000203033812 */ /* 0x000fca00078efcff */
[----:B------:R0:W2:Y:S02]  /*5730*/  @!P2 LDG.E R30, [R18.64] ;  /* 0x0000000e121ea981 */ /* 0x0000a4000c1e1900 */
[----:B0-----:R-:W-:Y:S02]  /*5740*/  SHF.R.S32.HI R18, RZ, 0x1f, R81 ;  /* 0x0000001fff127819 */ /* 0x001fe40000011451 */
[----:B------:R-:W-:Y:S02]  /*5750*/  STL [R1+0x4ec], R102 ;  /* 0x0004ec6601007387 */ /* 0x000fe40000100800 */
[----:B------:R-:W-:Y:S02]  /*5760*/  ISETP.GE.OR.EX P2, PT, R18, c[0x0][0x1e4], P1, P0 ;  /* 0x0000790012007a0c */ /* 0x000fe40000f46700 */
[----:B------:R-:W-:Y:S01]  /*5770*/  LOP3.LUT P0, RZ, R3, 0x4000, RZ, 0xc0, !PT ;  /* 0x0000400003ff7812 */ /* 0x000fe2000780c0ff */
[----:B------:R0:W-:Y:S04]  /*5780*/  STL [R1+0x4f8], R102 ;  /* 0x0004f86601007387 */ /* 0x0001e80000100800 */
        /* <DEDUP_REMOVED lines=9> */
[----:B------:R-:W-:Y:S02]  /*5820*/  @!P2 IADD3 R37, R19, R36, RZ ;  /* 0x000000241325a210 */ /* 0x000fe40007ffe0ff */
[C---:B------:R-:W-:Y:S02]  /*5830*/  @!P2 SHF.L.U32 R36, R18.reuse, 0x1, RZ ;  /* 0x000000011224a819 */ /* 0x040fe400000006ff */
[----:B------:R-:W-:Y:S02]  /*5840*/  @!P2 SHF.L.U64.HI R37, R18, 0x1, R37 ;  /* 0x000000011225a819 */ /* 0x000fe40000010225 */
[----:B------:R-:W-:Y:S02]  /*5850*/  @!P2 IADD3 R18, P0, R36, c[0x0][0x180], RZ ;  /* 0x000060002412aa10 */ /* 0x000fe40007f1e0ff */
[----:B------:R-:W-:Y:S02]  /*5860*/  LOP3.LUT R3, R3, 0xfffffffe, RZ, 0xc0, !PT ;  /* 0xfffffffe03037812 */ /* 0x000fe400078ec0ff */
[----:B------:R-:W-:-:S02]  /*5870*/  @!P2 IADD3.X R19, R37, c[0x0][0x184], RZ, P0, !PT ;  /* 0x000061002513aa10 */ /* 0x000fc400007fe4ff */
[----:B------:R-:W-:Y:S02]  /*5880*/  @!P2 IADD3 R36, P0, R36, c[0x0][0x178], RZ ;  /* 0x00005e002424aa10 */ /* 0x000fe40007f1e0ff */
[----:B------:R-:W-:Y:S02]  /*5890*/  @P2 LOP3.LUT R3, R3, 0x1, RZ, 0xfc, !PT ;  /* 0x0000000103032812 */ /* 0x000fe400078efcff */
[----:B------:R-:W-:Y:S02]  /*58a0*/  @!P2 IADD3.X R37, R37, c[0x0][0x17c], RZ, P0, !PT ;  /* 0x00005f002525aa10 */ /* 0x000fe400007fe4ff */
[----:B------:R-:W-:Y:S01]  /*58b0*/  LOP3.LUT P2, RZ, R2, 0x8, RZ, 0xc0, !PT ;  /* 0x0000000802ff7812 */ /* 0x000fe2000784c0ff */
[----:B------:R-:W-:Y:S01]  /*58c0*/  HFMA2.MMA R81, -RZ, RZ, 0, 0 ;  /* 0x00000000ff517435 */ /* 0x000fe200000001ff */
[----:B------:R-:W-:-:S11]  /*58d0*/  LOP3.LUT P0, RZ, R3, 0x1000, RZ, 0xc0, !PT ;  /* 0x0000100003ff7812 */ /* 0x000fd6000780c0ff */
[----:B------:R0:W2:Y:S04]  /*58e0*/  @!P2 LDG.E R81, [R72.64] ;  /* 0x0000000e4851a981 */ /* 0x0000a8000c1e1900 */
[----:B------:R1:W2:Y:S01]  /*58f0*/  @!P2 LDG.E R47, [R34.64] ;  /* 0x0000000e222fa981 */ /* 0x0002a2000c1e1900 */
[----:B0-----:R-:W-:-:S04]  /*5900*/  IADD3 R73, R0, 0x1d0, RZ ;  /* 0x000001d000497810 */ /* 0x001fc80007ffe0ff */
[----:B-1----:R-:W-:Y:S02]  /*5910*/  SHF.R.S32.HI R34, RZ, 0x1f, R73 ;  /* 0x0000001fff227819 */ /* 0x002fe40000011449 */
[----:B------:R-:W-:Y:S02]  /*5920*/  ISETP.GE.U32.AND P2, PT, R73, c[0x0][0x1e0], PT ;  /* 0x0000780049007a0c */ /* 0x000fe40003f46070 */
[----:B------:R-:W-:Y:S02]  /*5930*/  MOV R72, RZ ;  /* 0x000000ff00487202 */ /* 0x000fe40000000f00 */
[----:B------:R-:W-:-:S04]  /*5940*/  ISETP.GE.OR.EX P2, PT, R34, c[0x0][0x1e4], P1, P2 ;  /* 0x0000790022007a0c */ /* 0x000fc80000f46720 */
[----:B------:R0:W2:Y:S01]  /*5950*/  @!P0 LDG.E R72, [R62.64] ;  /* 0x0000000e3e488981 */ /* 0x0000a2000c1e1900 */
[----:B------:R-:W-:Y:S01]  /*5960*/  LOP3.LUT P3, RZ, R2, 0x10, RZ, 0xc0, !PT ;  /* 0x0000001002ff7812 */ /* 0x000fe2000786c0ff */
[----:B0-----:R-:W-:-:S07]  /*5970*/  CS2R R62, SRZ ;  /* 0x00000000003e7805 */ /* 0x001fce000001ff00 */
[----:B------:R-:W-:Y:S01]  /*5980*/  @!P2 MOV R35, R7 ;  /* 0x000000070023a202 */ /* 0x000fe20000000f00 */
[----:B------:R0:W2:Y:S04]  /*5990*/  @!P0 LDG.E R62, [R38.64] ;  /* 0x0000000e263e8981 */ /* 0x0000a8000c1e1900 */
[----:B------:R1:W2:Y:S01]  /*59a0*/  @!P3 LDG.E R63, [R40.64] ;  /* 0x0000000e283fb981 */ /* 0x0002a2000c1e1900 */
[----:B0-----:R-:W-:Y:S01]  /*59b0*/  @!P2 IMAD R38, R34, c[0x0][0x1d8], RZ ;  /* 0x000076002226aa24 */ /* 0x001fe200078e02ff */
[----:B------:R-:W-:-:S03]  /*59c0*/  @!P2 MOV R34, R4 ;  /* 0x000000040022a202 */ /* 0x000fc60000000f00 */
[C---:B------:R-:W-:Y:S02]  /*59d0*/  @!P2 IMAD R38, R73.reuse, c[0x0][0x1dc], R38 ;  /* 0x000077004926aa24 */ /* 0x040fe400078e0226 */
[----:B------:R-:W-:Y:S01]  /*59e0*/  @!P2 IMAD.WIDE.U32 R34, R73, c[0x0][0x1d8], R34 ;  /* 0x000076004922aa25 */ /* 0x000fe200078e0022 */
[----:B------:R-:W-:Y:S01]  /*59f0*/  HFMA2.MMA R73, -RZ, RZ, 0, 0 ;  /* 0x00000000ff497435 */ /* 0x000fe200000001ff */
[----:B-1----:R-:W-:-:S03]  /*5a00*/  IADD3 R40, R0, 0x1d8, RZ ;  /* 0x000001d800287810 */ /* 0x002fc60007ffe0ff */
[----:B------:R-:W-:-:S06]  /*5a10*/  @!P2 IADD3 R39, R35, R38, RZ ;  /* 0x000000262327a210 */ /* 0x000fcc0007ffe0ff */
[----:B------:R0:W2:Y:S01]  /*5a20*/  @!P3 LDG.E R73, [R32.64] ;  /* 0x0000000e2049b981 */ /* 0x0000a2000c1e1900 */
[----:B------:R-:W-:Y:S02]  /*5a30*/  ISETP.GE.U32.AND P3, PT, R40, c[0x0][0x1e0], PT ;  /* 0x0000780028007a0c */ /* 0x000fe40003f66070 */
        /* <DEDUP_REMOVED lines=27> */
[----:B------:R0:W3:Y:S01]  /*5bf0*/  @!P4 LDG.E R86, [R56.64] ;  /* 0x0000000e3856c981 */ /* 0x0000e2000c1e1900 */
[----:B------:R-:W-:-:S03]  /*5c00*/  LOP3.LUT P5, RZ, R2, 0x40, RZ, 0xc0, !PT ;  /* 0x0000004002ff7812 */ /* 0x000fc600078ac0ff */
[----:B------:R1:W3:Y:S01]  /*5c10*/  @!P4 LDG.E R87, [R74.64] ;  /* 0x0000000e4a57c981 */ /* 0x0002e2000c1e1900 */
        /* <DEDUP_REMOVED lines=27> */
[----:B------:R-:W-:Y:S01]  /*5dd0*/  @!P4 SHF.L.U32 R56, R42, 0x1, RZ ;  /* 0x000000012a38c819 */ /* 0x000fe200000006ff */
[----:B------:R1:W3:Y:S01]  /*5de0*/  @!P2 LDG.E R91, [R96.64] ;  /* 0x0000000e605ba981 */ /* 0x0002e2000c1e1900 */
[----:B0-----:R-:W-:Y:S02]  /*5df0*/  @!P5 MOV R44, R4 ;  /* 0x00000004002cd202 */ /* 0x001fe40000000f00 */
[----:B------:R-:W-:Y:S01]  /*5e00*/  @!P5 MOV R45, R7 ;  /* 0x00000007002dd202 */ /* 0x000fe20000000f00 */
[----:B------:R-:W-:Y:S01]  /*5e10*/  @!P5 IMAD R65, R64, c[0x0][0x1dc], R65 ;  /* 0x000077004041da24 */ /* 0x000fe200078e0241 */
[----:B------:R-:W-:Y:S01]  /*5e20*/  @!P4 SHF.L.U64.HI R57, R42, 0x1, R57 ;  /* 0x000000012a39c819 */ /* 0x000fe20000010239 */
[----:B------:R0:W3:Y:S01]  /*5e30*/  @!P6 LDG.E R92, [R82.64] ;  /* 0x0000000e525ce981 */ /* 0x0000e2000c1e1900 */
[----:B------:R-:W-:Y:S01]  /*5e40*/  @!P4 IADD3 R42, P0, R56, c[0x0][0x180], RZ ;  /* 0x00006000382aca10 */ /* 0x000fe20007f1e0ff */
[----:B------:R-:W-:-:S03]  /*5e50*/  @!P5 IMAD.WIDE.U32 R44, R64, c[0x0][0x1d8], R44 ;  /* 0x00007600402cda25 */ /* 0x000fc600078e002c */
[----:B------:R-:W-:Y:S02]  /*5e60*/  @!P4 IADD3.X R43, R57, c[0x0][0x184], RZ, P0, !PT ;  /* 0x00006100392bca10 */ /* 0x000fe400007fe4ff */
[----:B------:R-:W-:Y:S02]  /*5e70*/  @!P4 IADD3 R56, P0, R56, c[0x0][0x178], RZ ;  /* 0x00005e003838ca10 */ /* 0x000fe40007f1e0ff */
[----:B------:R-:W-:Y:S02]  /*5e80*/  @!P5 IADD3 R65, R45, R65, RZ ;  /* 0x000000412d41d210 */ /* 0x000fe40007ffe0ff */
[C---:B------:R-:W-:Y:S01]  /*5e90*/  @!P5 SHF.L.U32 R64, R44.reuse, 0x1, RZ ;  /* 0x000000012c40d819 */ /* 0x040fe200000006ff */
[----:B0-----:R-:W-:Y:S01]  /*5ea0*/  CS2R R82, SRZ ;  /* 0x0000000000527805 */ /* 0x001fe2000001ff00 */
[----:B------:R-:W-:Y:S02]  /*5eb0*/  @!P4 IADD3.X R57, R57, c[0x0][0x17c], RZ, P0, !PT ;  /* 0x00005f003939ca10 */ /* 0x000fe400007fe4ff */
[----:B------:R-:W-:-:S02]  /*5ec0*/  @!P5 SHF.L.U64.HI R65, R44, 0x1, R65 ;  /* 0x000000012c41d819 */ /* 0x000fc40000010241 */
[----:B------:R-:W-:Y:S01]  /*5ed0*/  @!P5 IADD3 R44, P0, R64, c[0x0][0x180], RZ ;  /* 0x00006000402cda10 */ /* 0x000fe20007f1e0ff */
[----:B------:R0:W3:Y:S01]  /*5ee0*/  @!P6 LDG.E R82, [R48.64] ;  /* 0x0000000e3052e981 */ /* 0x0000e2000c1e1900 */
[----:B------:R-:W-:Y:S02]  /*5ef0*/  IADD3 R94, R0, 0x1f0, RZ ;  /* 0x000001f0005e7810 */ /* 0x000fe40007ffe0ff */
[----:B------:R-:W-:Y:S02]  /*5f00*/  @!P5 IADD3.X R45, R65, c[0x0][0x184], RZ, P0, !PT ;  /* 0x00006100412dda10 */ /* 0x000fe400007fe4ff */
[----:B------:R-:W-:Y:S02]  /*5f10*/  @!P5 IADD3 R64, P0, R64, c[0x0][0x178], RZ ;  /* 0x00005e004040da10 */ /* 0x000fe40007f1e0ff */
[----:B------:R-:W-:Y:S02]  /*5f20*/  ISETP.GE.U32.AND P6, PT, R94, c[0x0][0x1e0], PT ;  /* 0x000078005e007a0c */ /* 0x000fe40003fc6070 */
[----:B0-----:R-:W-:-:S02]  /*5f30*/  SHF.R.S32.HI R48, RZ, 0x1f, R94 ;  /* 0x0000001fff307819 */ /* 0x001fc4000001145e */
[----:B------:R-:W-:Y:S02]  /*5f40*/  @!P5 IADD3.X R65, R65, c[0x0][0x17c], RZ, P0, !PT ;  /* 0x00005f004141da10 */ /* 0x000fe400007fe4ff */
        /* <DEDUP_REMOVED lines=29> */
[----:B------:R-:W-:Y:S02]  /*6120*/  @!P0 MOV R52, R4 ;  /* 0x0000000400348202 */ /* 0x000fe40000000f00 */
[----:B------:R-:W-:Y:S01]  /*6130*/  @!P0 MOV R53, R7 ;  /* 0x0000000700358202 */ /* 0x000fe20000000f00 */
[----:B------:R-:W-:-:S04]  /*6140*/  @!P0 IMAD R61, R60, c[0x0][0x1dc], R61 ;  /* 0x000077003c3d8a24 */ /* 0x000fc800078e023d */
[----:B------:R-:W-:Y:S01]  /*6150*/  @!P0 IMAD.WIDE.U32 R52, R60, c[0x0][0x1d8], R52 ;  /* 0x000076003c348a25 */ /* 0x000fe200078e0034 */
[----:B------:R0:W3:Y:S01]  /*6160*/  @!P3 LDG.E R96, [R68.64] ;  /* 0x0000000e4460b981 */ /* 0x0000e2000c1e1900 */
[----:B------:R-:W-:-:S03]  /*6170*/  LOP3.LUT P2, RZ, R122, 0x2000000, RZ, 0xc0, !PT ;  /* 0x020000007aff7812 */ /* 0x000fc6000784c0ff */
[----:B------:R-:W-:Y:S02]  /*6180*/  @!P0 IADD3 R61, R53, R61, RZ ;  /* 0x0000003d353d8210 */ /* 0x000fe40007ffe0ff */
[----:B------:R-:W-:Y:S01]  /*6190*/  @!P0 SHF.L.U32 R60, R52, 0x1, RZ ;  /* 0x00000001343c8819 */ /* 0x000fe200000006ff */
[----:B0-----:R-:W-:Y:S01]  /*61a0*/  CS2R R68, SRZ ;  /* 0x0000000000447805 */ /* 0x001fe2000001ff00 */
[----:B------:R-:W-:Y:S02]  /*61b0*/  LOP3.LUT R122, R122, 0xf7ffffff, RZ, 0xc0, !PT ;  /* 0xf7ffffff7a7a7812 */ /* 0x000fe400078ec0ff */
[----:B------:R-:W-:-:S03]  /*61c0*/  @!P0 SHF.L.U64.HI R61, R52, 0x1, R61 ;  /* 0x00000001343d8819 */ /* 0x000fc6000001023d */
[----:B------:R0:W3:Y:S01]  /*61d0*/  @!P3 LDG.E R68, [R70.64] ;  /* 0x0000000e4644b981 */ /* 0x0000e2000c1e1900 */
[----:B------:R-:W-:Y:S02]  /*61e0*/  @!P0 IADD3 R52, P3, R60, c[0x0][0x180], RZ ;  /* 0x000060003c348a10 */ /* 0x000fe40007f7e0ff */
[----:B------:R-:W-:Y:S02]  /*61f0*/  @P1 LOP3.LUT R122, R122, 0x8000000, RZ, 0xfc, !PT ;  /* 0x080000007a7a1812 */ /* 0x000fe400078efcff */
[C---:B------:R-:W-:Y:S02]  /*6200*/  @!P0 IADD3.X R53, R61.reuse, c[0x0][0x184], RZ, P3, !PT ;  /* 0x000061003d358a10 */ /* 0x040fe40001ffe4ff */
[----:B------:R-:W-:Y:S02]  /*6210*/  @!P0 IADD3 R60, P3, R60, c[0x0][0x178], RZ ;  /* 0x00005e003c3c8a10 */ /* 0x000fe40007f7e0ff */
[----:B------:R-:W-:Y:S02]  /*6220*/  LOP3.LUT R122, R122, 0xefffffff, RZ, 0xc0, !PT ;  /* 0xefffffff7a7a7812 */ /* 0x000fe400078ec0ff */
[----:B------:R-:W-:-:S02]  /*6230*/  @!P0 IADD3.X R61, R61, c[0x0][0x17c], RZ, P3, !PT ;  /* 0x00005f003d3d8a10 */ /* 0x000fc40001ffe4ff */
[----:B------:R-:W-:Y:S02]  /*6240*/  @P0 LOP3.LUT R122, R122, 0x10000000, RZ, 0xfc, !PT ;  /* 0x100000007a7a0812 */ /* 0x000fe400078efcff */
[----:B------:R-:W-:Y:S01]  /*6250*/  LOP3.LUT P0, RZ, R3, 0x2, RZ, 0xc0, !PT ;  /* 0x0000000203ff7812 */ /* 0x000fe2000780c0ff */
[----:B0-----:R-:W-:Y:S01]  /*6260*/  HFMA2.MMA R70, -RZ, RZ, 0, 0 ;  /* 0x00000000ff467435 */ /* 0x001fe200000001ff */
        /* <DEDUP_REMOVED lines=18> */
[----:B------:R0:W-:Y:S01]  /*6390*/  STL [R1+0x538], R114 ;  /* 0x0005387201007387 */ /* 0x0001e20000100800 */
[----:B--2---:R-:W-:-:S03]  /*63a0*/  @!P2 SHF.R.U32.HI R54, RZ, 0x10, R102 ;  /* 0x00000010ff36a819 */ /* 0x004fc60000011666 */
[----:B------:R-:W-:Y:S01]  /*63b0*/  STL [R1+0x4c8], R124 ;  /* 0x0004c87c01007387 */ /* 0x000fe20000100800 */
[----:B------:R-:W-:-:S03]  /*63c0*/  @!P2 PRMT R125, R54, 0x7610, R125 ;  /* 0x00007610367da816 */ /* 0x000fc6000000007d */
[----:B------:R-:W-:Y:S04]  /*63d0*/  STL [R1+0x4d8], R124 ;  /* 0x0004d87c01007387 */ /* 0x000fe80000100800 */
[----:B------:R1:W-:Y:S04]  /*63e0*/  STL.S16 [R1+0x268], R125 ;  /* 0x0002687d01007387 */ /* 0x0003e80000100600 */
[----:B0-----:R-:W2:Y:S04]  /*63f0*/  LDL.LU R114, [R1+0x2f8] ;  /* 0x0002f80001727983 */ /* 0x001ea80000300800 */
[----:B------:R0:W-:Y:S04]  /*6400*/  STL [R1+0x4e4], R124 ;  /* 0x0004e47c01007387 */ /* 0x0001e80000100800 */
[----:B-1----:R-:W3:Y:S01]  /*6410*/  LDL.LU R125, [R1+0x57c] ;  /* 0x00057c00017d7983 */ /* 0x002ee20000300800 */
        /* <DEDUP_REMOVED lines=9> */
[----:B------:R-:W-:Y:S02]  /*64b0*/  MOV R54, RZ ;  /* 0x000000ff00367202 */ /* 0x000fe40000000f00 */
[----:B------:R-:W-:-:S04]  /*64c0*/  @P0 LOP3.LUT R122, R122, 0x20000000, RZ, 0xfc, !PT ;  /* 0x200000007a7a0812 */ /* 0x000fc800078efcff */
[----:B------:R0:W3:Y:S01]  /*64d0*/  @!P1 LDG.E R54, [R18.64] ;  /* 0x0000000e12369981 */ /* 0x0000e2000c1e1900 */
[C---:B------:R-:W-:Y:S02]  /*64e0*/  LOP3.LUT P0, RZ, R122.reuse, 0x800000, RZ, 0xc0, !PT ;  /* 0x008000007aff7812 */ /* 0x040fe4000780c0ff */
[----:B------:R-:W-:Y:S01]  /*64f0*/  LOP3.LUT R122, R122, 0xbfffffff, RZ, 0xc0, !PT ;  /* 0xbfffffff7a7a7812 */ /* 0x000fe200078ec0ff */
[----:B0-----:R-:W-:-:S03]  /*6500*/  HFMA2.MMA R18, -RZ, RZ, 0, 0 ;  /* 0x00000000ff127435 */ /* 0x001fc600000001ff */
[----:B------:R-:W-:-:S07]  /*6510*/  @P1 LOP3.LUT R122, R122, 0x40000000, RZ, 0xfc, !PT ;  /* 0x400000007a7a1812 */ /* 0x000fce00078efcff */
[----:B------:R0:W3:Y:S01]  /*6520*/  @!P1 LDG.E R18, [R36.64] ;  /* 0x0000000e24129981 */ /* 0x0000e2000c1e1900 */
[----:B------:R-:W-:-:S03]  /*6530*/  LOP3.LUT P1, RZ, R122, 0x1000000, RZ, 0xc0, !PT ;  /* 0x010000007aff7812 */ /* 0x000fc6000782c0ff */
[----:B------:R-:W-:Y:S10]  /*6540*/  STL [R1+0x48c], R113 ;  /* 0x00048c7101007387 */ /* 0x000ff40000100800 */
[----:B----4-:R-:W-:Y:S01]  /*6550*/  @!P1 SHF.R.U32.HI R19, RZ, 0x10, R124 ;  /* 0x00000010ff139819 */ /* 0x010fe2000001167c */
[----:B------:R-:W-:Y:S04]  /*6560*/  STL [R1+0x498], R113 ;  /* 0x0004987101007387 */ /* 0x000fe80000100800 */
[----:B------:R-:W-:Y:S04]  /*6570*/  STL [R1+0x4a4], R113 ;  /* 0x0004a47101007387 */ /* 0x000fe80000100800 */
        /* <DEDUP_REMOVED lines=17> */
[----:B------:R0:W-:Y:S01]  /*6690*/  STL [R1+0x578], R119 ;  /* 0x0005787701007387 */ /* 0x0001e20000100800 */
[----:B----4-:R-:W-:-:S03]  /*66a0*/  @!P1 SHF.R.U32.HI R19, RZ, 0x10, R113 ;  /* 0x00000010ff139819 */ /* 0x010fc60000011671 */
[----:B------:R-:W-:Y:S01]  /*66b0*/  STL [R1+0x4bc], R123 ;  /* 0x0004bc7b01007387 */ /* 0x000fe20000100800 */
[----:B0-----:R-:W-:-:S03]  /*66c0*/  PRMT R119, RZ, 0x7610, R119 ;  /* 0x00007610ff777816 */ /* 0x001fc60000000077 */
        /* <DEDUP_REMOVED lines=20> */
[----:B------:R-:W-:Y:S04]  /*6810*/  STL [R1+0x518], R107 ;  /* 0x0005186b01007387 */ /* 0x000fe80000100800 */
        /* <DEDUP_REMOVED lines=8> */
[----:B0-----:R-:W4:Y:S02]  /*68a0*/  LDL.S16 R125, [R1+0x26a] ;  /* 0x00026a00017d7983 */ /* 0x001f240000100600 */
        /* <DEDUP_REMOVED lines=16> */
[----:B0-----:R-:W3:Y:S04]  /*69b0*/  LDL.LU R123, [R1+0x2e0] ;  /* 0x0002e000017b7983 */ /* 0x001ee80000300800 */
[----:B------:R-:W-:Y:S04]  /*69c0*/  STL [R1+0x45c], R109 ;  /* 0x00045c6d01007387 */ /* 0x000fe80000100800 */
[----:B------:R-:W-:Y:S04]  /*69d0*/  STL [R1+0x468], R109 ;  /* 0x0004686d01007387 */ /* 0x000fe80000100800 */
[----:B------:R-:W-:Y:S04]  /*69e0*/  STL [R1+0x47c], R109 ;  /* 0x00047c6d01007387 */ /* 0x000fe80000100800 */
[----:B------:R-:W-:Y:S04]  /*69f0*/  STL [R1+0x514], R109 ;  /* 0x0005146d01007387 */ /* 0x000fe80000100800 */
[----:B------:R0:W-:Y:S04]  /*6a00*/  STL [R1+0x520], R109 ;  /* 0x0005206d01007387 */ /* 0x0001e80000100800 */
[----:B------:R4:W-:Y:S01]  /*6a10*/  STL.S16 [R1+0x25e], R119 ;  /* 0x00025e7701007387 */ /* 0x0009e20000100600 */
[----:B0-----:R-:W-:-:S03]  /*6a20*/  PRMT R109, R119, 0x7610, R109 ;  /* 0x00007610776d7816 */ /* 0x001fc6000000006d */
[----:B----4-:R-:W4:Y:S01]  /*6a30*/  LDL.LU R119, [R1+0x564] ;  /* 0x0005640001777983 */ /* 0x010f220000300800 */
[----:B--2---:R-:W-:-:S04]  /*6a40*/  PRMT R125, RZ, 0x7610, R125 ;  /* 0x00007610ff7d7816 */ /* 0x004fc8000000007d */
[----:B------:R-:W-:Y:S01]  /*6a50*/  PRMT R36, R125, 0x7610, R36 ;  /* 0x000076107d247816 */ /* 0x000fe20000000024 */
[----:B------:R0:W-:Y:S04]  /*6a60*/  STL.S16 [R1+0x252], R125 ;  /* 0x0002527d01007387 */ /* 0x0001e80000100600 */
[----:B0-----:R-:W2:Y:S01]  /*6a70*/  LDL.LU R125, [R1+0x550] ;  /* 0x00055000017d7983 */ /* 0x001ea20000300800 */
[----:B------:R-:W-:Y:S02]  /*6a80*/  LOP3.LUT P2, RZ, R2, 0x2, RZ, 0xc0, !PT ;  /* 0x0000000202ff7812 */ /* 0x000fe4000784c0ff */
[----:B------:R-:W-:Y:S01]  /*6a90*/  MOV R19, RZ ;  /* 0x000000ff00137202 */ /* 0x000fe20000000f00 */
[----:B------:R-:W-:Y:S01]  /*6aa0*/  STL [R1+0x49c], R116 ;  /* 0x00049c7401007387 */ /* 0x000fe20000100800 */
[----:B------:R-:W-:-:S03]  /*6ab0*/  @!P1 PRMT R117, R124, 0x7610, R117 ;  /* 0x000076107c759816 */ /* 0x000fc60000000075 */
[----:B------:R0:W-:Y:S06]  /*6ac0*/  STL [R1+0x4b0], R116 ;  /* 0x0004b07401007387 */ /* 0x0001ec0000100800 */
[----:B------:R3:W5:Y:S01]  /*6ad0*/  @!P2 LDG.E R19, [R34.64] ;  /* 0x0000000e2213a981 */ /* 0x000762000c1e1900 */
[----:B0-----:R-:W-:-:S03]  /*6ae0*/  PRMT R116, RZ, 0x7610, R116 ;  /* 0x00007610ff747816 */ /* 0x001fc60000000074 */
[----:B------:R0:W-:Y:S01]  /*6af0*/  @!P1 STL.S16 [R1+0x25a], R117 ;  /* 0x00025a7501009387 */ /* 0x0001e20000100600 */
[----:B---3--:R-:W-:Y:S01]  /*6b00*/  @!P0 SHF.R.U32.HI R35, RZ, 0x10, R123 ;  /* 0x00000010ff238819 */ /* 0x008fe2000001167b */
[----:B------:R-:W-:Y:S01]  /*6b10*/  HFMA2.MMA R34, -RZ, RZ, 0, 0 ;  /* 0x00000000ff227435 */ /* 0x000fe200000001ff */
[----:B------:R-:W-:Y:S02]  /*6b20*/  @!P1 PRMT R109, R113, 0x7610, R109 ;  /* 0x00007610716d9816 */ /* 0x000fe4000000006d */
[----:B------:R-:W-:Y:S01]  /*6b30*/  @!P0 PRMT R116, R35, 0x7610, R116 ;  /* 0x0000761023748816 */ /* 0x000fe20000000074 */
[----:B0-----:R-:W3:Y:S01]  /*6b40*/  LDL.LU R117, [R1+0x2dc] ;  /* 0x0002dc0001757983 */ /* 0x001ee20000300800 */
[----:B------:R-:W-:-:S03]  /*6b50*/  @!P0 SHF.R.U32.HI R35, RZ, 0x10, R111 ;  /* 0x00000010ff238819 */ /* 0x000fc6000001166f */
[----:B------:R0:W-:Y:S01]  /*6b60*/  STL.S16 [R1+0x26e], R116 ;  /* 0x00026e7401007387 */ /* 0x0001e20000100600 */
[----:B----4-:R-:W-:-:S03]  /*6b70*/  PRMT R119, RZ, 0x7610, R119 ;  /* 0x00007610ff777816 */ /* 0x010fc60000000077 */
[----:B------:R4:W-:Y:S01]  /*6b80*/  @!P1 STL.S16 [R1+0x25e], R109 ;  /* 0x00025e6d01009387 */ /* 0x0009e20000100600 */
[----:B------:R-:W-:-:S03]  /*6b90*/  @!P0 PRMT R119, R35, 0x7610, R119 ;  /* 0x0000761023778816 */ /* 0x000fc60000000077 */
[----:B------:R1:W5:Y:S04]  /*6ba0*/  @!P2 LDG.E R34, [R38.64] ;  /* 0x0000000e2622a981 */ /* 0x000368000c1e1900 */
[----:B0-----:R-:W5:Y:S04]  /*6bb0*/  LDL.LU R116, [R1+0x2d0] ;  /* 0x0002d00001747983 */ /* 0x001f680000300800 */
[----:B----4-:R-:W4:Y:S04]  /*6bc0*/  LDL.LU R109, [R1+0x2e4] ;  /* 0x0002e400016d7983 */ /* 0x010f280000300800 */
[----:B------:R0:W-:Y:S04]  /*6bd0*/  STL.S16 [R1+0x26c], R119 ;  /* 0x00026c7701007387 */ /* 0x0001e80000100600 */
[----:B0-----:R-:W5:Y:S01]  /*6be0*/  LDL.LU R119, [R1+0x55c] ;  /* 0x00055c0001777983 */ /* 0x001f620000300800 */
[----:B--2---:R-:W-:-:S04]  /*6bf0*/  PRMT R125, RZ, 0x7610, R125 ;  /* 0x00007610ff7d7816 */ /* 0x004fc8000000007d */
[----:B-1----:R-:W-:Y:S01]  /*6c00*/  PRMT R39, R125, 0x7610, R39 ;  /* 0x000076107d277816 */ /* 0x002fe20000000027 */
[----:B------:R0:W-:Y:S04]  /*6c10*/  STL.S16 [R1+0x240], R125 ;  /* 0x0002407d01007387 */ /* 0x0001e80000100600 */
[----:B0-----:R-:W2:Y:S01]  /*6c20*/  LDL.LU R125, [R1+0x54c] ;  /* 0x00054c00017d7983 */ /* 0x001ea20000300800 */
[C---:B------:R-:W-:Y:S02]  /*6c30*/  LOP3.LUT P1, RZ, R122.reuse, 0x200000, RZ, 0xc0, !PT ;  /* 0x002000007aff7812 */ /* 0x040fe4000782c0ff */
[----:B------:R-:W-:-:S04]  /*6c40*/  LOP3.LUT R122, R122, 0x7fffffff, RZ, 0xc0, !PT ;  /* 0x7fffffff7a7a7812 */ /* 0x000fc800078ec0ff */
[----:B------:R-:W-:Y:S02]  /*6c50*/  @P2 LOP3.LUT R122, R122, 0x80000000, RZ, 0xfc, !PT ;  /* 0x800000007a7a2812 */ /* 0x000fe400078efcff */
[----:B------:R-:W-:Y:S02]  /*6c60*/  LOP3.LUT P3, RZ, R2, 0x4, RZ, 0xc0, !PT ;  /* 0x0000000402ff7812 */ /* 0x000fe4000786c0ff */
[----:B------:R-:W-:Y:S02]  /*6c70*/  LOP3.LUT P2, RZ, R122, 0x400000, RZ, 0xc0, !PT ;  /* 0x004000007aff7812 */ /* 0x000fe4000784c0ff */
[----:B------:R-:W-:Y:S01]  /*6c80*/  MOV R35, RZ ;  /* 0x000000ff00237202 */ /* 0x000fe20000000f00 */
[----:B------:R-:W-:Y:S04]  /*6c90*/  STL [R1+0x484], R112 ;  /* 0x0004847001007387 */ /* 0x000fe80000100800 */
[----:B------:R-:W-:Y:S04]  /*6ca0*/  STL [R1+0x490], R112 ;  /* 0x0004907001007387 */ /* 0x000fe80000100800 */
[----:B------:R0:W-:Y:S02]  /*6cb0*/  STL [R1+0x4a0], R112 ;  /* 0x0004a07001007387 */ /* 0x0001e40000100800 */
[----:B---3--:R-:W-:-:S02]  /*6cc0*/  @!P2 PRMT R37, R117, 0x7610, R37 ;  /* 0x000076107525a816 */ /* 0x008fc40000000025 */
[----:B------:R1:W3:Y:S01]  /*6cd0*/  @!P3 LDG.E R35, [R32.64] ;  /* 0x0000000e2023b981 */ /* 0x0002e2000c1e1900 */
[----:B0-----:R-:W-:Y:S02]  /*6ce0*/  PRMT R112, RZ, 0x7610, R112 ;  /* 0x00007610ff707816 */ /* 0x001fe40000000070 */
[----:B-1----:R-:W-:Y:S01]  /*6cf0*/  @!P2 SHF.R.U32.HI R33, RZ, 0x10, R117 ;  /* 0x00000010ff21a819 */ /* 0x002fe20000011675 */
[----:B------:R-:W-:Y:S03]  /*6d00*/  STL [R1+0x46c], R110 ;  /* 0x00046c6e01007387 */ /* 0x000fe60000100800 */
[----:B------:R-:W-:Y:S01]  /*6d10*/  @!P2 PRMT R112, R33, 0x7610, R112 ;  /* 0x000076102170a816 */ /* 0x000fe20000000070 */
[----:B------:R-:W-:Y:S01]  /*6d20*/  STL [R1+0x478], R110 ;  /* 0x0004786e01007387 */ /* 0x000fe20000100800 */
[----:B----4-:R-:W-:-:S03]  /*6d30*/  @!P2 SHF.R.U32.HI R33, RZ, 0x10, R109 ;  /* 0x00000010ff21a819 */ /* 0x010fc6000001166d */
[----:B------:R0:W-:Y:S04]  /*6d40*/  STL [R1+0x488], R110 ;  /* 0x0004886e01007387 */ /* 0x0001e80000100800 */
[----:B------:R5:W-:Y:S01]  /*6d50*/  @!P2 STL.S16 [R1+0x246], R37 ;  /* 0x000246250100a387 */ /* 0x000be20000100600 */
[----:B------:R-:W-:-:S03]  /*6d60*/  HFMA2.MMA R32, -RZ, RZ, 0, 0 ;  /* 0x00000000ff207435 */ /* 0x000fc600000001ff */
[----:B------:R-:W-:Y:S01]  /*6d70*/  STL [R1+0x43c], R106 ;  /* 0x00043c6a01007387 */ /* 0x000fe20000100800 */
[----:B0-----:R-:W-:-:S03]  /*6d80*/  PRMT R110, RZ, 0x7610, R110 ;  /* 0x00007610ff6e7816 */ /* 0x001fc6000000006e */
[----:B------:R-:W-:Y:S01]  /*6d90*/  STL [R1+0x448], R106 ;  /* 0x0004486a01007387 */ /* 0x000fe20000100800 */
[----:B-----5:R-:W-:-:S03]  /*6da0*/  @!P1 SHF.R.U32.HI R37, RZ, 0x10, R116 ;  /* 0x00000010ff259819 */ /* 0x020fc60000011674 */
[----:B------:R-:W-:Y:S01]  /*6db0*/  STL [R1+0x458], R106 ;  /* 0x0004586a01007387 */ /* 0x000fe20000100800 */
[----:B------:R-:W-:-:S03]  /*6dc0*/  @!P0 PRMT R107, R123, 0x7610, R107 ;  /* 0x000076107b6b8816 */ /* 0x000fc6000000006b */
[----:B------:R0:W-:Y:S01]  /*6dd0*/  STL [R1+0x510], R106 ;  /* 0x0005106a01007387 */ /* 0x0001e20000100800 */
[----:B------:R-:W-:-:S03]  /*6de0*/  @!P1 PRMT R110, R37, 0x7610, R110 ;  /* 0x00007610256e9816 */ /* 0x000fc6000000006e */
[----:B------:R1:W-:Y:S01]  /*6df0*/  STL.S16 [R1+0x250], R112 ;  /* 0x0002507001007387 */ /* 0x0003e20000100600 */
[----:B------:R-:W-:Y:S02]  /*6e00*/  @!P2 PRMT R36, R109, 0x7610, R36 ;  /* 0x000076106d24a816 */ /* 0x000fe40000000024 */
[----:B------:R-:W-:Y:S01]  /*6e10*/  PRMT R119, RZ, 0x7610, R119 ;  /* 0x00007610ff777816 */ /* 0x000fe20000000077 */
[----:B------:R-:W-:Y:S01]  /*6e20*/  STL [R1+0x4ac], R118 ;  /* 0x0004ac7601007387 */ /* 0x000fe20000100800 */
[----:B0-----:R-:W-:-:S03]  /*6e30*/  PRMT R106, RZ, 0x7610, R106 ;  /* 0x00007610ff6a7816 */ /* 0x001fc6000000006a */
[----:B------:R-:W-:Y:S01]  /*6e40*/  STL [R1+0x4b8], R118 ;  /* 0x0004b87601007387 */ /* 0x000fe20000100800 */
[----:B------:R-:W-:-:S03]  /*6e50*/  @!P2 PRMT R106, R33, 0x7610, R106 ;  /* 0x00007610216aa816 */ /* 0x000fc6000000006a */
[----:B-1----:R-:W4:Y:S04]  /*6e60*/  LDL.LU R112, [R1+0x2cc] ;  /* 0x0002cc0001707983 */ /* 0x002f280000300800 */
[----:B------:R0:W-:Y:S04]  /*6e70*/  @!P0 STL.S16 [R1+0x258], R107 ;  /* 0x0002586b01008387 */ /* 0x0001e80000100600 */
[----:B------:R1:W-:Y:S04]  /*6e80*/  STL.S16 [R1+0x272], R110 ;  /* 0x0002726e01007387 */ /* 0x0003e80000100600 */
[----:B------:R5:W-:Y:S04]  /*6e90*/  STL.S16 [R1+0x270], R106 ;  /* 0x0002706a01007387 */ /* 0x000be80000100600 */
[----:B0-----:R-:W3:Y:S04]  /*6ea0*/  LDL.LU R107, [R1+0x2d8] ;  /* 0x0002d800016b7983 */ /* 0x001ee80000300800 */
[----:B-1----:R-:W3:Y:S04]  /*6eb0*/  LDL.LU R110, [R1+0x2c0] ;  /* 0x0002c000016e7983 */ /* 0x002ee80000300800 */
        /* <DEDUP_REMOVED lines=50> */
[----:B------:R-:W-:Y:S01]  /*71e0*/  STL [R1+0x39c], R89 ;  /* 0x00039c5901007387 */ /* 0x000fe20000100800 */
[----:B------:R-:W-:-:S03]  /*71f0*/  PRMT R38, R125, 0x7610, R38 ;  /* 0x000076107d267816 */ /* 0x000fc60000000026 */
        /* <DEDUP_REMOVED lines=8> */
[----:B-----5:R-:W2:Y:S04]  /*7280*/  LDL.LU R106, [R1+0x2d4] ;  /* 0x0002d400016a7983 */ /* 0x020ea80000300800 */
[----:B------:R-:W-:Y:S04]  /*7290*/  @!P2 STL.S16 [R1+0x252], R36 ;  /* 0x000252240100a387 */ /* 0x000fe80000100600 */
[----:B------:R0:W-:Y:S04]  /*72a0*/  STL.S16 [R1+0x242], R125 ;  /* 0x0002427d01007387 */ /* 0x0001e80000100600 */
[----:B------:R1:W5:Y:S04]  /*72b0*/  @!P3 LDG.E R32, [R40.64] ;  /* 0x0000000e2820b981 */ /* 0x000368000c1e1900 */
[----:B0-----:R-:W2:Y:S04]  /*72c0*/  LDL.LU R125, [R1+0x2c8] ;  /* 0x0002c800017d7983 */ /* 0x001ea80000300800 */
[----:B------:R0:W-:Y:S01]  /*72d0*/  STL.S16 [R1+0x23a], R119 ;  /* 0x00023a7701007387 */ /* 0x0001e20000100600 */
[----:B-1----:R-:W-:-:S03]  /*72e0*/  PRMT R41, R119, 0x7610, R41 ;  /* 0x0000761077297816 */ /* 0x002fc60000000029 */
[----:B0-----:R-:W5:Y:S01]  /*72f0*/  LDL.LU R119, [R1+0x548] ;  /* 0x0005480001777983 */ /* 0x001f620000300800 */
[----:B------:R-:W-:Y:S02]  /*7300*/  LOP3.LUT P0, RZ, R122, 0x100000, RZ, 0xc0, !PT ;  /* 0x001000007aff7812 */ /* 0x000fe4000780c0ff */
[----:B------:R-:W-:-:S04]  /*7310*/  LOP3.LUT R2, R2, 0xfffffffe, RZ, 0xc0, !PT ;  /* 0xfffffffe02027812 */ /* 0x000fc800078ec0ff */
[----:B------:R-:W-:Y:S02]  /*7320*/  @P3 LOP3.LUT R2, R2, 0x1, RZ, 0xfc, !PT ;  /* 0x0000000102023812 */ /* 0x000fe400078efcff */
[----:B------:R-:W-:-:S05]  /*7330*/  LOP3.LUT P3, RZ, R122, 0x80000, RZ, 0xc0, !PT ;  /* 0x000800007aff7812 */ /* 0x000fca000786c0ff */
[----:B----4-:R-:W-:Y:S02]  /*7340*/  @!P0 PRMT R41, R112, 0x7610, R41 ;  /* 0x0000761070298816 */ /* 0x010fe40000000029 */
[----:B------:R-:W-:Y:S02]  /*7350*/  @!P1 PRMT R39, R116, 0x7610, R39 ;  /* 0x0000761074279816 */ /* 0x000fe40000000027 */
[----:B------:R-:W-:Y:S01]  /*7360*/  PRMT R108, RZ, 0x7610, R108 ;  /* 0x00007610ff6c7816 */ /* 0x000fe2000000006c */
[----:B------:R0:W-:Y:S01]  /*7370*/  @!P0 STL.S16 [R1+0x23a], R41 ;  /* 0x00023a2901008387 */ /* 0x0001e20000100600 */
[----:B------:R-:W-:Y:S02]  /*7380*/  PRMT R101, RZ, 0x7610, R101 ;  /* 0x00007610ff657816 */ /* 0x000fe40000000065 */
[----:B------:R-:W-:Y:S01]  /*7390*/  PRMT R115, RZ, 0x7610, R115 ;  /* 0x00007610ff737816 */ /* 0x000fe20000000073 */
[----:B------:R1:W-:Y:S01]  /*73a0*/  @!P1 STL.S16 [R1+0x240], R39 ;  /* 0x0002402701009387 */ /* 0x0003e20000100600 */
[----:B---3--:R-:W-:-:S02]  /*73b0*/  @!P1 SHF.R.U32.HI R37, RZ, 0x10, R107 ;  /* 0x00000010ff259819 */ /* 0x008fc4000001166b */
[----:B0-----:R-:W-:Y:S02]  /*73c0*/  @!P3 SHF.R.U32.HI R41, RZ, 0x10, R110 ;  /* 0x00000010ff29b819 */ /* 0x001fe4000001166e */
[----:B------:R-:W-:Y:S02]  /*73d0*/  @!P1 PRMT R108, R37, 0x7610, R108 ;  /* 0x00007610256c9816 */ /* 0x000fe4000000006c */
[----:B------:R-:W-:Y:S02]  /*73e0*/  @!P3 PRMT R101, R41, 0x7610, R101 ;  /* 0x000076102965b816 */ /* 0x000fe40000000065 */
[----:B-1----:R-:W-:Y:S01]  /*73f0*/  @!P0 SHF.R.U32.HI R39, RZ, 0x10, R112 ;  /* 0x00000010ff278819 */ /* 0x002fe20000011670 */
[----:B------:R0:W-:Y:S01]  /*7400*/  STL.S16 [R1+0x274], R108 ;  /* 0x0002746c01007387 */ /* 0x0001e20000100600 */
[----:B------:R-:W-:Y:S02]  /*7410*/  PRMT R118, RZ, 0x7610, R118 ;  /* 0x00007610ff767816 */ /* 0x000fe40000000076 */
[----:B------:R-:W-:Y:S01]  /*7420*/  @!P0 PRMT R115, R39, 0x7610, R115 ;  /* 0x0000761027738816 */ /* 0x000fe20000000073 */
[----:B------:R-:W-:Y:S01]  /*7430*/  STL.S16 [R1+0x236], RZ ;  /* 0x000236ff01007387 */ /* 0x000fe20000100600 */
[----:B------:R-:W-:-:S03]  /*7440*/  PRMT R40, R118, 0x7610, R40 ;  /* 0x0000761076287816 */ /* 0x000fc60000000028 */
[----:B0-----:R-:W3:Y:S04]  /*7450*/  LDL.LU R108, [R1+0x2bc] ;  /* 0x0002bc00016c7983 */ /* 0x001ee80000300800 */
[----:B------:R0:W-:Y:S04]  /*7460*/  STL.S16 [R1+0x23e], R118 ;  /* 0x00023e7601007387 */ /* 0x0001e80000100600 */
[----:B------:R1:W-:Y:S04]  /*7470*/  STL.S16 [R1+0x23c], R115 ;  /* 0x00023c7301007387 */ /* 0x0003e80000100600 */
[----:B0-----:R-:W4:Y:S04]  /*7480*/  LDL.S16 R118, [R1+0x236] ;  /* 0x0002360001767983 */ /* 0x001f280000100600 */
[----:B-1----:R-:W4:Y:S01]  /*7490*/  LDL.LU R115, [R1+0x2c4] ;  /* 0x0002c40001737983 */ /* 0x002f220000300800 */
[----:B--2---:R-:W-:-:S02]  /*74a0*/  @!P3 SHF.R.U32.HI R41, RZ, 0x10, R125 ;  /* 0x00000010ff29b819 */ /* 0x004fc4000001167d */
[----:B-----5:R-:W-:-:S04]  /*74b0*/  PRMT R119, RZ, 0x7610, R119 ;  /* 0x00007610ff777816 */ /* 0x020fc80000000077 */
[----:B------:R-:W-:-:S05]  /*74c0*/  @!P3 PRMT R119, R41, 0x7610, R119 ;  /* 0x000076102977b816 */ /* 0x000fca0000000077 */
[----:B------:R0:W-:Y:S04]  /*74d0*/  STL.S16 [R1+0x238], R119 ;  /* 0x0002387701007387 */ /* 0x0001e80000100600 */
[----:B0-----:R-:W2:Y:S01]  /*74e0*/  LDL.LU R119, [R1+0x544] ;  /* 0x0005440001777983 */ /* 0x001ea20000300800 */
[----:B------:R-:W-:-:S05]  /*74f0*/  @!P1 PRMT R38, R107, 0x7610, R38 ;  /* 0x000076106b269816 */ /* 0x000fca0000000026 */
[----:B------:R-:W-:Y:S01]  /*7500*/  @!P1 STL.S16 [R1+0x242], R38 ;  /* 0x0002422601009387 */ /* 0x000fe20000100600 */
[----:B------:R-:W-:Y:S02]  /*7510*/  LOP3.LUT P1, RZ, R122, 0x40000, RZ, 0xc0, !PT ;  /* 0x000400007aff7812 */ /* 0x000fe4000782c0ff */
[----:B------:R-:W-:Y:S02]  /*7520*/  PRMT R105, RZ, 0x7610, R105 ;  /* 0x00007610ff697816 */ /* 0x000fe40000000069 */
[----:B------:R-:W-:Y:S02]  /*7530*/  @!P0 SHF.R.U32.HI R39, RZ, 0x10, R106 ;  /* 0x00000010ff278819 */ /* 0x000fe4000001166a */
[----:B------:R-:W-:Y:S02]  /*7540*/  PRMT R103, RZ, 0x7610, R103 ;  /* 0x00007610ff677816 */ /* 0x000fe40000000067 */
[----:B------:R-:W-:-:S05]  /*7550*/  @!P0 PRMT R105, R39, 0x7610, R105 ;  /* 0x0000761027698816 */ /* 0x000fca0000000069 */
[----:B------:R0:W-:Y:S01]  /*7560*/  STL.S16 [R1+0x276], R105 ;  /* 0x0002766901007387 */ /* 0x0001e20000100600 */
[----:B---3--:R-:W-:-:S03]  /*7570*/  @!P1 SHF.R.U32.HI R41, RZ, 0x10, R108 ;  /* 0x00000010ff299819 */ /* 0x008fc6000001166c */
[----:B0-----:R-:W3:Y:S01]  /*7580*/  LDL.LU R105, [R1+0x2b0] ;  /* 0x0002b00001697983 */ /* 0x001ee20000300800 */
[----:B------:R-:W-:Y:S02]  /*7590*/  @!P1 PRMT R103, R41, 0x7610, R103 ;  /* 0x0000761029679816 */ /* 0x000fe40000000067 */
[----:B----4-:R-:W-:Y:S02]  /*75a0*/  @!P3 PRMT R118, R125, 0x7610, R118 ;  /* 0x000076107d76b816 */ /* 0x010fe40000000076 */
[----:B------:R-:W-:-:S03]  /*75b0*/  @!P1 SHF.R.U32.HI R41, RZ, 0x10, R115 ;  /* 0x00000010ff299819 */ /* 0x000fc60000011673 */
[----:B------:R0:W-:Y:S04]  /*75c0*/  @!P3 STL.S16 [R1+0x236], R118 ;  /* 0x000236760100b387 */ /* 0x0001e80000100600 */
[----:B------:R1:W-:Y:S04]  /*75d0*/  STL.S16 [R1+0x234], R101 ;  /* 0x0002346501007387 */ /* 0x0003e80000100600 */
[----:B0-----:R-:W4:Y:S04]  /*75e0*/  LDL.LU R118, [R1+0x540] ;  /* 0x0005400001767983 */ /* 0x001f280000300800 */
[----:B-1----:R-:W5:Y:S01]  /*75f0*/  LDL.LU R101, [R1+0x2b8] ;  /* 0x0002b80001657983 */ /* 0x002f620000300800 */
[----:B--2---:R-:W-:-:S04]  /*7600*/  PRMT R119, RZ, 0x7610, R119 ;  /* 0x00007610ff777816 */ /* 0x004fc80000000077 */
[----:B------:R-:W-:-:S05]  /*7610*/  @!P1 PRMT R119, R41, 0x7610, R119 ;  /* 0x0000761029779816 */ /* 0x000fca0000000077 */
[----:B------:R0:W-:Y:S04]  /*7620*/  STL.S16 [R1+0x27a], R119 ;  /* 0x00027a7701007387 */ /* 0x0001e80000100600 */
[----:B0-----:R-:W2:Y:S01]  /*7630*/  LDL.LU R119, [R1+0x53c] ;  /* 0x00053c0001777983 */ /* 0x001ea20000300800 */
[----:B------:R-:W-:-:S05]  /*7640*/  @!P0 PRMT R40, R106, 0x7610, R40 ;  /* 0x000076106a288816 */ /* 0x000fca0000000028 */
[----:B------:R-:W-:Y:S01]  /*7650*/  @!P0 STL.S16 [R1+0x23e], R40 ;  /* 0x00023e2801008387 */ /* 0x000fe20000100600 */
[----:B------:R-:W-:-:S03]  /*7660*/  LOP3.LUT P0, RZ, R122, 0x20000, RZ, 0xc0, !PT ;  /* 0x000200007aff7812 */ /* 0x000fc6000780c0ff */
[----:B------:R0:W-:Y:S10]  /*7670*/  STL [R1+0x10], R102 ;  /* 0x0000106601007387 */ /* 0x0001f40000100800 */
[----:B---3--:R-:W-:Y:S01]  /*7680*/  @!P0 SHF.R.U32.HI R41, RZ, 0x10, R105 ;  /* 0x00000010ff298819 */ /* 0x008fe20000011669 */
[----:B------:R1:W-:Y:S04]  /*7690*/  STL [R1+0x110], R114 ;  /* 0x0001107201007387 */ /* 0x0003e80000100800 */
[----:B0-----:R-:W3:Y:S04]  /*76a0*/  LDL.LU R102, [R1+0x2ac] ;  /* 0x0002ac0001667983 */ /* 0x001ee80000300800 */
[----:B-1----:R-:W3:Y:S01]  /*76b0*/  LDL.LU R114, [R1+0x538] ;  /* 0x0005380001727983 */ /* 0x002ee20000300800 */
[----:B----4-:R-:W-:-:S04]  /*76c0*/  PRMT R118, RZ, 0x7610, R118 ;  /* 0x00007610ff767816 */ /* 0x010fc80000000076 */
[----:B------:R-:W-:Y:S02]  /*76d0*/  @!P0 PRMT R118, R41, 0x7610, R118 ;  /* 0x0000761029768816 */ /* 0x000fe40000000076 */
[----:B-----5:R-:W-:Y:S01]  /*76e0*/  @!P0 SHF.R.U32.HI R41, RZ, 0x10, R101 ;  /* 0x00000010ff298819 */ /* 0x020fe20000011665 */
[----:B------:R0:W-:Y:S04]  /*76f0*/  STL.S16 [R1+0x278], R103 ;  /* 0x0002786701007387 */ /* 0x0001e80000100600 */
[----:B0-----:R-:W4:Y:S01]  /*7700*/  LDL.LU R103, [R1+0x2b4] ;  /* 0x0002b40001677983 */ /* 0x001f220000300800 */
[----:B--2---:R-:W-:-:S04]  /*7710*/  PRMT R119, RZ, 0x7610, R119 ;  /* 0x00007610ff777816 */ /* 0x004fc80000000077 */
[----:B------:R-:W-:-:S05]  /*7720*/  @!P0 PRMT R119, R41, 0x7610, R119 ;  /* 0x0000761029778816 */ /* 0x000fca0000000077 */
[----:B------:R0:W-:Y:S04]  /*7730*/  STL.S16 [R1+0x27e], R119 ;  /* 0x00027e7701007387 */ /* 0x0001e80000100600 */
[----:B0-----:R-:W2:Y:S01]  /*7740*/  LDL.LU R119, [R1+0x534] ;  /* 0x0005340001777983 */ /* 0x001ea20000300800 */
[----:B------:R-:W-:Y:S02]  /*7750*/  LOP3.LUT P2, RZ, R122, 0x10000, RZ, 0xc0, !PT ;  /* 0x000100007aff7812 */ /* 0x000fe4000784c0ff */
[----:B---3--:R-:W-:-:S11]  /*7760*/  PRMT R114, RZ, 0x7610, R114 ;  /* 0x00007610ff727816 */ /* 0x008fd60000000072 */
[----:B------:R-:W-:-:S04]  /*7770*/  @!P2 SHF.R.U32.HI R41, RZ, 0x10, R102 ;  /* 0x00000010ff29a819 */ /* 0x000fc80000011666 */
[----:B------:R-:W-:Y:S01]  /*7780*/  @!P2 PRMT R114, R41, 0x7610, R114 ;  /* 0x000076102972a816 */ /* 0x000fe20000000072 */
[----:B------:R0:W-:Y:S04]  /*7790*/  STL [R1+0x14], R124 ;  /* 0x0000147c01007387 */ /* 0x0001e80000100800 */
[----:B------:R1:W-:Y:S04]  /*77a0*/  STL.S16 [R1+0x27c], R118 ;  /* 0x00027c7601007387 */ /* 0x0003e80000100600 */
[----:B0-----:R-:W3:Y:S04]  /*77b0*/  LDL.LU R124, [R1+0x2a0] ;  /* 0x0002a000017c7983 */ /* 0x001ee80000300800 */
[----:B------:R0:W-:Y:S04]  /*77c0*/  STL [R1+0x114], R113 ;  /* 0x0001147101007387 */ /* 0x0001e80000100800 */
[----:B-1----:R-:W5:Y:S01]  /*77d0*/  LDL.LU R118, [R1+0x2a8] ;  /* 0x0002a80001767983 */ /* 0x002f620000300800 */
[----:B----4-:R-:W-:-:S03]  /*77e0*/  @!P2 SHF.R.U32.HI R41, RZ, 0x10, R103 ;  /* 0x00000010ff29a819 */ /* 0x010fc60000011667 */
[----:B0-----:R-:W4:Y:S01]  /*77f0*/  LDL.LU R113, [R1+0x530] ;  /* 0x0005300001717983 */ /* 0x001f220000300800 */
[----:B--2---:R-:W-:-:S04]  /*7800*/  PRMT R119, RZ, 0x7610, R119 ;  /* 0x00007610ff777816 */ /* 0x004fc80000000077 */
[----:B------:R-:W-:-:S05]  /*7810*/  @!P2 PRMT R119, R41, 0x7610, R119 ;  /* 0x000076102977a816 */ /* 0x000fca0000000077 */
[----:B------:R0:W-:Y:S04]  /*7820*/  STL.S16 [R1+0x282], R119 ;  /* 0x0002827701007387 */ /* 0x0001e80000100600 */
[----:B0-----:R-:W2:Y:S01]  /*7830*/  LDL.LU R119, [R1+0x52c] ;  /* 0x00052c0001777983 */ /* 0x001ea20000300800 */
[----:B------:R-:W-:-:S06]  /*7840*/  MOV R39, RZ ;  /* 0x000000ff00277202 */ /* 0x000fcc0000000f00 */
[----:B------:R0:W5:Y:S02]  /*7850*/  @!P6 LDG.E R39, [R48.64] ;  /* 0x0000000e3027e981 */ /* 0x000164000c1e1900 */
[----:B0-----:R-:W-:-:S04]  /*7860*/  PRMT R49, RZ, 0x7610, R49 ;  /* 0x00007610ff317816 */ /* 0x001fc80000000031 */
[----:B------:R-:W-:Y:S02]  /*7870*/  @!P3 PRMT R49, R110, 0x7610, R49 ;  /* 0x000076106e31b816 */ /* 0x000fe40000000031 */
[----:B------:R-:W-:Y:S02]  /*7880*/  LOP3.LUT P3, RZ, R122, 0x8000, RZ, 0xc0, !PT ;  /* 0x000080007aff7812 */ /* 0x000fe4000786c0ff */
[----:B----4-:R-:W-:-:S11]  /*7890*/  PRMT R113, RZ, 0x7610, R113 ;  /* 0x00007610ff717816 */ /* 0x010fd60000000071 */
[----:B---3--:R-:W-:Y:S01]  /*78a0*/  @!P3 SHF.R.U32.HI R41, RZ, 0x10, R124 ;  /* 0x00000010ff29b819 */ /* 0x008fe2000001167c */
[----:B------:R0:W-:Y:S04]  /*78b0*/  STL [R1+0x18], R123 ;  /* 0x0000187b01007387 */ /* 0x0001e80000100800 */
[----:B------:R1:W-:Y:S04]  /*78c0*/  STL.S16 [R1+0x280], R114 ;  /* 0x0002807201007387 */ /* 0x0003e80000100600 */
[----:B0-----:R-:W3:Y:S04]  /*78d0*/  LDL.LU R123, [R1+0x29c] ;  /* 0x00029c00017b7983 */ /* 0x001ee80000300800 */
[----:B------:R0:W-:Y:S04]  /*78e0*/  STL [R1+0x118], R111 ;  /* 0x0001186f01007387 */ /* 0x0001e80000100800 */
[----:B-1----:R-:W4:Y:S04]  /*78f0*/  LDL.LU R114, [R1+0x2a4] ;  /* 0x0002a40001727983 */ /* 0x002f280000300800 */
[----:B0-----:R-:W3:Y:S01]  /*7900*/  LDL.LU R111, [R1+0x528] ;  /* 0x00052800016f7983 */ /* 0x001ee20000300800 */
[----:B--2---:R-:W-:-:S04]  /*7910*/  PRMT R119, RZ, 0x7610, R119 ;  /* 0x00007610ff777816 */ /* 0x004fc80000000077 */
[----:B------:R-:W-:Y:S02]  /*7920*/  @!P3 PRMT R119, R41, 0x7610, R119 ;  /* 0x000076102977b816 */ /* 0x000fe40000000077 */
[----:B-----5:R-:W-:-:S04]  /*7930*/  @!P3 SHF.R.U32.HI R41, RZ, 0x10, R118 ;  /* 0x00000010ff29b819 */ /* 0x020fc80000011676 */
[----:B------:R-:W-:-:S05]  /*7940*/  @!P3 PRMT R113, R41, 0x7610, R113 ;  /* 0x000076102971b816 */ /* 0x000fca0000000071 */
[----:B------:R0:W-:Y:S04]  /*7950*/  STL.S16 [R1+0x286], R113 ;  /* 0x0002867101007387 */ /* 0x0001e80000100600 */
[----:B0-----:R-:W2:Y:S01]  /*7960*/  LDL.LU R113, [R1+0x524] ;  /* 0x0005240001717983 */ /* 0x001ea20000300800 */
[----:B------:R-:W-:Y:S01]  /*7970*/  HFMA2.MMA R36, -RZ, RZ, 0, 0 ;  /* 0x00000000ff247435 */ /* 0x000fe200000001ff */
[----:B------:R-:W-:-:S04]  /*7980*/  PRMT R49, R49, 0x5410, RZ ;  /* 0x0000541031317816 */ /* 0x000fc800000000ff */
[----:B------:R-:W-:-:S05]  /*7990*/  @!P1 PRMT R49, R49, 0x5410, R108 ;  /* 0x0000541031319816 */ /* 0x000fca000000006c */
[----:B------:R0:W5:Y:S02]  /*79a0*/  @!P4 LDG.E R36, [R56.64] ;  /* 0x0000000e3824c981 */ /* 0x000164000c1e1900 */
[----:B0-----:R-:W-:-:S04]  /*79b0*/  PRMT R57, RZ, 0x7610, R57 ;  /* 0x00007610ff397816 */ /* 0x001fc80000000039 */
[----:B------:R-:W-:Y:S02]  /*79c0*/  @!P1 PRMT R57, R115, 0x7610, R57 ;  /* 0x0000761073399816 */ /* 0x000fe40000000039 */
[----:B------:R-:W-:-:S13]  /*79d0*/  LOP3.LUT P1, RZ, R122, 0x4000, RZ, 0xc0, !PT ;  /* 0x000040007aff7812 */ /* 0x000fda000782c0ff */
[----:B---3--:R-:W-:Y:S02]  /*79e0*/  @!P1 SHF.R.U32.HI R41, RZ, 0x10, R123 ;  /* 0x00000010ff299819 */ /* 0x008fe4000001167b */
[----:B------:R-:W-:Y:S01]  /*79f0*/  PRMT R111, RZ, 0x7610, R111 ;  /* 0x00007610ff6f7816 */ /* 0x000fe2000000006f */
[----:B------:R0:W-:Y:S04]  /*7a00*/  STL [R1+0x1c], R117 ;  /* 0x00001c7501007387 */ /* 0x0001e80000100800 */
[----:B------:R1:W-:Y:S04]  /*7a10*/  STL.S16 [R1+0x284], R119 ;  /* 0x0002847701007387 */ /* 0x0003e80000100600 */
[----:B0-----:R-:W3:Y:S04]  /*7a20*/  LDL.LU R117, [R1+0x290] ;  /* 0x0002900001757983 */ /* 0x001ee80000300800 */
[----:B------:R0:W-:Y:S04]  /*7a30*/  STL [R1+0x11c], R109 ;  /* 0x00011c6d01007387 */ /* 0x0001e80000100800 */
[----:B-1----:R-:W3:Y:S04]  /*7a40*/  LDL.LU R119, [R1+0x298] ;  /* 0x0002980001777983 */ /* 0x002ee80000300800 */
[----:B0-----:R-:W5:Y:S01]  /*7a50*/  LDL.LU R109, [R1+0x520] ;  /* 0x00052000016d7983 */ /* 0x001f620000300800 */
[----:B--2---:R-:W-:-:S04]  /*7a60*/  PRMT R113, RZ, 0x7610, R113 ;  /* 0x00007610ff717816 */ /* 0x004fc80000000071 */
[----:B------:R-:W-:Y:S02]  /*7a70*/  @!P1 PRMT R113, R41, 0x7610, R113 ;  /* 0x0000761029719816 */ /* 0x000fe40000000071 */
[----:B----4-:R-:W-:-:S04]  /*7a80*/  @!P1 SHF.R.U32.HI R41, RZ, 0x10, R114 ;  /* 0x00000010ff299819 */ /* 0x010fc80000011672 */
[----:B------:R-:W-:-:S05]  /*7a90*/  @!P1 PRMT R111, R41, 0x7610, R111 ;  /* 0x00007610296f9816 */ /* 0x000fca000000006f */
[----:B------:R0:W-:Y:S04]  /*7aa0*/  STL.S16 [R1+0x2d2], R111 ;  /* 0x0002d26f01007387 */ /* 0x0001e80000100600 */
[----:B0-----:R-:W2:Y:S01]  /*7ab0*/  LDL.LU R111, [R1+0x51c] ;  /* 0x00051c00016f7983 */ /* 0x001ea20000300800 */
[----:B------:R-:W-:Y:S01]  /*7ac0*/  HFMA2.MMA R40, -RZ, RZ, 0, 0 ;  /* 0x00000000ff287435 */ /* 0x000fe200000001ff */
[----:B------:R-:W-:-:S04]  /*7ad0*/  PRMT R57, R57, 0x5410, RZ ;  /* 0x0000541039397816 */ /* 0x000fc800000000ff */
[----:B------:R-:W-:-:S05]  /*7ae0*/  @!P0 PRMT R57, R57, 0x5410, R105 ;  /* 0x0000541039398816 */ /* 0x000fca0000000069 */
[----:B------:R0:W4:Y:S02]  /*7af0*/  @!P6 LDG.E R40, [R58.64] ;  /* 0x0000000e3a28e981 */ /* 0x000124000c1e1900 */
[----:B0-----:R-:W-:-:S04]  /*7b00*/  PRMT R58, RZ, 0x7610, R58 ;  /* 0x00007610ff3a7816 */ /* 0x001fc8000000003a */
[----:B------:R-:W-:Y:S02]  /*7b10*/  @!P0 PRMT R58, R101, 0x7610, R58 ;  /* 0x00007610653a8816 */ /* 0x000fe4000000003a */
[----:B------:R-:W-:-:S13]  /*7b20*/  LOP3.LUT P0, RZ, R122, 0x2000, RZ, 0xc0, !PT ;  /* 0x000020007aff7812 */ /* 0x000fda000780c0ff */
[----:B---3--:R-:W-:Y:S02]  /*7b30*/  @!P0 SHF.R.U32.HI R41, RZ, 0x10, R117 ;  /* 0x00000010ff298819 */ /* 0x008fe40000011675 */
[----:B-----5:R-:W-:Y:S01]  /*7b40*/  PRMT R109, RZ, 0x7610, R109 ;  /* 0x00007610ff6d7816 */ /* 0x020fe2000000006d */
[----:B------:R0:W-:Y:S04]  /*7b50*/  STL [R1+0x20], R116 ;  /* 0x0000207401007387 */ /* 0x0001e80000100800 */
[----:B------:R1:W-:Y:S04]  /*7b60*/  STL.S16 [R1+0x2d0], R113 ;  /* 0x0002d07101007387 */ /* 0x0003e80000100600 */
[----:B0-----:R-:W3:Y:S04]  /*7b70*/  LDL.LU R116, [R1+0x28c] ;  /* 0x00028c0001747983 */ /* 0x001ee80000300800 */
[----:B------:R0:W-:Y:S04]  /*7b80*/  STL [R1+0x120], R107 ;  /* 0x0001206b01007387 */ /* 0x0001e80000100800 */
[----:B-1----:R-:W5:Y:S04]  /*7b90*/  LDL.LU R113, [R1+0x294] ;  /* 0x0002940001717983 */ /* 0x002f680000300800 */
[----:B0-----:R-:W4:Y:S01]  /*7ba0*/  LDL.LU R107, [R1+0x518] ;  /* 0x00051800016b7983 */ /* 0x001f220000300800 */
[----:B--2---:R-:W-:-:S04]  /*7bb0*/  PRMT R111, RZ, 0x7610, R111 ;  /* 0x00007610ff6f7816 */ /* 0x004fc8000000006f */
[----:B------:R-:W-:Y:S02]  /*7bc0*/  @!P0 PRMT R111, R41, 0x7610, R111 ;  /* 0x00007610296f8816 */ /* 0x000fe4000000006f */
[----:B------:R-:W-:-:S04]  /*7bd0*/  @!P0 SHF.R.U32.HI R41, RZ, 0x10, R119 ;  /* 0x00000010ff298819 */ /* 0x000fc80000011677 */
[----:B------:R-:W-:-:S05]  /*7be0*/  @!P0 PRMT R109, R41, 0x7610, R109 ;  /* 0x00007610296d8816 */ /* 0x000fca000000006d */
[----:B------:R0:W-:Y:S04]  /*7bf0*/  STL.S16 [R1+0x2ce], R109 ;  /* 0x0002ce6d01007387 */ /* 0x0001e80000100600 */
[----:B0-----:R-:W2:Y:S01]  /*7c00*/  LDL.LU R109, [R1+0x514] ;  /* 0x00051400016d7983 */ /* 0x001ea20000300800 */
[----:B------:R-:W-:Y:S02]  /*7c10*/  PRMT R58, R58, 0x5410, RZ ;  /* 0x000054103a3a7816 */ /* 0x000fe400000000ff */
[----:B------:R-:W-:Y:S02]  /*7c20*/  PRMT R59, RZ, 0x7610, R59 ;  /* 0x00007610ff3b7816 */ /* 0x000fe4000000003b */
[----:B------:R-:W-:Y:S02]  /*7c30*/  @!P2 PRMT R58, R58, 0x5410, R102 ;  /* 0x000054103a3aa816 */ /* 0x000fe40000000066 */
[----:B------:R-:W-:-:S02]  /*7c40*/  @!P2 PRMT R59, R103, 0x7610, R59 ;  /* 0x00007610673ba816 */ /* 0x000fc4000000003b */
[----:B------:R-:W-:Y:S01]  /*7c50*/  LOP3.LUT P2, RZ, R122, 0x1000, RZ, 0xc0, !PT ;  /* 0x000010007aff7812 */ /* 0x000fe2000784c0ff */
[----:B------:R0:W-:Y:S04]  /*7c60*/  STL [R1+0x24], R112 ;  /* 0x0000247001007387 */ /* 0x0001e80000100800 */
[----:B------:R1:W-:Y:S04]  /*7c70*/  STL.S16 [R1+0x2cc], R111 ;  /* 0x0002cc6f01007387 */ /* 0x0003e80000100600 */
[----:B0-----:R-:W5:Y:S04]  /*7c80*/  LDL.LU R112, [R1+0x288] ;  /* 0x0002880001707983 */ /* 0x001f680000300800 */
[----:B------:R0:W-:Y:S01]  /*7c90*/  STL [R1+0x124], R106 ;  /* 0x0001246a01007387 */ /* 0x0001e20000100800 */
[----:B---3--:R-:W-:-:S03]  /*7ca0*/  @!P2 SHF.R.U32.HI R41, RZ, 0x10, R116 ;  /* 0x00000010ff29a819 */ /* 0x008fc60000011674 */
[----:B-1----:R-:W3:Y:S04]  /*7cb0*/  LDL.LU R111, [R1+0x24c] ;  /* 0x00024c00016f7983 */ /* 0x002ee80000300800 */
[----:B0-----:R-:W3:Y:S01]  /*7cc0*/  LDL.LU R106, [R1+0x510] ;  /* 0x00051000016a7983 */ /* 0x001ee20000300800 */
[----:B----4-:R-:W-:-:S03]  /*7cd0*/  PRMT R107, RZ, 0x7610, R107 ;  /* 0x00007610ff6b7816 */ /* 0x010fc6000000006b */
[----:B------:R0:W-:Y:S04]  /*7ce0*/  STL [R1+0x28], R110 ;  /* 0x0000286e01007387 */ /* 0x0001e80000100800 */
[----:B------:R1:W-:Y:S04]  /*7cf0*/  STL [R1+0x128], R125 ;  /* 0x0001287d01007387 */ /* 0x0003e80000100800 */
[----:B0-----:R-:W4:Y:S04]  /*7d00*/  LDL.LU R110, [R1+0x248] ;  /* 0x00024800016e7983 */ /* 0x001f280000300800 */
[----:B-1----:R-:W4:Y:S01]  /*7d10*/  LDL.LU R125, [R1+0x508] ;  /* 0x00050800017d7983 */ /* 0x002f220000300800 */
[----:B--2---:R-:W-:-:S04]  /*7d20*/  PRMT R109, RZ, 0x7610, R109 ;  /* 0x00007610ff6d7816 */ /* 0x004fc8000000006d */
[----:B------:R-:W-:Y:S02]  /*7d30*/  @!P2 PRMT R109, R41, 0x7610, R109 ;  /* 0x00007610296da816 */ /* 0x000fe4000000006d */
[----:B-----5:R-:W-:-:S04]  /*7d40*/  @!P2 SHF.R.U32.HI R41, RZ, 0x10, R113 ;  /* 0x00000010ff29a819 */ /* 0x020fc80000011671 */
[----:B------:R-:W-:-:S05]  /*7d50*/  @!P2 PRMT R107, R41, 0x7610, R107 ;  /* 0x00007610296ba816 */ /* 0x000fca000000006b */
[----:B------:R0:W-:Y:S04]  /*7d60*/  STL.S16 [R1+0x2c2], R107 ;  /* 0x0002c26b01007387 */ /* 0x0001e80000100600 */
[----:B0-----:R-:W2:Y:S01]  /*7d70*/  LDL.LU R107, [R1+0x50c] ;  /* 0x00050c00016b7983 */ /* 0x001ea20000300800 */
[----:B------:R-:W-:-:S04]  /*7d80*/  PRMT R78, RZ, 0x7610, R78 ;  /* 0x00007610ff4e7816 */ /* 0x000fc8000000004e */
[----:B------:R-:W-:Y:S02]  /*7d90*/  @!P3 PRMT R78, R118, 0x7610, R78 ;  /* 0x00007610764eb816 */ /* 0x000fe4000000004e */
[----:B------:R-:W-:Y:S02]  /*7da0*/  PRMT R79, RZ, 0x7610, R79 ;  /* 0x00007610ff4f7816 */ /* 0x000fe4000000004f */
[----:B------:R-:W-:Y:S02]  /*7db0*/  PRMT R78, R78, 0x5410, RZ ;  /* 0x000054104e4e7816 */ /* 0x000fe400000000ff */
[----:B------:R-:W-:Y:S02]  /*7dc0*/  @!P1 PRMT R79, R114, 0x7610, R79 ;  /* 0x00007610724f9816 */ /* 0x000fe4000000004f */
[----:B------:R-:W-:Y:S02]  /*7dd0*/  @!P1 PRMT R78, R78, 0x5410, R123 ;  /* 0x000054104e4e9816 */ /* 0x000fe4000000007b */
[----:B------:R-:W-:-:S02]  /*7de0*/  LOP3.LUT P1, RZ, R122, 0x800, RZ, 0xc0, !PT ;  /* 0x000008007aff7812 */ /* 0x000fc4000782c0ff */
[----:B------:R-:W-:Y:S02]  /*7df0*/  PRMT R79, R79, 0x5410, RZ ;  /* 0x000054104f4f7816 */ /* 0x000fe400000000ff */
[----:B------:R-:W-:Y:S02]  /*7e00*/  PRMT R97, RZ, 0x7610, R97 ;  /* 0x00007610ff617816 */ /* 0x000fe40000000061 */
[----:B------:R-:W-:Y:S02]  /*7e10*/  @!P0 PRMT R79, R79, 0x5410, R117 ;  /* 0x000054104f4f8816 */ /* 0x000fe40000000075 */
[----:B------:R-:W-:Y:S02]  /*7e20*/  @!P0 PRMT R97, R119, 0x7610, R97 ;  /* 0x0000761077618816 */ /* 0x000fe40000000061 */
[----:B------:R-:W-:-:S03]  /*7e30*/  LOP3.LUT P0, RZ, R122, 0x400, RZ, 0xc0, !PT ;  /* 0x000004007aff7812 */ /* 0x000fc6000780c0ff */
[----:B------:R-:W-:Y:S02]  /*7e40*/  @!P1 SHF.R.U32.HI R41, RZ, 0x10, R112 ;  /* 0x00000010ff299819 */ /* 0x000fe40000011670 */
[----:B---3--:R-:W-:Y:S02]  /*7e50*/  PRMT R106, RZ, 0x7610, R106 ;  /* 0x00007610ff6a7816 */ /* 0x008fe4000000006a */
[----:B----4-:R-:W-:Y:S01]  /*7e60*/  PRMT R125, RZ, 0x7610, R125 ;  /* 0x00007610ff7d7816 */ /* 0x010fe2000000007d */
[----:B------:R0:W-:Y:S04]  /*7e70*/  STL.S16 [R1+0x2c0], R109 ;  /* 0x0002c06d01007387 */ /* 0x0001e80000100600 */
[----:B------:R1:W-:Y:S04]  /*7e80*/  STL [R1+0x2c], R108 ;  /* 0x00002c6c01007387 */ /* 0x0003e80000100800 */
[----:B0-----:R-:W3:Y:S04]  /*7e90*/  LDL.LU R109, [R1+0x224] ;  /* 0x00022400016d7983 */ /* 0x001ee80000300800 */
[----:B-1----:R-:W4:Y:S01]  /*7ea0*/  LDL.LU R108, [R1+0x220] ;  /* 0x00022000016c7983 */ /* 0x002f220000300800 */
[----:B--2---:R-:W-:-:S04]  /*7eb0*/  PRMT R107, RZ, 0x7610, R107 ;  /* 0x00007610ff6b7816 */ /* 0x004fc8000000006b */
[----:B------:R-:W-:Y:S02]  /*7ec0*/  @!P1 PRMT R107, R41, 0x7610, R107 ;  /* 0x00007610296b9816 */ /* 0x000fe4000000006b */
[----:B------:R-:W-:-:S04]  /*7ed0*/  @!P1 SHF.R.U32.HI R41, RZ, 0x10, R111 ;  /* 0x00000010ff299819 */ /* 0x000fc8000001166f */
[----:B------:R-:W-:Y:S02]  /*7ee0*/  @!P1 PRMT R106, R41, 0x7610, R106 ;  /* 0x00007610296a9816 */ /* 0x000fe4000000006a */
[----:B------:R-:W-:-:S04]  /*7ef0*/  @!P0 SHF.R.U32.HI R41, RZ, 0x10, R110 ;  /* 0x00000010ff298819 */ /* 0x000fc8000001166e */
[----:B------:R-:W-:-:S05]  /*7f00*/  @!P0 PRMT R125, R41, 0x7610, R125 ;  /* 0x00007610297d8816 */ /* 0x000fca000000007d */
[----:B------:R0:W-:Y:S04]  /*7f10*/  STL.S16 [R1+0x2b0], R125 ;  /* 0x0002b07d01007387 */ /* 0x0001e80000100600 */
[----:B0-----:R-:W2:Y:S01]  /*7f20*/  LDL.LU R125, [R1+0x500] ;  /* 0x00050000017d7983 */ /* 0x001ea20000300800 */
[----:B------:R-:W-:-:S04]  /*7f30*/  PRMT R59, R59, 0x5410, RZ ;  /* 0x000054103b3b7816 */ /* 0x000fc800000000ff */
[----:B------:R-:W-:Y:S02]  /*7f40*/  @!P3 PRMT R59, R59, 0x5410, R124 ;  /* 0x000054103b3bb816 */ /* 0x000fe4000000007c */
[----:B------:R-:W-:Y:S02]  /*7f50*/  LOP3.LUT P3, RZ, R122, 0x200, RZ, 0xc0, !PT ;  /* 0x000002007aff7812 */ /* 0x000fe4000786c0ff */
[----:B------:R-:W-:Y:S02]  /*7f60*/  PRMT R104, RZ, 0x7610, R104 ;  /* 0x00007610ff687816 */ /* 0x000fe40000000068 */
[----:B---3--:R-:W-:-:S04]  /*7f70*/  @!P0 SHF.R.U32.HI R41, RZ, 0x10, R109 ;  /* 0x00000010ff298819 */ /* 0x008fc8000001166d */
[----:B------:R-:W-:-:S05]  /*7f80*/  @!P0 PRMT R104, R41, 0x7610, R104 ;  /* 0x0000761029688816 */ /* 0x000fca0000000068 */
[----:B----4-:R-:W-:Y:S01]  /*7f90*/  @!P3 SHF.R.U32.HI R41, RZ, 0x10, R108 ;  /* 0x00000010ff29b819 */ /* 0x010fe2000001166c */
[----:B------:R0:W-:Y:S04]  /*7fa0*/  STL.S16 [R1+0x2bc], R107 ;  /* 0x0002bc6b01007387 */ /* 0x0001e80000100600 */
[----:B0-----:R-:W3:Y:S04]  /*7fb0*/  LDL.LU R107, [R1+0x21c] ;  /* 0x00021c00016b7983 */ /* 0x001ee80000300800 */
[----:B------:R0:W-:Y:S04]  /*7fc0*/  STL [R1+0x34], R102 ;  /* 0x0000346601007387 */ /* 0x0001e80000100800 */
[----:B0-----:R-:W4:Y:S01]  /*7fd0*/  LDL.LU R102, [R1+0x4f8] ;  /* 0x0004f80001667983 */ /* 0x001f220000300800 */
[----:B--2---:R-:W-:-:S04]  /*7fe0*/  PRMT R125, RZ, 0x7610, R125 ;  /* 0x00007610ff7d7816 */ /* 0x004fc8000000007d */
[----:B------:R-:W-:-:S05]  /*7ff0*/  @!P3 PRMT R125, R41, 0x7610, R125 ;  /* 0x00007610297db816 */ /* 0x000fca000000007d */
[----:B------:R0:W-:Y:S04]  /*8000*/  STL.S16 [R1+0x2ac], R125 ;  /* 0x0002ac7d01007387 */ /* 0x0001e80000100600 */
[----:B0-----:R-:W2:Y:S01]  /*8010*/  LDL.LU R125, [R1+0x4f4] ;  /* 0x0004f400017d7983 */ /* 0x001ea20000300800 */
[----:B---3--:R-:W-:-:S03]  /*8020*/  @!P3 SHF.R.U32.HI R41, RZ, 0x10, R107 ;  /* 0x00000010ff29b819 */ /* 0x008fc6000001166b */
[----:B------:R-:W-:Y:S04]  /*8030*/  STL.S16 [R1+0x22a], RZ ;  /* 0x00022aff01007387 */ /* 0x000fe80000100600 */
[----:B------:R0:W-:Y:S04]  /*8040*/  STL.S16 [R1+0x2be], R106 ;  /* 0x0002be6a01007387 */ /* 0x0001e80000100600 */
[----:B0-----:R-:W3:Y:S01]  /*8050*/  LDL.LU R106, [R1+0x218] ;  /* 0x00021800016a7983 */ /* 0x001ee20000300800 */
[----:B--2---:R-:W-:-:S04]  /*8060*/  PRMT R125, RZ, 0x7610, R125 ;  /* 0x00007610ff7d7816 */ /* 0x004fc8000000007d */
[----:B------:R-:W-:Y:S02]  /*8070*/  @!P3 PRMT R125, R41, 0x7610, R125 ;  /* 0x00007610297db816 */ /* 0x000fe4000000007d */
[----:B------:R-:W-:-:S04]  /*8080*/  PRMT R41, RZ, 0x7610, R41 ;  /* 0x00007610ff297816 */ /* 0x000fc80000000029 */
[----:B----4-:R-:W-:Y:S01]  /*8090*/  PRMT R102, R41, 0x7610, R102 ;  /* 0x0000761029667816 */ /* 0x010fe20000000066 */
[----:B------:R0:W-:Y:S04]  /*80a0*/  STL.S16 [R1+0x228], R41 ;  /* 0x0002282901007387 */ /* 0x0001e80000100600 */
[----:B------:R1:W-:Y:S04]  /*80b0*/  STL.S16 [R1+0x2ae], R125 ;  /* 0x0002ae7d01007387 */ /* 0x0003e80000100600 */
[----:B0-----:R-:W2:Y:S04]  /*80c0*/  LDL.S16 R41, [R1+0x22a] ;  /* 0x00022a0001297983 */ /* 0x001ea80000100600 */
[----:B-1----:R-:W4:Y:S01]  /*80d0*/  LDL.LU R125, [R1+0x4f0] ;  /* 0x0004f000017d7983 */ /* 0x002f220000300800 */
[----:B------:R-:W-:-:S02]  /*80e0*/  PRMT R97, R97, 0x5410, RZ ;  /* 0x0000541061617816 */ /* 0x000fc400000000ff */
[----:B------:R-:W-:Y:S02]  /*80f0*/  PRMT R98, RZ, 0x7610, R98 ;  /* 0x00007610ff627816 */ /* 0x000fe40000000062 */
[----:B------:R-:W-:Y:S02]  /*8100*/  @!P2 PRMT R97, R97, 0x5410, R116 ;  /* 0x000054106161a816 */ /* 0x000fe40000000074 */
[----:B------:R-:W-:Y:S02]  /*8110*/  @!P2 PRMT R98, R113, 0x7610, R98 ;  /* 0x000076107162a816 */ /* 0x000fe40000000062 */
[----:B------:R-:W-:Y:S01]  /*8120*/  LOP3.LUT P2, RZ, R122, 0x100, RZ, 0xc0, !PT ;  /* 0x000001007aff7812 */ /* 0x000fe2000784c0ff */
[----:B------:R0:W-:Y:S04]  /*8130*/  STL [R1+0x30], R105 ;  /* 0x0000306901007387 */ /* 0x0001e80000100800 */
[----:B0-----:R-:W5:Y:S04]  /*8140*/  LDL.LU R105, [R1+0x214] ;  /* 0x0002140001697983 */ /* 0x001f680000300800 */
[----:B------:R0:W-:Y:S04]  /*8150*/  STL [R1+0x38], R124 ;  /* 0x0000387c01007387 */ /* 0x0001e80000100800 */
[----:B0-----:R-:W5:Y:S01]  /*8160*/  LDL.LU R124, [R1+0x4e4] ;  /* 0x0004e400017c7983 */ /* 0x001f620000300800 */
[----:B--2---:R-:W-:-:S02]  /*8170*/  @!P3 PRMT R41, R107, 0x7610, R41 ;  /* 0x000076106b29b816 */ /* 0x004fc40000000029 */
[----:B----4-:R-:W-:-:S03]  /*8180*/  PRMT R125, RZ, 0x7610, R125 ;  /* 0x00007610ff7d7816 */ /* 0x010fc6000000007d */
[----:B------:R3:W-:Y:S02]  /*8190*/  @!P3 STL.S16 [R1+0x22a], R41 ;  /* 0x00022a290100b387 */ /* 0x0007e40000100600 */
        /* <DEDUP_REMOVED lines=20> */
[----:B------:R-:W-:Y:S02]  /*82e0*/  LOP3.LUT P1, RZ, R122, 0x80, RZ, 0xc0, !PT ;  /* 0x000000807aff7812 */ /* 0x000fe4000782c0ff */
[----:B------:R-:W-:-:S05]  /*82f0*/  @!P2 PRMT R124, R106, 0x7610, R124 ;  /* 0x000076106a7ca816 */ /* 0x000fca000000007c */
[----:B------:R0:W-:Y:S04]  /*8300*/  @!P2 STL.S16 [R1+0x230], R124 ;  /* 0x0002307c0100a387 */ /* 0x0001e80000100600 */
        /* <DEDUP_REMOVED lines=15> */
[----:B0-----:R-:W3:Y:S04]  /*8400*/  LDL.LU R115, [R1+0x504] ;  /* 0x0005040001737983 */ /* 0x001ee80000300800 */
[----:B------:R0:W-:Y:S04]  /*8410*/  STL [R1+0x3c], R123 ;  /* 0x00003c7b01007387 */ /* 0x0001e80000100800 */
[----:B0-----:R-:W4:Y:S01]  /*8420*/  LDL.LU R123, [R1+0x4d0] ;  /* 0x0004d000017b7983 */ /* 0x001f220000300800 */
[----:B--2---:R-:W-:-:S05]  /*8430*/  @!P1 PRMT R124, R104, 0x7610, R124 ;  /* 0x00007610687c9816 */ /* 0x004fca000000007c */
[----:B------:R0:W-:Y:S04]  /*8440*/  @!P1 STL.S16 [R1+0x22c], R124 ;  /* 0x00022c7c01009387 */ /* 0x0001e80000100600 */
[----:B0-----:R-:W2:Y:S01]  /*8450*/  LDL.LU R124, [R1+0x4c8] ;  /* 0x0004c800017c7983 */ /* 0x001ea20000300800 */
[----:B---3--:R-:W-:Y:S02]  /*8460*/  PRMT R115, R115, 0x5410, RZ ;  /* 0x0000541073737816 */ /* 0x008fe400000000ff */
[----:B------:R-:W-:Y:S02]  /*8470*/  PRMT R120, RZ, 0x7610, R120 ;  /* 0x00007610ff787816 */ /* 0x000fe40000000078 */
[----:B------:R-:W-:Y:S02]  /*8480*/  @!P0 PRMT R115, R115, 0x5410, R110 ;  /* 0x0000541073738816 */ /* 0x000fe4000000006e */
[----:B------:R-:W-:-:S02]  /*8490*/  @!P0 PRMT R120, R109, 0x7610, R120 ;  /* 0x000076106d788816 */ /* 0x000fc40000000078 */
[----:B------:R-:W-:Y:S02]  /*84a0*/  LOP3.LUT P0, RZ, R122, 0x40, RZ, 0xc0, !PT ;  /* 0x000000407aff7812 */ /* 0x000fe4000780c0ff */
[----:B------:R-:W-:-:S04]  /*84b0*/  PRMT R41, RZ, 0x7610, R41 ;  /* 0x00007610ff297816 */ /* 0x000fc80000000029 */
[----:B------:R-:W-:Y:S02]  /*84c0*/  @!P1 PRMT R41, R125, 0x7610, R41 ;  /* 0x000076107d299816 */ /* 0x000fe40000000029 */
[----:B----4-:R-:W-:-:S03]  /*84d0*/  PRMT R123, RZ, 0x7610, R123 ;  /* 0x00007610ff7b7816 */ /* 0x010fc6000000007b */
[----:B------:R-:W-:Y:S04]  /*84e0*/  STL.S16 [R1+0x22e], R41 ;  /* 0x00022e2901007387 */ /* 0x000fe80000100600 */
[----:B------:R0:W-:Y:S04]  /*84f0*/  STL [R1+0x138], R118 ;  /* 0x0001387601007387 */ /* 0x0001e80000100800 */
[----:B0-----:R-:W3:Y:S01]  /*8500*/  LDL.LU R118, [R1+0x4d4] ;  /* 0x0004d40001767983 */ /* 0x001ee20000300800 */
[----:B--2---:R-:W-:-:S04]  /*8510*/  @!P0 SHF.R.U32.HI R41, RZ, 0x10, R124 ;  /* 0x00000010ff298819 */ /* 0x004fc8000001167c */
[----:B------:R-:W-:-:S05]  /*8520*/  @!P0 PRMT R123, R41, 0x7610, R123 ;  /* 0x00007610297b8816 */ /* 0x000fca000000007b */
[----:B------:R0:W-:Y:S04]  /*8530*/  STL.S16 [R1+0x290], R123 ;  /* 0x0002907b01007387 */ /* 0x0001e80000100600 */
[----:B0-----:R-:W2:Y:S01]  /*8540*/  LDL.LU R123, [R1+0x4bc] ;  /* 0x0004bc00017b7983 */ /* 0x001ea20000300800 */
[----:B---3--:R-:W-:Y:S02]  /*8550*/  PRMT R118, RZ, 0x7610, R118 ;  /* 0x00007610ff767816 */ /* 0x008fe40000000076 */
[----:B--2---:R-:W-:-:S04]  /*8560*/  @!P0 SHF.R.U32.HI R41, RZ, 0x10, R123 ;  /* 0x00000010ff298819 */ /* 0x004fc8000001167b */
[----:B------:R-:W-:Y:S02]  /*8570*/  @!P0 PRMT R118, R41, 0x7610, R118 ;  /* 0x0000761029768816 */ /* 0x000fe40000000076 */
[----:B------:R-:W-:Y:S02]  /*8580*/  MOV R41, R119 ;  /* 0x0000007700297202 */ /* 0x000fe40000000f00 */
[----:B------:R-:W2:Y:S04]  /*8590*/  LDL.LU R119, [R1+0x4b4] ;  /* 0x0004b40001777983 */ /* 0x000ea80000300800 */
[----:B------:R0:W-:Y:S04]  /*85a0*/  STL.S16 [R1+0x292], R118 ;  /* 0x0002927601007387 */ /* 0x0001e80000100600 */
[----:B0-----:R-:W3:Y:S01]  /*85b0*/  LDL.LU R118, [R1+0x4b8] ;  /* 0x0004b80001767983 */ /* 0x001ee20000300800 */
[----:B------:R-:W-:-:S03]  /*85c0*/  LOP3.LUT P2, RZ, R122, 0x20, RZ, 0xc0, !PT ;  /* 0x000000207aff7812 */ /* 0x000fc6000784c0ff */
[----:B------:R-:W-:Y:S04]  /*85d0*/  STL [R1+0x140], R41 ;  /* 0x0001402901007387 */ /* 0x000fe80000100800 */
[----:B------:R0:W-:Y:S04]  /*85e0*/  STL [R1+0x40], R117 ;  /* 0x0000407501007387 */ /* 0x0001e80000100800 */
[----:B0-----:R-:W4:Y:S02]  /*85f0*/  LDL.LU R117, [R1+0x4c0] ;  /* 0x0004c00001757983 */ /* 0x001f240000300800 */
[----:B--2---:R-:W-:-:S02]  /*8600*/  @!P2 SHF.R.U32.HI R41, RZ, 0x10, R119 ;  /* 0x00000010ff29a819 */ /* 0x004fc40000011677 */
[----:B---3--:R-:W-:-:S04]  /*8610*/  PRMT R118, RZ, 0x7610, R118 ;  /* 0x00007610ff767816 */ /* 0x008fc80000000076 */
[----:B------:R-:W-:-:S05]  /*8620*/  @!P2 PRMT R118, R41, 0x7610, R118 ;  /* 0x000076102976a816 */ /* 0x000fca0000000076 */
[----:B------:R0:W-:Y:S04]  /*8630*/  STL.S16 [R1+0x28c], R118 ;  /* 0x00028c7601007387 */ /* 0x0001e80000100600 */
[----:B0-----:R-:W2:Y:S01]  /*8640*/  LDL.LU R118, [R1+0x4ac] ;  /* 0x0004ac0001767983 */ /* 0x001ea20000300800 */
[----:B----4-:R-:W-:-:S03]  /*8650*/  PRMT R117, RZ, 0x7610, R117 ;  /* 0x00007610ff757816 */ /* 0x010fc60000000075 */
        /* <DEDUP_REMOVED lines=32> */
[----:B------:R-:W-:Y:S02]  /*8860*/  LOP3.LUT P3, RZ, R122, 0x8, RZ, 0xc0, !PT ;  /* 0x000000087aff7812 */ /* 0x000fe4000786c0ff */
[----:B------:R-:W-:Y:S02]  /*8870*/  MOV R41, R111 ;  /* 0x0000006f00297202 */ /* 0x000fe40000000f00 */
[----:B---3--:R-:W-:Y:S01]  /*8880*/  PRMT R112, RZ, 0x7610, R112 ;  /* 0x00007610ff707816 */ /* 0x008fe20000000070 */
[----:B------:R-:W3:Y:S04]  /*8890*/  LDL.LU R111, [R1+0x494] ;  /* 0x00049400016f7983 */ /* 0x000ee80000300800 */
[----:B------:R-:W-:Y:S04]  /*88a0*/  STL [R1+0x148], R41 ;  /* 0x0001482901007387 */ /* 0x000fe80000100800 */
[----:B------:R0:W-:Y:S01]  /*88b0*/  STL [R1+0x4c], R110 ;  /* 0x00004c6e01007387 */ /* 0x0001e20000100800 */
[----:B------:R-:W-:-:S02]  /*88c0*/  PRMT R120, R120, 0x5410, RZ ;  /* 0x0000541078787816 */ /* 0x000fc400000000ff */
[----:B------:R-:W-:Y:S01]  /*88d0*/  PRMT R121, R121, 0x5410, RZ ;  /* 0x0000541079797816 */ /* 0x000fe200000000ff */
[----:B------:R1:W-:Y:S04]  /*88e0*/  STL [R1+0x50], R108 ;  /* 0x0000506c01007387 */ /* 0x0003e80000100800 */
[----:B------:R4:W-:Y:S04]  /*88f0*/  STL [R1+0x13c], R114 ;  /* 0x00013c7201007387 */ /* 0x0009e80000100800 */
[----:B0-----:R-:W5:Y:S01]  /*8900*/  LDL.LU R110, [R1+0x488] ;  /* 0x00048800016e7983 */ /* 0x001f620000300800 */
[----:B------:R-:W-:-:S03]  /*8910*/  PRMT R115, RZ, 0x7610, R115 ;  /* 0x00007610ff737816 */ /* 0x000fc60000000073 */
[----:B------:R0:W-:Y:S01]  /*8920*/  STL [R1+0x54], R106 ;  /* 0x0000546a01007387 */ /* 0x0001e20000100800 */
[----:B------:R-:W-:-:S03]  /*8930*/  LOP3.LUT P1, RZ, R122, 0x1, RZ, 0xc0, !PT ;  /* 0x000000017aff7812 */ /* 0x000fc6000782c0ff */
[----:B------:R-:W-:Y:S04]  /*8940*/  STL [R1+0x58], R104 ;  /* 0x0000586801007387 */ /* 0x000fe80000100800 */
[----:B------:R-:W-:Y:S04]  /*8950*/  STL [R1+0x134], R103 ;  /* 0x0001346701007387 */ /* 0x000fe80000100800 */
[----:B------:R-:W5:Y:S01]  /*8960*/  LDL.LU R102, [R1+0x4ec] ;  /* 0x0004ec0001667983 */ /* 0x000f620000300800 */
[----:B--2---:R-:W-:-:S03]  /*8970*/  @!P3 SHF.R.U32.HI R41, RZ, 0x10, R113 ;  /* 0x00000010ff29b819 */ /* 0x004fc60000011671 */
[----:B-1----:R-:W2:Y:S01]  /*8980*/  LDL.LU R108, [R1+0x470] ;  /* 0x00047000016c7983 */ /* 0x002ea20000300800 */
[----:B------:R-:W-:-:S03]  /*8990*/  @!P3 PRMT R112, R41, 0x7610, R112 ;  /* 0x000076102970b816 */ /* 0x000fc60000000070 */
[----:B----4-:R-:W4:Y:S04]  /*89a0*/  LDL.LU R114, [R1+0x4c4] ;  /* 0x0004c40001727983 */ /* 0x010f280000300800 */
[----:B------:R1:W-:Y:S01]  /*89b0*/  STL.S16 [R1+0x24a], R112 ;  /* 0x00024a7001007387 */ /* 0x0003e20000100600 */
[----:B---3--:R-:W-:-:S03]  /*89c0*/  PRMT R111, RZ, 0x7610, R111 ;  /* 0x00007610ff6f7816 */ /* 0x008fc6000000006f */
[----:B0-----:R-:W3:Y:S01]  /*89d0*/  LDL.LU R106, [R1+0x458] ;  /* 0x00045800016a7983 */ /* 0x001ee20000300800 */
[----:B-----5:R-:W-:-:S03]  /*89e0*/  PRMT R110, RZ, 0x7610, R110 ;  /* 0x00007610ff6e7816 */ /* 0x020fc6000000006e */
[----:B-1----:R-:W5:Y:S01]  /*89f0*/  LDL.LU R112, [R1+0x484] ;  /* 0x0004840001707983 */ /* 0x002f620000300800 */
[----:B------:R-:W-:Y:S02]  /*8a00*/  @!P0 PRMT R120, R120, 0x5410, R124 ;  /* 0x0000541078788816 */ /* 0x000fe4000000007c */
[----:B------:R-:W-:Y:S01]  /*8a10*/  @!P0 PRMT R121, R121, 0x5410, R123 ;  /* 0x0000541079798816 */ /* 0x000fe2000000007b */
[----:B------:R-:W2:Y:S01]  /*8a20*/  LDL.LU R104, [R1+0x440] ;  /* 0x0004400001687983 */ /* 0x000ea20000300800 */
[----:B------:R-:W-:-:S03]  /*8a30*/  @!P2 PRMT R115, R118, 0x7610, R115 ;  /* 0x000076107673a816 */ /* 0x000fc60000000073 */
[----:B------:R-:W2:Y:S01]  /*8a40*/  LDL.LU R103, [R1+0x4e8] ;  /* 0x0004e80001677983 */ /* 0x000ea20000300800 */
[----:B-----5:R-:W-:-:S04]  /*8a50*/  @!P3 SHF.R.U32.HI R41, RZ, 0x10, R112 ;  /* 0x00000010ff29b819 */ /* 0x020fc80000011670 */
[----:B------:R-:W-:-:S05]  /*8a60*/  @!P3 PRMT R111, R41, 0x7610, R111 ;  /* 0x00007610296fb816 */ /* 0x000fca000000006f */
[----:B------:R0:W-:Y:S04]  /*8a70*/  STL.S16 [R1+0x24c], R111 ;  /* 0x00024c6f01007387 */ /* 0x0001e80000100600 */
[----:B0-----:R-:W5:Y:S01]  /*8a80*/  LDL.LU R111, [R1+0x480] ;  /* 0x00048000016f7983 */ /* 0x001f620000300800 */
[----:B------:R-:W-:-:S05]  /*8a90*/  @!P3 PRMT R110, R113, 0x7610, R110 ;  /* 0x00007610716eb816 */ /* 0x000fca000000006e */
[----:B------:R0:W-:Y:S04]  /*8aa0*/  STL.S16 [R1+0x244], R110 ;  /* 0x0002446e01007387 */ /* 0x0001e80000100600 */
[----:B0-----:R-:W2:Y:S01]  /*8ab0*/  LDL.LU R110, [R1+0x478] ;  /* 0x00047800016e7983 */ /* 0x001ea20000300800 */
[----:B-----5:R-:W-:-:S04]  /*8ac0*/  PRMT R111, RZ, 0x7610, R111 ;  /* 0x00007610ff6f7816 */ /* 0x020fc8000000006f */
[----:B------:R-:W-:-:S05]  /*8ad0*/  @!P3 PRMT R111, R112, 0x7610, R111 ;  /* 0x00007610706fb816 */ /* 0x000fca000000006f */
[----:B------:R0:W-:Y:S04]  /*8ae0*/  STL.S16 [R1+0x248], R111 ;  /* 0x0002486f01007387 */ /* 0x0001e80000100600 */
[----:B0-----:R-:W5:Y:S01]  /*8af0*/  LDL.LU R111, [R1+0x474] ;  /* 0x00047400016f7983 */ /* 0x001f620000300800 */
[----:B------:R-:W-:Y:S02]  /*8b00*/  LOP3.LUT P0, RZ, R122, 0x4, RZ, 0xc0, !PT ;  /* 0x000000047aff7812 */ /* 0x000fe4000780c0ff */
[----:B------:R-:W-:Y:S02]  /*8b10*/  MOV R41, R109 ;  /* 0x0000006d00297202 */ /* 0x000fe40000000f00 */
[----:B--2---:R-:W-:Y:S01]  /*8b20*/  PRMT R110, RZ, 0x7610, R110 ;  /* 0x00007610ff6e7816 */ /* 0x004fe2000000006e */
[----:B------:R-:W2:Y:S04]  /*8b30*/  LDL.LU R109, [R1+0x47c] ;  /* 0x00047c00016d7983 */ /* 0x000ea80000300800 */
[----:B------:R5:W-:Y:S04]  /*8b40*/  STL [R1+0x14c], R41 ;  /* 0x00014c2901007387 */ /* 0x000be80000100800 */
[----:B-----5:R-:W-:-:S04]  /*8b50*/  @!P0 SHF.R.U32.HI R41, RZ, 0x10, R111 ;  /* 0x00000010ff298819 */ /* 0x020fc8000001166f */
[----:B------:R-:W-:-:S05]  /*8b60*/  @!P0 PRMT R110, R41, 0x7610, R110 ;  /* 0x00007610296e8816 */ /* 0x000fca000000006e */
[----:B------:R0:W-:Y:S04]  /*8b70*/  STL.S16 [R1+0x224], R110 ;  /* 0x0002246e01007387 */ /* 0x0001e80000100600 */
[----:B0-----:R-:W5:Y:S01]  /*8b80*/  LDL.LU R110, [R1+0x46c] ;  /* 0x00046c00016e7983 */ /* 0x001f620000300800 */
[----:B--2---:R-:W-:Y:S02]  /*8b90*/  PRMT R109, RZ, 0x7610, R109 ;  /* 0x00007610ff6d7816 */ /* 0x004fe4000000006d */
[----:B-----5:R-:W-:-:S04]  /*8ba0*/  @!P0 SHF.R.U32.HI R41, RZ, 0x10, R110 ;  /* 0x00000010ff298819 */ /* 0x020fc8000001166e */
        /* <DEDUP_REMOVED lines=11> */
[----:B----4-:R-:W-:-:S04]  /*8c60*/  PRMT R114, R114, 0x5410, RZ ;  /* 0x0000541072727816 */ /* 0x010fc800000000ff */
[----:B------:R-:W-:Y:S02]  /*8c70*/  @!P2 PRMT R114, R114, 0x5410, R119 ;  /* 0x000054107272a816 */ /* 0x000fe40000000077 */
[----:B------:R-:W-:Y:S02]  /*8c80*/  LOP3.LUT P2, RZ, R122, 0x2, RZ, 0xc0, !PT ;  /* 0x000000027aff7812 */ /* 0x000fe4000784c0ff */
[----:B------:R-:W-:Y:S02]  /*8c90*/  MOV R41, R107 ;  /* 0x0000006b00297202 */ /* 0x000fe40000000f00 */
[----:B-----5:R-:W-:Y:S01]  /*8ca0*/  PRMT R108, RZ, 0x7610, R108 ;  /* 0x00007610ff6c7816 */ /* 0x020fe2000000006c */
[----:B------:R-:W4:Y:S04]  /*8cb0*/  LDL.LU R107, [R1+0x464] ;  /* 0x00046400016b7983 */ /* 0x000f280000300800 */
[----:B------:R2:W-:Y:S04]  /*8cc0*/  STL [R1+0x150], R41 ;  /* 0x0001502901007387 */ /* 0x0005e80000100800 */
[----:B--2---:R-:W-:-:S04]  /*8cd0*/  @!P2 SHF.R.U32.HI R41, RZ, 0x10, R109 ;  /* 0x00000010ff29a819 */ /* 0x004fc8000001166d */
[----:B------:R-:W-:-:S05]  /*8ce0*/  @!P2 PRMT R108, R41, 0x7610, R108 ;  /* 0x00007610296ca816 */ /* 0x000fca000000006c */
[----:B------:R0:W-:Y:S04]  /*8cf0*/  STL.S16 [R1+0x24e], R108 ;  /* 0x00024e6c01007387 */ /* 0x0001e80000100600 */
[----:B0-----:R-:W2:Y:S01]  /*8d00*/  LDL.LU R108, [R1+0x454] ;  /* 0x00045400016c7983 */ /* 0x001ea20000300800 */
[----:B----4-:R-:W-:Y:S02]  /*8d10*/  PRMT R107, RZ, 0x7610, R107 ;  /* 0x00007610ff6b7816 */ /* 0x010fe4000000006b */
        /* <DEDUP_REMOVED lines=25> */
[----:B------:R-:W-:Y:S02]  /*8eb0*/  LOP3.LUT P0, RZ, R3, 0x80000000, RZ, 0xc0, !PT ;  /* 0x8000000003ff7812 */ /* 0x000fe4000780c0ff */
[----:B--2---:R-:W-:-:S04]  /*8ec0*/  PRMT R105, RZ, 0x7610, R105 ;  /* 0x00007610ff697816 */ /* 0x004fc80000000069 */
[----:B------:R-:W-:-:S05]  /*8ed0*/  @!P1 PRMT R105, R107, 0x7610, R105 ;  /* 0x000076106b699816 */ /* 0x000fca0000000069 */
[----:B------:R0:W-:Y:S04]  /*8ee0*/  STL.S16 [R1+0x210], R105 ;  /* 0x0002106901007387 */ /* 0x0001e80000100600 */
[----:B0-----:R-:W2:Y:S01]  /*8ef0*/  LDL.LU R105, [R1+0x434] ;  /* 0x0004340001697983 */ /* 0x001ea20000300800 */
[----:B------:R-:W-:-:S04]  /*8f00*/  PRMT R41, RZ, 0x7610, R41 ;  /* 0x00007610ff297816 */ /* 0x000fc80000000029 */
[----:B------:R-:W-:Y:S02]  /*8f10*/  @!P1 PRMT R41, R106, 0x7610, R41 ;  /* 0x000076106a299816 */ /* 0x000fe40000000029 */
[----:B------:R-:W-:-:S03]  /*8f20*/  PRMT R104, RZ, 0x7610, R104 ;  /* 0x00007610ff687816 */ /* 0x000fc60000000068 */
[----:B------:R2:W-:Y:S02]  /*8f30*/  STL.S16 [R1+0x212], R41 ;  /* 0x0002122901007387 */ /* 0x0005e40000100600 */
[----:B--2---:R-:W-:-:S04]  /*8f40*/  @!P0 SHF.R.U32.HI R41, RZ, 0x10, R105 ;  /* 0x00000010ff298819 */ /* 0x004fc80000011669 */
[----:B------:R-:W-:-:S05]  /*8f50*/  @!P0 PRMT R104, R41, 0x7610, R104 ;  /* 0x0000761029688816 */ /* 0x000fca0000000068 */
[----:B------:R0:W-:Y:S04]  /*8f60*/  STL.S16 [R1+0x296], R104 ;  /* 0x0002966801007387 */ /* 0x0001e80000100600 */
[----:B0-----:R-:W2:Y:S01]  /*8f70*/  LDL.LU R104, [R1+0x430] ;  /* 0x0004300001687983 */ /* 0x001ea20000300800 */
[----:B------:R-:W-:Y:S02]  /*8f80*/  LOP3.LUT P2, RZ, R3, 0x40000000, RZ, 0xc0, !PT ;  /* 0x4000000003ff7812 */ /* 0x000fe4000784c0ff */
[----:B------:R-:W-:Y:S02]  /*8f90*/  MOV R37, RZ ;  /* 0x000000ff00257202 */ /* 0x000fe40000000f00 */
[----:B------:R-:W-:-:S04]  /*8fa0*/  MOV R33, RZ ;  /* 0x000000ff00217202 */ /* 0x000fc80000000f00 */
[----:B------:R0:W3:Y:S01]  /*8fb0*/  @!P5 LDG.E R37, [R44.64] ;  /* 0x0000000e2c25d981 */ /* 0x0000e2000c1e1900 */
[----:B------:R-:W-:-:S03]  /*8fc0*/  LOP3.LUT P1, RZ, R3, 0x10000000, RZ, 0xc0, !PT ;  /* 0x1000000003ff7812 */ /* 0x000fc6000782c0ff */
[----:B------:R1:W4:Y:S01]  /*8fd0*/  @!P4 LDG.E R33, [R42.64] ;  /* 0x0000000e2a21c981 */ /* 0x000322000c1e1900 */
[----:B0-----:R-:W-:Y:S02]  /*8fe0*/  PRMT R44, RZ, 0x7610, R44 ;  /* 0x00007610ff2c7816 */ /* 0x001fe4000000002c */
[----:B-1----:R-:W-:Y:S02]  /*8ff0*/  PRMT R43, RZ, 0x7610, R43 ;  /* 0x00007610ff2b7816 */ /* 0x002fe4000000002b */
[----:B------:R-:W-:Y:S01]  /*9000*/  PRMT R42, RZ, 0x7610, R42 ;  /* 0x00007610ff2a7816 */ /* 0x000fe2000000002a */
[----:B------:R0:W-:Y:S04]  /*9010*/  STL [R1+0x68], R113 ;  /* 0x0000687101007387 */ /* 0x0001e80000100800 */
[----:B------:R1:W-:Y:S01]  /*9020*/  STL [R1+0x164], R116 ;  /* 0x0001647401007387 */ /* 0x0003e20000100800 */
[----:B0-----:R-:W-:-:S02]  /*9030*/  PRMT R113, R113, 0x5410, RZ ;  /* 0x0000541071717816 */ /* 0x001fc400000000ff */
[----:B-1----:R-:W-:Y:S02]  /*9040*/  PRMT R116, RZ, 0x7610, R116 ;  /* 0x00007610ff747816 */ /* 0x002fe40000000074 */
[----:B------:R-:W-:-:S04]  /*9050*/  PRMT R114, RZ, 0x7610, R114 ;  /* 0x00007610ff727816 */ /* 0x000fc80000000072 */
[----:B------:R-:W-:Y:S02]  /*9060*/  @!P1 PRMT R114, R10, 0x7610, R114 ;  /* 0x000076100a729816 */ /* 0x000fe40000000072 */
[----:B------:R-:W-:Y:S02]  /*9070*/  PRMT R16, RZ, 0x7610, R16 ;  /* 0x00007610ff107816 */ /* 0x000fe40000000010 */
[----:B--2---:R-:W-:-:S04]  /*9080*/  @!P0 SHF.R.U32.HI R41, RZ, 0x10, R104 ;  /* 0x00000010ff298819 */ /* 0x004fc80000011668 */
[----:B------:R-:W-:Y:S02]  /*9090*/  @!P0 PRMT R44, R41, 0x7610, R44 ;  /* 0x00007610292c8816 */ /* 0x000fe4000000002c */
[----:B------:R-:W-:-:S04]  /*90a0*/  @!P2 SHF.R.U32.HI R41, RZ, 0x10, R103 ;  /* 0x00000010ff29a819 */ /* 0x000fc80000011667 */
[----:B------:R-:W-:Y:S02]  /*90b0*/  @!P2 PRMT R43, R41, 0x7610, R43 ;  /* 0x00007610292ba816 */ /* 0x000fe4000000002b */
[----:B------:R-:W-:-:S04]  /*90c0*/  @!P2 SHF.R.U32.HI R41, RZ, 0x10, R102 ;  /* 0x00000010ff29a819 */ /* 0x000fc80000011666 */
[----:B------:R-:W-:-:S05]  /*90d0*/  @!P2 PRMT R42, R41, 0x7610, R42 ;  /* 0x00007610292aa816 */ /* 0x000fca000000002a */
[----:B------:R0:W-:Y:S02]  /*90e0*/  STL.S16 [R1+0x2a4], R42 ;  /* 0x0002a42a01007387 */ /* 0x0001e40000100600 */
[----:B0-----:R-:W-:-:S04]  /*90f0*/  @!P1 SHF.R.U32.HI R42, RZ, 0x10, R8 ;  /* 0x00000010ff2a9819 */ /* 0x001fc80000011608 */
[----:B------:R-:W-:Y:S02]  /*9100*/  @!P1 PRMT R113, R113, 0x5410, R42 ;  /* 0x0000541071719816 */ /* 0x000fe4000000002a */
[----:B------:R-:W-:-:S04]  /*9110*/  @!P1 SHF.R.U32.HI R42, RZ, 0x10, R10 ;  /* 0x00000010ff2a9819 */ /* 0x000fc8000001160a */
[----:B------:R-:W-:Y:S02]  /*9120*/  @!P1 PRMT R116, R42, 0x7610, R116 ;  /* 0x000076102a749816 */ /* 0x000fe40000000074 */
[----:B------:R-:W-:-:S04]  /*9130*/  PRMT R42, RZ, 0x7610, R42 ;  /* 0x00007610ff2a7816 */ /* 0x000fc8000000002a */
[----:B------:R-:W-:Y:S02]  /*9140*/  @!P1 PRMT R42, R8, 0x7610, R42 ;  /* 0x00007610082a9816 */ /* 0x000fe4000000002a */
[----:B------:R-:W-:Y:S01]  /*9150*/  LOP3.LUT P1, RZ, R3, 0x2000000, RZ, 0xc0, !PT ;  /* 0x0200000003ff7812 */ /* 0x000fe2000782c0ff */
[----:B------:R0:W-:-:S12]  /*9160*/  STL.S16 [R1+0x298], R44 ;  /* 0x0002982c01007387 */ /* 0x0001d80000100600 */
[----:B0-----:R-:W-:-:S04]  /*9170*/  @!P1 SHF.R.U32.HI R44, RZ, 0x10, R14 ;  /* 0x00000010ff2c9819 */ /* 0x001fc8000001160e */
[----:B------:R-:W-:-:S05]  /*9180*/  @!P1 PRMT R16, R44, 0x7610, R16 ;  /* 0x000076102c109816 */ /* 0x000fca0000000010 */
[----:B------:R0:W-:Y:S04]  /*9190*/  STL.S16 [R1+0x2a6], R16 ;  /* 0x0002a61001007387 */ /* 0x0001e80000100600 */
[----:B0-----:R-:W2:Y:S01]  /*91a0*/  LDL.LU R16, [R1+0x42c] ;  /* 0x00042c0001107983 */ /* 0x001ea20000300800 */
[----:B------:R-:W-:-:S03]  /*91b0*/  PRMT R15, RZ, 0x7610, R15 ;  /* 0x00007610ff0f7816 */ /* 0x000fc6000000000f */
[----:B------:R0:W-:Y:S04]  /*91c0*/  STL [R1+0x158], R125 ;  /* 0x0001587d01007387 */ /* 0x0001e80000100800 */
[----:B------:R1:W-:Y:S01]  /*91d0*/  STL [R1+0x5c], R124 ;  /* 0x00005c7c01007387 */ /* 0x0003e20000100800 */
[----:B0-----:R-:W-:Y:S02]  /*91e0*/  PRMT R125, R125, 0x5410, RZ ;  /* 0x000054107d7d7816 */ /* 0x001fe400000000ff */
[----:B-1----:R-:W-:Y:S02]  /*91f0*/  PRMT R124, R124, 0x5410, RZ ;  /* 0x000054107c7c7816 */ /* 0x002fe400000000ff */
[----:B------:R-:W-:Y:S02]  /*9200*/  @!P0 PRMT R125, R125, 0x5410, R104 ;  /* 0x000054107d7d8816 */ /* 0x000fe40000000068 */
[----:B------:R-:W-:-:S02]  /*9210*/  @!P0 PRMT R124, R124, 0x5410, R105 ;  /* 0x000054107c7c8816 */ /* 0x000fc40000000069 */
[----:B------:R-:W-:Y:S02]  /*9220*/  LOP3.LUT P0, RZ, R3, 0x8000000, RZ, 0xc0, !PT ;  /* 0x0800000003ff7812 */ /* 0x000fe4000780c0ff */
[----:B--2---:R-:W-:-:S04]  /*9230*/  @!P1 SHF.R.U32.HI R44, RZ, 0x10, R16 ;  /* 0x00000010ff2c9819 */ /* 0x004fc80000011610 */
[----:B------:R-:W-:-:S05]  /*9240*/  @!P1 PRMT R15, R44, 0x7610, R15 ;  /* 0x000076102c0f9816 */ /* 0x000fca000000000f */
[----:B------:R0:W-:Y:S04]  /*9250*/  STL.S16 [R1+0x2a8], R15 ;  /* 0x0002a80f01007387 */ /* 0x0001e80000100600 */
[----:B0-----:R-:W2:Y:S04]  /*9260*/  LDL.LU R15, [R1+0x428] ;  /* 0x00042800010f7983 */ /* 0x001ea80000300800 */
[----:B------:R0:W-:Y:S04]  /*9270*/  STL [R1+0x15c], R123 ;  /* 0x00015c7b01007387 */ /* 0x0001e80000100800 */
[----:B------:R1:W-:Y:S04]  /*9280*/  STL.S16 [R1+0x29a], R43 ;  /* 0x00029a2b01007387 */ /* 0x0003e80000100600 */
[----:B------:R5:W-:Y:S01]  /*9290*/  STL [R1+0x6c], R111 ;  /* 0x00006c6f01007387 */ /* 0x000be20000100800 */
[----:B0-----:R-:W-:-:S02]  /*92a0*/  PRMT R123, R123, 0x5410, RZ ;  /* 0x000054107b7b7816 */ /* 0x001fc400000000ff */
[----:B-1----:R-:W-:Y:S02]  /*92b0*/  @!P0 SHF.R.U32.HI R43, RZ, 0x10, R9 ;  /* 0x00000010ff2b8819 */ /* 0x002fe40000011609 */
[----:B-----5:R-:W-:Y:S02]  /*92c0*/  PRMT R111, RZ, 0x7610, R111 ;  /* 0x00007610ff6f7816 */ /* 0x020fe4000000006f */
[----:B------:R-:W-:Y:S02]  /*92d0*/  @!P2 PRMT R123, R123, 0x5410, R103 ;  /* 0x000054107b7ba816 */ /* 0x000fe40000000067 */
[----:B------:R-:W-:Y:S02]  /*92e0*/  @!P0 PRMT R111, R43, 0x7610, R111 ;  /* 0x000076102b6f8816 */ /* 0x000fe4000000006f */
[----:B------:R-:W-:Y:S02]  /*92f0*/  @!P0 SHF.R.U32.HI R43, RZ, 0x10, R12 ;  /* 0x00000010ff2b8819 */ /* 0x000fe4000001160c */
[----:B------:R-:W-:-:S02]  /*9300*/  PRMT R111, R111, 0x5410, RZ ;  /* 0x000054106f6f7816 */ /* 0x000fc400000000ff */
[----:B------:R-:W-:Y:S02]  /*9310*/  PRMT R42, R42, 0x5410, RZ ;  /* 0x000054102a2a7816 */ /* 0x000fe400000000ff */
[----:B------:R-:W-:Y:S02]  /*9320*/  PRMT R123, RZ, 0x7610, R123 ;  /* 0x00007610ff7b7816 */ /* 0x000fe4000000007b */
[----:B------:R-:W-:Y:S02]  /*9330*/  @!P0 PRMT R111, R111, 0x5410, R43 ;  /* 0x000054106f6f8816 */ /* 0x000fe4000000002b */
[----:B------:R-:W-:Y:S02]  /*9340*/  @!P0 PRMT R42, R42, 0x5410, R9 ;  /* 0x000054102a2a8816 */ /* 0x000fe40000000009 */
[----:B------:R-:W-:Y:S02]  /*9350*/  @!P0 PRMT R123, R12, 0x7610, R123 ;  /* 0x000076100c7b8816 */ /* 0x000fe4000000007b */
[----:B------:R-:W-:-:S02]  /*9360*/  LOP3.LUT P0, RZ, R3, 0x1000000, RZ, 0xc0, !PT ;  /* 0x0100000003ff7812 */ /* 0x000fc4000780c0ff */
[----:B------:R-:W-:-:S11]  /*9370*/  PRMT R17, RZ, 0x7610, R17 ;  /* 0x00007610ff117816 */ /* 0x000fd60000000011 */
[----:B--2---:R-:W-:-:S04]  /*9380*/  @!P0 SHF.R.U32.HI R44, RZ, 0x10, R15 ;  /* 0x00000010ff2c8819 */ /* 0x004fc8000001160f */
[----:B------:R-:W-:-:S05]  /*9390*/  @!P0 PRMT R17, R44, 0x7610, R17 ;  /* 0x000076102c118816 */ /* 0x000fca0000000011 */
[----:B------:R0:W-:Y:S04]  /*93a0*/  STL.S16 [R1+0x2aa], R17 ;  /* 0x0002aa1101007387 */ /* 0x0001e80000100600 */
[----:B0-----:R-:W2:Y:S04]  /*93b0*/  LDL.LU R17, [R1+0x424] ;  /* 0x0004240001117983 */ /* 0x001ea80000300800 */
[----:B------:R0:W-:Y:S04]  /*93c0*/  STL [R1+0x130], R101 ;  /* 0x0001306501007387 */ /* 0x0001e80000100800 */
[----:B0-----:R-:W5:Y:S01]  /*93d0*/  LDL.LU R101, [R1+0x4fc] ;  /* 0x0004fc0001657983 */ /* 0x001f620000300800 */
        /* <DEDUP_REMOVED lines=8> */
[----:B-----5:R-:W-:-:S04]  /*9460*/  @!P3 SHF.R.U32.HI R41, RZ, 0x10, R101 ;  /* 0x00000010ff29b819 */ /* 0x020fc80000011665 */
        /* <DEDUP_REMOVED lines=14> */
[----:B------:R-:W-:-:S04]  /*9550*/  PRMT R124, RZ, 0x7610, R124 ;  /* 0x00007610ff7c7816 */ /* 0x000fc8000000007c */
[----:B------:R-:W-:Y:S02]  /*9560*/  @!P2 PRMT R124, R102, 0x7610, R124 ;  /* 0x00007610667ca816 */ /* 0x000fe4000000007c */
[----:B------:R-:W-:Y:S01]  /*9570*/  LOP3.LUT P2, RZ, R3, 0x4000000, RZ, 0xc0, !PT ;  /* 0x0400000003ff7812 */ /* 0x000fe2000784c0ff */
[----:B------:R-:W-:Y:S01]  /*9580*/  STL [R1+0x70], R109 ;  /* 0x0000706d01007387 */ /* 0x000fe20000100800 */
[----:B------:R-:W-:Y:S02]  /*9590*/  PRMT R116, R116, 0x5410, RZ ;  /* 0x0000541074747816 */ /* 0x000fe400000000ff */
[----:B--2---:R-:W-:-:S04]  /*95a0*/  @!P3 SHF.R.U32.HI R44, RZ, 0x10, R22 ;  /* 0x00000010ff2cb819 */ /* 0x004fc80000011616 */
[----:B------:R-:W-:-:S05]  /*95b0*/  @!P3 PRMT R21, R44, 0x7610, R21 ;  /* 0x000076102c15b816 */ /* 0x000fca0000000015 */
[----:B------:R0:W-:Y:S04]  /*95c0*/  STL.S16 [R1+0x2b8], R21 ;  /* 0x0002b81501007387 */ /* 0x0001e80000100600 */
[----:B0-----:R-:W2:Y:S01]  /*95d0*/  LDL.LU R21, [R1+0x418] ;  /* 0x0004180001157983 */ /* 0x001ea20000300800 */
[----:B------:R-:W-:Y:S02]  /*95e0*/  PRMT R109, RZ, 0x7610, R109 ;  /* 0x00007610ff6d7816 */ /* 0x000fe4000000006d */
[----:B------:R-:W-:-:S04]  /*95f0*/  @!P2 SHF.R.U32.HI R43, RZ, 0x10, R11 ;  /* 0x00000010ff2ba819 */ /* 0x000fc8000001160b */
[----:B------:R-:W-:Y:S02]  /*9600*/  @!P2 PRMT R109, R43, 0x7610, R109 ;  /* 0x000076102b6da816 */ /* 0x000fe4000000006d */
[----:B------:R-:W-:Y:S02]  /*9610*/  @!P2 SHF.R.U32.HI R43, RZ, 0x10, R13 ;  /* 0x00000010ff2ba819 */ /* 0x000fe4000001160d */
[----:B------:R-:W-:Y:S02]  /*9620*/  PRMT R113, RZ, 0x7610, R113 ;  /* 0x00007610ff717816 */ /* 0x000fe40000000071 */
[--C-:B------:R-:W-:Y:S02]  /*9630*/  @!P2 PRMT R116, R116, 0x5410, R43.reuse ;  /* 0x000054107474a816 */ /* 0x100fe4000000002b */
[----:B------:R-:W-:Y:S02]  /*9640*/  PRMT R43, RZ, 0x7610, R43 ;  /* 0x00007610ff2b7816 */ /* 0x000fe4000000002b */
[----:B------:R-:W-:-:S02]  /*9650*/  @!P2 PRMT R113, R13, 0x7610, R113 ;  /* 0x000076100d71a816 */ /* 0x000fc40000000071 */
        /* <DEDUP_REMOVED lines=68> */
[----:B------:R-:W-:Y:S01]  /*9aa0*/  PRMT R99, R99, 0x5410, RZ ;  /* 0x0000541063637816 */ /* 0x000fe200000000ff */
[----:B------:R-:W-:Y:S01]  /*9ab0*/  STL [R1+0x7c], R103 ;  /* 0x00007c6701007387 */ /* 0x000fe20000100800 */
[----:B--2---:R-:W-:-:S04]  /*9ac0*/  @!P1 SHF.R.U32.HI R9, RZ, 0x10, R51 ;  /* 0x00000010ff099819 */ /* 0x004fc80000011633 */
[----:B------:R-:W-:-:S05]  /*9ad0*/  @!P1 PRMT R66, R9, 0x7610, R66 ;  /* 0x0000761009429816 */ /* 0x000fca0000000042 */
[----:B------:R0:W-:Y:S04]  /*9ae0*/  STL.S16 [R1+0x2dc], R66 ;  /* 0x0002dc4201007387 */ /* 0x0001e80000100600 */
[----:B0-----:R-:W2:Y:S01]  /*9af0*/  LDL.LU R66, [R1+0x3f0] ;  /* 0x0003f00001427983 */ /* 0x001ea20000300800 */
[----:B------:R-:W-:Y:S02]  /*9b00*/  PRMT R103, RZ, 0x7610, R103 ;  /* 0x00007610ff677816 */ /* 0x000fe40000000067 */
[----:B------:R-:W-:Y:S02]  /*9b10*/  @!P3 PRMT R99, R99, 0x5410, R20 ;  /* 0x000054106363b816 */ /* 0x000fe40000000014 */
[----:B------:R-:W-:Y:S02]  /*9b20*/  @!P3 PRMT R103, R22, 0x7610, R103 ;  /* 0x000076101667b816 */ /* 0x000fe40000000067 */
[----:B------:R-:W-:-:S02]  /*9b30*/  LOP3.LUT P3, RZ, R3, 0x20000, RZ, 0xc0, !PT ;  /* 0x0002000003ff7812 */ /* 0x000fc4000786c0ff */
        /* <DEDUP_REMOVED lines=52> */
[----:B------:R0:W-:Y:S02]  /*9e80*/  STL [R1+0x174], R106 ;  /* 0x0001746a01007387 */ /* 0x0001e40000100800 */
[----:B0-----:R-:W-:Y:S02]  /*9e90*/  PRMT R106, RZ, 0x7610, R106 ;  /* 0x00007610ff6a7816 */ /* 0x001fe4000000006a */
[----:B--2---:R-:W-:-:S04]  /*9ea0*/  @!P1 SHF.R.U32.HI R9, RZ, 0x10, R46 ;  /* 0x00000010ff099819 */ /* 0x004fc8000001162e */
[----:B------:R-:W-:-:S05]  /*9eb0*/  @!P1 PRMT R47, R9, 0x7610, R47 ;  /* 0x00007610092f9816 */ /* 0x000fca000000002f */
[----:B------:R0:W-:Y:S04]  /*9ec0*/  STL.S16 [R1+0x2ec], R47 ;  /* 0x0002ec2f01007387 */ /* 0x0001e80000100600 */
[----:B0-----:R-:W2:Y:S01]  /*9ed0*/  LDL.LU R47, [R1+0x3d0] ;  /* 0x0003d000012f7983 */ /* 0x001ea20000300800 */
[----:B------:R-:W-:-:S03]  /*9ee0*/  @!P3 PRMT R106, R67, 0x7610, R106 ;  /* 0x00007610436ab816 */ /* 0x000fc6000000006a */
[----:B------:R0:W-:Y:S01]  /*9ef0*/  STL [R1+0x74], R107 ;  /* 0x0000746b01007387 */ /* 0x0001e20000100800 */
[----:B------:R-:W-:-:S04]  /*9f00*/  PRMT R106, R106, 0x5410, RZ ;  /* 0x000054106a6a7816 */ /* 0x000fc800000000ff */
[----:B------:R-:W-:Y:S02]  /*9f10*/  @!P0 PRMT R106, R106, 0x5410, R76 ;  /* 0x000054106a6a8816 */ /* 0x000fe4000000004c */
[----:B0-----:R-:W-:-:S04]  /*9f20*/  PRMT R107, RZ, 0x7610, R107 ;  /* 0x00007610ff6b7816 */ /* 0x001fc8000000006b */
        /* <DEDUP_REMOVED lines=23> */
[----:B------:R-:W-:Y:S02]  /*a0a0*/  PRMT R63, RZ, 0x7610, R63 ;  /* 0x00007610ff3f7816 */ /* 0x000fe4000000003f */
[----:B------:R-:W-:Y:S02]  /*a0b0*/  PRMT R105, R105, 0x5410, RZ ;  /* 0x0000541069697816 */ /* 0x000fe400000000ff */
        /* <DEDUP_REMOVED lines=125> */
[----:B------:R-:W-:Y:S02]  /*a890*/  LOP3.LUT P3, RZ, R2, 0x1, RZ, 0xc0, !PT ;  /* 0x0000000102ff7812 */ /* 0x000fe4000786c0ff */
[----:B-----5:R-:W-:Y:S02]  /*a8a0*/  PRMT R93, RZ, 0x7610, R93 ;  /* 0x00007610ff5d7816 */ /* 0x020fe4000000005d */
[----:B--2---:R-:W-:-:S04]  /*a8b0*/  @!P2 SHF.R.U32.HI R2, RZ, 0x10, R83 ;  /* 0x00000010ff02a819 */ /* 0x004fc80000011653 */
[----:B------:R-:W-:-:S05]  /*a8c0*/  @!P2 PRMT R93, R2, 0x7610, R93 ;  /* 0x00007610025da816 */ /* 0x000fca000000005d */
[----:B------:R0:W-:Y:S04]  /*a8d0*/  STL.S16 [R1+0x31a], R93 ;  /* 0x00031a5d01007387 */ /* 0x0001e80000100600 */
[----:B0-----:R-:W2:Y:S04]  /*a8e0*/  LDL.LU R93, [R1+0x37c] ;  /* 0x00037c00015d7983 */ /* 0x001ea80000300800 */
[----:B------:R0:W-:Y:S04]  /*a8f0*/  STL [R1+0x168], R112 ;  /* 0x0001687001007387 */ /* 0x0001e80000100800 */
[----:B------:R1:W-:Y:S01]  /*a900*/  STL [R1+0x178], R104 ;  /* 0x0001786801007387 */ /* 0x0003e20000100800 */
[----:B0-----:R-:W-:-:S02]  /*a910*/  PRMT R112, RZ, 0x7610, R112 ;  /* 0x00007610ff707816 */ /* 0x001fc40000000070 */
[----:B-1----:R-:W-:Y:S01]  /*a920*/  PRMT R104, RZ, 0x7610, R104 ;  /* 0x00007610ff687816 */ /* 0x002fe20000000068 */
[----:B------:R-:W-:Y:S01]  /*a930*/  HFMA2.MMA R38, -RZ, RZ, 0, 0 ;  /* 0x00000000ff267435 */ /* 0x000fe200000001ff */
[----:B------:R0:W-:Y:S04]  /*a940*/  STL [R1+0x1c0], R81 ;  /* 0x0001c05101007387 */ /* 0x0001e80000100800 */
[----:B------:R1:W-:Y:S04]  /*a950*/  STL [R1+0xc4], R72 ;  /* 0x0000c44801007387 */ /* 0x0003e80000100800 */
[----:B------:R5:W-:Y:S01]  /*a960*/  STL [R1+0xb0], R66 ;  /* 0x0000b04201007387 */ /* 0x000be20000100800 */
[----:B0-----:R-:W-:-:S03]  /*a970*/  PRMT R81, RZ, 0x7610, R81 ;  /* 0x00007610ff517816 */ /* 0x001fc60000000051 */
[----:B------:R0:W3:Y:S01]  /*a980*/  @!P5 LDG.E R38, [R64.64] ;  /* 0x0000000e4026d981 */ /* 0x0000e2000c1e1900 */
[----:B-1----:R-:W-:-:S03]  /*a990*/  PRMT R72, RZ, 0x7610, R72 ;  /* 0x00007610ff487816 */ /* 0x002fc60000000048 */
[----:B------:R1:W-:Y:S01]  /*a9a0*/  STL [R1+0x1b0], R67 ;  /* 0x0001b04301007387 */ /* 0x0003e20000100800 */
[----:B-----5:R-:W-:Y:S02]  /*a9b0*/  PRMT R66, RZ, 0x7610, R66 ;  /* 0x00007610ff427816 */ /* 0x020fe40000000042 */
        /* <DEDUP_REMOVED lines=58> */
[----:B------:R-:W5:Y:S01]  /*ad60*/  @!P0 LDG.E R10, [R52.64] ;  /* 0x0000000e340a8981 */ /* 0x000f62000c1e1900 */
        /* <DEDUP_REMOVED lines=16> */
[----:B---3--:R-:W-:Y:S02]  /*ae70*/  PRMT R46, RZ, 0x7610, R46 ;  /* 0x00007610ff2e7816 */ /* 0x008fe4000000002e */
        /* <DEDUP_REMOVED lines=13> */
[----:B------:R-:W-:Y:S04]  /*af50*/  STL [R1+0xf8], R19 ;  /* 0x0000f81301007387 */ /* 0x000fe80000100800 */
[----:B------:R0:W-:Y:S04]  /*af60*/  STL [R1+0x94], R15 ;  /* 0x0000940f01007387 */ /* 0x0001e80000100800 */
[----:B------:R1:W-:Y:S01]  /*af70*/  STL [R1+0x198], R22 ;  /* 0x0001981601007387 */ /* 0x0003e20000100800 */
[----:B------:R-:W-:-:S02]  /*af80*/  PRMT R11, RZ, 0x7610, R11 ;  /* 0x00007610ff0b7816 */ /* 0x000fc4000000000b */
[----:B0-----:R-:W-:Y:S02]  /*af90*/  PRMT R15, RZ, 0x7610, R15 ;  /* 0x00007610ff0f7816 */ /* 0x001fe4000000000f */
[----:B-1----:R-:W-:Y:S01]  /*afa0*/  PRMT R22, RZ, 0x7610, R22 ;  /* 0x00007610ff167816 */ /* 0x002fe20000000016 */
[----:B------:R0:W-:Y:S03]  /*afb0*/  STL [R1+0x188], R12 ;  /* 0x0001880c01007387 */ /* 0x0001e60000100800 */
[----:B------:R-:W-:Y:S01]  /*afc0*/  @!P5 PRMT R22, R37, 0x7610, R22 ;  /* 0x000076102516d816 */ /* 0x000fe20000000016 */
[----:B------:R1:W-:Y:S04]  /*afd0*/  STL [R1+0x18c], R13 ;  /* 0x00018c0d01007387 */ /* 0x0003e80000100800 */
[----:B------:R3:W-:Y:S01]  /*afe0*/  STL [R1+0x90], R14 ;  /* 0x0000900e01007387 */ /* 0x0007e20000100800 */
[----:B0-----:R-:W-:-:S03]  /*aff0*/  PRMT R12, RZ, 0x7610, R12 ;  /* 0x00007610ff0c7816 */ /* 0x001fc6000000000c */
[----:B------:R0:W-:Y:S01]  /*b000*/  STL [R1+0x98], R20 ;  /* 0x0000981401007387 */ /* 0x0001e20000100800 */
[----:B-1----:R-:W-:-:S03]  /*b010*/  PRMT R13, RZ, 0x7610, R13 ;  /* 0x00007610ff0d7816 */ /* 0x002fc6000000000d */
[----:B------:R1:W-:Y:S01]  /*b020*/  STL [R1+0x9c], R21 ;  /* 0x00009c1501007387 */ /* 0x0003e20000100800 */
[----:B---3--:R-:W-:-:S03]  /*b030*/  PRMT R14, RZ, 0x7610, R14 ;  /* 0x00007610ff0e7816 */ /* 0x008fc6000000000e */
        /* <DEDUP_REMOVED lines=11> */
[----:B---3--:R-:W-:Y:S02]  /*b0f0*/  PRMT R30, RZ, 0x7610, R30 ;  /* 0x00007610ff1e7816 */ /* 0x008fe4000000001e */
[----:B0-----:R-:W-:Y:S01]  /*b100*/  PRMT R18, RZ, 0x7610, R18 ;  /* 0x00007610ff127816 */ /* 0x001fe20000000012 */
[----:B------:R-:W-:Y:S01]  /*b110*/  STL [R1+0x190], R16 ;  /* 0x0001901001007387 */ /* 0x000fe20000100800 */
[----:B-1----:R-:W-:-:S03]  /*b120*/  @!P5 SHF.R.U32.HI R37, RZ, 0x10, R37 ;  /* 0x00000010ff25d819 */ /* 0x002fc60000011625 */
[----:B------:R0:W-:Y:S01]  /*b130*/  STL [R1+0x194], R17 ;  /* 0x0001941101007387 */ /* 0x0001e20000100800 */
[----:B------:R-:W-:Y:S02]  /*b140*/  @!P3 PRMT R30, R35, 0x7610, R30 ;  /* 0x00007610231eb816 */ /* 0x000fe4000000001e */
[----:B------:R-:W-:Y:S02]  /*b150*/  @!P3 PRMT R28, R32, 0x7610, R28 ;  /* 0x00007610201cb816 */ /* 0x000fe4000000001c */
[----:B----4-:R-:W-:Y:S02]  /*b160*/  @!P4 PRMT R26, R33, 0x7610, R26 ;  /* 0x00007610211ac816 */ /* 0x010fe4000000001a */
[----:B------:R-:W-:Y:S02]  /*b170*/  @!P4 PRMT R24, R36, 0x7610, R24 ;  /* 0x000076102418c816 */ /* 0x000fe40000000018 */
[----:B------:R-:W-:Y:S02]  /*b180*/  @!P5 PRMT R21, R37, 0x7610, R21 ;  /* 0x000076102515d816 */ /* 0x000fe40000000015 */
[----:B------:R-:W-:-:S02]  /*b190*/  @!P5 PRMT R20, R38, 0x7610, R20 ;  /* 0x000076102614d816 */ /* 0x000fc40000000014 */
[----:B------:R-:W-:Y:S02]  /*b1a0*/  @!P6 PRMT R18, R39, 0x7610, R18 ;  /* 0x000076102712e816 */ /* 0x000fe40000000012 */
[----:B------:R-:W-:Y:S01]  /*b1b0*/  @!P6 PRMT R14, R40, 0x7610, R14 ;  /* 0x00007610280ee816 */ /* 0x000fe2000000000e */
[----:B--2---:R-:W1:Y:S02]  /*b1c0*/  R2UR UR9, R2 ;  /* 0x00000000020973c2 */ /* 0x004e6400000e0000 */
[----:B-1----:R-:W-:-:S05]  /*b1d0*/  MOV R2, UR9 ;  /* 0x0000000900027c02 */ /* 0x002fca0008000f00 */
[----:B------:R-:W-:Y:S01]  /*b1e0*/  FFMA.FTZ R2, -R2, UR9, R3 ;  /* 0x0000000902027c23 */ /* 0x000fe20008010103 */
[----:B------:R-:W-:-:S04]  /*b1f0*/  @!P2 SHF.R.U32.HI R3, RZ, 0x10, R19 ;  /* 0x00000010ff03a819 */ /* 0x000fc80000011613 */
[----:B------:R-:W-:Y:S02]  /*b200*/  @!P2 PRMT R50, R3, 0x7610, R50 ;  /* 0x000076100332a816 */ /* 0x000fe40000000032 */
[----:B------:R-:W-:Y:S02]  /*b210*/  FSETP.GTU.FTZ.AND P2, PT, R2, RZ, PT ;  /* 0x000000ff0200720b */ /* 0x000fe40003f5c000 */
[----:B------:R-:W-:-:S11]  /*b220*/  @!P3 SHF.R.U32.HI R3, RZ, 0x10, R35 ;  /* 0x00000010ff03b819 */ /* 0x000fd60000011623 */
[----:B------:R-:W-:Y:S01]  /*b230*/  VOTEU.ANY UP0, P2 ;  /* 0x00000000003f7886 */ /* 0x000fe20001000100 */
[----:B------:R-:W-:Y:S02]  /*b240*/  PLOP3.LUT P2, PT, PT, PT, UP0, 0x80, 0x0 ;  /* 0x000000000000781c */ /* 0x000fe40003f4f008 */
[----:B------:R-:W-:Y:S02]  /*b250*/  @!P3 PRMT R29, R3, 0x7610, R29 ;  /* 0x00007610031db816 */ /* 0x000fe4000000001d */
        /* <DEDUP_REMOVED lines=8> */
[----:B------:R-:W-:Y:S02]  /*b2e0*/  PRMT R19, RZ, 0x7610, R19 ;  /* 0x00007610ff137816 */ /* 0x000fe40000000013 */
[----:B------:R-:W-:-:S04]  /*b2f0*/  @!P5 SHF.R.U32.HI R3, RZ, 0x10, R38 ;  /* 0x00000010ff03d819 */ /* 0x000fc80000011626 */
[----:B------:R-:W-:Y:S02]  /*b300*/  @!P5 PRMT R19, R3, 0x7610, R19 ;  /* 0x000076100313d816 */ /* 0x000fe40000000013 */
[----:B------:R-:W-:-:S04]  /*b310*/  @!P6 SHF.R.U32.HI R3, RZ, 0x10, R39 ;  /* 0x00000010ff03e819 */ /* 0x000fc80000011627 */
[----:B------:R-:W-:Y:S01]  /*b320*/  @!P6 PRMT R15, R3, 0x7610, R15 ;  /* 0x00007610030fe816 */ /* 0x000fe2000000000f */
[----:B-1----:R1:W2:Y:S01]  /*b330*/  @P2 R2UR UR4, R2 ;  /* 0x00000000020423c2 */ /* 0x0022a200000e0000 */
[----:B-----5:R-:W-:Y:S02]  /*b340*/  @!P0 SHF.R.U32.HI R3, RZ, 0x10, R10 ;  /* 0x00000010ff038819 */ /* 0x020fe4000001160a */
[----:B------:R-:W-:Y:S02]  /*b350*/  @!P0 PRMT R12, R10, 0x7610, R12 ;  /* 0x000076100a0c8816 */ /* 0x000fe4000000000c */
[----:B-1----:R-:W-:Y:S02]  /*b360*/  @!P6 SHF.R.U32.HI R2, RZ, 0x10, R40 ;  /* 0x00000010ff02e819 */ /* 0x002fe40000011628 */
[----:B------:R-:W-:Y:S02]  /*b370*/  @!P0 PRMT R11, R3, 0x7610, R11 ;  /* 0x00007610030b8816 */ /* 0x000fe4000000000b */
[----:B------:R-:W-:-:S02]  /*b380*/  @!P6 PRMT R13, R2, 0x7610, R13 ;  /* 0x00007610020de816 */ /* 0x000fc4000000000d */
[----:B0-----:R-:W-:Y:S02]  /*b390*/  PRMT R17, RZ, 0x7610, R17 ;  /* 0x00007610ff117816 */ /* 0x001fe40000000011 */
[----:B------:R-:W-:Y:S01]  /*b3a0*/  PRMT R16, RZ, 0x7610, R16 ;  /* 0x00007610ff107816 */ /* 0x000fe20000000010 */
        /* <DEDUP_REMOVED lines=88> */
.L_x_1490:
[----:B------:R-:W-:Y:S05]  /*b930*/  BSYNC B0 ;  /* 0x0000000000007941 */ /* 0x000fea0003800000 */
.L_x_1489:
[----:B0-----:R-:W2:Y:S02]  /*b940*/  LDL.S16 R2, [R1+0x262] ;  /* 0x0002620001027983 */ /* 0x001ea40000100600 */
[----:B--2---:R-:W-:Y:S02]  /*b950*/  PRMT R22, R2, 0x7610, R22 ;  /* 0x0000761002167816 */ /* 0x004fe40000000016 */
[----:B------:R-:W2:Y:S01]  /*b960*/  LDL.S16 R2, [R1+0x268] ;  /* 0x0002680001027983 */ /* 0x000ea20000100600 */
[----:B------:R-:W-:Y:S02]  /*b970*/  PRMT R14, R17, 0x7610, R14 ;  /* 0x00007610110e7816 */ /* 0x000fe4000000000e */
[----:B------:R-:W-:-:S02]  /*b980*/  PRMT R21, R22, 0x7610, R21 ;  /* 0x0000761016157816 */ /* 0x000fc40000000015 */
[----:B--2---:R-:W-:Y:S02]  /*b990*/  PRMT R20, R2, 0x7610, R20 ;  /* 0x0000761002147816 */ /* 0x004fe40000000014 */
[----:B------:R-:W2:Y:S01]  /*b9a0*/  LDL.S16 R2, [R1+0x264] ;  /* 0x0002640001027983 */ /* 0x000ea20000100600 */
[----:B------:R-:W-:Y:S02]  /*b9b0*/  @!P0 PRMT R14, R9, 0x7610, R14 ;  /* 0x00007610090e8816 */ /* 0x000fe4000000000e */
[----:B------:R-:W-:Y:S01]  /*b9c0*/  PRMT R19, R21, 0x7610, R19 ;  /* 0x0000761015137816 */ /* 0x000fe20000000013 */
[----:B------:R-:W-:Y:S01]  /*b9d0*/  ULDC.U8 UR19, c[0x0][0x1f4] ;  /* 0x00007d0000137ab9 */ /* 0x000fe20000000000 */
[----:B------:R-:W-:Y:S02]  /*b9e0*/  PRMT R18, R20, 0x7610, R18 ;  /* 0x0000761014127816 */ /* 0x000fe40000000012 */
[----:B--2---:R-:W-:Y:S02]  /*b9f0*/  PRMT R15, R2, 0x7610, R15 ;  /* 0x00007610020f7816 */ /* 0x004fe4000000000f */
[----:B------:R-:W2:Y:S01]  /*ba00*/  LDL.LU.S16 R2, [R1+0x266] ;  /* 0x0002660001027983 */ /* 0x000ea20000300600 */
[----:B------:R-:W-:-:S02]  /*ba10*/  PRMT R3, R19, 0x7610, R3 ;  /* 0x0000761013037816 */ /* 0x000fc40000000003 */
[----:B------:R-:W-:Y:S01]  /*ba20*/  ISETP.NE.AND P2, PT, RZ, UR19, PT ;  /* 0x00000013ff007c0c */ /* 0x000fe2000bf45270 */
[----:B------:R-:W-:Y:S01]  /*ba30*/  @!P0 STL.S16 [R1+0x36a], R14 ;  /* 0x00036a0e01008387 */ /* 0x000fe20000100600 */
[----:B------:R-:W-:Y:S01]  /*ba40*/  PRMT R10, R18, 0x7610, R10 ;  /* 0x00007610120a7816 */ /* 0x000fe2000000000a */
[----:B------:R-:W-:Y:S01]  /*ba50*/  HADD2.F32 R3, -RZ, R3.H0_H0 ;  /* 0x20000003ff037230 */ /* 0x000fe20000004100 */
[----:B------:R-:W-:Y:S02]  /*ba60*/  PRMT R11, R16, 0x7610, R11 ;  /* 0x00007610100b7816 */ /* 0x000fe4000000000b */
[----:B------:R-:W-:Y:S01]  /*ba70*/  PRMT R13, R15, 0x7610, R13 ;  /* 0x000076100f0d7816 */ /* 0x000fe2000000000d */
[----:B------:R-:W-:Y:S01]  /*ba80*/  HADD2.F32 R10, -RZ, R10.H0_H0 ;  /* 0x2000000aff0a7230 */ /* 0x000fe20000004100 */
[----:B------:R-:W-:Y:S01]  /*ba90*/  FADD.FTZ R3, R3, -UR9 ;  /* 0x8000000903037e21 */ /* 0x000fe20008010000 */
[----:B--2---:R-:W-:Y:S02]  /*baa0*/  PRMT R12, R2, 0x7610, R12 ;  /* 0x00007610020c7816 */ /* 0x004fe4000000000c */
[----:B------:R-:W-:Y:S01]  /*bab0*/  @!P0 SHF.R.U32.HI R2, RZ, 0x10, R9 ;  /* 0x00000010ff028819 */ /* 0x000fe20000011609 */
[----:B------:R-:W-:-:S03]  /*bac0*/  FMUL.FTZ R9, R3, UR5 ;  /* 0x0000000503097c20 */ /* 0x000fc60008410000 */
[----:B------:R-:W-:Y:S01]  /*bad0*/  @!P0 PRMT R11, R2, 0x7610, R11 ;  /* 0x00007610020b8816 */ /* 0x000fe2000000000b */
[----:B------:R-:W-:-:S04]  /*bae0*/  HADD2.F32 R2, -RZ, R13.H0_H0 ;  /* 0x2000000dff027230 */ /* 0x000fc80000004100 */
[----:B------:R0:W-:Y:S02]  /*baf0*/  @!P0 STL.S16 [R1+0x36c], R11 ;  /* 0x00036c0b01008387 */ /* 0x0001e40000100600 */
[----:B0-----:R-:W-:Y:S01]  /*bb00*/  FADD.FTZ R11, R10, -UR9 ;  /* 0x800000090a0b7e21 */ /* 0x001fe20008010000 */
[----:B------:R-:W-:-:S03]  /*bb10*/  HADD2.F32 R10, -RZ, R12.H0_H0 ;  /* 0x2000000cff0a7230 */ /* 0x000fc60000004100 */
[----:B------:R-:W-:Y:S01]  /*bb20*/  FMUL.FTZ R3, R11, UR5 ;  /* 0x000000050b037c20 */ /* 0x000fe20008410000 */
[----:B------:R-:W-:Y:S05]  /*bb30*/  @!P2 BRA `(.L_x_1491) ;  /* 0x000001200000a947 */ /* 0x000fea0003800000 */
[----:B-----5:R-:W-:-:S04]  /*bb40*/  FFMA.FTZ R11, R9, R66, R64 ;  /* 0x00000042090b7223 */ /* 0x020fc80000010040 */
        /* <DEDUP_REMOVED lines=17> */
.L_x_1491:
        /* <DEDUP_REMOVED lines=11> */
[----:B------:R-:W-:Y:S02]  /*bd10*/  PRMT R12, R17, 0x7610, R12 ;  /* 0x00007610110c7816 */ /* 0x000fe4000000000c */
[----:B------:R-:W-:Y:S01]  /*bd20*/  PRMT R16, R15, 0x7610, R16 ;  /* 0x000076100f107816 */ /* 0x000fe20000000010 */
[----:B------:R-:W-:Y:S01]  /*bd30*/  HADD2.F32 R15, -RZ, R13.H0_H0 ;  /* 0x2000000dff0f7230 */ /* 0x000fe20000004100 */
[----:B-----5:R-:W-:Y:S01]  /*bd40*/  FMUL.FTZ R13, R10, R67 ;  /* 0x000000430a0d7220 */ /* 0x020fe20000410000 */
[----:B------:R-:W-:-:S03]  /*bd50*/  HADD2.F32 R12, -RZ, R12.H0_H0 ;  /* 0x2000000cff0c7230 */ /* 0x000fc60000004100 */
[----:B------:R-:W-:Y:S02]  /*bd60*/  FADD.FTZ R15, R15, -UR9 ;  /* 0x800000090f0f7e21 */ /* 0x000fe40008010000 */
[----:B------:R-:W-:Y:S02]  /*bd70*/  FADD.FTZ R12, R12, -UR9 ;  /* 0x800000090c0c7e21 */ /* 0x000fe40008010000 */
[----:B------:R-:W-:Y:S02]  /*bd80*/  FMUL.FTZ R15, R15, UR5 ;  /* 0x000000050f0f7c20 */ /* 0x000fe40008410000 */
[----:B------:R-:W-:Y:S01]  /*bd90*/  FMUL.FTZ R12, R12, UR5 ;  /* 0x000000050c0c7c20 */ /* 0x000fe20008410000 */
[----:B--2---:R-:W-:Y:S01]  /*bda0*/  PRMT R14, R11, 0x7610, R14 ;  /* 0x000076100b0e7816 */ /* 0x004fe2000000000e */
[----:B------:R-:W-:-:S04]  /*bdb0*/  FMUL.FTZ R11, R2, R66 ;  /* 0x00000042020b7220 */ /* 0x000fc80000410000 */
[C---:B------:R-:W-:Y:S01]  /*bdc0*/  FFMA.FTZ R11, R9.reuse, R11, RZ ;  /* 0x0000000b090b7223 */ /* 0x040fe200000100ff */
[----:B------:R-:W-:Y:S01]  /*bdd0*/  HADD2.F32 R14, -RZ, R14.H0_H0 ;  /* 0x2000000eff0e7230 */ /* 0x000fe20000004100 */
[----:B------:R-:W-:Y:S02]  /*bde0*/  FFMA.FTZ R9, R9, R2, RZ ;  /* 0x0000000209097223 */ /* 0x000fe400000100ff */
[----:B------:R-:W-:Y:S01]  /*bdf0*/  FFMA.FTZ R11, R3, R13, R11 ;  /* 0x0000000d030b7223 */ /* 0x000fe2000001000b */
[----:B------:R-:W-:Y:S01]  /*be00*/  HADD2.F32 R13, -RZ, R16.H0_H0 ;  /* 0x20000010ff0d7230 */ /* 0x000fe20000004100 */
        /* <DEDUP_REMOVED lines=19> */
.L_x_1492:
[----:B------:R-:W2:Y:S02]  /*bf40*/  LDL.LU.S16 R16, [R1+0x258] ;  /* 0x0002580001107983 */ /* 0x000ea40000300600 */
        /* <DEDUP_REMOVED lines=16> */
[----:B------:R-:W-:-:S04]  /*c050*/  FMUL.FTZ R16, R13, R66 ;  /* 0x000000420d107220 */ /* 0x000fc80000410000 */
[----:B------:R-:W-:Y:S02]  /*c060*/  FFMA.FTZ R11, R15, R16, R11 ;  /* 0x000000100f0b7223 */ /* 0x000fe4000001000b */
[----:B------:R-:W-:Y:S02]  /*c070*/  FADD.FTZ R15, RZ, R2 ;  /* 0x00000002ff0f7221 */ /* 0x000fe40000010000 */
[----:B------:R-:W-:Y:S02]  /*c080*/  FFMA.FTZ R2, R2, R66, RZ ;  /* 0x0000004202027223 */ /* 0x000fe400000100ff */
[----:B------:R-:W-:Y:S02]  /*c090*/  FADD.FTZ R13, R15, R13 ;  /* 0x0000000d0f0d7221 */ /* 0x000fe40000010000 */
[----:B------:R-:W-:Y:S02]  /*c0a0*/  FFMA.FTZ R2, R10, R67, R2 ;  /* 0x000000430a027223 */ /* 0x000fe40000010002 */
[----:B------:R-:W-:-:S02]  /*c0b0*/  FADD.FTZ R10, RZ, R10 ;  /* 0x0000000aff0a7221 */ /* 0x000fc40000010000 */
[----:B------:R-:W-:Y:S02]  /*c0c0*/  FMUL.FTZ R15, R14, R67 ;  /* 0x000000430e0f7220 */ /* 0x000fe40000410000 */
[----:B------:R-:W-:Y:S01]  /*c0d0*/  FADD.FTZ R10, R10, R14 ;  /* 0x0000000e0a0a7221 */ /* 0x000fe20000010000 */
[----:B------:R-:W-:Y:S01]  /*c0e0*/  HADD2.F32 R14, -RZ, R19.H0_H0 ;  /* 0x20000013ff0e7230 */ /* 0x000fe20000004100 */
[----:B------:R-:W-:Y:S01]  /*c0f0*/  FFMA.FTZ R11, R12, R15, R11 ;  /* 0x0000000f0c0b7223 */ /* 0x000fe2000001000b */
[----:B------:R-:W-:Y:S01]  /*c100*/  HADD2.F32 R12, -RZ, R20.H0_H0 ;  /* 0x20000014ff0c7230 */ /* 0x000fe20000004100 */
[----:B------:R-:W-:Y:S01]  /*c110*/  FADD.FTZ R2, R2, R16 ;  /* 0x0000001002027221 */ /* 0x000fe20000010000 */
[----:B------:R-:W-:Y:S01]  /*c120*/  HADD2.F32 R16, -RZ, R17.H0_H0 ;  /* 0x20000011ff107230 */ /* 0x000fe20000004100 */
[----:B------:R-:W-:Y:S02]  /*c130*/  FADD.FTZ R14, R14, -UR9 ;  /* 0x800000090e0e7e21 */ /* 0x000fe40008010000 */
[----:B------:R-:W-:-:S02]  /*c140*/  FADD.FTZ R12, R12, -UR9 ;  /* 0x800000090c0c7e21 */ /* 0x000fc40008010000 */
[----:B------:R-:W-:Y:S01]  /*c150*/  FADD.FTZ R2, R15, R2 ;  /* 0x000000020f027221 */ /* 0x000fe20000010000 */
[----:B------:R-:W-:Y:S01]  /*c160*/  HADD2.F32 R15, -RZ, R18.H0_H0 ;  /* 0x20000012ff0f7230 */ /* 0x000fe20000004100 */
        /* <DEDUP_REMOVED lines=21> */
.L_x_1493:
        /* <DEDUP_REMOVED lines=12> */
[----:B------:R-:W-:Y:S01]  /*c380*/  PRMT R20, R23, 0x7610, R20 ;  /* 0x0000761017147816 */ /* 0x000fe20000000014 */
[----:B------:R-:W-:Y:S01]  /*c390*/  FFMA.FTZ R9, R12, R15, R9 ;  /* 0x0000000f0c097223 */ /* 0x000fe20000010009 */
[----:B------:R-:W-:Y:S01]  /*c3a0*/  PRMT R19, R22, 0x7610, R19 ;  /* 0x0000761016137816 */ /* 0x000fe20000000013 */
[----:B------:R-:W-:Y:S01]  /*c3b0*/  FFMA.FTZ R3, R14, R16, R3 ;  /* 0x000000100e037223 */ /* 0x000fe20000010003 */
[----:B--2---:R-:W-:Y:S01]  /*c3c0*/  PRMT R18, R17, 0x7610, R18 ;  /* 0x0000761011127816 */ /* 0x004fe20000000012 */
[----:B------:R-:W-:Y:S01]  /*c3d0*/  FMUL.FTZ R17, R15, R66 ;  /* 0x000000420f117220 */ /* 0x000fe20000410000 */
[----:B------:R-:W-:-:S03]  /*c3e0*/  HADD2.F32 R15, -RZ, R21.H0_H0 ;  /* 0x20000015ff0f7230 */ /* 0x000fc60000004100 */
[----:B------:R-:W-:Y:S02]  /*c3f0*/  FFMA.FTZ R11, R12, R17, R11 ;  /* 0x000000110c0b7223 */ /* 0x000fe4000001000b */
[----:B------:R-:W-:Y:S01]  /*c400*/  FADD.FTZ R2, R2, R17 ;  /* 0x0000001102027221 */ /* 0x000fe20000010000 */
[----:B------:R-:W-:Y:S01]  /*c410*/  HADD2.F32 R17, -RZ, R20.H0_H0 ;  /* 0x20000014ff117230 */ /* 0x000fe20000004100 */
[----:B------:R-:W-:-:S04]  /*c420*/  FMUL.FTZ R12, R16, R67 ;  /* 0x00000043100c7220 */ /* 0x000fc80000410000 */
[----:B------:R-:W-:Y:S01]  /*c430*/  FFMA.FTZ R14, R14, R12, R11 ;  /* 0x0000000c0e0e7223 */ /* 0x000fe2000001000b */
[----:B------:R-:W-:Y:S01]  /*c440*/  HADD2.F32 R11, -RZ, R18.H0_H0 ;  /* 0x20000012ff0b7230 */ /* 0x000fe20000004100 */
[----:B------:R-:W-:Y:S02]  /*c450*/  FADD.FTZ R2, R12, R2 ;  /* 0x000000020c027221 */ /* 0x000fe40000010000 */
[----:B------:R-:W-:Y:S01]  /*c460*/  FADD.FTZ R12, R15, -UR9 ;  /* 0x800000090f0c7e21 */ /* 0x000fe20008010000 */
        /* <DEDUP_REMOVED lines=23> */
.L_x_1494:
        /* <DEDUP_REMOVED lines=13> */
[----:B------:R-:W-:Y:S01]  /*c6b0*/  FMUL.FTZ R19, R15, R66 ;  /* 0x000000420f137220 */ /* 0x000fe20000410000 */
[----:B------:R-:W-:Y:S01]  /*c6c0*/  PRMT R22, R24, 0x7610, R22 ;  /* 0x0000761018167816 */ /* 0x000fe20000000016 */
[----:B------:R-:W-:-:S02]  /*c6d0*/  FMUL.FTZ R10, R11, R67 ;  /* 0x000000430b0a7220 */ /* 0x000fc40000410000 */
[----:B------:R-:W-:Y:S01]  /*c6e0*/  FADD.FTZ R2, R2, R19 ;  /* 0x0000001302027221 */ /* 0x000fe20000010000 */
[----:B--2---:R-:W-:Y:S01]  /*c6f0*/  PRMT R20, R18, 0x7610, R20 ;  /* 0x0000761012147816 */ /* 0x004fe20000000014 */
[C---:B------:R-:W-:Y:S02]  /*c700*/  FFMA.FTZ R18, R12.reuse, R15, R9 ;  /* 0x0000000f0c127223 */ /* 0x040fe40000010009 */
[----:B------:R-:W-:Y:S01]  /*c710*/  FFMA.FTZ R9, R12, R19, R14 ;  /* 0x000000130c097223 */ /* 0x000fe2000001000e */
[----:B------:R-:W-:Y:S02]  /*c720*/  HADD2.F32 R12, -RZ, R23.H0_H0 ;  /* 0x20000017ff0c7230 */ /* 0x000fe40000004100 */
[----:B------:R-:W-:Y:S01]  /*c730*/  HADD2.F32 R14, -RZ, R22.H0_H0 ;  /* 0x20000016ff0e7230 */ /* 0x000fe20000004100 */
[----:B------:R-:W-:Y:S02]  /*c740*/  FFMA.FTZ R9, R17, R10, R9 ;  /* 0x0000000a11097223 */ /* 0x000fe40000010009 */
[----:B------:R-:W-:Y:S01]  /*c750*/  FADD.FTZ R19, R12, -UR9 ;  /* 0x800000090c137e21 */ /* 0x000fe20008010000 */
[----:B------:R-:W-:Y:S01]  /*c760*/  HADD2.F32 R12, -RZ, R21.H0_H0 ;  /* 0x20000015ff0c7230 */ /* 0x000fe20000004100 */
        /* <DEDUP_REMOVED lines=24> */
.L_x_1495:
        /* <DEDUP_REMOVED lines=14> */
[----:B------:R-:W-:Y:S01]  /*c9d0*/  PRMT R24, R21, 0x7610, R24 ;  /* 0x0000761015187816 */ /* 0x000fe20000000018 */
[----:B------:R-:W-:Y:S01]  /*c9e0*/  FMUL.FTZ R21, R2, R67 ;  /* 0x0000004302157220 */ /* 0x000fe20000410000 */
[----:B------:R-:W-:-:S02]  /*c9f0*/  HADD2.F32 R3, -RZ, R25.H0_H0 ;  /* 0x20000019ff037230 */ /* 0x000fc40000004100 */
[----:B------:R-:W-:-:S05]  /*ca00*/  HADD2.F32 R13, -RZ, R22.H0_H0 ;  /* 0x20000016ff0d7230 */ /* 0x000fca0000004100 */
[----:B------:R-:W-:Y:S01]  /*ca10*/  FADD.FTZ R22, R13, -UR9 ;  /* 0x800000090d167e21 */ /* 0x000fe20008010000 */
[----:B--2---:R-:W-:Y:S01]  /*ca20*/  PRMT R23, R20, 0x7610, R23 ;  /* 0x0000761014177816 */ /* 0x004fe20000000017 */
[----:B------:R-:W-:-:S04]  /*ca30*/  FMUL.FTZ R20, R12, R66 ;  /* 0x000000420c147220 */ /* 0x000fc80000410000 */
[----:B------:R-:W-:Y:S02]  /*ca40*/  FFMA.FTZ R9, R19, R20, R9 ;  /* 0x0000001413097223 */ /* 0x000fe40000010009 */
[----:B------:R-:W-:Y:S02]  /*ca50*/  FADD.FTZ R10, R10, R20 ;  /* 0x000000140a0a7221 */ /* 0x000fe40000010000 */
[----:B------:R-:W-:Y:S01]  /*ca60*/  FFMA.FTZ R20, R14, R21, R9 ;  /* 0x000000150e147223 */ /* 0x000fe20000010009 */
[----:B------:R-:W-:Y:S01]  /*ca70*/  HADD2.F32 R9, -RZ, R24.H0_H0 ;  /* 0x20000018ff097230 */ /* 0x000fe20000004100 */
[----:B------:R-:W-:Y:S02]  /*ca80*/  FADD.FTZ R21, R21, R10 ;  /* 0x0000000a15157221 */ /* 0x000fe40000010000 */
[----:B------:R-:W-:Y:S01]  /*ca90*/  FADD.FTZ R10, R3, -UR9 ;  /* 0x80000009030a7e21 */ /* 0x000fe20008010000 */
[----:B------:R-:W-:-:S03]  /*caa0*/  HADD2.F32 R3, -RZ, R23.H0_H0 ;  /* 0x20000017ff037230 */ /* 0x000fc60000004100 */
        /* <DEDUP_REMOVED lines=21> */
.L_x_1496:
[----:B------:R-:W2:Y:S02]  /*cc00*/  LDL.S16 R22, [R1+0x234] ;  /* 0x0002340001167983 */ /* 0x000ea40000100600 */
[----:B--2---:R-:W-:Y:S02]  /*cc10*/  PRMT R28, R22, 0x7610, R28 ;  /* 0x00007610161c7816 */ /* 0x004fe4000000001c */
[----:B------:R-:W2:Y:S02]  /*cc20*/  LDL.LU.S16 R22, [R1+0x236] ;  /* 0x0002360001167983 */ /* 0x000ea40000300600 */
[----:B------:R-:W-:Y:S02]  /*cc30*/  PRMT R27, R28, 0x7610, R27 ;  /* 0x000076101c1b7816 */ /* 0x000fe4000000001b */
[----:B--2---:R-:W-:Y:S02]  /*cc40*/  PRMT R26, R22, 0x7610, R26 ;  /* 0x00007610161a7816 */ /* 0x004fe4000000001a */
[----:B------:R-:W2:Y:S01]  /*cc50*/  LDL.LU.S16 R22, [R1+0x238] ;  /* 0x0002380001167983 */ /* 0x000ea20000300600 */
[----:B------:R-:W-:Y:S01]  /*cc60*/  PRMT R25, R27, 0x7610, R25 ;  /* 0x000076101b197816 */ /* 0x000fe20000000019 */
[----:B------:R-:W-:Y:S01]  /*cc70*/  FFMA.FTZ R19, R19, R12, R18 ;  /* 0x0000000c13137223 */ /* 0x000fe20000010012 */
[----:B------:R-:W-:Y:S01]  /*cc80*/  PRMT R24, R26, 0x7610, R24 ;  /* 0x000076101a187816 */ /* 0x000fe20000000018 */
[----:B------:R-:W-:Y:S01]  /*cc90*/  FADD.FTZ R11, R16, R11 ;  /* 0x0000000b100b7221 */ /* 0x000fe20000010000 */
[----:B------:R-:W-:-:S05]  /*cca0*/  HADD2.F32 R16, -RZ, R49.H0_H0 ;  /* 0x20000031ff107230 */ /* 0x000fca0000004100 */
[----:B------:R-:W-:-:S04]  /*ccb0*/  FADD.FTZ R16, R16, -UR9 ;  /* 0x8000000910107e21 */ /* 0x000fc80008010000 */
[----:B------:R-:W-:Y:S01]  /*ccc0*/  FMUL.FTZ R16, R16, UR5 ;  /* 0x0000000510107c20 */ /* 0x000fe20008410000 */
[----:B--2---:R-:W-:Y:S01]  /*ccd0*/  PRMT R23, R22, 0x7610, R23 ;  /* 0x0000761016177816 */ /* 0x004fe20000000017 */
[----:B------:R-:W-:-:S04]  /*cce0*/  FMUL.FTZ R22, R9, R66 ;  /* 0x0000004209167220 */ /* 0x000fc80000410000 */
[----:B------:R-:W-:Y:S01]  /*ccf0*/  FFMA.FTZ R18, R13, R22, R20 ;  /* 0x000000160d127223 */ /* 0x000fe20000010014 */
[----:B------:R-:W-:Y:S01]  /*cd00*/  HADD2.F32 R23, -RZ, R23.H0_H0 ;  /* 0x20000017ff177230 */ /* 0x000fe20000004100 */
[----:B------:R-:W-:Y:S01]  /*cd10*/  FADD.FTZ R21, R21, R22 ;  /* 0x0000001615157221 */ /* 0x000fe20000010000 */
[----:B------:R-:W-:Y:S01]  /*cd20*/  HADD2.F32 R22, -RZ, R25.H0_H0 ;  /* 0x20000019ff167230 */ /* 0x000fe20000004100 */
[----:B------:R-:W-:-:S04]  /*cd30*/  FMUL.FTZ R20, R3, R67 ;  /* 0x0000004303147220 */ /* 0x000fc80000410000 */
[----:B------:R-:W-:Y:S02]  /*cd40*/  FADD.FTZ R22, R22, -UR9 ;  /* 0x8000000916167e21 */ /* 0x000fe40008010000 */
[----:B------:R-:W-:Y:S02]  /*cd50*/  FFMA.FTZ R18, R10, R20, R18 ;  /* 0x000000140a127223 */ /* 0x000fe40000010012 */
[----:B------:R-:W-:Y:S01]  /*cd60*/  FADD.FTZ R21, R20, R21 ;  /* 0x0000001514157221 */ /* 0x000fe20000010000 */
        /* <DEDUP_REMOVED lines=21> */
.L_x_1497:
[----:B------:R-:W2:Y:S02]  /*cec0*/  LDL.S16 R22, [R1+0x278] ;  /* 0x0002780001167983 */ /* 0x000ea40000100600 */
[----:B--2---:R-:W-:Y:S02]  /*ced0*/  PRMT R26, R22, 0x7610, R26 ;  /* 0x00007610161a7816 */ /* 0x004fe4000000001a */
[----:B------:R-:W2:Y:S01]  /*cee0*/  LDL.LU.S16 R22, [R1+0x27a] ;  /* 0x00027a0001167983 */ /* 0x000ea20000300600 */
[----:B------:R-:W-:Y:S01]  /*cef0*/  HADD2.F32 R49, -RZ, R49.H1_H1 ;  /* 0x30000031ff317230 */ /* 0x000fe20000004100 */
[----:B------:R-:W-:Y:S01]  /*cf00*/  PRMT R24, R26, 0x7610, R24 ;  /* 0x000076101a187816 */ /* 0x000fe20000000018 */
[----:B------:R-:W-:Y:S02]  /*cf10*/  FADD.FTZ R26, R15, R12 ;  /* 0x0000000c0f1a7221 */ /* 0x000fe40000010000 */
[----:B------:R-:W-:Y:S02]  /*cf20*/  FFMA.FTZ R17, R14, R2, R17 ;  /* 0x000000020e117223 */ /* 0x000fe40000010011 */
[----:B------:R-:W-:Y:S01]  /*cf30*/  FMUL.FTZ R15, R23, R67 ;  /* 0x00000043170f7220 */ /* 0x000fe20000410000 */
[----:B--2---:R-:W-:Y:S01]  /*cf40*/  PRMT R27, R22, 0x7610, R27 ;  /* 0x00007610161b7816 */ /* 0x004fe2000000001b */
[----:B------:R-:W-:-:S04]  /*cf50*/  FMUL.FTZ R22, R20, R66 ;  /* 0x0000004214167220 */ /* 0x000fc80000410000 */
[----:B------:R-:W-:Y:S01]  /*cf60*/  FFMA.FTZ R12, R16, R22, R18 ;  /* 0x00000016100c7223 */ /* 0x000fe20000010012 */
[----:B------:R-:W-:Y:S01]  /*cf70*/  HADD2.F32 R18, -RZ, R24.H0_H0 ;  /* 0x20000018ff127230 */ /* 0x000fe20000004100 */
[----:B------:R-:W-:Y:S01]  /*cf80*/  FADD.FTZ R14, R21, R22 ;  /* 0x00000016150e7221 */ /* 0x000fe20000010000 */
[----:B------:R-:W-:Y:S01]  /*cf90*/  HADD2.F32 R21, -RZ, R57.H0_H0 ;  /* 0x20000039ff157230 */ /* 0x000fe20000004100 */
[----:B------:R-:W-:Y:S02]  /*cfa0*/  FADD.FTZ R24, R49, -UR9 ;  /* 0x8000000931187e21 */ /* 0x000fe40008010000 */
[----:B------:R-:W-:Y:S01]  /*cfb0*/  FADD.FTZ R22, R18, -UR9 ;  /* 0x8000000912167e21 */ /* 0x000fe20008010000 */
[----:B------:R-:W-:Y:S01]  /*cfc0*/  HADD2.F32 R18, -RZ, R27.H0_H0 ;  /* 0x2000001bff127230 */ /* 0x000fe20000004100 */
[----:B------:R-:W-:Y:S02]  /*cfd0*/  FFMA.FTZ R12, R25, R15, R12 ;  /* 0x0000000f190c7223 */ /* 0x000fe4000001000c */
        /* <DEDUP_REMOVED lines=22> */
.L_x_1498:
[----:B------:R-:W2:Y:S02]  /*d140*/  LDL.S16 R15, [R1+0x27c] ;  /* 0x00027c00010f7983 */ /* 0x000ea40000100600 */
[----:B--2---:R-:W-:Y:S02]  /*d150*/  PRMT R27, R15, 0x7610, R27 ;  /* 0x000076100f1b7816 */ /* 0x004fe4000000001b */
[----:B------:R-:W2:Y:S01]  /*d160*/  LDL.LU.S16 R15, [R1+0x27e] ;  /* 0x00027e00010f7983 */ /* 0x000ea20000300600 */
[----:B------:R-:W-:Y:S01]  /*d170*/  FFMA.FTZ R28, R13, R9, R19 ;  /* 0x000000090d1c7223 */ /* 0x000fe20000010013 */
[----:B------:R-:W-:Y:S01]  /*d180*/  PRMT R30, R27, 0x7610, R30 ;  /* 0x000076101b1e7816 */ /* 0x000fe2000000001e */
[----:B------:R-:W-:Y:S01]  /*d190*/  HADD2.F32 R57, -RZ, R57.H1_H1 ;  /* 0x30000039ff397230 */ /* 0x000fe20000004100 */
[----:B------:R-:W-:-:S03]  /*d1a0*/  FADD.FTZ R27, R11, R2 ;  /* 0x000000020b1b7221 */ /* 0x000fc60000010000 */
[----:B------:R-:W-:Y:S01]  /*d1b0*/  HADD2.F32 R13, -RZ, R30.H0_H0 ;  /* 0x2000001eff0d7230 */ /* 0x000fe20000004100 */
[----:B------:R-:W-:-:S04]  /*d1c0*/  FADD.FTZ R19, R57, -UR9 ;  /* 0x8000000939137e21 */ /* 0x000fc80008010000 */
[----:B------:R-:W-:Y:S02]  /*d1d0*/  FADD.FTZ R13, R13, -UR9 ;  /* 0x800000090d0d7e21 */ /* 0x000fe40008010000 */
[----:B------:R-:W-:Y:S01]  /*d1e0*/  FMUL.FTZ R19, R19, UR5 ;  /* 0x0000000513137c20 */ /* 0x000fe20008410000 */
[----:B--2---:R-:W-:Y:S01]  /*d1f0*/  PRMT R29, R15, 0x7610, R29 ;  /* 0x000076100f1d7816 */ /* 0x004fe2000000001d */
[----:B------:R-:W-:-:S04]  /*d200*/  FMUL.FTZ R15, R21, R66 ;  /* 0x00000042150f7220 */ /* 0x000fc80000410000 */
[----:B------:R-:W-:Y:S02]  /*d210*/  FFMA.FTZ R2, R24, R15, R12 ;  /* 0x0000000f18027223 */ /* 0x000fe4000001000c */
[----:B------:R-:W-:Y:S01]  /*d220*/  FADD.FTZ R11, R14, R15 ;  /* 0x0000000f0e0b7221 */ /* 0x000fe20000010000 */
[----:B------:R-:W-:Y:S01]  /*d230*/  HADD2.F32 R14, -RZ, R58.H0_H0 ;  /* 0x2000003aff0e7230 */ /* 0x000fe20000004100 */
[----:B------:R-:W-:Y:S02]  /*d240*/  FMUL.FTZ R12, R18, R67 ;  /* 0x00000043120c7220 */ /* 0x000fe40000410000 */
[----:B------:R-:W-:Y:S02]  /*d250*/  FMUL.FTZ R15, R13, UR5 ;  /* 0x000000050d0f7c20 */ /* 0x000fe40008410000 */
[----:B------:R-:W-:Y:S02]  /*d260*/  FFMA.FTZ R2, R22, R12, R2 ;  /* 0x0000000c16027223 */ /* 0x000fe40000010002 */
[----:B------:R-:W-:Y:S01]  /*d270*/  FADD.FTZ R11, R12, R11 ;  /* 0x0000000b0c0b7221 */ /* 0x000fe20000010000 */
        /* <DEDUP_REMOVED lines=20> */
.L_x_1499:
[----:B------:R-:W2:Y:S02]  /*d3c0*/  LDL.S16 R13, [R1+0x280] ;  /* 0x00028000010d7983 */ /* 0x000ea40000100600 */
[----:B--2---:R-:W-:Y:S02]  /*d3d0*/  PRMT R29, R13, 0x7610, R29 ;  /* 0x000076100d1d7816 */ /* 0x004fe4000000001d */
[----:B------:R-:W2:Y:S01]  /*d3e0*/  LDL.LU.S16 R13, [R1+0x282] ;  /* 0x00028200010d7983 */ /* 0x000ea20000300600 */
[----:B------:R-:W-:Y:S01]  /*d3f0*/  HADD2.F32 R58, -RZ, R58.H1_H1 ;  /* 0x3000003aff3a7230 */ /* 0x000fe20000004100 */
[----:B------:R-:W-:Y:S01]  /*d400*/  PRMT R31, R29, 0x7610, R31 ;  /* 0x000076101d1f7816 */ /* 0x000fe2000000001f */
[----:B------:R-:W-:Y:S02]  /*d410*/  FFMA.FTZ R29, R10, R3, R17 ;  /* 0x000000030a1d7223 */ /* 0x000fe40000010011 */
[----:B------:R-:W-:Y:S02]  /*d420*/  FMUL.FTZ R17, R12, R67 ;  /* 0x000000430c117220 */ /* 0x000fe40000410000 */
[----:B------:R-:W-:Y:S01]  /*d430*/  HADD2.F32 R10, -RZ, R31.H0_H0 ;  /* 0x2000001fff0a7230 */ /* 0x000fe20000004100 */
[----:B------:R-:W-:Y:S01]  /*d440*/  FADD.FTZ R26, R26, R9 ;  /* 0x000000091a1a7221 */ /* 0x000fe20000010000 */
[----:B--2---:R-:W-:Y:S01]  /*d450*/  PRMT R30, R13, 0x7610, R30 ;  /* 0x000076100d1e7816 */ /* 0x004fe2000000001e */
[----:B------:R-:W-:-:S04]  /*d460*/  FMUL.FTZ R13, R14, R66 ;  /* 0x000000420e0d7220 */ /* 0x000fc80000410000 */
[----:B------:R-:W-:Y:S02]  /*d470*/  FFMA.FTZ R2, R19, R13, R2 ;  /* 0x0000000d13027223 */ /* 0x000fe40000010002 */
[----:B------:R-:W-:Y:S02]  /*d480*/  FADD.FTZ R11, R11, R13 ;  /* 0x0000000d0b0b7221 */ /* 0x000fe40000010000 */
[----:B------:R-:W-:Y:S01]  /*d490*/  FFMA.FTZ R9, R15, R17, R2 ;  /* 0x000000110f097223 */ /* 0x000fe20000010002 */
[----:B------:R-:W-:Y:S01]  /*d4a0*/  HADD2.F32 R2, -RZ, R30.H0_H0 ;  /* 0x2000001eff027230 */ /* 0x000fe20000004100 */
[----:B------:R-:W-:Y:S02]  /*d4b0*/  FADD.FTZ R17, R17, R11 ;  /* 0x0000000b11117221 */ /* 0x000fe40000010000 */
[----:B------:R-:W-:Y:S02]  /*d4c0*/  FADD.FTZ R13, R58, -UR9 ;  /* 0x800000093a0d7e21 */ /* 0x000fe40008010000 */
[----:B------:R-:W-:Y:S01]  /*d4d0*/  FADD.FTZ R11, R10, -UR9 ;  /* 0x800000090a0b7e21 */ /* 0x000fe20008010000 */
[----:B------:R-:W-:Y:S01]  /*d4e0*/  HADD2.F32 R10, -RZ, R59.H0_H0 ;  /* 0x2000003bff0a7230 */ /* 0x000fe20000004100 */
        /* <DEDUP_REMOVED lines=21> */
.L_x_1500:
[----:B------:R-:W2:Y:S02]  /*d640*/  LDL.S16 R30, [R1+0x284] ;  /* 0x00028400011e7983 */ /* 0x000ea40000100600 */
[----:B--2---:R-:W-:Y:S02]  /*d650*/  PRMT R31, R30, 0x7610, R31 ;  /* 0x000076101e1f7816 */ /* 0x004fe4000000001f */
[----:B------:R-:W2:Y:S01]  /*d660*/  LDL.LU.S16 R30, [R1+0x286] ;  /* 0x00028600011e7983 */ /* 0x000ea20000300600 */
[----:B------:R-:W-:Y:S01]  /*d670*/  FADD.FTZ R27, R27, R3 ;  /* 0x000000031b1b7221 */ /* 0x000fe20000010000 */
[----:B------:R-:W-:Y:S01]  /*d680*/  PRMT R33, R31, 0x7610, R33 ;  /* 0x000076101f217816 */ /* 0x000fe20000000021 */
[----:B------:R-:W-:Y:S01]  /*d690*/  FMUL.FTZ R31, R10, R66 ;  /* 0x000000420a1f7220 */ /* 0x000fe20000410000 */
[----:B------:R-:W-:Y:S01]  /*d6a0*/  HADD2.F32 R59, -RZ, R59.H1_H1 ;  /* 0x3000003bff3b7230 */ /* 0x000fe20000004100 */
[----:B------:R-:W-:Y:S02]  /*d6b0*/  FMUL.FTZ R3, R2, R67 ;  /* 0x0000004302037220 */ /* 0x000fe40000410000 */
[----:B------:R-:W-:-:S02]  /*d6c0*/  FFMA.FTZ R9, R13, R31, R9 ;  /* 0x0000001f0d097223 */ /* 0x000fc40000010009 */
[----:B------:R-:W-:-:S04]  /*d6d0*/  FADD.FTZ R31, R17, R31 ;  /* 0x0000001f111f7221 */ /* 0x000fc80000010000 */
[----:B------:R-:W-:Y:S01]  /*d6e0*/  FADD.FTZ R31, R3, R31 ;  /* 0x0000001f031f7221 */ /* 0x000fe20000010000 */
[----:B--2---:R-:W-:Y:S01]  /*d6f0*/  PRMT R32, R30, 0x7610, R32 ;  /* 0x000076101e207816 */ /* 0x004fe20000000020 */
[----:B------:R-:W-:Y:S01]  /*d700*/  FFMA.FTZ R30, R16, R20, R28 ;  /* 0x00000014101e7223 */ /* 0x000fe2000001001c */
[----:B------:R-:W-:Y:S01]  /*d710*/  HADD2.F32 R16, -RZ, R33.H0_H0 ;  /* 0x20000021ff107230 */ /* 0x000fe20000004100 */
[----:B------:R-:W-:Y:S01]  /*d720*/  FFMA.FTZ R28, R11, R3, R9 ;  /* 0x000000030b1c7223 */ /* 0x000fe20000010009 */
[----:B------:R-:W-:Y:S01]  /*d730*/  HADD2.F32 R3, -RZ, R78.H0_H0 ;  /* 0x2000004eff037230 */ /* 0x000fe20000004100 */
[----:B------:R-:W-:Y:S01]  /*d740*/  FADD.FTZ R9, R59, -UR9 ;  /* 0x800000093b097e21 */ /* 0x000fe20008010000 */
[----:B------:R-:W-:Y:S01]  /*d750*/  HADD2.F32 R17, -RZ, R32.H0_H0 ;  /* 0x20000020ff117230 */ /* 0x000fe20000004100 */
        /* <DEDUP_REMOVED lines=22> */
.L_x_1501:
[----:B------:R-:W2:Y:S02]  /*d8c0*/  LDL.S16 R32, [R1+0x2d0] ;  /* 0x0002d00001207983 */ /* 0x000ea40000100600 */
[----:B--2---:R-:W-:Y:S02]  /*d8d0*/  PRMT R35, R32, 0x7610, R35 ;  /* 0x0000761020237816 */ /* 0x004fe40000000023 */
[----:B------:R-:W2:Y:S01]  /*d8e0*/  LDL.LU.S16 R32, [R1+0x2d2] ;  /* 0x0002d20001207983 */ /* 0x000ea20000300600 */
[----:B------:R-:W-:Y:S01]  /*d8f0*/  FADD.FTZ R26, R26, R20 ;  /* 0x000000141a1a7221 */ /* 0x000fe20000010000 */
[----:B------:R-:W-:Y:S01]  /*d900*/  PRMT R34, R35, 0x7610, R34 ;  /* 0x0000761023227816 */ /* 0x000fe20000000022 */
[----:B------:R-:W-:Y:S01]  /*d910*/  FFMA.FTZ R29, R25, R23, R29 ;  /* 0x00000017191d7223 */ /* 0x000fe2000001001d */
[----:B------:R-:W-:Y:S01]  /*d920*/  HADD2.F32 R78, -RZ, R78.H1_H1 ;  /* 0x3000004eff4e7230 */ /* 0x000fe20000004100 */
[----:B------:R-:W-:Y:S02]  /*d930*/  FMUL.FTZ R20, R17, R67 ;  /* 0x0000004311147220 */ /* 0x000fe40000410000 */
[----:B------:R-:W-:Y:S01]  /*d940*/  HADD2.F32 R25, -RZ, R34.H0_H0 ;  /* 0x20000022ff197230 */ /* 0x000fe20000004100 */
[----:B--2---:R-:W-:Y:S01]  /*d950*/  PRMT R33, R32, 0x7610, R33 ;  /* 0x0000761020217816 */ /* 0x004fe20000000021 */
[----:B------:R-:W-:-:S04]  /*d960*/  FMUL.FTZ R32, R3, R66 ;  /* 0x0000004203207220 */ /* 0x000fc80000410000 */
[----:B------:R-:W-:Y:S01]  /*d970*/  FFMA.FTZ R28, R9, R32, R28 ;  /* 0x00000020091c7223 */ /* 0x000fe2000001001c */
[----:B------:R-:W-:Y:S01]  /*d980*/  HADD2.F32 R33, -RZ, R33.H0_H0 ;  /* 0x20000021ff217230 */ /* 0x000fe20000004100 */
[----:B------:R-:W-:Y:S02]  /*d990*/  FADD.FTZ R32, R31, R32 ;  /* 0x000000201f207221 */ /* 0x000fe40000010000 */
[----:B------:R-:W-:Y:S02]  /*d9a0*/  FFMA.FTZ R31, R16, R20, R28 ;  /* 0x00000014101f7223 */ /* 0x000fe4000001001c */
        /* <DEDUP_REMOVED lines=25> */
.L_x_1502:
[----:B------:R-:W2:Y:S02]  /*db40*/  LDL.S16 R34, [R1+0x2cc] ;  /* 0x0002cc0001227983 */ /* 0x000ea40000100600 */
[----:B--2---:R-:W-:Y:S02]  /*db50*/  PRMT R37, R34, 0x7610, R37 ;  /* 0x0000761022257816 */ /* 0x004fe40000000025 */
[----:B------:R-:W2:Y:S01]  /*db60*/  LDL.LU.S16 R34, [R1+0x2ce] ;  /* 0x0002ce0001227983 */ /* 0x000ea20000300600 */
[----:B------:R-:W-:Y:S01]  /*db70*/  FFMA.FTZ R30, R24, R21, R30 ;  /* 0x00000015181e7223 */ /* 0x000fe2000001001e */
[----:B------:R-:W-:Y:S01]  /*db80*/  PRMT R36, R37, 0x7610, R36 ;  /* 0x0000761025247816 */ /* 0x000fe20000000024 */
[----:B------:R-:W-:Y:S01]  /*db90*/  HADD2.F32 R79, -RZ, R79.H1_H1 ;  /* 0x3000004fff4f7230 */ /* 0x000fe20000004100 */
[----:B------:R-:W-:Y:S01]  /*dba0*/  FADD.FTZ R27, R27, R23 ;  /* 0x000000171b1b7221 */ /* 0x000fe20000010000 */
[----:B------:R-:W-:Y:S01]  /*dbb0*/  HADD2.F32 R46, -RZ, R97.H0_H0 ;  /* 0x20000061ff2e7230 */ /* 0x000fe20000004100 */
[----:B--2---:R-:W-:Y:S01]  /*dbc0*/  PRMT R35, R34, 0x7610, R35 ;  /* 0x0000761022237816 */ /* 0x004fe20000000023 */
[----:B------:R-:W-:-:S04]  /*dbd0*/  FMUL.FTZ R34, R25, R66 ;  /* 0x0000004219227220 */ /* 0x000fc80000410000 */
[----:B------:R-:W-:Y:S01]  /*dbe0*/  FADD.FTZ R24, R32, R34 ;  /* 0x0000002220187221 */ /* 0x000fe20000010000 */
[----:B------:R-:W-:Y:S01]  /*dbf0*/  HADD2.F32 R32, -RZ, R36.H0_H0 ;  /* 0x20000024ff207230 */ /* 0x000fe20000004100 */
[----:B------:R-:W-:Y:S01]  /*dc00*/  FFMA.FTZ R23, R20, R34, R31 ;  /* 0x0000002214177223 */ /* 0x000fe2000001001f */
[----:B------:R-:W-:Y:S01]  /*dc10*/  HADD2.F32 R50, -RZ, R35.H0_H0 ;  /* 0x20000023ff327230 */ /* 0x000fe20000004100 */
[----:B------:R-:W-:Y:S02]  /*dc20*/  FMUL.FTZ R31, R33, R67 ;  /* 0x00000043211f7220 */ /* 0x000fe40000410000 */
[----:B------:R-:W-:Y:S02]  /*dc30*/  FADD.FTZ R36, R79, -UR9 ;  /* 0x800000094f247e21 */ /* 0x000fe40008010000 */
[----:B------:R-:W-:Y:S02]  /*dc40*/  FADD.FTZ R32, R32, -UR9 ;  /* 0x8000000920207e21 */ /* 0x000fe40008010000 */
[----:B------:R-:W-:-:S02]  /*dc50*/  FFMA.FTZ R23, R28, R31, R23 ;  /* 0x0000001f1c177223 */ /* 0x000fc40000010017 */
        /* <DEDUP_REMOVED lines=22> */
.L_x_1503:
[----:B------:R-:W2:Y:S02]  /*ddc0*/  LDL.S16 R31, [R1+0x2c0] ;  /* 0x0002c000011f7983 */ /* 0x000ea40000100600 */
[----:B--2---:R-:W-:Y:S02]  /*ddd0*/  PRMT R35, R31, 0x7610, R35 ;  /* 0x000076101f237816 */ /* 0x004fe40000000023 */
[----:B------:R-:W2:Y:S01]  /*dde0*/  LDL.LU.S16 R31, [R1+0x2c2] ;  /* 0x0002c200011f7983 */ /* 0x000ea20000300600 */
[----:B------:R-:W-:Y:S01]  /*ddf0*/  FFMA.FTZ R29, R22, R18, R29 ;  /* 0x00000012161d7223 */ /* 0x000fe2000001001d */
[----:B------:R-:W-:Y:S01]  /*de00*/  PRMT R34, R35, 0x7610, R34 ;  /* 0x0000761023227816 */ /* 0x000fe20000000022 */
[----:B------:R-:W-:Y:S01]  /*de10*/  HADD2.F32 R97, -RZ, R97.H1_H1 ;  /* 0x30000061ff617230 */ /* 0x000fe20000004100 */
[----:B------:R-:W-:Y:S01]  /*de20*/  FADD.FTZ R26, R26, R21 ;  /* 0x000000151a1a7221 */ /* 0x000fe20000010000 */
[----:B------:R-:W-:-:S03]  /*de30*/  HADD2.F32 R58, -RZ, R98.H0_H0 ;  /* 0x20000062ff3a7230 */ /* 0x000fc60000004100 */
[----:B------:R-:W-:-:S04]  /*de40*/  FADD.FTZ R52, R97, -UR9 ;  /* 0x8000000961347e21 */ /* 0x000fc80008010000 */
[----:B------:R-:W-:Y:S01]  /*de50*/  FMUL.FTZ R52, R52, UR5 ;  /* 0x0000000534347c20 */ /* 0x000fe20008410000 */
        /* <DEDUP_REMOVED lines=8> */
[----:B------:R-:W-:Y:S02]  /*dee0*/  FFMA.FTZ R21, R47, R23, R21 ;  /* 0x000000172f157223 */ /* 0x000fe40000010015 */
[----:B------:R-:W-:-:S02]  /*def0*/  FADD.FTZ R22, R23, R22 ;  /* 0x0000001617167221 */ /* 0x000fc40000010000 */
        /* <DEDUP_REMOVED lines=20> */
.L_x_1504:
[----:B------:R-:W2:Y:S02]  /*e040*/  LDL.S16 R23, [R1+0x2bc] ;  /* 0x0002bc0001177983 */ /* 0x000ea40000100600 */
[----:B--2---:R-:W-:Y:S02]  /*e050*/  PRMT R32, R23, 0x7610, R32 ;  /* 0x0000761017207816 */ /* 0x004fe40000000020 */
[----:B------:R-:W2:Y:S01]  /*e060*/  LDL.LU.S16 R23, [R1+0x2be] ;  /* 0x0002be0001177983 */ /* 0x000ea20000300600 */
[----:B------:R-:W-:Y:S01]  /*e070*/  FADD.FTZ R27, R27, R18 ;  /* 0x000000121b1b7221 */ /* 0x000fe20000010000 */
[----:B------:R-:W-:Y:S01]  /*e080*/  PRMT R31, R32, 0x7610, R31 ;  /* 0x00007610201f7816 */ /* 0x000fe2000000001f */
[----:B------:R-:W-:Y:S01]  /*e090*/  HADD2.F32 R98, -RZ, R98.H1_H1 ;  /* 0x30000062ff627230 */ /* 0x000fe20000004100 */
[----:B------:R-:W-:Y:S01]  /*e0a0*/  FFMA.FTZ R19, R19, R14, R30 ;  /* 0x0000000e13137223 */ /* 0x000fe2000001001e */
[----:B------:R-:W-:-:S03]  /*e0b0*/  HADD2.F32 R38, -RZ, R99.H0_H0 ;  /* 0x20000063ff267230 */ /* 0x000fc60000004100 */
        /* <DEDUP_REMOVED lines=11> */
[----:B------:R-:W-:Y:S02]  /*e170*/  FADD.FTZ R21, R22, R21 ;  /* 0x0000001516157221 */ /* 0x000fe40000010000 */
        /* <DEDUP_REMOVED lines=20> */
.L_x_1505:
[----:B------:R-:W2:Y:S02]  /*e2c0*/  LDL.S16 R22, [R1+0x2b0] ;  /* 0x0002b00001167983 */ /* 0x000ea40000100600 */
[----:B--2---:R-:W-:Y:S02]  /*e2d0*/  PRMT R30, R22, 0x7610, R30 ;  /* 0x00007610161e7816 */ /* 0x004fe4000000001e */
[----:B------:R-:W2:Y:S01]  /*e2e0*/  LDL.LU.S16 R22, [R1+0x2b2] ;  /* 0x0002b20001167983 */ /* 0x000ea20000300600 */
[----:B------:R-:W-:Y:S01]  /*e2f0*/  FFMA.FTZ R29, R15, R12, R29 ;  /* 0x0000000c0f1d7223 */ /* 0x000fe2000001001d */
[----:B------:R-:W-:Y:S01]  /*e300*/  PRMT R23, R30, 0x7610, R23 ;  /* 0x000076101e177816 */ /* 0x000fe20000000017 */
[----:B------:R-:W-:Y:S01]  /*e310*/  FADD.FTZ R14, R26, R14 ;  /* 0x0000000e1a0e7221 */ /* 0x000fe20000010000 */
[----:B------:R-:W-:-:S03]  /*e320*/  HADD2.F32 R30, -RZ, R120.H0_H0 ;  /* 0x20000078ff1e7230 */ /* 0x000fc60000004100 */
        /* <DEDUP_REMOVED lines=8> */
[----:B------:R-:W-:Y:S01]  /*e3b0*/  HADD2.F32 R21, -RZ, R115.H1_H1 ;  /* 0x30000073ff157230 */ /* 0x000fe20000004100 */
        /* <DEDUP_REMOVED lines=24> */
.L_x_1506:
        /* <DEDUP_REMOVED lines=14> */
[----:B------:R-:W-:-:S03]  /*e620*/  PRMT R32, R37, 0x7610, R32 ;  /* 0x0000761025207816 */ /* 0x000fc60000000020 */
[----:B------:R-:W-:Y:S01]  /*e630*/  HADD2.F32 R22, -RZ, R22.H0_H0 ;  /* 0x20000016ff167230 */ /* 0x000fe20000004100 */
[----:B--2---:R-:W-:Y:S01]  /*e640*/  PRMT R24, R21, 0x7610, R24 ;  /* 0x0000761015187816 */ /* 0x004fe20000000018 */
[----:B------:R-:W-:-:S04]  /*e650*/  FMUL.FTZ R21, R30, R66 ;  /* 0x000000421e157220 */ /* 0x000fc80000410000 */
[----:B------:R-:W-:Y:S01]  /*e660*/  FFMA.FTZ R13, R35, R21, R15 ;  /* 0x00000015230d7223 */ /* 0x000fe2000001000f */
[----:B------:R-:W-:Y:S01]  /*e670*/  HADD2.F32 R15, -RZ, R23.H0_H0 ;  /* 0x20000017ff0f7230 */ /* 0x000fe20000004100 */
[----:B------:R-:W-:Y:S02]  /*e680*/  FADD.FTZ R21, R18, R21 ;  /* 0x0000001512157221 */ /* 0x000fe40000010000 */
[----:B------:R-:W-:Y:S02]  /*e690*/  FMUL.FTZ R18, R26, R67 ;  /* 0x000000431a127220 */ /* 0x000fe40000410000 */
[----:B------:R-:W-:Y:S01]  /*e6a0*/  FADD.FTZ R27, R15, -UR9 ;  /* 0x800000090f1b7e21 */ /* 0x000fe20008010000 */
[----:B------:R-:W-:Y:S01]  /*e6b0*/  HADD2.F32 R15, -RZ, R24.H0_H0 ;  /* 0x20000018ff0f7230 */ /* 0x000fe20000004100 */
[----:B------:R-:W-:Y:S01]  /*e6c0*/  FADD.FTZ R23, R22, -UR9 ;  /* 0x8000000916177e21 */ /* 0x000fe20008010000 */
[----:B------:R-:W-:Y:S01]  /*e6d0*/  HADD2.F32 R22, -RZ, R32.H0_H0 ;  /* 0x20000020ff167230 */ /* 0x000fe20000004100 */
        /* <DEDUP_REMOVED lines=23> */
.L_x_1507:
        /* <DEDUP_REMOVED lines=13> */
[----:B------:R-:W-:Y:S01]  /*e920*/  FMUL.FTZ R24, R22, R66 ;  /* 0x0000004216187220 */ /* 0x000fe20000410000 */
[----:B------:R-:W-:Y:S01]  /*e930*/  PRMT R49, R37, 0x7610, R49 ;  /* 0x0000761025317816 */ /* 0x000fe20000000031 */
[----:B------:R-:W-:-:S02]  /*e940*/  FMUL.FTZ R37, R15, R67 ;  /* 0x000000430f257220 */ /* 0x000fc40000410000 */
[----:B------:R-:W-:Y:S02]  /*e950*/  FFMA.FTZ R11, R27, R24, R13 ;  /* 0x000000181b0b7223 */ /* 0x000fe4000001000d */
[----:B------:R-:W-:Y:S01]  /*e960*/  FADD.FTZ R21, R21, R24 ;  /* 0x0000001815157221 */ /* 0x000fe20000010000 */
[----:B------:R-:W-:Y:S01]  /*e970*/  HADD2.F32 R13, -RZ, R49.H0_H0 ;  /* 0x20000031ff0d7230 */ /* 0x000fe20000004100 */
[----:B------:R-:W-:Y:S02]  /*e980*/  FFMA.FTZ R11, R23, R37, R11 ;  /* 0x00000025170b7223 */ /* 0x000fe4000001000b */
[----:B------:R-:W-:Y:S01]  /*e990*/  FADD.FTZ R37, R37, R21 ;  /* 0x0000001525257221 */ /* 0x000fe20000010000 */
[----:B--2---:R-:W-:Y:S01]  /*e9a0*/  PRMT R32, R18, 0x7610, R32 ;  /* 0x0000761012207816 */ /* 0x004fe20000000020 */
[----:B------:R-:W-:Y:S01]  /*e9b0*/  FADD.FTZ R18, R14, R10 ;  /* 0x0000000a0e127221 */ /* 0x000fe20000010000 */
[----:B------:R-:W-:Y:S01]  /*e9c0*/  HADD2.F32 R10, -RZ, R51.H0_H0 ;  /* 0x20000033ff0a7230 */ /* 0x000fe20000004100 */
[----:B------:R-:W-:Y:S01]  /*e9d0*/  FADD.FTZ R14, R13, -UR9 ;  /* 0x800000090d0e7e21 */ /* 0x000fe20008010000 */
[----:B------:R-:W-:-:S03]  /*e9e0*/  HADD2.F32 R13, -RZ, R40.H0_H0 ;  /* 0x20000028ff0d7230 */ /* 0x000fc60000004100 */
[----:B------:R-:W-:Y:S01]  /*e9f0*/  FADD.FTZ R21, R10, -UR9 ;  /* 0x800000090a157e21 */ /* 0x000fe20008010000 */
        /* <DEDUP_REMOVED lines=22> */
.L_x_1508:
        /* <DEDUP_REMOVED lines=14> */
[----:B------:R-:W-:-:S02]  /*ec40*/  FFMA.FTZ R32, R9, R3, R19 ;  /* 0x0000000309207223 */ /* 0x000fc40000010013 */
[----:B------:R-:W-:Y:S02]  /*ec50*/  FFMA.FTZ R11, R21, R40, R11 ;  /* 0x00000028150b7223 */ /* 0x000fe4000001000b */
[----:B------:R-:W-:Y:S02]  /*ec60*/  FMUL.FTZ R9, R10, R67 ;  /* 0x000000430a097220 */ /* 0x000fe40000410000 */
[----:B------:R-:W-:Y:S02]  /*ec70*/  FADD.FTZ R40, R37, R40 ;  /* 0x0000002825287221 */ /* 0x000fe40000010000 */
[----:B------:R-:W-:Y:S02]  /*ec80*/  FFMA.FTZ R19, R14, R9, R11 ;  /* 0x000000090e137223 */ /* 0x000fe4000001000b */
[----:B------:R-:W-:Y:S01]  /*ec90*/  FADD.FTZ R40, R9, R40 ;  /* 0x0000002809287221 */ /* 0x000fe20000010000 */
[----:B------:R-:W-:Y:S01]  /*eca0*/  HADD2.F32 R9, -RZ, R51.H0_H0 ;  /* 0x20000033ff097230 */ /* 0x000fe20000004100 */
[----:B--2---:R-:W-:Y:S01]  /*ecb0*/  PRMT R49, R24, 0x7610, R49 ;  /* 0x0000761018317816 */ /* 0x004fe20000000031 */
[----:B------:R-:W-:Y:S01]  /*ecc0*/  FADD.FTZ R24, R12, R2 ;  /* 0x000000020c187221 */ /* 0x000fe20000010000 */
[----:B------:R-:W-:-:S02]  /*ecd0*/  HADD2.F32 R2, -RZ, R57.H0_H0 ;  /* 0x20000039ff027230 */ /* 0x000fc40000004100 */
[----:B------:R-:W-:-:S03]  /*ece0*/  HADD2.F32 R12, -RZ, R53.H0_H0 ;  /* 0x20000035ff0c7230 */ /* 0x000fc60000004100 */
        /* <DEDUP_REMOVED lines=24> */
.L_x_1509:
[----:B------:R-:W2:Y:S04]  /*ee70*/  LDL.S16 R37, [R1+0x290] ;  /* 0x0002900001257983 */ /* 0x000ea80000100600 */
[----:B------:R-:W3:Y:S01]  /*ee80*/  LDL.LU.S16 R57, [R1+0x292] ;  /* 0x0002920001397983 */ /* 0x000ee20000300600 */
[----:B------:R-:W-:Y:S01]  /*ee90*/  FMUL.FTZ R49, R9, R66 ;  /* 0x0000004209317220 */ /* 0x000fe20000410000 */
[----:B------:R-:W-:Y:S01]  /*eea0*/  HADD2.F32 R120, -RZ, R120.H1_H1 ;  /* 0x30000078ff787230 */ /* 0x000fe20000004100 */
[----:B------:R-:W-:Y:S02]  /*eeb0*/  FMUL.FTZ R53, R2, R67 ;  /* 0x0000004302357220 */ /* 0x000fe40000410000 */
[----:B------:R-:W-:Y:S02]  /*eec0*/  FFMA.FTZ R19, R12, R49, R19 ;  /* 0x000000310c137223 */ /* 0x000fe40000010013 */
[----:B------:R-:W-:-:S02]  /*eed0*/  FADD.FTZ R40, R40, R49 ;  /* 0x0000003128287221 */ /* 0x000fc40000010000 */
[----:B------:R-:W-:Y:S01]  /*eee0*/  FFMA.FTZ R29, R16, R17, R29 ;  /* 0x00000011101d7223 */ /* 0x000fe2000001001d */
[----:B--2---:R-:W-:Y:S01]  /*eef0*/  PRMT R51, R37, 0x7610, R51 ;  /* 0x0000761025337816 */ /* 0x004fe20000000033 */
[----:B------:R-:W-:-:S04]  /*ef00*/  FADD.FTZ R37, R18, R3 ;  /* 0x0000000312257221 */ /* 0x000fc80000010000 */
[----:B------:R-:W-:Y:S01]  /*ef10*/  HADD2.F32 R3, -RZ, R51.H0_H0 ;  /* 0x20000033ff037230 */ /* 0x000fe20000004100 */
[----:B------:R-:W-:Y:S02]  /*ef20*/  FFMA.FTZ R51, R11, R53, R19 ;  /* 0x000000350b337223 */ /* 0x000fe40000010013 */
[----:B------:R-:W-:Y:S02]  /*ef30*/  FADD.FTZ R19, R120, -UR9 ;  /* 0x8000000978137e21 */ /* 0x000fe40008010000 */
[----:B------:R-:W-:Y:S01]  /*ef40*/  FADD.FTZ R18, R3, -UR9 ;  /* 0x8000000903127e21 */ /* 0x000fe20008010000 */
[----:B------:R-:W-:Y:S01]  /*ef50*/  HADD2.F32 R3, -RZ, R121.H1_H1 ;  /* 0x30000079ff037230 */ /* 0x000fe20000004100 */
[----:B------:R-:W-:Y:S01]  /*ef60*/  FADD.FTZ R53, R53, R40 ;  /* 0x0000002835357221 */ /* 0x000fe20000010000 */
[----:B---3--:R-:W-:Y:S01]  /*ef70*/  HADD2.F32 R16, -RZ, R57.H0_H0 ;  /* 0x20000039ff107230 */ /* 0x008fe20000004100 */
        /* <DEDUP_REMOVED lines=21> */
.L_x_1510:
[----:B------:R-:W2:Y:S04]  /*f0d0*/  LDL.S16 R62, [R1+0x28c] ;  /* 0x00028c00013e7983 */ /* 0x000ea80000100600 */
[----:B------:R-:W3:Y:S01]  /*f0e0*/  LDL.LU.S16 R61, [R1+0x28e] ;  /* 0x00028e00013d7983 */ /* 0x000ee20000300600 */
[----:B------:R-:W-:Y:S01]  /*f0f0*/  FMUL.FTZ R57, R3, R66 ;  /* 0x0000004203397220 */ /* 0x000fe20000410000 */
[----:B------:R-:W-:Y:S01]  /*f100*/  HADD2.F32 R115, -RZ, R115.H0_H0 ;  /* 0x20000073ff737230 */ /* 0x000fe20000004100 */
[----:B------:R-:W-:Y:S02]  /*f110*/  FFMA.FTZ R49, R20, R25, R32 ;  /* 0x0000001914317223 */ /* 0x000fe40000010020 */
[----:B------:R-:W-:Y:S01]  /*f120*/  FADD.FTZ R40, R24, R17 ;  /* 0x0000001118287221 */ /* 0x000fe20000010000 */
[----:B------:R-:W-:Y:S01]  /*f130*/  HADD2.F32 R17, -RZ, R114.H1_H1 ;  /* 0x30000072ff117230 */ /* 0x000fe20000004100 */
[----:B------:R-:W-:-:S02]  /*f140*/  FFMA.FTZ R32, R19, R57, R51 ;  /* 0x0000003913207223 */ /* 0x000fc40000010033 */
[----:B------:R-:W-:Y:S02]  /*f150*/  FADD.FTZ R57, R53, R57 ;  /* 0x0000003935397221 */ /* 0x000fe40000010000 */
[----:B------:R-:W-:Y:S02]  /*f160*/  FMUL.FTZ R20, R16, R67 ;  /* 0x0000004310147220 */ /* 0x000fe40000410000 */
[----:B------:R-:W-:Y:S02]  /*f170*/  FADD.FTZ R17, R17, -UR9 ;  /* 0x8000000911117e21 */ /* 0x000fe40008010000 */
[----:B------:R-:W-:Y:S02]  /*f180*/  FFMA.FTZ R32, R18, R20, R32 ;  /* 0x0000001412207223 */ /* 0x000fe40000010020 */
[----:B------:R-:W-:Y:S02]  /*f190*/  FADD.FTZ R57, R20, R57 ;  /* 0x0000003914397221 */ /* 0x000fe40000010000 */
[----:B------:R-:W-:Y:S01]  /*f1a0*/  FMUL.FTZ R17, R17, UR5 ;  /* 0x0000000511117c20 */ /* 0x000fe20008410000 */
[----:B--2---:R-:W-:-:S05]  /*f1b0*/  HADD2.F32 R24, -RZ, R62.H0_H0 ;  /* 0x2000003eff187230 */ /* 0x004fca0000004100 */
[----:B------:R-:W-:Y:S01]  /*f1c0*/  FADD.FTZ R20, R24, -UR9 ;  /* 0x8000000918147e21 */ /* 0x000fe20008010000 */
[----:B---3--:R-:W-:-:S03]  /*f1d0*/  HADD2.F32 R24, -RZ, R61.H0_H0 ;  /* 0x2000003dff187230 */ /* 0x008fc60000004100 */
        /* <DEDUP_REMOVED lines=20> */
.L_x_1511:
[----:B------:R-:W2:Y:S04]  /*f320*/  LDL.S16 R70, [R1+0x254] ;  /* 0x0002540001467983 */ /* 0x000ea80000100600 */
[----:B------:R-:W3:Y:S04]  /*f330*/  LDL.S16 R69, [R1+0x288] ;  /* 0x0002880001457983 */ /* 0x000ee80000100600 */
[----:B------:R-:W4:Y:S04]  /*f340*/  LDL.LU.S16 R68, [R1+0x256] ;  /* 0x0002560001447983 */ /* 0x000f280000300600 */
[----:B------:R-:W5:Y:S01]  /*f350*/  LDL.LU.S16 R63, [R1+0x28a] ;  /* 0x00028a00013f7983 */ /* 0x000f620000300600 */
[----:B------:R-:W-:-:S02]  /*f360*/  FADD.FTZ R51, R37, R25 ;  /* 0x0000001925337221 */ /* 0x000fc40000010000 */
[----:B------:R-:W-:Y:S02]  /*f370*/  FFMA.FTZ R53, R28, R33, R29 ;  /* 0x000000211c357223 */ /* 0x000fe4000001001d */
[----:B------:R-:W-:Y:S02]  /*f380*/  FMUL.FTZ R61, R115, R66 ;  /* 0x00000042733d7220 */ /* 0x000fe40000410000 */
[----:B------:R-:W-:Y:S02]  /*f390*/  FMUL.FTZ R62, R24, R67 ;  /* 0x00000043183e7220 */ /* 0x000fe40000410000 */
[----:B------:R-:W-:Y:S02]  /*f3a0*/  FFMA.FTZ R32, R17, R61, R32 ;  /* 0x0000003d11207223 */ /* 0x000fe40000010020 */
[----:B------:R-:W-:Y:S02]  /*f3b0*/  FADD.FTZ R57, R57, R61 ;  /* 0x0000003d39397221 */ /* 0x000fe40000010000 */
[----:B------:R-:W-:-:S02]  /*f3c0*/  FFMA.FTZ R37, R20, R62, R32 ;  /* 0x0000003e14257223 */ /* 0x000fc40000010020 */
[----:B------:R-:W-:Y:S01]  /*f3d0*/  FADD.FTZ R62, R62, R57 ;  /* 0x000000393e3e7221 */ /* 0x000fe20000010000 */
[----:B--2---:R-:W-:Y:S02]  /*f3e0*/  HADD2.F32 R25, -RZ, R70.H0_H0 ;  /* 0x20000046ff197230 */ /* 0x004fe40000004100 */
[----:B---3--:R-:W-:-:S03]  /*f3f0*/  HADD2.F32 R28, -RZ, R69.H0_H0 ;  /* 0x20000045ff1c7230 */ /* 0x008fc60000004100 */
[----:B------:R-:W-:Y:S02]  /*f400*/  FADD.FTZ R25, R25, -UR9 ;  /* 0x8000000919197e21 */ /* 0x000fe40008010000 */
[----:B------:R-:W-:Y:S01]  /*f410*/  FADD.FTZ R29, R28, -UR9 ;  /* 0x800000091c1d7e21 */ /* 0x000fe20008010000 */
[----:B----4-:R-:W-:Y:S01]  /*f420*/  HADD2.F32 R28, -RZ, R68.H0_H0 ;  /* 0x20000044ff1c7230 */ /* 0x010fe20000004100 */
[----:B------:R-:W-:Y:S01]  /*f430*/  FMUL.FTZ R25, R25, UR5 ;  /* 0x0000000519197c20 */ /* 0x000fe20008410000 */
[----:B-----5:R-:W-:Y:S01]  /*f440*/  HADD2.F32 R32, -RZ, R63.H0_H0 ;  /* 0x2000003fff207230 */ /* 0x020fe20000004100 */
        /* <DEDUP_REMOVED lines=20> */
.L_x_1512:
[----:B------:R-:W2:Y:S04]  /*f590*/  LDL.LU.S16 R73, [R1+0x244] ;  /* 0x0002440001497983 */ /* 0x000ea80000300600 */
[----:B------:R-:W3:Y:S04]  /*f5a0*/  LDL.S16 R72, [R1+0x24a] ;  /* 0x00024a0001487983 */ /* 0x000ee80000100600 */
[----:B------:R-:W4:Y:S04]  /*f5b0*/  LDL.LU.S16 R70, [R1+0x248] ;  /* 0x0002480001467983 */ /* 0x000f280000300600 */
[----:B------:R-:W5:Y:S01]  /*f5c0*/  LDL.S16 R69, [R1+0x24c] ;  /* 0x00024c0001457983 */ /* 0x000f620000100600 */
[----:B------:R-:W-:-:S02]  /*f5d0*/  FMUL.FTZ R63, R28, R66 ;  /* 0x000000421c3f7220 */ /* 0x000fc40000410000 */
[----:B------:R-:W-:Y:S02]  /*f5e0*/  FADD.FTZ R57, R40, R33 ;  /* 0x0000002128397221 */ /* 0x000fe40000010000 */
[----:B------:R-:W-:Y:S02]  /*f5f0*/  FFMA.FTZ R61, R36, R46, R49 ;  /* 0x0000002e243d7223 */ /* 0x000fe40000010031 */
[----:B------:R-:W-:Y:S02]  /*f600*/  FFMA.FTZ R37, R25, R63, R37 ;  /* 0x0000003f19257223 */ /* 0x000fe40000010025 */
[----:B------:R-:W-:Y:S02]  /*f610*/  FMUL.FTZ R68, R32, R67 ;  /* 0x0000004320447220 */ /* 0x000fe40000410000 */
        /* <DEDUP_REMOVED lines=30> */
.L_x_1513:
        /* <DEDUP_REMOVED lines=12> */
[----:B--2---:R-:W-:Y:S02]  /*f8c0*/  HADD2.F32 R46, -RZ, R74.H0_H0 ;  /* 0x2000004aff2e7230 */ /* 0x004fe40000004100 */
[----:B---3--:R-:W-:-:S03]  /*f8d0*/  HADD2.F32 R51, -RZ, R73.H0_H0 ;  /* 0x20000049ff337230 */ /* 0x008fc60000004100 */
[----:B------:R-:W-:Y:S01]  /*f8e0*/  FADD.FTZ R47, R46, -UR9 ;  /* 0x800000092e2f7e21 */ /* 0x000fe20008010000 */
[----:B----4-:R-:W-:Y:S01]  /*f8f0*/  HADD2.F32 R46, -RZ, R72.H0_H0 ;  /* 0x20000048ff2e7230 */ /* 0x010fe20000004100 */
[----:B------:R-:W-:Y:S02]  /*f900*/  FADD.FTZ R69, R51, -UR9 ;  /* 0x8000000933457e21 */ /* 0x000fe40008010000 */
        /* <DEDUP_REMOVED lines=22> */
.L_x_1514:
[----:B------:R-:W2:Y:S04]  /*fa70*/  LDL.S16 R78, [R1+0x218] ;  /* 0x00021800014e7983 */ /* 0x000ea80000100600 */
[----:B------:R-:W3:Y:S04]  /*fa80*/  LDL.LU.S16 R75, [R1+0x24e] ;  /* 0x00024e00014b7983 */ /* 0x000ee80000300600 */
        /* <DEDUP_REMOVED lines=37> */
.L_x_1515:
        /* <DEDUP_REMOVED lines=39> */
.L_x_1516:
[----:B------:R-:W2:Y:S04]  /*ff50*/  LDL.LU.S16 R78, [R1+0x296] ;  /* 0x00029600014e7983 */ /* 0x000ea80000300600 */
[----:B------:R-:W3:Y:S01]  /*ff60*/  LDL.S16 R75, [R1+0x298] ;  /* 0x00029800014b7983 */ /* 0x000ee20000100600 */
[----:B------:R-:W-:Y:S02]  /*ff70*/  FMUL.FTZ R74, R60, R66 ;  /* 0x000000423c4a7220 */ /* 0x000fe40000410000 */
[----:B------:R-:W-:Y:S02]  /*ff80*/  FFMA.FTZ R70, R59, R38, R70 ;  /* 0x000000263b467223 */ /* 0x000fe40000010046 */
[----:B------:R-:W-:Y:S02]  /*ff90*/  FFMA.FTZ R59, R58, R74, R72 ;  /* 0x0000004a3a3b7223 */ /* 0x000fe40000010048 */
[----:B------:R-:W-:Y:S01]  /*ffa0*/  FADD.FTZ R54, R69, R54 ;  /* 0x0000003645367221 */ /* 0x000fe20000010000 */
[----:B------:R-:W-:Y:S01]  /*ffb0*/  HADD2.F32 R69, -RZ, R124.H1_H1 ;  /* 0x3000007cff457230 */ /* 0x000fe20000004100 */
[----:B------:R-:W-:-:S02]  /*ffc0*/  FADD.FTZ R74, R73, R74 ;  /* 0x0000004a494a7221 */ /* 0x000fc40000010000 */
[----:B------:R-:W-:Y:S02]  /*ffd0*/  FMUL.FTZ R72, R68, R67 ;  /* 0x0000004344487220 */ /* 0x000fe40000410000 */
[----:B------:R-:W-:Y:S02]  /*ffe0*/  FADD.FTZ R69, R69, -UR9 ;  /* 0x8000000945457e21 */ /* 0x000fe40008010000 */
[----:B------:R-:W-:Y:S02]  /*fff0*/  FFMA.FTZ R59, R61, R72, R59 ;  /* 0x000000483d3b7223 */ /* 0x000fe4000001003b */
[----:B------:R-:W-:Y:S01]  /*10000*/  FADD.FTZ R74, R72, R74 ;  /* 0x0000004a484a7221 */ /* 0x000fe20000010000 */
[----:B------:R-:W-:Y:S01]  /*10010*/  HADD2.F32 R72, -RZ, R125.H1_H1 ;  /* 0x3000007dff487230 */ /* 0x000fe20000004100 */
[----:B------:R-:W-:Y:S01]  /*10020*/  FMUL.FTZ R69, R69, UR5 ;  /* 0x0000000545457c20 */ /* 0x000fe20008410000 */
[----:B--2---:R-:W-:Y:S02]  /*10030*/  HADD2.F32 R73, -RZ, R78.H0_H0 ;  /* 0x2000004eff497230 */ /* 0x004fe40000004100 */
[----:B---3--:R-:W-:-:S03]  /*10040*/  HADD2.F32 R78, -RZ, R75.H0_H0 ;  /* 0x2000004bff4e7230 */ /* 0x008fc60000004100 */
        /* <DEDUP_REMOVED lines=21> */
.L_x_1517:
[----:B------:R-:W2:Y:S04]  /*101a0*/  LDL.LU.S16 R80, [R1+0x29a] ;  /* 0x00029a0001507983 */ /* 0x000ea80000300600 */
[----:B------:R-:W3:Y:S01]  /*101b0*/  LDL.S16 R79, [R1+0x2a4] ;  /* 0x0002a400014f7983 */ /* 0x000ee20000100600 */
[----:B------:R-:W-:Y:S02]  /*101c0*/  FMUL.FTZ R75, R72, R66 ;  /* 0x00000042484b7220 */ /* 0x000fe40000410000 */
[----:B------:R-:W-:Y:S02]  /*101d0*/  FADD.FTZ R62, R62, R38 ;  /* 0x000000263e3e7221 */ /* 0x000fe40000010000 */
[----:B------:R-:W-:Y:S02]  /*101e0*/  FFMA.FTZ R63, R39, R34, R63 ;  /* 0x00000022273f7223 */ /* 0x000fe4000001003f */
[----:B------:R-:W-:Y:S01]  /*101f0*/  FFMA.FTZ R38, R69, R75, R59 ;  /* 0x0000004b45267223 */ /* 0x000fe2000001003b */
[----:B------:R-:W-:Y:S01]  /*10200*/  HADD2.F32 R59, -RZ, R123.H1_H1 ;  /* 0x3000007bff3b7230 */ /* 0x000fe20000004100 */
[----:B------:R-:W-:-:S02]  /*10210*/  FADD.FTZ R39, R74, R75 ;  /* 0x0000004b4a277221 */ /* 0x000fc40000010000 */
[----:B------:R-:W-:Y:S02]  /*10220*/  FMUL.FTZ R74, R78, R67 ;  /* 0x000000434e4a7220 */ /* 0x000fe40000410000 */
[----:B------:R-:W-:Y:S02]  /*10230*/  FADD.FTZ R59, R59, -UR9 ;  /* 0x800000093b3b7e21 */ /* 0x000fe40008010000 */
[----:B------:R-:W-:Y:S02]  /*10240*/  FFMA.FTZ R38, R73, R74, R38 ;  /* 0x0000004a49267223 */ /* 0x000fe40000010026 */
[----:B------:R-:W-:Y:S01]  /*10250*/  FADD.FTZ R39, R74, R39 ;  /* 0x000000274a277221 */ /* 0x000fe20000010000 */
[----:B--2---:R-:W-:Y:S02]  /*10260*/  HADD2.F32 R75, -RZ, R80.H0_H0 ;  /* 0x20000050ff4b7230 */ /* 0x004fe40000004100 */
[----:B------:R-:W-:Y:S02]  /*10270*/  HADD2.F32 R80, -RZ, R124.H0_H0 ;  /* 0x2000007cff507230 */ /* 0x000fe40000004100 */
[----:B---3--:R-:W-:Y:S01]  /*10280*/  HADD2.F32 R84, -RZ, R79.H0_H0 ;  /* 0x2000004fff547230 */ /* 0x008fe20000004100 */
        /* <DEDUP_REMOVED lines=22> */
.L_x_1518:
[----:B------:R-:W-:Y:S01]  /*103f0*/  FMUL.FTZ R59, R80, R66 ;  /* 0x00000042503b7220 */ /* 0x000fe20000410000 */
[----:B------:R-:W-:Y:S01]  /*10400*/  HADD2.F32 R88, -RZ, R41.H1_H1 ;  /* 0x30000029ff587230 */ /* 0x000fe20000004100 */
[----:B------:R-:W-:Y:S01]  /*10410*/  FADD.FTZ R54, R54, R34 ;  /* 0x0000002236367221 */ /* 0x000fe20000010000 */
[----:B------:R-:W-:Y:S01]  /*10420*/  HADD2.F32 R92, -RZ, R117.H1_H1 ;  /* 0x30000075ff5c7230 */ /* 0x000fe20000004100 */
[----:B------:R-:W-:Y:S02]  /*10430*/  FFMA.FTZ R70, R35, R30, R70 ;  /* 0x0000001e23467223 */ /* 0x000fe40000010046 */
[----:B------:R-:W-:Y:S01]  /*10440*/  FFMA.FTZ R34, R79, R59, R38 ;  /* 0x0000003b4f227223 */ /* 0x000fe20000010026 */
[----:B------:R-:W-:Y:S01]  /*10450*/  HADD2.F32 R38, -RZ, R41.H0_H0 ;  /* 0x20000029ff267230 */ /* 0x000fe20000004100 */
[----:B------:R-:W-:Y:S01]  /*10460*/  FADD.FTZ R35, R39, R59 ;  /* 0x0000003b27237221 */ /* 0x000fe20000010000 */
[----:B------:R-:W-:Y:S01]  /*10470*/  HADD2.F32 R59, -RZ, R117.H0_H0 ;  /* 0x20000075ff3b7230 */ /* 0x000fe20000004100 */
        /* <DEDUP_REMOVED lines=26> */
.L_x_1519:
[----:B------:R-:W-:Y:S01]  /*10620*/  FMUL.FTZ R38, R88, R66 ;  /* 0x0000004258267220 */ /* 0x000fe20000410000 */
[----:B------:R-:W-:Y:S01]  /*10630*/  HADD2.F32 R114, -RZ, R114.H0_H0 ;  /* 0x20000072ff727230 */ /* 0x000fe20000004100 */
[----:B------:R-:W-:Y:S01]  /*10640*/  FADD.FTZ R62, R62, R30 ;  /* 0x0000001e3e3e7221 */ /* 0x000fe20000010000 */
[----:B------:R-:W-:Y:S01]  /*10650*/  HADD2.F32 R110, -RZ, R116.H0_H0 ;  /* 0x20000074ff6e7230 */ /* 0x000fe20000004100 */
[----:B------:R-:W-:Y:S02]  /*10660*/  FFMA.FTZ R63, R31, R26, R63 ;  /* 0x0000001a1f3f7223 */ /* 0x000fe4000001003f */
[----:B------:R-:W-:Y:S01]  /*10670*/  FFMA.FTZ R30, R85, R38, R34 ;  /* 0x00000026551e7223 */ /* 0x000fe20000010022 */
[----:B------:R-:W-:Y:S01]  /*10680*/  HADD2.F32 R34, -RZ, R42.H0_H0 ;  /* 0x2000002aff227230 */ /* 0x000fe20000004100 */
[----:B------:R-:W-:Y:S01]  /*10690*/  FADD.FTZ R31, R35, R38 ;  /* 0x00000026231f7221 */ /* 0x000fe20000010000 */
[----:B------:R-:W-:Y:S01]  /*106a0*/  HADD2.F32 R38, -RZ, R113.H1_H1 ;  /* 0x30000071ff267230 */ /* 0x000fe20000004100 */
        /* <DEDUP_REMOVED lines=26> */
.L_x_1520:
[----:B------:R-:W-:Y:S01]  /*10850*/  FMUL.FTZ R34, R114, R66 ;  /* 0x0000004272227220 */ /* 0x000fe20000410000 */
[----:B------:R-:W-:Y:S01]  /*10860*/  HADD2.F32 R42, -RZ, R42.H1_H1 ;  /* 0x3000002aff2a7230 */ /* 0x000fe20000004100 */
[----:B------:R-:W-:Y:S01]  /*10870*/  FFMA.FTZ R70, R27, R22, R70 ;  /* 0x000000161b467223 */ /* 0x000fe20000010046 */
[--C-:B------:R-:W-:Y:S01]  /*10880*/  HADD2.F32 R108, -RZ, R111.reuse.H1_H1 ;  /* 0x3000006fff6c7230 */ /* 0x100fe20000004100 */
[----:B------:R-:W-:Y:S01]  /*10890*/  FADD.FTZ R27, R31, R34 ;  /* 0x000000221f1b7221 */ /* 0x000fe20000010000 */
[----:B------:R-:W-:Y:S01]  /*108a0*/  HADD2.F32 R31, -RZ, R111.H0_H0 ;  /* 0x2000006fff1f7230 */ /* 0x000fe20000004100 */
[----:B------:R-:W-:Y:S01]  /*108b0*/  FADD.FTZ R54, R54, R26 ;  /* 0x0000001a36367221 */ /* 0x000fe20000010000 */
[----:B------:R-:W-:Y:S01]  /*108c0*/  HADD2.F32 R123, -RZ, R123.H0_H0 ;  /* 0x2000007bff7b7230 */ /* 0x000fe20000004100 */
[----:B------:R-:W-:Y:S02]  /*108d0*/  FFMA.FTZ R26, R93, R34, R30 ;  /* 0x000000225d1a7223 */ /* 0x000fe4000001001e */
        /* <DEDUP_REMOVED lines=26> */
.L_x_1521:
[----:B------:R-:W-:Y:S01]  /*10a80*/  FMUL.FTZ R30, R123, R66 ;  /* 0x000000427b1e7220 */ /* 0x000fe20000410000 */
[----:B------:R-:W-:Y:S01]  /*10a90*/  HADD2.F32 R109, -RZ, R109.H0_H0 ;  /* 0x2000006dff6d7230 */ /* 0x000fe20000004100 */
[----:B------:R-:W-:Y:S01]  /*10aa0*/  FADD.FTZ R62, R62, R22 ;  /* 0x000000163e3e7221 */ /* 0x000fe20000010000 */
[----:B------:R-:W-:Y:S01]  /*10ab0*/  HADD2.F32 R113, -RZ, R113.H0_H0 ;  /* 0x20000071ff717230 */ /* 0x000fe20000004100 */
[----:B------:R-:W-:Y:S01]  /*10ac0*/  FFMA.FTZ R22, R111, R30, R26 ;  /* 0x0000001e6f167223 */ /* 0x000fe2000001001a */
[----:B------:R-:W-:Y:S01]  /*10ad0*/  HADD2.F32 R26, -RZ, R43.H0_H0 ;  /* 0x2000002bff1a7230 */ /* 0x000fe20000004100 */
[----:B------:R-:W-:Y:S01]  /*10ae0*/  FFMA.FTZ R63, R23, R15, R63 ;  /* 0x0000000f173f7223 */ /* 0x000fe2000001003f */
[----:B------:R-:W-:Y:S01]  /*10af0*/  HADD2.F32 R116, -RZ, R116.H1_H1 ;  /* 0x30000074ff747230 */ /* 0x000fe20000004100 */
        /* <DEDUP_REMOVED lines=27> */
.L_x_1522:
[----:B------:R-:W2:Y:S04]  /*10cb0*/  LDL.LU.S16 R30, [R1+0x2a6] ;  /* 0x0002a600011e7983 */ /* 0x000ea80000300600 */
[----:B------:R-:W3:Y:S01]  /*10cc0*/  LDL.S16 R27, [R1+0x2a8] ;  /* 0x0002a800011b7983 */ /* 0x000ee20000100600 */
[----:B------:R-:W-:Y:S01]  /*10cd0*/  FMUL.FTZ R26, R113, R66 ;  /* 0x00000042711a7220 */ /* 0x000fe20000410000 */
[----:B------:R-:W-:Y:S01]  /*10ce0*/  HADD2.F32 R43, -RZ, R43.H1_H1 ;  /* 0x3000002bff2b7230 */ /* 0x000fe20000004100 */
[----:B------:R-:W-:Y:S01]  /*10cf0*/  FFMA.FTZ R70, R21, R13, R70 ;  /* 0x0000000d15467223 */ /* 0x000fe20000010046 */
[----:B------:R-:W-:Y:S01]  /*10d00*/  HADD2.F32 R121, -RZ, R121.H0_H0 ;  /* 0x20000079ff797230 */ /* 0x000fe20000004100 */
[----:B------:R-:W-:Y:S02]  /*10d10*/  FADD.FTZ R21, R23, R26 ;  /* 0x0000001a17157221 */ /* 0x000fe40000010000 */
[----:B------:R-:W-:-:S02]  /*10d20*/  FADD.FTZ R54, R54, R15 ;  /* 0x0000000f36367221 */ /* 0x000fc40000010000 */
[----:B------:R-:W-:Y:S02]  /*10d30*/  FFMA.FTZ R15, R109, R26, R22 ;  /* 0x0000001a6d0f7223 */ /* 0x000fe40000010016 */
[----:B------:R-:W-:Y:S02]  /*10d40*/  FMUL.FTZ R22, R116, R67 ;  /* 0x0000004374167220 */ /* 0x000fe40000410000 */
[----:B------:R-:W-:Y:S02]  /*10d50*/  FADD.FTZ R43, R43, -UR9 ;  /* 0x800000092b2b7e21 */ /* 0x000fe40008010000 */
[----:B------:R-:W-:Y:S02]  /*10d60*/  FFMA.FTZ R15, R112, R22, R15 ;  /* 0x00000016700f7223 */ /* 0x000fe4000001000f */
[----:B------:R-:W-:Y:S02]  /*10d70*/  FADD.FTZ R21, R22, R21 ;  /* 0x0000001516157221 */ /* 0x000fe40000010000 */
[----:B------:R-:W-:Y:S01]  /*10d80*/  FMUL.FTZ R117, R43, UR5 ;  /* 0x000000052b757c20 */ /* 0x000fe20008410000 */
[----:B--2---:R-:W-:-:S02]  /*10d90*/  HADD2.F32 R23, -RZ, R30.H0_H0 ;  /* 0x2000001eff177230 */ /* 0x004fc40000004100 */
        /* <DEDUP_REMOVED lines=22> */
.L_x_1523:
[----:B------:R-:W2:Y:S04]  /*10f00*/  LDL.LU.S16 R23, [R1+0x2aa] ;  /* 0x0002aa0001177983 */ /* 0x000ea80000300600 */
[----:B------:R-:W3:Y:S01]  /*10f10*/  LDL.S16 R26, [R1+0x2b4] ;  /* 0x0002b400011a7983 */ /* 0x000ee20000100600 */
[----:B------:R-:W-:Y:S02]  /*10f20*/  FMUL.FTZ R22, R121, R66 ;  /* 0x0000004279167220 */ /* 0x000fe40000410000 */
[----:B------:R-:W-:Y:S02]  /*10f30*/  FADD.FTZ R62, R62, R13 ;  /* 0x0000000d3e3e7221 */ /* 0x000fe40000010000 */
[----:B------:R-:W-:Y:S01]  /*10f40*/  FFMA.FTZ R63, R14, R10, R63 ;  /* 0x0000000a0e3f7223 */ /* 0x000fe2000001003f */
[----:B------:R-:W-:Y:S01]  /*10f50*/  HADD2.F32 R14, -RZ, R45.H0_H0 ;  /* 0x2000002dff0e7230 */ /* 0x000fe20000004100 */
[----:B------:R-:W-:-:S02]  /*10f60*/  FFMA.FTZ R13, R117, R22, R15 ;  /* 0x00000016750d7223 */ /* 0x000fc4000001000f */
[----:B------:R-:W-:Y:S02]  /*10f70*/  FADD.FTZ R21, R21, R22 ;  /* 0x0000001615157221 */ /* 0x000fe40000010000 */
[----:B------:R-:W-:-:S04]  /*10f80*/  FMUL.FTZ R15, R124, R67 ;  /* 0x000000437c0f7220 */ /* 0x000fc80000410000 */
[----:B------:R-:W-:Y:S02]  /*10f90*/  FFMA.FTZ R13, R120, R15, R13 ;  /* 0x0000000f780d7223 */ /* 0x000fe4000001000d */
[----:B------:R-:W-:Y:S01]  /*10fa0*/  FADD.FTZ R21, R15, R21 ;  /* 0x000000150f157221 */ /* 0x000fe20000010000 */
[----:B------:R-:W-:Y:S02]  /*10fb0*/  HADD2.F32 R15, -RZ, R45.H1_H1 ;  /* 0x3000002dff0f7230 */ /* 0x000fe40000004100 */
[----:B--2---:R-:W-:Y:S01]  /*10fc0*/  HADD2.F32 R22, -RZ, R23.H0_H0 ;  /* 0x20000017ff167230 */ /* 0x004fe20000004100 */
[----:B------:R-:W-:Y:S01]  /*10fd0*/  FADD.FTZ R23, R14, -UR9 ;  /* 0x800000090e177e21 */ /* 0x000fe20008010000 */
[----:B---3--:R-:W-:-:S03]  /*10fe0*/  HADD2.F32 R14, -RZ, R26.H0_H0 ;  /* 0x2000001aff0e7230 */ /* 0x008fc60000004100 */
[----:B------:R-:W-:Y:S02]  /*10ff0*/  FADD.FTZ R22, R22, -UR9 ;  /* 0x8000000916167e21 */ /* 0x000fe40008010000 */
[----:B------:R-:W-:Y:S02]  /*11000*/  FMUL.FTZ R30, R23, UR5 ;  /* 0x00000005171e7c20 */ /* 0x000fe40008410000 */
[----:B------:R-:W-:-:S03]  /*11010*/  FMUL.FTZ R26, R22, UR5 ;  /* 0x00000005161a7c20 */ /* 0x000fc60008410000 */
[----:B------:R0:W-:Y:S04]  /*11020*/  STL [R1+0x218], R30 ;  /* 0x0002181e01007387 */ /* 0x0001e80000100800 */
        /* <DEDUP_REMOVED lines=20> */
.L_x_1524:
[----:B------:R-:W2:Y:S04]  /*11170*/  LDL.LU.S16 R27, [R1+0x2b6] ;  /* 0x0002b600011b7983 */ /* 0x000ea80000300600 */
[----:B------:R-:W3:Y:S01]  /*11180*/  LDL.S16 R23, [R1+0x2b8] ;  /* 0x0002b80001177983 */ /* 0x000ee20000100600 */
[----:B------:R-:W-:Y:S01]  /*11190*/  FMUL.FTZ R22, R15, R66 ;  /* 0x000000420f167220 */ /* 0x000fe20000410000 */
[----:B------:R-:W-:Y:S01]  /*111a0*/  HADD2.F32 R99, -RZ, R99.H1_H1 ;  /* 0x30000063ff637230 */ /* 0x000fe20000004100 */
[----:B------:R-:W-:Y:S02]  /*111b0*/  FADD.FTZ R54, R54, R10 ;  /* 0x0000000a36367221 */ /* 0x000fe40000010000 */
[----:B------:R-:W-:Y:S02]  /*111c0*/  FFMA.FTZ R10, R30, R22, R13 ;  /* 0x000000161e0a7223 */ /* 0x000fe4000001000d */
[----:B------:R-:W-:-:S02]  /*111d0*/  FADD.FTZ R21, R21, R22 ;  /* 0x0000001615157221 */ /* 0x000fc40000010000 */
[----:B------:R-:W-:Y:S02]  /*111e0*/  FADD.FTZ R99, R99, -UR9 ;  /* 0x8000000963637e21 */ /* 0x000fe40008010000 */
[----:B------:R-:W-:Y:S02]  /*111f0*/  FFMA.FTZ R70, R12, R9, R70 ;  /* 0x000000090c467223 */ /* 0x000fe40000010046 */
[----:B0-----:R-:W-:Y:S02]  /*11200*/  FMUL.FTZ R30, R99, UR5 ;  /* 0x00000005631e7c20 */ /* 0x001fe40008410000 */
[----:B------:R-:W-:-:S03]  /*11210*/  FMUL.FTZ R12, R14, R67 ;  /* 0x000000430e0c7220 */ /* 0x000fc60000410000 */
[----:B------:R0:W-:Y:S01]  /*11220*/  STL [R1+0x244], R30 ;  /* 0x0002441e01007387 */ /* 0x0001e20000100800 */
[----:B------:R-:W-:Y:S02]  /*11230*/  FFMA.FTZ R10, R26, R12, R10 ;  /* 0x0000000c1a0a7223 */ /* 0x000fe4000001000a */
[----:B------:R-:W-:Y:S01]  /*11240*/  FADD.FTZ R21, R12, R21 ;  /* 0x000000150c157221 */ /* 0x000fe20000010000 */
[----:B--2---:R-:W-:Y:S02]  /*11250*/  HADD2.F32 R13, -RZ, R27.H0_H0 ;  /* 0x2000001bff0d7230 */ /* 0x004fe40000004100 */
[----:B---3--:R-:W-:-:S03]  /*11260*/  HADD2.F32 R12, -RZ, R23.H0_H0 ;  /* 0x20000017ff0c7230 */ /* 0x008fc60000004100 */
[----:B------:R-:W-:Y:S01]  /*11270*/  FADD.FTZ R22, R13, -UR9 ;  /* 0x800000090d167e21 */ /* 0x000fe20008010000 */
[----:B------:R-:W-:-:S03]  /*11280*/  HADD2.F32 R13, -RZ, R103.H0_H0 ;  /* 0x20000067ff0d7230 */ /* 0x000fc60000004100 */
        /* <DEDUP_REMOVED lines=21> */
.L_x_1525:
[----:B------:R-:W2:Y:S04]  /*113e0*/  LDL.LU.S16 R23, [R1+0x2ba] ;  /* 0x0002ba0001177983 */ /* 0x000ea80000300600 */
[----:B------:R-:W3:Y:S01]  /*113f0*/  LDL.S16 R26, [R1+0x2c4] ;  /* 0x0002c400011a7983 */ /* 0x000ee20000100600 */
[----:B------:R-:W-:Y:S02]  /*11400*/  FMUL.FTZ R22, R13, R66 ;  /* 0x000000420d167220 */ /* 0x000fe40000410000 */
[----:B------:R-:W-:Y:S02]  /*11410*/  FADD.FTZ R62, R62, R9 ;  /* 0x000000093e3e7221 */ /* 0x000fe40000010000 */
[----:B------:R-:W-:Y:S01]  /*11420*/  FFMA.FTZ R9, R30, R22, R10 ;  /* 0x000000161e097223 */ /* 0x000fe2000001000a */
[----:B------:R-:W-:Y:S01]  /*11430*/  HADD2.F32 R10, -RZ, R101.H0_H0 ;  /* 0x20000065ff0a7230 */ /* 0x000fe20000004100 */
[----:B------:R-:W-:-:S02]  /*11440*/  FADD.FTZ R21, R21, R22 ;  /* 0x0000001615157221 */ /* 0x000fc40000010000 */
[----:B------:R-:W-:Y:S02]  /*11450*/  FFMA.FTZ R63, R11, R2, R63 ;  /* 0x000000020b3f7223 */ /* 0x000fe4000001003f */
        /* <DEDUP_REMOVED lines=8> */
[----:B0-----:R-:W-:Y:S02]  /*114e0*/  FMUL.FTZ R30, R23, UR5 ;  /* 0x00000005171e7c20 */ /* 0x001fe40008410000 */
        /* <DEDUP_REMOVED lines=22> */
.L_x_1526:
[----:B------:R-:W2:Y:S04]  /*11650*/  LDL.LU.S16 R27, [R1+0x2c6] ;  /* 0x0002c600011b7983 */ /* 0x000ea80000300600 */
[----:B------:R-:W3:Y:S01]  /*11660*/  LDL.S16 R23, [R1+0x2c8] ;  /* 0x0002c80001177983 */ /* 0x000ee20000100600 */
[----:B------:R-:W-:Y:S02]  /*11670*/  FMUL.FTZ R22, R11, R66 ;  /* 0x000000420b167220 */ /* 0x000fe40000410000 */
[----:B------:R-:W-:Y:S02]  /*11680*/  FADD.FTZ R54, R54, R2 ;  /* 0x0000000236367221 */ /* 0x000fe40000010000 */
[----:B------:R-:W-:Y:S02]  /*11690*/  FFMA.FTZ R70, R19, R3, R70 ;  /* 0x0000000313467223 */ /* 0x000fe40000010046 */
[----:B------:R-:W-:Y:S01]  /*116a0*/  FFMA.FTZ R2, R30, R22, R9 ;  /* 0x000000161e027223 */ /* 0x000fe20000010009 */
[----:B------:R-:W-:Y:S01]  /*116b0*/  HADD2.F32 R9, -RZ, R8.H0_H0 ;  /* 0x20000008ff097230 */ /* 0x000fe20000004100 */
[----:B------:R-:W-:-:S02]  /*116c0*/  FADD.FTZ R19, R21, R22 ;  /* 0x0000001615137221 */ /* 0x000fc40000010000 */
[----:B------:R-:W-:-:S04]  /*116d0*/  FMUL.FTZ R21, R10, R67 ;  /* 0x000000430a157220 */ /* 0x000fc80000410000 */
[----:B------:R-:W-:Y:S02]  /*116e0*/  FFMA.FTZ R2, R26, R21, R2 ;  /* 0x000000151a027223 */ /* 0x000fe40000010002 */
[----:B------:R-:W-:Y:S02]  /*116f0*/  FADD.FTZ R19, R21, R19 ;  /* 0x0000001315137221 */ /* 0x000fe40000010000 */
[----:B------:R-:W-:Y:S01]  /*11700*/  FADD.FTZ R21, R9, -UR9 ;  /* 0x8000000909157e21 */ /* 0x000fe20008010000 */
[----:B------:R-:W-:Y:S02]  /*11710*/  HADD2.F32 R9, -RZ, R8.H1_H1 ;  /* 0x30000008ff097230 */ /* 0x000fe40000004100 */
[----:B--2---:R-:W-:Y:S01]  /*11720*/  HADD2.F32 R22, -RZ, R27.H0_H0 ;  /* 0x2000001bff167230 */ /* 0x004fe20000004100 */
[----:B------:R-:W-:Y:S01]  /*11730*/  FMUL.FTZ R27, R21, UR5 ;  /* 0x00000005151b7c20 */ /* 0x000fe20008410000 */
[----:B---3--:R-:W-:-:S03]  /*11740*/  HADD2.F32 R8, -RZ, R23.H0_H0 ;  /* 0x20000017ff087230 */ /* 0x008fc60000004100 */
[----:B------:R-:W-:Y:S01]  /*11750*/  FADD.FTZ R22, R22, -UR9 ;  /* 0x8000000916167e21 */ /* 0x000fe20008010000 */
[----:B------:R1:W-:Y:S03]  /*11760*/  STL [R1+0x234], R27 ;  /* 0x0002341b01007387 */ /* 0x0003e60000100800 */
        /* <DEDUP_REMOVED lines=21> */
.L_x_1527:
[----:B------:R-:W2:Y:S04]  /*118c0*/  LDL.LU.S16 R22, [R1+0x2ca] ;  /* 0x0002ca0001167983 */ /* 0x000ea80000300600 */
[----:B------:R-:W3:Y:S01]  /*118d0*/  LDL.S16 R23, [R1+0x2d4] ;  /* 0x0002d40001177983 */ /* 0x000ee20000100600 */
[----:B------:R-:W-:Y:S02]  /*118e0*/  FMUL.FTZ R21, R9, R66 ;  /* 0x0000004209157220 */ /* 0x000fe40000410000 */
[----:B------:R-:W-:Y:S01]  /*118f0*/  FADD.FTZ R62, R62, R3 ;  /* 0x000000033e3e7221 */ /* 0x000fe20000010000 */
[----:B------:R-:W-:Y:S01]  /*11900*/  HADD2.F32 R3, -RZ, R100.H0_H0 ;  /* 0x20000064ff037230 */ /* 0x000fe20000004100 */
[----:B------:R-:W-:Y:S02]  /*11910*/  FFMA.FTZ R2, R27, R21, R2 ;  /* 0x000000151b027223 */ /* 0x000fe40000010002 */
[----:B------:R-:W-:-:S02]  /*11920*/  FADD.FTZ R19, R19, R21 ;  /* 0x0000001513137221 */ /* 0x000fc40000010000 */
[----:B------:R-:W-:Y:S02]  /*11930*/  FMUL.FTZ R21, R8, R67 ;  /* 0x0000004308157220 */ /* 0x000fe40000410000 */
[----:B------:R-:W-:Y:S02]  /*11940*/  FFMA.FTZ R63, R18, R16, R63 ;  /* 0x00000010123f7223 */ /* 0x000fe4000001003f */
[----:B------:R-:W-:Y:S02]  /*11950*/  FFMA.FTZ R18, R26, R21, R2 ;  /* 0x000000151a127223 */ /* 0x000fe40000010002 */
[----:B------:R-:W-:Y:S02]  /*11960*/  FADD.FTZ R19, R21, R19 ;  /* 0x0000001315137221 */ /* 0x000fe40000010000 */
[----:B------:R-:W-:Y:S01]  /*11970*/  FADD.FTZ R21, R3, -UR9 ;  /* 0x8000000903157e21 */ /* 0x000fe20008010000 */
[----:B------:R-:W-:-:S03]  /*11980*/  HADD2.F32 R3, -RZ, R100.H1_H1 ;  /* 0x30000064ff037230 */ /* 0x000fc60000004100 */
[----:B------:R-:W-:-:S05]  /*11990*/  FMUL.FTZ R30, R21, UR5 ;  /* 0x00000005151e7c20 */ /* 0x000fca0008410000 */
[----:B------:R0:W-:Y:S01]  /*119a0*/  STL [R1+0x214], R30 ;  /* 0x0002141e01007387 */ /* 0x0001e20000100800 */
[----:B--2---:R-:W-:Y:S02]  /*119b0*/  HADD2.F32 R22, -RZ, R22.H0_H0 ;  /* 0x20000016ff167230 */ /* 0x004fe40000004100 */
[----:B---3--:R-:W-:-:S03]  /*119c0*/  HADD2.F32 R2, -RZ, R23.H0_H0 ;  /* 0x20000017ff027230 */ /* 0x008fc60000004100 */
[----:B------:R-:W-:-:S04]  /*119d0*/  FADD.FTZ R22, R22, -UR9 ;  /* 0x8000000916167e21 */ /* 0x000fc80008010000 */
[----:B-1----:R-:W-:-:S05]  /*119e0*/  FMUL.FTZ R26, R22, UR5 ;  /* 0x00000005161a7c20 */ /* 0x002fca0008410000 */
        /* <DEDUP_REMOVED lines=20> */
.L_x_1528:
[----:B------:R-:W2:Y:S04]  /*11b30*/  LDL.LU.S16 R27, [R1+0x2d6] ;  /* 0x0002d600011b7983 */ /* 0x000ea80000300600 */
[----:B------:R-:W3:Y:S01]  /*11b40*/  LDL.S16 R23, [R1+0x2d8] ;  /* 0x0002d80001177983 */ /* 0x000ee20000100600 */
[----:B------:R-:W-:Y:S02]  /*11b50*/  FMUL.FTZ R21, R3, R66 ;  /* 0x0000004203157220 */ /* 0x000fe40000410000 */
[----:B------:R-:W-:Y:S01]  /*11b60*/  FADD.FTZ R54, R54, R16 ;  /* 0x0000001036367221 */ /* 0x000fe20000010000 */
[----:B------:R-:W-:Y:S01]  /*11b70*/  HADD2.F32 R16, -RZ, R102.H0_H0 ;  /* 0x20000066ff107230 */ /* 0x000fe20000004100 */
[----:B------:R-:W-:Y:S02]  /*11b80*/  FFMA.FTZ R70, R17, R115, R70 ;  /* 0x0000007311467223 */ /* 0x000fe40000010046 */
[----:B------:R-:W-:-:S02]  /*11b90*/  FFMA.FTZ R18, R30, R21, R18 ;  /* 0x000000151e127223 */ /* 0x000fc40000010012 */
[----:B------:R-:W-:Y:S02]  /*11ba0*/  FMUL.FTZ R22, R2, R67 ;  /* 0x0000004302167220 */ /* 0x000fe40000410000 */
[----:B------:R-:W-:Y:S02]  /*11bb0*/  FADD.FTZ R19, R19, R21 ;  /* 0x0000001513137221 */ /* 0x000fe40000010000 */
[----:B------:R-:W-:Y:S02]  /*11bc0*/  FFMA.FTZ R21, R26, R22, R18 ;  /* 0x000000161a157223 */ /* 0x000fe40000010012 */
[----:B------:R-:W-:Y:S02]  /*11bd0*/  FADD.FTZ R22, R22, R19 ;  /* 0x0000001316167221 */ /* 0x000fe40000010000 */
[----:B------:R-:W-:Y:S01]  /*11be0*/  FADD.FTZ R18, R16, -UR9 ;  /* 0x8000000910127e21 */ /* 0x000fe20008010000 */
[----:B------:R-:W-:-:S03]  /*11bf0*/  HADD2.F32 R16, -RZ, R102.H1_H1 ;  /* 0x30000066ff107230 */ /* 0x000fc60000004100 */
[----:B------:R-:W-:Y:S01]  /*11c00*/  FMUL.FTZ R18, R18, UR5 ;  /* 0x0000000512127c20 */ /* 0x000fe20008410000 */
[----:B--2---:R-:W-:-:S05]  /*11c10*/  HADD2.F32 R17, -RZ, R27.H0_H0 ;  /* 0x2000001bff117230 */ /* 0x004fca0000004100 */
[----:B------:R-:W-:Y:S01]  /*11c20*/  FADD.FTZ R19, R17, -UR9 ;  /* 0x8000000911137e21 */ /* 0x000fe20008010000 */
[----:B---3--:R-:W-:-:S03]  /*11c30*/  HADD2.F32 R17, -RZ, R23.H0_H0 ;  /* 0x20000017ff117230 */ /* 0x008fc60000004100 */
        /* <DEDUP_REMOVED lines=20> */
.L_x_1529:
[----:B0-----:R-:W2:Y:S04]  /*11d80*/  LDL.LU.S16 R26, [R1+0x2da] ;  /* 0x0002da00011a7983 */ /* 0x001ea80000300600 */
[----:B------:R-:W3:Y:S01]  /*11d90*/  LDL.S16 R30, [R1+0x2dc] ;  /* 0x0002dc00011e7983 */ /* 0x000ee20000100600 */
[----:B------:R-:W-:Y:S01]  /*11da0*/  FMUL.FTZ R23, R16, R66 ;  /* 0x0000004210177220 */ /* 0x000fe20000410000 */
[----:B------:R-:W-:Y:S01]  /*11db0*/  HADD2.F32 R103, -RZ, R103.H1_H1 ;  /* 0x30000067ff677230 */ /* 0x000fe20000004100 */
[----:B------:R-:W-:Y:S02]  /*11dc0*/  FFMA.FTZ R63, R20, R24, R63 ;  /* 0x00000018143f7223 */ /* 0x000fe4000001003f */
[----:B------:R-:W-:Y:S02]  /*11dd0*/  FFMA.FTZ R21, R18, R23, R21 ;  /* 0x0000001712157223 */ /* 0x000fe40000010015 */
[----:B------:R-:W-:-:S02]  /*11de0*/  FMUL.FTZ R27, R17, R67 ;  /* 0x00000043111b7220 */ /* 0x000fc40000410000 */
[----:B------:R-:W-:Y:S02]  /*11df0*/  FADD.FTZ R22, R22, R23 ;  /* 0x0000001716167221 */ /* 0x000fe40000010000 */
[----:B------:R-:W-:Y:S01]  /*11e00*/  FADD.FTZ R62, R62, R115 ;  /* 0x000000733e3e7221 */ /* 0x000fe20000010000 */
[----:B--2---:R-:W-:Y:S01]  /*11e10*/  HADD2.F32 R20, -RZ, R26.H0_H0 ;  /* 0x2000001aff147230 */ /* 0x004fe20000004100 */
[----:B------:R-:W-:Y:S02]  /*11e20*/  FFMA.FTZ R26, R19, R27, R21 ;  /* 0x0000001b131a7223 */ /* 0x000fe40000010015 */
[----:B------:R-:W-:Y:S01]  /*11e30*/  FADD.FTZ R27, R27, R22 ;  /* 0x000000161b1b7221 */ /* 0x000fe20000010000 */
[----:B---3--:R-:W-:Y:S01]  /*11e40*/  HADD2.F32 R21, -RZ, R30.H0_H0 ;  /* 0x2000001eff157230 */ /* 0x008fe20000004100 */
        /* <DEDUP_REMOVED lines=24> */
.L_x_1530:
[----:B------:R-:W2:Y:S04]  /*11fd0*/  LDL.LU.S16 R35, [R1+0x2de] ;  /* 0x0002de0001237983 */ /* 0x000ea80000300600 */
[----:B------:R-:W3:Y:S01]  /*11fe0*/  LDL.S16 R34, [R1+0x2e0] ;  /* 0x0002e00001227983 */ /* 0x000ee20000100600 */
[----:B------:R-:W-:Y:S01]  /*11ff0*/  FMUL.FTZ R30, R20, R66 ;  /* 0x00000042141e7220 */ /* 0x000fe20000410000 */
[----:B------:R-:W-:Y:S01]  /*12000*/  HADD2.F32 R105, -RZ, R105.H1_H1 ;  /* 0x30000069ff697230 */ /* 0x000fe20000004100 */
[----:B------:R-:W-:Y:S02]  /*12010*/  FADD.FTZ R54, R54, R24 ;  /* 0x0000001836367221 */ /* 0x000fe40000010000 */
[----:B------:R-:W-:Y:S02]  /*12020*/  FFMA.FTZ R26, R22, R30, R26 ;  /* 0x0000001e161a7223 */ /* 0x000fe4000001001a */
[----:B------:R-:W-:-:S02]  /*12030*/  FMUL.FTZ R31, R21, R67 ;  /* 0x00000043151f7220 */ /* 0x000fc40000410000 */
[----:B------:R-:W-:Y:S02]  /*12040*/  FADD.FTZ R27, R27, R30 ;  /* 0x0000001e1b1b7221 */ /* 0x000fe40000010000 */
[----:B------:R-:W-:Y:S02]  /*12050*/  FFMA.FTZ R30, R23, R31, R26 ;  /* 0x0000001f171e7223 */ /* 0x000fe4000001001a */
[----:B------:R-:W-:Y:S02]  /*12060*/  FADD.FTZ R31, R31, R27 ;  /* 0x0000001b1f1f7221 */ /* 0x000fe40000010000 */
[----:B------:R-:W-:Y:S02]  /*12070*/  FADD.FTZ R26, R105, -UR9 ;  /* 0x80000009691a7e21 */ /* 0x000fe40008010000 */
[----:B------:R-:W-:Y:S02]  /*12080*/  FFMA.FTZ R70, R25, R28, R70 ;  /* 0x0000001c19467223 */ /* 0x000fe40000010046 */
[----:B------:R-:W-:Y:S01]  /*12090*/  FMUL.FTZ R26, R26, UR5 ;  /* 0x000000051a1a7c20 */ /* 0x000fe20008410000 */
[----:B--2---:R-:W-:-:S02]  /*120a0*/  HADD2.F32 R24, -RZ, R35.H0_H0 ;  /* 0x20000023ff187230 */ /* 0x004fc40000004100 */
[----:B---3--:R-:W-:-:S03]  /*120b0*/  HADD2.F32 R25, -RZ, R34.H0_H0 ;  /* 0x20000022ff197230 */ /* 0x008fc60000004100 */
[----:B------:R-:W-:Y:S01]  /*120c0*/  FADD.FTZ R27, R24, -UR9 ;  /* 0x80000009181b7e21 */ /* 0x000fe20008010000 */
[----:B------:R-:W-:-:S03]  /*120d0*/  HADD2.F32 R24, -RZ, R106.H0_H0 ;  /* 0x2000006aff187230 */ /* 0x000fc60000004100 */
        /* <DEDUP_REMOVED lines=20> */
.L_x_1531:
        /* <DEDUP_REMOVED lines=37> */
.L_x_1532:
        /* <DEDUP_REMOVED lines=37> */
.L_x_1533:
        /* <DEDUP_REMOVED lines=37> */
.L_x_1534:
[----:B------:R-:W2:Y:S04]  /*12910*/  LDL.LU.S16 R45, [R1+0x2ee] ;  /* 0x0002ee00012d7983 */ /* 0x000ea80000300600 */
[----:B------:R-:W3:Y:S01]  /*12920*/  LDL.S16 R59, [R1+0x2f0] ;  /* 0x0002f000013b7983 */ /* 0x000ee20000100600 */
[----:B------:R-:W-:Y:S01]  /*12930*/  FMUL.FTZ R43, R36, R66 ;  /* 0x00000042242b7220 */ /* 0x000fe20000410000 */
[----:B------:R-:W-:Y:S01]  /*12940*/  HADD2.F32 R119, -RZ, R119.H1_H1 ;  /* 0x30000077ff777230 */ /* 0x000fe20000004100 */
[----:B------:R-:W-:Y:S02]  /*12950*/  FFMA.FTZ R70, R51, R46, R70 ;  /* 0x0000002e33467223 */ /* 0x000fe40000010046 */
[----:B------:R-:W-:Y:S02]  /*12960*/  FADD.FTZ R54, R54, R40 ;  /* 0x0000002836367221 */ /* 0x000fe40000010000 */
[----:B------:R-:W-:-:S02]  /*12970*/  FFMA.FTZ R41, R38, R43, R41 ;  /* 0x0000002b26297223 */ /* 0x000fc40000010029 */
[----:B------:R-:W-:Y:S02]  /*12980*/  FMUL.FTZ R51, R37, R67 ;  /* 0x0000004325337220 */ /* 0x000fe40000410000 */
        /* <DEDUP_REMOVED lines=29> */
.L_x_1535:
[----:B------:R-:W2:Y:S04]  /*12b60*/  LDL.LU.S16 R82, [R1+0x2f2] ;  /* 0x0002f20001527983 */ /* 0x000ea80000300600 */
[----:B------:R-:W3:Y:S01]  /*12b70*/  LDL.S16 R75, [R1+0x2f4] ;  /* 0x0002f400014b7983 */ /* 0x000ee20000100600 */
[----:B------:R-:W-:Y:S02]  /*12b80*/  FMUL.FTZ R59, R40, R66 ;  /* 0x00000042283b7220 */ /* 0x000fe40000410000 */
[----:B------:R-:W-:Y:S01]  /*12b90*/  FADD.FTZ R62, R62, R46 ;  /* 0x0000002e3e3e7221 */ /* 0x000fe20000010000 */
[--C-:B------:R-:W-:Y:S01]  /*12ba0*/  HADD2.F32 R46, -RZ, R44.reuse.H0_H0 ;  /* 0x2000002cff2e7230 */ /* 0x100fe20000004100 */
[----:B------:R-:W-:Y:S01]  /*12bb0*/  FFMA.FTZ R63, R47, R49, R63 ;  /* 0x000000312f3f7223 */ /* 0x000fe2000001003f */
        /* <DEDUP_REMOVED lines=31> */
.L_x_1536:
[----:B------:R-:W2:Y:S04]  /*12db0*/  LDL.LU.S16 R83, [R1+0x2f6] ;  /* 0x0002f60001537983 */ /* 0x000ea80000300600 */
[----:B------:R-:W3:Y:S01]  /*12dc0*/  LDL.S16 R82, [R1+0x2f8] ;  /* 0x0002f80001527983 */ /* 0x000ee20000100600 */
[----:B------:R-:W-:Y:S02]  /*12dd0*/  FMUL.FTZ R75, R44, R66 ;  /* 0x000000422c4b7220 */ /* 0x000fe40000410000 */
[----:B------:R-:W-:Y:S01]  /*12de0*/  FADD.FTZ R59, R54, R49 ;  /* 0x00000031363b7221 */ /* 0x000fe20000010000 */
[--C-:B------:R-:W-:Y:S01]  /*12df0*/  HADD2.F32 R49, -RZ, R48.reuse.H1_H1 ;  /* 0x30000030ff317230 */ /* 0x100fe20000004100 */
[----:B------:R-:W-:Y:S01]  /*12e00*/  FFMA.FTZ R70, R50, R52, R70 ;  /* 0x0000003432467223 */ /* 0x000fe20000010046 */
[----:B------:R-:W-:Y:S01]  /*12e10*/  HADD2.F32 R48, -RZ, R48.H0_H0 ;  /* 0x20000030ff307230 */ /* 0x000fe20000004100 */
[----:B------:R-:W-:-:S02]  /*12e20*/  FFMA.FTZ R51, R46, R75, R51 ;  /* 0x0000004b2e337223 */ /* 0x000fc40000010033 */
[----:B------:R-:W-:Y:S02]  /*12e30*/  FADD.FTZ R74, R74, R75 ;  /* 0x0000004b4a4a7221 */ /* 0x000fe40000010000 */
[----:B------:R-:W-:-:S04]  /*12e40*/  FMUL.FTZ R50, R45, R67 ;  /* 0x000000432d327220 */ /* 0x000fc80000410000 */
[----:B------:R-:W-:Y:S02]  /*12e50*/  FFMA.FTZ R54, R47, R50, R51 ;  /* 0x000000322f367223 */ /* 0x000fe40000010033 */
[----:B------:R-:W-:Y:S02]  /*12e60*/  FADD.FTZ R74, R50, R74 ;  /* 0x0000004a324a7221 */ /* 0x000fe40000010000 */
[----:B------:R-:W-:-:S04]  /*12e70*/  FADD.FTZ R50, R49, -UR9 ;  /* 0x8000000931327e21 */ /* 0x000fc80008010000 */
        /* <DEDUP_REMOVED lines=24> */
.L_x_1537:
[----:B------:R-:W2:Y:S04]  /*13000*/  LDL.LU.S16 R86, [R1+0x2fa] ;  /* 0x0002fa0001567983 */ /* 0x000ea80000300600 */
[----:B------:R-:W3:Y:S01]  /*13010*/  LDL.S16 R83, [R1+0x300] ;  /* 0x0003000001537983 */ /* 0x000ee20000100600 */
[----:B------:R-:W-:Y:S02]  /*13020*/  FMUL.FTZ R75, R48, R66 ;  /* 0x00000042304b7220 */ /* 0x000fe40000410000 */
[----:B------:R-:W-:Y:S01]  /*13030*/  FADD.FTZ R62, R62, R52 ;  /* 0x000000343e3e7221 */ /* 0x000fe20000010000 */
[----:B------:R-:W-:Y:S01]  /*13040*/  HADD2.F32 R52, -RZ, R55.H1_H1 ;  /* 0x30000037ff347230 */ /* 0x000fe20000004100 */
[----:B------:R-:W-:Y:S02]  /*13050*/  FFMA.FTZ R63, R53, R57, R63 ;  /* 0x00000039353f7223 */ /* 0x000fe4000001003f */
[----:B------:R-:W-:-:S02]  /*13060*/  FFMA.FTZ R54, R50, R75, R54 ;  /* 0x0000004b32367223 */ /* 0x000fc40000010036 */
[----:B------:R-:W-:Y:S02]  /*13070*/  FMUL.FTZ R82, R49, R67 ;  /* 0x0000004331527220 */ /* 0x000fe40000410000 */
[----:B------:R-:W-:Y:S02]  /*13080*/  FADD.FTZ R74, R74, R75 ;  /* 0x0000004b4a4a7221 */ /* 0x000fe40000010000 */
[----:B------:R-:W-:Y:S02]  /*13090*/  FFMA.FTZ R75, R51, R82, R54 ;  /* 0x00000052334b7223 */ /* 0x000fe40000010036 */
[----:B------:R-:W-:Y:S02]  /*130a0*/  FADD.FTZ R82, R82, R74 ;  /* 0x0000004a52527221 */ /* 0x000fe40000010000 */
[----:B------:R-:W-:Y:S01]  /*130b0*/  FADD.FTZ R54, R52, -UR9 ;  /* 0x8000000934367e21 */ /* 0x000fe20008010000 */
[----:B------:R-:W-:-:S03]  /*130c0*/  HADD2.F32 R52, -RZ, R55.H0_H0 ;  /* 0x20000037ff347230 */ /* 0x000fc60000004100 */
        /* <DEDUP_REMOVED lines=24> */
.L_x_1538:
        /* <DEDUP_REMOVED lines=8> */
[----:B------:R-:W-:Y:S02]  /*132d0*/  FMUL.FTZ R86, R53, R67 ;  /* 0x0000004335567220 */ /* 0x000fe40000410000 */
[----:B------:R-:W-:Y:S02]  /*132e0*/  FADD.FTZ R82, R82, R83 ;  /* 0x0000005352527221 */ /* 0x000fe40000010000 */
[----:B------:R-:W-:Y:S02]  /*132f0*/  FFMA.FTZ R83, R55, R86, R75 ;  /* 0x0000005637537223 */ /* 0x000fe4000001004b */
[----:B------:R-:W-:Y:S02]  /*13300*/  FADD.FTZ R59, R57, -UR9 ;  /* 0x80000009393b7e21 */ /* 0x000fe40008010000 */
[----:B------:R-:W-:Y:S01]  /*13310*/  FADD.FTZ R86, R86, R82 ;  /* 0x0000005256567221 */ /* 0x000fe20000010000 */
[----:B--2---:R-:W-:Y:S02]  /*13320*/  HADD2.F32 R58, -RZ, R90.H0_H0 ;  /* 0x2000005aff3a7230 */ /* 0x004fe40000004100 */
[----:B---3--:R-:W-:-:S03]  /*13330*/  HADD2.F32 R57, -RZ, R87.H0_H0 ;  /* 0x20000057ff397230 */ /* 0x008fc60000004100 */
        /* <DEDUP_REMOVED lines=22> */
.L_x_1539:
        /* <DEDUP_REMOVED lines=10> */
[----:B------:R-:W-:Y:S01]  /*13540*/  FADD.FTZ R63, R60, -UR9 ;  /* 0x800000093c3f7e21 */ /* 0x000fe20008010000 */
[----:B------:R-:W-:Y:S01]  /*13550*/  HADD2.F32 R60, -RZ, R77.H0_H0 ;  /* 0x2000004dff3c7230 */ /* 0x000fe20000004100 */
        /* <DEDUP_REMOVED lines=25> */
.L_x_1540:
[----:B------:R-:W2:Y:S04]  /*136f0*/  LDL.S16 R94, [R1+0x21c] ;  /* 0x00021c00015e7983 */ /* 0x000ea80000100600 */
[----:B------:R-:W3:Y:S01]  /*13700*/  LDL.LU.S16 R91, [R1+0x21e] ;  /* 0x00021e00015b7983 */ /* 0x000ee20000300600 */
[----:B------:R-:W-:Y:S02]  /*13710*/  FMUL.FTZ R90, R60, R66 ;  /* 0x000000423c5a7220 */ /* 0x000fe40000410000 */
[----:B------:R-:W-:Y:S01]  /*13720*/  FADD.FTZ R77, R74, R68 ;  /* 0x000000444a4d7221 */ /* 0x000fe20000010000 */
[----:B------:R-:W-:Y:S01]  /*13730*/  HADD2.F32 R68, -RZ, R71.H1_H1 ;  /* 0x30000047ff447230 */ /* 0x000fe20000004100 */
[----:B------:R-:W-:Y:S02]  /*13740*/  FFMA.FTZ R83, R69, R72, R70 ;  /* 0x0000004845537223 */ /* 0x000fe40000010046 */
[----:B------:R-:W-:-:S02]  /*13750*/  FFMA.FTZ R74, R62, R90, R86 ;  /* 0x0000005a3e4a7223 */ /* 0x000fc40000010056 */
[----:B------:R-:W-:Y:S02]  /*13760*/  FADD.FTZ R86, R87, R90 ;  /* 0x0000005a57567221 */ /* 0x000fe40000010000 */
[----:B------:R-:W-:Y:S02]  /*13770*/  FMUL.FTZ R69, R61, R67 ;  /* 0x000000433d457220 */ /* 0x000fe40000410000 */
[----:B------:R-:W-:Y:S01]  /*13780*/  FADD.FTZ R87, R68, -UR9 ;  /* 0x8000000944577e21 */ /* 0x000fe20008010000 */
[----:B------:R-:W-:Y:S01]  /*13790*/  HADD2.F32 R68, -RZ, R71.H0_H0 ;  /* 0x20000047ff447230 */ /* 0x000fe20000004100 */
[----:B------:R-:W-:Y:S02]  /*137a0*/  FFMA.FTZ R74, R63, R69, R74 ;  /* 0x000000453f4a7223 */ /* 0x000fe4000001004a */
        /* <DEDUP_REMOVED lines=25> */
.L_x_1541:
[----:B------:R-:W2:Y:S04]  /*13940*/  LDL.S16 R91, [R1+0x312] ;  /* 0x00031200015b7983 */ /* 0x000ea80000100600 */
        /* <DEDUP_REMOVED lines=36> */
.L_x_1542:
[----:B------:R-:W2:Y:S04]  /*13b90*/  LDL.LU.S16 R95, [R1+0x30a] ;  /* 0x00030a00015f7983 */ /* 0x000ea80000300600 */
[----:B------:R-:W3:Y:S04]  /*13ba0*/  LDL.LU.S16 R94, [R1+0x316] ;  /* 0x00031600015e7983 */ /* 0x000ee80000300600 */
[----:B------:R-:W4:Y:S04]  /*13bb0*/  LDL.S16 R91, [R1+0x30c] ;  /* 0x00030c00015b7983 */ /* 0x000f280000100600 */
[----:B------:R-:W5:Y:S01]  /*13bc0*/  LDL.S16 R90, [R1+0x318] ;  /* 0x00031800015a7983 */ /* 0x000f620000100600 */
[----:B------:R-:W-:-:S02]  /*13bd0*/  FMUL.FTZ R76, R72, R66 ;  /* 0x00000042484c7220 */ /* 0x000fc40000410000 */
[----:B------:R-:W-:Y:S02]  /*13be0*/  FFMA.FTZ R100, R79, R80, R83 ;  /* 0x000000504f647223 */ /* 0x000fe40000010053 */
[----:B------:R-:W-:Y:S02]  /*13bf0*/  FFMA.FTZ R83, R74, R76, R86 ;  /* 0x0000004c4a537223 */ /* 0x000fe40000010056 */
[----:B------:R-:W-:Y:S02]  /*13c00*/  FADD.FTZ R86, R87, R76 ;  /* 0x0000004c57567221 */ /* 0x000fe40000010000 */
        /* <DEDUP_REMOVED lines=31> */
.L_x_1543:
[----:B------:R-:W2:Y:S04]  /*13e00*/  LDL.LU.S16 R95, [R1+0x30e] ;  /* 0x00030e00015f7983 */ /* 0x000ea80000300600 */
        /* <DEDUP_REMOVED lines=38> */
.L_x_1544:
        /* <DEDUP_REMOVED lines=39> */
.L_x_1545:
[----:B------:R-:W2:Y:S04]  /*142e0*/  LDL.LU.S16 R103, [R1+0x326] ;  /* 0x0003260001677983 */ /* 0x000ea80000300600 */
[----:B------:R-:W3:Y:S04]  /*142f0*/  LDL.S16 R102, [R1+0x328] ;  /* 0x0003280001667983 */ /* 0x000ee80000100600 */
[----:B------:R-:W4:Y:S04]  /*14300*/  LDL.LU.S16 R99, [R1+0x32a] ;  /* 0x00032a0001637983 */ /* 0x000f280000300600 */
[----:B------:R-:W5:Y:S01]  /*14310*/  LDL.S16 R98, [R1+0x32c] ;  /* 0x00032c0001627983 */ /* 0x000f620000100600 */
[----:B------:R-:W-:-:S02]  /*14320*/  FMUL.FTZ R94, R84, R66 ;  /* 0x00000042545e7220 */ /* 0x000fc40000410000 */
[----:B------:R-:W-:Y:S02]  /*14330*/  FADD.FTZ R97, R97, R88 ;  /* 0x0000005861617221 */ /* 0x000fe40000010000 */
[----:B------:R-:W-:Y:S02]  /*14340*/  FFMA.FTZ R96, R89, R92, R96 ;  /* 0x0000005c59607223 */ /* 0x000fe40000010060 */
[----:B------:R-:W-:Y:S02]  /*14350*/  FADD.FTZ R95, R91, R94 ;  /* 0x0000005e5b5f7221 */ /* 0x000fe40000010000 */
[----:B------:R-:W-:Y:S02]  /*14360*/  FFMA.FTZ R90, R86, R94, R90 ;  /* 0x0000005e565a7223 */ /* 0x000fe4000001005a */
        /* <DEDUP_REMOVED lines=30> */
.L_x_1546:
        /* <DEDUP_REMOVED lines=39> */
.L_x_1547:
        /* <DEDUP_REMOVED lines=39> */
.L_x_1548:
        /* <DEDUP_REMOVED lines=39> */
.L_x_1549:
[----:B------:R-:W-:Y:S01]  /*14ca0*/  FADD.FTZ R123, R114, R123 ;  /* 0x0000007b727b7221 */ /* 0x000fe20000010000 */
[----:B------:R-:W2:Y:S04]  /*14cb0*/  LDL.S16 R125, [R1+0x348] ;  /* 0x00034800017d7983 */ /* 0x000ea80000100600 */
[----:B------:R-:W3:Y:S04]  /*14cc0*/  LDL.LU.S16 R114, [R1+0x346] ;  /* 0x0003460001727983 */ /* 0x000ee80000300600 */
[----:B------:R-:W4:Y:S04]  /*14cd0*/  LDL.LU.S16 R119, [R1+0x34a] ;  /* 0x00034a0001777983 */ /* 0x000f280000300600 */
[----:B------:R-:W5:Y:S01]  /*14ce0*/  LDL.S16 R118, [R1+0x34c] ;  /* 0x00034c0001767983 */ /* 0x000f620000100600 */
[----:B------:R-:W-:-:S04]  /*14cf0*/  FMUL.FTZ R107, R100, R66 ;  /* 0x00000042646b7220 */ /* 0x000fc80000410000 */
[----:B------:R-:W-:Y:S02]  /*14d00*/  FFMA.FTZ R105, R102, R107, R105 ;  /* 0x0000006b66697223 */ /* 0x000fe40000010069 */
[----:B------:R-:W-:Y:S02]  /*14d10*/  FADD.FTZ R115, R106, R107 ;  /* 0x0000006b6a737221 */ /* 0x000fe40000010000 */
[----:B------:R-:W-:Y:S02]  /*14d20*/  FFMA.FTZ R122, R122, R108, R104 ;  /* 0x0000006c7a7a7223 */ /* 0x000fe40000010068 */
[----:B------:R-:W-:-:S04]  /*14d30*/  FMUL.FTZ R104, R101, R67 ;  /* 0x0000004365687220 */ /* 0x000fc80000410000 */
[----:B------:R-:W-:Y:S01]  /*14d40*/  FADD.FTZ R115, R104, R115 ;  /* 0x0000007368737221 */ /* 0x000fe20000010000 */
[----:B--2---:R-:W-:Y:S02]  /*14d50*/  HADD2.F32 R107, -RZ, R125.H0_H0 ;  /* 0x2000007dff6b7230 */ /* 0x004fe40000004100 */
[----:B---3--:R-:W-:-:S03]  /*14d60*/  HADD2.F32 R106, -RZ, R114.H0_H0 ;  /* 0x20000072ff6a7230 */ /* 0x008fc60000004100 */
[----:B------:R-:W-:Y:S02]  /*14d70*/  FADD.FTZ R107, R107, -UR9 ;  /* 0x800000096b6b7e21 */ /* 0x000fe40008010000 */
[----:B------:R-:W-:Y:S02]  /*14d80*/  FADD.FTZ R106, R106, -UR9 ;  /* 0x800000096a6a7e21 */ /* 0x000fe40008010000 */
[----:B------:R-:W-:Y:S01]  /*14d90*/  FFMA.FTZ R114, R103, R104, R105 ;  /* 0x0000006867727223 */ /* 0x000fe20000010069 */
        /* <DEDUP_REMOVED lines=23> */
.L_x_1550:
[----:B------:R-:W-:Y:S01]  /*14f10*/  FADD.FTZ R108, R110, R108 ;  /* 0x0000006c6e6c7221 */ /* 0x000fe20000010000 */
[----:B------:R-:W2:Y:S01]  /*14f20*/  LDL.S16 R119, [R1+0x354] ;  /* 0x0003540001777983 */ /* 0x000ea20000100600 */
[----:B------:R-:W-:Y:S02]  /*14f30*/  FFMA.FTZ R125, R109, R113, R111 ;  /* 0x000000716d7d7223 */ /* 0x000fe4000001006f */
[----:B------:R-:W-:Y:S01]  /*14f40*/  FMUL.FTZ R118, R104, R66 ;  /* 0x0000004268767220 */ /* 0x000fe20000410000 */
[----:B------:R-:W3:Y:S04]  /*14f50*/  LDL.LU.S16 R110, [R1+0x34e] ;  /* 0x00034e00016e7983 */ /* 0x000ee80000300600 */
[----:B------:R-:W4:Y:S04]  /*14f60*/  LDL.S16 R111, [R1+0x350] ;  /* 0x00035000016f7983 */ /* 0x000f280000100600 */
[----:B------:R-:W5:Y:S01]  /*14f70*/  LDL.LU.S16 R109, [R1+0x352] ;  /* 0x00035200016d7983 */ /* 0x000f620000300600 */
[----:B------:R-:W-:-:S02]  /*14f80*/  FFMA.FTZ R114, R106, R118, R114 ;  /* 0x000000766a727223 */ /* 0x000fc40000010072 */
[----:B------:R-:W-:Y:S01]  /*14f90*/  FADD.FTZ R115, R115, R118 ;  /* 0x0000007673737221 */ /* 0x000fe20000010000 */
[----:B------:R0:W-:Y:S02]  /*14fa0*/  STL [R1+0x21c], R108 ;  /* 0x00021c6c01007387 */ /* 0x0001e40000100800 */
[----:B0-----:R-:W-:-:S04]  /*14fb0*/  FMUL.FTZ R108, R105, R67 ;  /* 0x00000043696c7220 */ /* 0x001fc80000410000 */
[----:B------:R-:W-:Y:S02]  /*14fc0*/  FFMA.FTZ R114, R107, R108, R114 ;  /* 0x0000006c6b727223 */ /* 0x000fe40000010072 */
[----:B------:R-:W-:Y:S01]  /*14fd0*/  FADD.FTZ R115, R108, R115 ;  /* 0x000000736c737221 */ /* 0x000fe20000010000 */
[----:B---3--:R-:W-:Y:S02]  /*14fe0*/  HADD2.F32 R110, -RZ, R110.H0_H0 ;  /* 0x2000006eff6e7230 */ /* 0x008fe40000004100 */
[----:B----4-:R-:W-:-:S03]  /*14ff0*/  HADD2.F32 R111, -RZ, R111.H0_H0 ;  /* 0x2000006fff6f7230 */ /* 0x010fc60000004100 */
[----:B------:R-:W-:Y:S02]  /*15000*/  FADD.FTZ R110, R110, -UR9 ;  /* 0x800000096e6e7e21 */ /* 0x000fe40008010000 */
[----:B------:R-:W-:Y:S01]  /*15010*/  FADD.FTZ R111, R111, -UR9 ;  /* 0x800000096f6f7e21 */ /* 0x000fe20008010000 */
[----:B-----5:R-:W-:Y:S01]  /*15020*/  HADD2.F32 R108, -RZ, R109.H0_H0 ;  /* 0x2000006dff6c7230 */ /* 0x020fe20000004100 */
[----:B------:R-:W-:Y:S01]  /*15030*/  FMUL.FTZ R110, R110, UR5 ;  /* 0x000000056e6e7c20 */ /* 0x000fe20008410000 */
[----:B--2---:R-:W-:Y:S01]  /*15040*/  HADD2.F32 R109, -RZ, R119.H0_H0 ;  /* 0x20000077ff6d7230 */ /* 0x004fe20000004100 */
        /* <DEDUP_REMOVED lines=20> */
.L_x_1551:
[----:B------:R-:W-:Y:S01]  /*15190*/  FADD.FTZ R123, R123, R113 ;  /* 0x000000717b7b7221 */ /* 0x000fe20000010000 */
[----:B------:R-:W2:Y:S01]  /*151a0*/  LDL.S16 R119, [R1+0x35c] ;  /* 0x00035c0001777983 */ /* 0x000ea20000100600 */
[----:B------:R-:W-:Y:S02]  /*151b0*/  FFMA.FTZ R113, R112, R116, R122 ;  /* 0x0000007470717223 */ /* 0x000fe4000001007a */
[----:B------:R-:W-:Y:S01]  /*151c0*/  FMUL.FTZ R118, R108, R66 ;  /* 0x000000426c767220 */ /* 0x000fe20000410000 */
[----:B------:R-:W3:Y:S04]  /*151d0*/  LDL.S16 R112, [R1+0x358] ;  /* 0x0003580001707983 */ /* 0x000ee80000100600 */
[----:B------:R-:W4:Y:S01]  /*151e0*/  LDL.LU.S16 R122, [R1+0x356] ;  /* 0x00035600017a7983 */ /* 0x000f220000300600 */
[----:B------:R-:W-:-:S03]  /*151f0*/  FFMA.FTZ R114, R110, R118, R114 ;  /* 0x000000766e727223 */ /* 0x000fc60000010072 */
[----:B------:R0:W-:Y:S02]  /*15200*/  STL [R1+0x224], R123 ;  /* 0x0002247b01007387 */ /* 0x0001e40000100800 */
[----:B0-----:R-:W-:Y:S02]  /*15210*/  FADD.FTZ R123, R115, R118 ;  /* 0x00000076737b7221 */ /* 0x001fe40000010000 */
[----:B------:R-:W5:Y:S04]  /*15220*/  LDL.LU.S16 R118, [R1+0x35a] ;  /* 0x00035a0001767983 */ /* 0x000f680000300600 */
[----:B------:R0:W-:Y:S02]  /*15230*/  STL [R1+0x220], R113 ;  /* 0x0002207101007387 */ /* 0x0001e40000100800 */
[----:B0-----:R-:W-:-:S04]  /*15240*/  FMUL.FTZ R113, R109, R67 ;  /* 0x000000436d717220 */ /* 0x001fc80000410000 */
[----:B------:R-:W-:Y:S01]  /*15250*/  FADD.FTZ R123, R113, R123 ;  /* 0x0000007b717b7221 */ /* 0x000fe20000010000 */
[----:B---3--:R-:W-:Y:S02]  /*15260*/  HADD2.F32 R112, -RZ, R112.H0_H0 ;  /* 0x20000070ff707230 */ /* 0x008fe40000004100 */
[----:B----4-:R-:W-:Y:S01]  /*15270*/  HADD2.F32 R115, -RZ, R122.H0_H0 ;  /* 0x2000007aff737230 */ /* 0x010fe20000004100 */
[----:B------:R-:W-:Y:S02]  /*15280*/  FFMA.FTZ R122, R111, R113, R114 ;  /* 0x000000716f7a7223 */ /* 0x000fe40000010072 */
[----:B------:R-:W-:Y:S02]  /*15290*/  FADD.FTZ R114, R112, -UR9 ;  /* 0x8000000970727e21 */ /* 0x000fe40008010000 */
[----:B------:R-:W-:Y:S01]  /*152a0*/  FADD.FTZ R115, R115, -UR9 ;  /* 0x8000000973737e21 */ /* 0x000fe20008010000 */
[----:B--2---:R-:W-:Y:S01]  /*152b0*/  HADD2.F32 R113, -RZ, R119.H0_H0 ;  /* 0x20000077ff717230 */ /* 0x004fe20000004100 */
[----:B------:R-:W-:-:S02]  /*152c0*/  FMUL.FTZ R114, R114, UR5 ;  /* 0x0000000572727c20 */ /* 0x000fc40008410000 */
[----:B------:R-:W-:Y:S01]  /*152d0*/  FMUL.FTZ R115, R115, UR5 ;  /* 0x0000000573737c20 */ /* 0x000fe20008410000 */
[----:B-----5:R-:W-:Y:S01]  /*152e0*/  HADD2.F32 R112, -RZ, R118.H0_H0 ;  /* 0x20000076ff707230 */ /* 0x020fe20000004100 */
        /* <DEDUP_REMOVED lines=19> */
.L_x_1552:
[----:B------:R-:W2:Y:S01]  /*15420*/  LDL.LU R119, [R1+0x21c] ;  /* 0x00021c0001777983 */ /* 0x000ea20000300800 */
[----:B------:R-:W-:Y:S02]  /*15430*/  FMUL.FTZ R118, R112, R66 ;  /* 0x0000004270767220 */ /* 0x000fe40000410000 */
[----:B--2---:R-:W-:Y:S02]  /*15440*/  FADD.FTZ R119, R119, R116 ;  /* 0x0000007477777221 */ /* 0x004fe40000010000 */
[----:B------:R-:W-:Y:S02]  /*15450*/  FFMA.FTZ R116, R117, R121, R125 ;  /* 0x0000007975747223 */ /* 0x000fe4000001007d */
[----:B------:R-:W2:Y:S04]  /*15460*/  LDL.S16 R125, [R1+0x360] ;  /* 0x00036000017d7983 */ /* 0x000ea80000100600 */
[----:B------:R-:W3:Y:S04]  /*15470*/  LDL.LU.S16 R117, [R1+0x35e] ;  /* 0x00035e0001757983 */ /* 0x000ee80000300600 */
[----:B------:R0:W-:Y:S04]  /*15480*/  STL [R1+0x23c], R119 ;  /* 0x00023c7701007387 */ /* 0x0001e80000100800 */
[----:B------:R1:W-:Y:S01]  /*15490*/  STL [R1+0x240], R116 ;  /* 0x0002407401007387 */ /* 0x0003e20000100800 */
[----:B0-----:R-:W-:-:S02]  /*154a0*/  FFMA.FTZ R119, R114, R118, R122 ;  /* 0x0000007672777223 */ /* 0x001fc4000001007a */
[----:B-1----:R-:W-:Y:S02]  /*154b0*/  FADD.FTZ R116, R123, R118 ;  /* 0x000000767b747221 */ /* 0x002fe40000010000 */
[----:B------:R-:W-:Y:S01]  /*154c0*/  FMUL.FTZ R118, R113, R67 ;  /* 0x0000004371767220 */ /* 0x000fe20000410000 */
[----:B------:R-:W4:Y:S01]  /*154d0*/  LDL.S16 R123, [R1+0x364] ;  /* 0x00036400017b7983 */ /* 0x000f220000100600 */
[----:B--2---:R-:W-:Y:S02]  /*154e0*/  HADD2.F32 R122, -RZ, R125.H0_H0 ;  /* 0x2000007dff7a7230 */ /* 0x004fe40000004100 */
[----:B------:R-:W-:Y:S02]  /*154f0*/  FFMA.FTZ R125, R115, R118, R119 ;  /* 0x00000076737d7223 */ /* 0x000fe40000010077 */
[----:B------:R-:W-:Y:S02]  /*15500*/  FADD.FTZ R119, R118, R116 ;  /* 0x0000007476777221 */ /* 0x000fe40000010000 */
[----:B------:R-:W2:Y:S01]  /*15510*/  LDL.LU.S16 R116, [R1+0x362] ;  /* 0x0003620001747983 */ /* 0x000ea20000300600 */
[----:B---3--:R-:W-:-:S03]  /*15520*/  HADD2.F32 R117, -RZ, R117.H0_H0 ;  /* 0x20000075ff757230 */ /* 0x008fc60000004100 */
[----:B------:R0:W-:Y:S02]  /*15530*/  STL [R1+0x21c], R119 ;  /* 0x00021c7701007387 */ /* 0x0001e40000100800 */
[----:B------:R-:W-:-:S04]  /*15540*/  FADD.FTZ R118, R117, -UR9 ;  /* 0x8000000975767e21 */ /* 0x000fc80008010000 */
[----:B------:R-:W-:Y:S02]  /*15550*/  FMUL.FTZ R118, R118, UR5 ;  /* 0x0000000576767c20 */ /* 0x000fe40008410000 */
[----:B0-----:R-:W-:-:S04]  /*15560*/  FADD.FTZ R119, R122, -UR9 ;  /* 0x800000097a777e21 */ /* 0x001fc80008010000 */
[----:B------:R-:W-:Y:S01]  /*15570*/  FMUL.FTZ R119, R119, UR5 ;  /* 0x0000000577777c20 */ /* 0x000fe20008410000 */
[----:B----4-:R-:W-:Y:S02]  /*15580*/  HADD2.F32 R117, -RZ, R123.H0_H0 ;  /* 0x2000007bff757230 */ /* 0x010fe40000004100 */
[----:B--2---:R-:W-:Y:S01]  /*15590*/  HADD2.F32 R116, -RZ, R116.H0_H0 ;  /* 0x20000074ff747230 */ /* 0x004fe20000004100 */
        /* <DEDUP_REMOVED lines=19> */
.L_x_1553:
[----:B------:R0:W-:Y:S04]  /*156d0*/  STL [R1+0x380], R2 ;  /* 0x0003800201007387 */ /* 0x0001e80000100800 */
[----:B------:R1:W-:Y:S04]  /*156e0*/  STL [R1+0x37c], R0 ;  /* 0x00037c0001007387 */ /* 0x0003e80000100800 */
[----:B------:R-:W2:Y:S04]  /*156f0*/  LDL.S16 R123, [R1+0x368] ;  /* 0x00036800017b7983 */ /* 0x000ea80000100600 */
[----:B0-----:R-:W3:Y:S04]  /*15700*/  LDL.LU R2, [R1+0x224] ;  /* 0x0002240001027983 */ /* 0x001ee80000300800 */
[----:B-1----:R-:W4:Y:S01]  /*15710*/  LDL.LU R0, [R1+0x220] ;  /* 0x0002200001007983 */ /* 0x002f220000300800 */
[----:B---3--:R-:W-:-:S02]  /*15720*/  FADD.FTZ R121, R2, R121 ;  /* 0x0000007902797221 */ /* 0x008fc40000010000 */
[----:B------:R-:W-:Y:S01]  /*15730*/  FMUL.FTZ R122, R116, R66 ;  /* 0x00000042747a7220 */ /* 0x000fe20000410000 */
[----:B------:R0:W5:Y:S04]  /*15740*/  LDL.LU R2, [R1+0x380] ;  /* 0x0003800001027983 */ /* 0x0001680000300800 */
[----:B------:R1:W-:Y:S04]  /*15750*/  STL [R1+0x230], R121 ;  /* 0x0002307901007387 */ /* 0x0003e80000100800 */
[----:B-1----:R-:W3:Y:S01]  /*15760*/  LDL.LU R121, [R1+0x21c] ;  /* 0x00021c0001797983 */ /* 0x002ee20000300800 */
[----:B----4-:R-:W-:-:S02]  /*15770*/  FFMA.FTZ R120, R120, R124, R0 ;  /* 0x0000007c78787223 */ /* 0x010fc40000010000 */
[----:B------:R-:W-:Y:S01]  /*15780*/  FFMA.FTZ R125, R118, R122, R125 ;  /* 0x0000007a767d7223 */ /* 0x000fe2000001007d */
[----:B------:R0:W5:Y:S04]  /*15790*/  LDL.LU R0, [R1+0x37c] ;  /* 0x00037c0001007983 */ /* 0x0001680000300800 */
[----:B------:R1:W-:Y:S02]  /*157a0*/  STL [R1+0x22c], R120 ;  /* 0x00022c7801007387 */ /* 0x0003e40000100800 */
[----:B-1----:R-:W-:-:S04]  /*157b0*/  FMUL.FTZ R120, R117, R67 ;  /* 0x0000004375787220 */ /* 0x002fc80000410000 */
[----:B------:R-:W-:-:S05]  /*157c0*/  FFMA.FTZ R125, R119, R120, R125 ;  /* 0x00000078777d7223 */ /* 0x000fca000001007d */
[----:B------:R1:W-:Y:S04]  /*157d0*/  STL [R1+0x228], R125 ;  /* 0x0002287d01007387 */ /* 0x0003e80000100800 */
[----:B-1----:R-:W4:Y:S01]  /*157e0*/  LDL.LU.S16 R125, [R1+0x36c] ;  /* 0x00036c00017d7983 */ /* 0x002f220000300600 */
[----:B---3--:R-:W-:-:S03]  /*157f0*/  FADD.FTZ R121, R121, R122 ;  /* 0x0000007a79797221 */ /* 0x008fc60000010000 */
[----:B------:R-:W3:Y:S01]  /*15800*/  LDL.LU.S16 R122, [R1+0x366] ;  /* 0x00036600017a7983 */ /* 0x000ee20000300600 */
[----:B------:R-:W-:-:S03]  /*15810*/  FADD.FTZ R120, R120, R121 ;  /* 0x0000007978787221 */ /* 0x000fc60000010000 */
[----:B------:R-:W4:Y:S01]  /*15820*/  LDL.LU.S16 R121, [R1+0x36a] ;  /* 0x00036a0001797983 */ /* 0x000f220000300600 */
[----:B--2---:R-:W-:-:S03]  /*15830*/  HADD2.F32 R123, -RZ, R123.H0_H0 ;  /* 0x2000007bff7b7230 */ /* 0x004fc60000004100 */
[----:B------:R4:W-:Y:S02]  /*15840*/  STL [R1+0x224], R120 ;  /* 0x0002247801007387 */ /* 0x0009e40000100800 */
[----:B------:R-:W-:-:S04]  /*15850*/  FADD.FTZ R123, R123, -UR9 ;  /* 0x800000097b7b7e21 */ /* 0x000fc80008010000 */
[----:B------:R-:W-:Y:S01]  /*15860*/  FMUL.FTZ R123, R123, UR5 ;  /* 0x000000057b7b7c20 */ /* 0x000fe20008410000 */
[----:B---3--:R-:W-:-:S05]  /*15870*/  HADD2.F32 R122, -RZ, R122.H0_H0 ;  /* 0x2000007aff7a7230 */ /* 0x008fca0000004100 */
[----:B------:R-:W-:Y:S01]  /*15880*/  FADD.FTZ R122, R122, -UR9 ;  /* 0x800000097a7a7e21 */ /* 0x000fe20008010000 */
[----:B----4-:R-:W-:Y:S02]  /*15890*/  HADD2.F32 R120, -RZ, R121.H0_H0 ;  /* 0x20000079ff787230 */ /* 0x010fe40000004100 */
[----:B------:R-:W-:Y:S01]  /*158a0*/  HADD2.F32 R121, -RZ, R125.H0_H0 ;  /* 0x2000007dff797230 */ /* 0x000fe20000004100 */
[----:B------:R-:W-:Y:S01]  /*158b0*/  FMUL.FTZ R122, R122, UR5 ;  /* 0x000000057a7a7c20 */ /* 0x000fe20008410000 */
[----:B------:R-:W-:Y:S05]  /*158c0*/  @!P2 BRA `(.L_x_1554) ;  /* 0x000001600000a947 */ /* 0x000fea0003800000 */
[----:B0-----:R-:W-:Y:S01]  /*158d0*/  FFMA.FTZ R125, R122, R66, R64 ;  /* 0x000000427a7d7223 */ /* 0x001fe20000010040 */
        /* <DEDUP_REMOVED lines=21> */
.L_x_1554:
[----:B0-----:R0:W-:Y:S04]  /*15a30*/  STL [R1+0x394], R65 ;  /* 0x0003944101007387 */ /* 0x0011e80000100800 */
[----:B------:R1:W-:Y:S04]  /*15a40*/  STL [R1+0x398], R117 ;  /* 0x0003987501007387 */ /* 0x0003e80000100800 */
[----:B------:R-:W-:Y:S04]  /*15a50*/  STL [R1+0x3a8], R113 ;  /* 0x0003a87101007387 */ /* 0x000fe80000100800 */
[----:B0-----:R-:W2:Y:S04]  /*15a60*/  LDL.LU R65, [R1+0x23c] ;  /* 0x00023c0001417983 */ /* 0x001ea80000300800 */
[----:B------:R0:W-:Y:S04]  /*15a70*/  STL [R1+0x380], R4 ;  /* 0x0003800401007387 */ /* 0x0001e80000100800 */
[----:B-1----:R-:W3:Y:S04]  /*15a80*/  LDL.LU R117, [R1+0x248] ;  /* 0x0002480001757983 */ /* 0x002ee80000300800 */
[----:B------:R1:W-:Y:S04]  /*15a90*/  STL [R1+0x3a0], R116 ;  /* 0x0003a07401007387 */ /* 0x0003e80000100800 */
[----:B0-----:R-:W3:Y:S04]  /*15aa0*/  LDL.LU R4, [R1+0x22c] ;  /* 0x00022c0001047983 */ /* 0x001ee80000300800 */
[----:B------:R0:W-:Y:S04]  /*15ab0*/  STL [R1+0x39c], R119 ;  /* 0x00039c7701007387 */ /* 0x0001e80000100800 */
[----:B-1----:R-:W4:Y:S04]  /*15ac0*/  LDL.LU R116, [R1+0x240] ;  /* 0x0002400001747983 */ /* 0x002f280000300800 */
[----:B-----5:R1:W-:Y:S04]  /*15ad0*/  STL [R1+0x37c], R0 ;  /* 0x00037c0001007387 */ /* 0x0203e80000100800 */
[----:B0-----:R-:W4:Y:S04]  /*15ae0*/  LDL.LU R119, [R1+0x218] ;  /* 0x0002180001777983 */ /* 0x001f280000300800 */
[----:B------:R0:W-:Y:S04]  /*15af0*/  STL [R1+0x390], R64 ;  /* 0x0003904001007387 */ /* 0x0001e80000100800 */
[----:B-1----:R-:W4:Y:S04]  /*15b00*/  LDL.LU R0, [R1+0x230] ;  /* 0x0002300001007983 */ /* 0x002f280000300800 */
[----:B------:R1:W-:Y:S04]  /*15b10*/  STL [R1+0x388], R6 ;  /* 0x0003880601007387 */ /* 0x0003e80000100800 */
[----:B0-----:R-:W4:Y:S04]  /*15b20*/  LDL.LU R64, [R1+0x238] ;  /* 0x0002380001407983 */ /* 0x001f280000300800 */
[----:B------:R-:W4:Y:S04]  /*15b30*/  LDL.LU R113, [R1+0x228] ;  /* 0x0002280001717983 */ /* 0x000f280000300800 */
[----:B-1----:R-:W4:Y:S04]  /*15b40*/  LDL.LU R6, [R1+0x234] ;  /* 0x0002340001067983 */ /* 0x002f280000300800 */
[----:B------:R0:W-:Y:S04]  /*15b50*/  STL [R1+0x3a4], R118 ;  /* 0x0003a47601007387 */ /* 0x0001e80000100800 */
[----:B------:R1:W-:Y:S01]  /*15b60*/  STL [R1+0x38c], R7 ;  /* 0x00038c0701007387 */ /* 0x0003e20000100800 */
[----:B------:R-:W-:-:S03]  /*15b70*/  FMUL.FTZ R125, R120, R66 ;  /* 0x00000042787d7220 */ /* 0x000fc60000410000 */
[----:B0-----:R-:W4:Y:S04]  /*15b80*/  LDL.LU R118, [R1+0x224] ;  /* 0x0002240001767983 */ /* 0x001f280000300800 */
[----:B-1----:R-:W4:Y:S01]  /*15b90*/  LDL.LU R7, [R1+0x250] ;  /* 0x0002500001077983 */ /* 0x002f220000300800 */
[----:B--2---:R-:W-:-:S04]  /*15ba0*/  FADD.FTZ R65, R65, R124 ;  /* 0x0000007c41417221 */ /* 0x004fc80000010000 */
[----:B------:R-:W-:Y:S02]  /*15bb0*/  FADD.FTZ R65, R65, R14 ;  /* 0x0000000e41417221 */ /* 0x000fe40000010000 */
[----:B---3--:R-:W-:Y:S02]  /*15bc0*/  FFMA.FTZ R117, R117, R14, R4 ;  /* 0x0000000e75757223 */ /* 0x008fe40000010004 */
        /* <DEDUP_REMOVED lines=221> */
.L_x_1556:
[----:B------:R-:W-:Y:S05]  /*169a0*/  BSYNC B0 ;  /* 0x0000000000007941 */ /* 0x000fea0003800000 */
.L_x_1555:
        /* <DEDUP_REMOVED lines=39> */
.L_x_1558:
[----:B------:R-:W-:Y:S05]  /*16c20*/  BSYNC B0 ;  /* 0x0000000000007941 */ /* 0x000fea0003800000 */
.L_x_1557:
[----:B------:R-:W-:Y:S01]  /*16c30*/  BSSY B0, `(.L_x_1559) ;  /* 0x0000014000007945 */ /* 0x000fe20003800000 */
[----:B------:R-:W-:Y:S01]  /*16c40*/  HFMA2.MMA R19, -RZ, RZ, 0, 2.384185791015625e-07 ;  /* 0x00000004ff137435 */ /* 0x000fe200000001ff */
[----:B------:R-:W-:Y:S05]  /*16c50*/  @P4 BRA `(.L_x_1560) ;  /* 0x0000011000004947 */ /* 0x000fea0003800000 */
[----:B------:R-:W-:Y:S02]  /*16c60*/  MOV R16, UR17 ;  /* 0x0000001100107c02 */ /* 0x000fe40008000f00 */
        /* <DEDUP_REMOVED lines=16> */
.L_x_1560:
[----:B------:R-:W-:Y:S05]  /*16d70*/  BSYNC B0 ;  /* 0x0000000000007941 */ /* 0x000fea0003800000 */
.L_x_1559:
        /* <DEDUP_REMOVED lines=33> */
.L_x_1563:
[----:B------:R-:W2:Y:S01]  /*16f90*/  LDG.E.STRONG.GPU R2, [R12.64] ;  /* 0x0000000e0c027981 */ /* 0x000ea2000c1ef900 */
[----:B------:R-:W-:Y:S01]  /*16fa0*/  YIELD ;  /* 0x0000000000007946 */ /* 0x000fe20003800000 */
[----:B--2---:R-:W-:-:S05]  /*16fb0*/  CCTL.IVALL ;  /* 0x00000000ff00798f */ /* 0x004fca0002000000 */
[----:B------:R0:W-:Y:S01]  /*16fc0*/  STL [R1], R2 ;  /* 0x0000000201007387 */ /* 0x0001e20000100800 */
[----:B------:R-:W-:-:S13]  /*16fd0*/  ISETP.NE.AND P0, PT, R2, R3, PT ;  /* 0x000000030200720c */ /* 0x000fda0003f05270 */
[----:B0-----:R-:W-:Y:S05]  /*16fe0*/  @P0 BRA `(.L_x_1563) ;  /* 0xffffffa000000947 */ /* 0x001fea000383ffff */
.L_x_1562:
        /* <DEDUP_REMOVED lines=8> */
[----:B------:R-:W-:Y:S02]  /*17070*/  LOP3.LUT R2, R32, 0x3, RZ, 0xc0, !PT ;  /* 0x0000000320027812 */ /* 0x000fe400078ec0ff */
[----:B------:R-:W-:Y:S02]  /*17080*/  MOV R3, RZ ;  /* 0x000000ff00037202 */ /* 0x000fe40000000f00 */
[----:B------:R-:W-:-:S04]  /*17090*/  IADD3 R2, -R2, c[0x0][0xc], RZ ;  /* 0x0000030002027a10 */ /* 0x000fc80007ffe1ff */
[----:B------:R-:W-:-:S13]  /*170a0*/  ISETP.GT.AND P0, PT, R2, RZ, PT ;  /* 0x000000ff0200720c */ /* 0x000fda0003f04270 */
[----:B------:R-:W-:Y:S05]  /*170b0*/  @!P0 BRA `(.L_x_1565) ;  /* 0x00000b8000008947 */ /* 0x000fea0003800000 */
[----:B------:R-:W-:Y:S02]  /*170c0*/  ISETP.GT.AND P3, PT, R2, 0xc, PT ;  /* 0x0000000c0200780c */ /* 0x000fe40003f64270 */
[----:B------:R-:W-:-:S11]  /*170d0*/  PLOP3.LUT P0, PT, PT, PT, PT, 0x80, 0x0 ;  /* 0x000000000000781c */ /* 0x000fd60003f0f070 */
[----:B------:R-:W-:Y:S05]  /*170e0*/  @!P3 BRA `(.L_x_1566) ;  /* 0x000007500000b947 */ /* 0x000fea0003800000 */
[----:B------:R-:W-:Y:S02]  /*170f0*/  PLOP3.LUT P0, PT, PT, PT, PT, 0x8, 0x0 ;  /* 0x000000000000781c */ /* 0x000fe40003f0e170 */
.L_x_1567:
        /* <DEDUP_REMOVED lines=116> */
.L_x_1566:
        /* <DEDUP_REMOVED lines=62> */
.L_x_1568:
[----:B------:R-:W-:-:S13]  /*17c20*/  ISETP.NE.OR P0, PT, R2, RZ, P0 ;  /* 0x000000ff0200720c */ /* 0x000fda0000705670 */
[----:B------:R-:W-:Y:S05]  /*17c30*/  @!P0 BRA `(.L_x_1564) ;  /* 0x0000020000008947 */ /* 0x000fea0003800000 */
.L_x_1565:
        /* <DEDUP_REMOVED lines=32> */
.L_x_1564:
        /* <DEDUP_REMOVED lines=13> */
.L_x_1570:
[----:B------:R-:W-:Y:S05]  /*17f10*/  BSYNC B0 ;  /* 0x0000000000007941 */ /* 0x000fea0003800000 */
.L_x_1569:
        /* <DEDUP_REMOVED lines=16> */
.L_x_1561:
[----:B------:R-:W-:Y:S01]  /*18020*/  @!P2 STS.64 [0x90], R124 ;  /* 0x0000907cff00a388 */ /* 0x000fe20000000a00 */
[----:B0-----:R-:W-:-:S03]  /*18030*/  HFMA2.MMA R13, -RZ, RZ, 0, 0 ;  /* 0x00000000ff0d7435 */ /* 0x001fc600000001ff */
[----:B------:R-:W-:Y:S01]  /*18040*/  BAR.SYNC.DEFER_BLOCKING 0x0 ;  /* 0x0000000000007b1d */ /* 0x000fe20000010000 */
[----:B------:R-:W-:-:S05]  /*18050*/  ISETP.NE.AND P2, PT, RZ, UR19, PT ;  /* 0x00000013ff007c0c */ /* 0x000fca000bf45270 */
[----:B------:R-:W0:Y:S02]  /*18060*/  LDS.64 R2, [0x90] ;  /* 0x00009000ff027984 */ /* 0x000e240000000a00 */
[----:B0-----:R-:W-:Y:S02]  /*18070*/  FMUL.FTZ R10, R2, c[0x0][0x20c] ;  /* 0x00008300020a7a20 */ /* 0x001fe40000410000 */
[----:B------:R-:W-:Y:S02]  /*18080*/  FMUL.FTZ R11, R3, c[0x0][0x20c] ;  /* 0x00008300030b7a20 */ /* 0x000fe40000410000 */
.L_x_1573:
        /* <DEDUP_REMOVED lines=10> */
[----:B------:R-:W-:Y:S01]  /*18130*/  ISETP.GE.OR.EX P0, PT, R24, c[0x0][0x1e4], P1, P0 ;  /* 0x0000790018007a0c */ /* 0x000fe20000f06700 */
[--C-:B--2---:R-:W-:Y:S02]  /*18140*/  HADD2.F32 R3, -RZ, R2.reuse.H0_H0 ;  /* 0x20000002ff037230 */ /* 0x104fe40000004100 */
[----:B------:R-:W-:Y:S02]  /*18150*/  HADD2.F32 R2, -RZ, R2.H1_H1 ;  /* 0x30000002ff027230 */ /* 0x000fe40000004100 */
[----:B---3--:R-:W-:Y:S01]  /*18160*/  HADD2.F32 R16, -RZ, R15.H0_H0 ;  /* 0x2000000fff107230 */ /* 0x008fe20000004100 */
[----:B------:R-:W-:Y:S02]  /*18170*/  FADD.FTZ R3, R3, -UR9 ;  /* 0x8000000903037e21 */ /* 0x000fe40008010000 */
[----:B------:R-:W-:Y:S02]  /*18180*/  FADD.FTZ R2, R2, -UR9 ;  /* 0x8000000902027e21 */ /* 0x000fe40008010000 */
[----:B------:R-:W-:-:S02]  /*18190*/  FMUL.FTZ R23, R3, UR5 ;  /* 0x0000000503177c20 */ /* 0x000fc40008410000 */
[----:B------:R-:W-:Y:S02]  /*181a0*/  FMUL.FTZ R22, R2, UR5 ;  /* 0x0000000502167c20 */ /* 0x000fe40008410000 */
[----:B------:R-:W-:Y:S02]  /*181b0*/  @P2 FFMA.FTZ R3, R23, R66, R64 ;  /* 0x0000004217032223 */ /* 0x000fe40000010040 */
[----:B------:R-:W-:Y:S02]  /*181c0*/  @P2 FFMA.FTZ R2, R22, R67, R65 ;  /* 0x0000004316022223 */ /* 0x000fe40000010041 */
[----:B------:R-:W-:Y:S02]  /*181d0*/  @P2 FMUL.FTZ R9, R3, -1.4426950216293334961 ;  /* 0xbfb8aa3b03092820 */ /* 0x000fe40000410000 */
[----:B------:R-:W-:Y:S02]  /*181e0*/  @P2 FMUL.FTZ R14, R2, -1.4426950216293334961 ;  /* 0xbfb8aa3b020e2820 */ /* 0x000fe40000410000 */
[----:B------:R-:W-:Y:S01]  /*181f0*/  FADD.FTZ R17, R16, -UR9 ;  /* 0x8000000910117e21 */ /* 0x000fe20008010000 */
[----:B------:R-:W-:Y:S01]  /*18200*/  HADD2.F32 R16, -RZ, R15.H1_H1 ;  /* 0x3000000fff107230 */ /* 0x000fe20000004100 */
[----:B------:R-:W0:Y:S02]  /*18210*/  @P2 MUFU.EX2 R9, R9 ;  /* 0x0000000900092308 */ /* 0x000e240000000800 */
[----:B------:R-:W-:-:S02]  /*18220*/  FMUL.FTZ R27, R17, UR5 ;  /* 0x00000005111b7c20 */ /* 0x000fc40008410000 */
[----:B------:R-:W-:Y:S02]  /*18230*/  FADD.FTZ R16, R16, -UR9 ;  /* 0x8000000910107e21 */ /* 0x000fe40008010000 */
[----:B------:R-:W-:Y:S02]  /*18240*/  @P2 FFMA.FTZ R19, R27, R66, R64 ;  /* 0x000000421b132223 */ /* 0x000fe40000010040 */
[----:B------:R-:W1:Y:S01]  /*18250*/  @P2 MUFU.EX2 R14, R14 ;  /* 0x0000000e000e2308 */ /* 0x000e620000000800 */
[----:B------:R-:W-:Y:S02]  /*18260*/  FMUL.FTZ R26, R16, UR5 ;  /* 0x00000005101a7c20 */ /* 0x000fe40008410000 */
[----:B------:R-:W-:Y:S02]  /*18270*/  @P2 FMUL.FTZ R20, R19, -1.4426950216293334961 ;  /* 0xbfb8aa3b13142820 */ /* 0x000fe40000410000 */
[----:B------:R-:W-:Y:S02]  /*18280*/  @P2 FFMA.FTZ R16, R26, R67, R65 ;  /* 0x000000431a102223 */ /* 0x000fe40000010041 */
[----:B0-----:R-:W-:Y:S01]  /*18290*/  @P2 FADD.FTZ R12, R9, 1 ;  /* 0x3f800000090c2421 */ /* 0x001fe20000010000 */
[--C-:B----4-:R-:W-:Y:S01]  /*182a0*/  HADD2.F32 R9, -RZ, R8.reuse.H0_H0 ;  /* 0x20000008ff097230 */ /* 0x110fe20000004100 */
[----:B------:R-:W-:Y:S01]  /*182b0*/  @P2 FMUL.FTZ R21, R16, -1.4426950216293334961 ;  /* 0xbfb8aa3b10152820 */ /* 0x000fe20000410000 */
[----:B------:R-:W-:Y:S01]  /*182c0*/  HADD2.F32 R8, -RZ, R8.H1_H1 ;  /* 0x30000008ff087230 */ /* 0x000fe20000004100 */
[----:B------:R-:W0:Y:S01]  /*182d0*/  @P2 MUFU.EX2 R20, R20 ;  /* 0x0000001400142308 */ /* 0x000e220000000800 */
[----:B-1----:R-:W-:-:S07]  /*182e0*/  @P2 FADD.FTZ R15, R14, 1 ;  /* 0x3f8000000e0f2421 */ /* 0x002fce0000010000 */
[----:B------:R-:W1:Y:S08]  /*182f0*/  @P2 MUFU.RCP R12, R12 ;  /* 0x0000000c000c2308 */ /* 0x000e700000001000 */
[----:B------:R-:W2:Y:S01]  /*18300*/  @P2 MUFU.RCP R15, R15 ;  /* 0x0000000f000f2308 */ /* 0x000ea20000001000 */
[----:B0-----:R-:W-:Y:S02]  /*18310*/  @P2 FADD.FTZ R20, R20, 1 ;  /* 0x3f80000014142421 */ /* 0x001fe40000010000 */
[----:B-1----:R-:W-:-:S05]  /*18320*/  @P2 FADD.FTZ R14, -R12, 1 ;  /* 0x3f8000000c0e2421 */ /* 0x002fca0000010100 */
[----:B------:R-:W0:Y:S01]  /*18330*/  @P2 MUFU.EX2 R21, R21 ;  /* 0x0000001500152308 */ /* 0x000e220000000800 */
[----:B------:R-:W-:Y:S02]  /*18340*/  @P2 FMUL.FTZ R12, R9, R12 ;  /* 0x0000000c090c2220 */ /* 0x000fe40000410000 */
[----:B------:R-:W-:Y:S02]  /*18350*/  @P2 FFMA.FTZ R3, R3, R14, 1 ;  /* 0x3f80000003032423 */ /* 0x000fe4000001000e */
[----:B------:R-:W-:Y:S02]  /*18360*/  FFMA.FTZ R14, R10, R22, R11 ;  /* 0x000000160a0e7223 */ /* 0x000fe4000001000b */
[----:B--2---:R-:W-:Y:S01]  /*18370*/  @P2 FADD.FTZ R17, -R15, 1 ;  /* 0x3f8000000f112421 */ /* 0x004fe20000010100 */
[----:B------:R-:W1:Y:S01]  /*18380*/  @P2 MUFU.RCP R20, R20 ;  /* 0x0000001400142308 */ /* 0x000e620000001000 */
[----:B------:R-:W-:Y:S02]  /*18390*/  @P2 FMUL.FTZ R15, R8, R15 ;  /* 0x0000000f080f2220 */ /* 0x000fe40000410000 */
[----:B------:R-:W-:-:S02]  /*183a0*/  @P2 FFMA.FTZ R2, R2, R17, 1 ;  /* 0x3f80000002022423 */ /* 0x000fc40000010011 */
[----:B------:R-:W-:Y:S01]  /*183b0*/  @P2 FMUL.FTZ R9, R12, R3 ;  /* 0x000000030c092220 */ /* 0x000fe20000410000 */
[----:B------:R-:W-:Y:S01]  /*183c0*/  @!P0 MOV R3, R7 ;  /* 0x0000000700038202 */ /* 0x000fe20000000f00 */
[----:B------:R-:W-:Y:S02]  /*183d0*/  @!P0 IMAD R12, R24, c[0x0][0x1d8], RZ ;  /* 0x00007600180c8a24 */ /* 0x000fe400078e02ff */
[----:B------:R-:W-:Y:S01]  /*183e0*/  @P2 FMUL.FTZ R8, R15, R2 ;  /* 0x000000020f082220 */ /* 0x000fe20000410000 */
[----:B------:R-:W-:Y:S01]  /*183f0*/  @!P0 MOV R2, R4 ;  /* 0x0000000400028202 */ /* 0x000fe20000000f00 */
[C---:B------:R-:W-:Y:S02]  /*18400*/  @!P0 IMAD R15, R25.reuse, c[0x0][0x1dc], R12 ;  /* 0x00007700190f8a24 */ /* 0x040fe400078e020c */
[----:B------:R-:W-:Y:S02]  /*18410*/  FFMA.FTZ R12, R10, R23, R11 ;  /* 0x000000170a0c7223 */ /* 0x000fe4000001000b */
[C---:B------:R-:W-:Y:S01]  /*18420*/  @!P0 IMAD.WIDE.U32 R2, R25.reuse, c[0x0][0x1d8], R2 ;  /* 0x0000760019028a25 */ /* 0x040fe200078e0002 */
[----:B------:R-:W-:-:S03]  /*18430*/  IADD3 R25, R25, 0x8, RZ ;  /* 0x0000000819197810 */ /* 0x000fc60007ffe0ff */
[----:B0-----:R-:W-:Y:S02]  /*18440*/  @P2 FADD.FTZ R21, R21, 1 ;  /* 0x3f80000015152421 */ /* 0x001fe40000010000 */
[----:B------:R-:W-:Y:S01]  /*18450*/  FFMA.FTZ R12, R9, R66, -R12 ;  /* 0x00000042090c7223 */ /* 0x000fe2000001080c */
[----:B------:R-:W-:Y:S01]  /*18460*/  @!P0 IADD3 R9, R3, R15, RZ ;  /* 0x0000000f03098210 */ /* 0x000fe20007ffe0ff */
[----:B------:R-:W-:Y:S01]  /*18470*/  FFMA.FTZ R14, R8, R67, -R14 ;  /* 0x00000043080e7223 */ /* 0x000fe2000001080e */
[----:B------:R-:W-:Y:S01]  /*18480*/  @!P0 LEA R8, P3, R2, c[0x0][0x160], 0x1 ;  /* 0x0000580002088a11 */ /* 0x000fe200078608ff */
[----:B------:R-:W-:Y:S01]  /*18490*/  FMUL.FTZ R12, R12, UR5 ;  /* 0x000000050c0c7c20 */ /* 0x000fe20008410000 */
[----:B------:R-:W0:Y:S01]  /*184a0*/  @P2 MUFU.RCP R21, R21 ;  /* 0x0000001500152308 */ /* 0x000e220000001000 */
[----:B------:R-:W-:Y:S01]  /*184b0*/  @!P0 FMUL.FTZ R3, R14, UR5 ;  /* 0x000000050e038c20 */ /* 0x000fe20008410000 */
[----:B------:R-:W-:Y:S01]  /*184c0*/  @!P0 LEA.HI.X R9, R2, c[0x0][0x164], R9, 0x1, P3 ;  /* 0x0000590002098a11 */ /* 0x000fe200018f0c09 */
[----:B-1----:R-:W-:Y:S01]  /*184d0*/  @P2 FADD.FTZ R2, -R20, 1 ;  /* 0x3f80000014022421 */ /* 0x002fe20000010100 */
[----:B------:R-:W-:-:S02]  /*184e0*/  SHF.R.S32.HI R14, RZ, 0x1f, R25 ;  /* 0x0000001fff0e7819 */ /* 0x000fc40000011419 */
[----:B------:R-:W-:Y:S01]  /*184f0*/  @!P0 F2FP.PACK_AB R17, R3, R12 ;  /* 0x0000000c0311823e */ /* 0x000fe200000000ff */
[--C-:B------:R-:W-:Y:S01]  /*18500*/  HADD2.F32 R3, -RZ, R18.reuse.H0_H0 ;  /* 0x20000012ff037230 */ /* 0x100fe20000004100 */
[----:B------:R-:W-:Y:S01]  /*18510*/  @P2 FFMA.FTZ R19, R19, R2, 1 ;  /* 0x3f80000013132423 */ /* 0x000fe20000010002 */
[----:B------:R-:W-:Y:S01]  /*18520*/  HADD2.F32 R18, -RZ, R18.H1_H1 ;  /* 0x30000012ff127230 */ /* 0x000fe20000004100 */
[----:B------:R-:W-:Y:S01]  /*18530*/  FFMA.FTZ R2, R10, R27, R11 ;  /* 0x0000001b0a027223 */ /* 0x000fe2000001000b */
        /* <DEDUP_REMOVED lines=10> */
[----:B-1----:R-:W-:Y:S02]  /*185e0*/  FFMA.FTZ R9, R10, R26, R11 ;  /* 0x0000001a0a097223 */ /* 0x002fe4000001000b */
[----:B------:R-:W-:-:S02]  /*185f0*/  FFMA.FTZ R8, R3, R66, -R2 ;  /* 0x0000004203087223 */ /* 0x000fc40000010802 */
        /* <DEDUP_REMOVED lines=12> */
[----:B------:R-:W-:-:S05]  /*186c0*/  F2FP.PACK_AB R3, R12, R15 ;  /* 0x0000000f0c03723e */ /* 0x000fca00000000ff */
[----:B------:R0:W-:Y:S02]  /*186d0*/  STG.E [R8.64], R3 ;  /* 0x0000000308007986 */ /* 0x0001e4000c10190e */
.L_x_1572:
[----:B------:R-:W-:Y:S05]  /*186e0*/  BSYNC B0 ;  /* 0x0000000000007941 */ /* 0x000fea0003800000 */
.L_x_1571:
        /* <DEDUP_REMOVED lines=10> */
.L_x_1488:
        /* <DEDUP_REMOVED lines=19> */
.L_x_1576:
[----:B------:R-:W-:Y:S05]  /*188c0*/  BSYNC B0 ;  /* 0x0000000000007941 */ /* 0x000fea0003800000 */
.L_x_1575:
        /* <DEDUP_REMOVED lines=11> */
.L_x_1578:
[----:B------:R-:W2:Y:S01]  /*18980*/  LDG.E.STRONG.GPU R5, [R2.64] ;  /* 0x0000000e02057981 */ /* 0x000ea2000c1ef900 */
[----:B------:R-:W-:Y:S01]  /*18990*/  YIELD ;  /* 0x0000000000007946 */ /* 0x000fe20003800000 */
[----:B--2---:R-:W-:Y:S01]  /*189a0*/  ISETP.NE.AND P0, PT, R5, R0, PT ;  /* 0x000000000500720c */ /* 0x004fe20003f05270 */
[----:B------:R-:W-:-:S12]  /*189b0*/  CCTL.IVALL ;  /* 0x00000000ff00798f */ /* 0x000fd80002000000 */
[----:B------:R-:W-:Y:S05]  /*189c0*/  @P0 BRA `(.L_x_1578) ;  /* 0xffffffb000000947 */ /* 0x000fea000383ffff */
.L_x_1577:
[----:B------:R-:W-:Y:S02]  /*189d0*/  WARPSYNC 0xffffffff ;  /* 0xffffffff00007948 */ /* 0x000fe40003800000 */
[----:B------:R-:W2:Y:S01]  /*189e0*/  LDL R4, [R1+0x2fc] ;  /* 0x0002fc0001047983 */ /* 0x000ea20000100800 */
[----:B------:R-:W-:-:S03]  /*189f0*/  MOV R19, c[0x0][0x1dc] ;  /* 0x0000770000137a02 */ /* 0x000fc60000000f00 */
[----:B------:R-:W-:Y:S01]  /*18a00*/  BAR.SYNC.DEFER_BLOCKING 0x0 ;  /* 0x0000000000007b1d */ /* 0x000fe20000010000 */
        /* <DEDUP_REMOVED lines=23> */
.L_x_1579:
        /* <DEDUP_REMOVED lines=25> */
.L_x_1580:
        /* <DEDUP_REMOVED lines=15> */
.L_x_5630:


//--------------------- .text._Z35group_norm_nhwc_bwd_one_pass_kernelI11Fp16IOBf16WLi64ELi120ELi480EEv26Group_norm_nhwc_bwd_params --------------------------
	.section	.text._Z35group_norm_nhwc_bwd_one_pass_kernelI11Fp16IOBf16WLi64ELi120ELi480EEv26Group_norm_nhwc_bwd_params,"ax",@progbits
	.sectioninfo	@"SHI_REGISTERS=64"
	.align	128
        .global         _Z35group_norm_nhwc_bwd_one_pass_kernelI11Fp16IOBf16WLi64ELi120ELi480EEv26Group_norm_nhwc_bwd_params
        .type           _Z35group_norm_nhwc_bwd_one_pass_kernelI11Fp16IOBf16WLi64ELi120ELi480EEv26Group_norm_nhwc_bwd_params,@function
        .size           _Z35group_norm_nhwc_bwd_one_pass_kernelI11Fp16IOBf16WLi64ELi120ELi480EEv26Group_norm_nhwc_bwd_params,(.L_x_5631 - _Z35group_norm_nhwc_bwd_one_pass_kernelI11Fp16IOBf16WLi64ELi120ELi480EEv26Group_norm_nhwc_bwd_params)
        .other          _Z35group_norm_nhwc_bwd_one_pass_kernelI11Fp16IOBf16WLi64ELi120ELi480EEv26Group_norm_nhwc_bwd_params,@"STO_CUDA_ENTRY STV_DEFAULT"
_Z35group_norm_nhwc_bwd_one_pass_kernelI11Fp16IOBf16WLi64ELi120ELi480EEv26Group_norm_nhwc_bwd_params:
.text._Z35group_norm_nhwc_bwd_one_pass_kernelI11Fp16IOBf16WLi64ELi120ELi480EEv26Group_norm_nhwc_bwd_params:
        /* <DEDUP_REMOVED lines=65> */
.L_x_1632:
        /* <DEDUP_REMOVED lines=217> */
.L_x_1583:
[----:B-1-3--:R-:W-:Y:S05]  /*11a0*/  BSYNC B0 ;  /* 0x0000000000007941 */ /* 0x00afea0003800000 */
.L_x_1582:
[----:B------:R-:W-:Y:S01]  /*11b0*/  ISETP.NE.AND P0, PT, RZ, UR13, PT ;  /* 0x0000000dff007c0c */ /* 0x000fe2000bf05270 */
[--C-:B-----5:R-:W-:Y:S01]  /*11c0*/  HADD2.F32 R10, -RZ, R34.reuse.H0_H0 ;  /* 0x20000022ff0a7230 */ /* 0x120fe20000004100 */
[----:B------:R-:W-:Y:S01]  /*11d0*/  LOP3.LUT R4, R4, 0xfffffffb, RZ, 0xc0, !PT ;  /* 0xfffffffb04047812 */ /* 0x000fe200078ec0ff */
[----:B------:R-:W-:Y:S02]  /*11e0*/  HADD2.F32 R16, -RZ, R34.H1_H1 ;  /* 0x30000022ff107230 */ /* 0x000fe40000004100 */
        /* <DEDUP_REMOVED lines=26> */
.L_x_1584:
[----:B------:R-:W-:Y:S01]  /*1390*/  FMUL.FTZ R19, R17, R6 ;  /* 0x0000000611137220 */ /* 0x000fe20000410000 */
[--C-:B------:R-:W-:Y:S01]  /*13a0*/  HADD2.F32 R22, -RZ, R35.reuse.H1_H1 ;  /* 0x30000023ff167230 */ /* 0x100fe20000004100 */
[----:B------:R-:W-:Y:S01]  /*13b0*/  FMUL.FTZ R20, R10, R9 ;  /* 0x000000090a147220 */ /* 0x000fe20000410000 */
[----:B------:R-:W-:Y:S01]  /*13c0*/  HADD2.F32 R21, -RZ, R35.H0_H0 ;  /* 0x20000023ff157230 */ /* 0x000fe20000004100 */
[----:B------:R-:W-:Y:S01]  /*13d0*/  FFMA.FTZ R16, R18, R19, RZ ;  /* 0x0000001312107223 */ /* 0x000fe200000100ff */
[----:B------:R-:W-:Y:S01]  /*13e0*/  HADD2.F32 R25, -RZ, R42.H0_H0 ;  /* 0x2000002aff197230 */ /* 0x000fe20000004100 */
[----:B------:R-:W-:Y:S02]  /*13f0*/  FADD.FTZ R19, RZ, R19 ;  /* 0x00000013ff137221 */ /* 0x000fe40000010000 */
[----:B------:R-:W-:Y:S02]  /*1400*/  FADD.FTZ R22, R22, -UR16 ;  /* 0x8000001016167e21 */ /* 0x000fe40008010000 */
[----:B------:R-:W-:-:S02]  /*1410*/  FADD.FTZ R21, R21, -UR16 ;  /* 0x8000001015157e21 */ /* 0x000fc40008010000 */
[----:B------:R-:W-:Y:S02]  /*1420*/  FFMA.FTZ R16, R23, R20, R16 ;  /* 0x0000001417107223 */ /* 0x000fe40000010010 */
[----:B------:R-:W-:Y:S02]  /*1430*/  FADD.FTZ R20, R20, R19 ;  /* 0x0000001314147221 */ /* 0x000fe40000010000 */
[----:B------:R-:W-:Y:S01]  /*1440*/  FMUL.FTZ R19, R22, UR12 ;  /* 0x0000000c16137c20 */ /* 0x000fe20008410000 */
[----:B------:R-:W-:Y:S01]  /*1450*/  HADD2.F32 R22, -RZ, R42.H1_H1 ;  /* 0x3000002aff167230 */ /* 0x000fe20000004100 */
        /* <DEDUP_REMOVED lines=21> */
.L_x_1585:
        /* <DEDUP_REMOVED lines=9> */
[----:B------:R-:W-:Y:S01]  /*1640*/  FADD.FTZ R21, R20, R21 ;  /* 0x0000001514157221 */ /* 0x000fe20000010000 */
[--C-:B------:R-:W-:Y:S01]  /*1650*/  HADD2.F32 R20, -RZ, R32.reuse.H1_H1 ;  /* 0x30000020ff147230 */ /* 0x100fe20000004100 */
[----:B------:R-:W-:Y:S01]  /*1660*/  FFMA.FTZ R23, R19, R22, R24 ;  /* 0x0000001613177223 */ /* 0x000fe20000010018 */
[----:B------:R-:W-:Y:S01]  /*1670*/  HADD2.F32 R19, -RZ, R32.H0_H0 ;  /* 0x20000020ff137230 */ /* 0x000fe20000004100 */
[----:B------:R-:W-:Y:S01]  /*1680*/  FADD.FTZ R18, R26, R25 ;  /* 0x000000191a127221 */ /* 0x000fe20000010000 */
[----:B------:R-:W-:Y:S01]  /*1690*/  HADD2.F32 R25, -RZ, R41.H0_H0 ;  /* 0x20000029ff197230 */ /* 0x000fe20000004100 */
[----:B------:R-:W-:-:S02]  /*16a0*/  FADD.FTZ R20, R20, -UR16 ;  /* 0x8000001014147e21 */ /* 0x000fc40008010000 */
[----:B------:R-:W-:Y:S02]  /*16b0*/  FADD.FTZ R24, R19, -UR16 ;  /* 0x8000001013187e21 */ /* 0x000fe40008010000 */
[----:B------:R-:W-:Y:S02]  /*16c0*/  FADD.FTZ R19, R22, R21 ;  /* 0x0000001516137221 */ /* 0x000fe40000010000 */
[----:B------:R-:W-:Y:S01]  /*16d0*/  FMUL.FTZ R21, R20, UR12 ;  /* 0x0000000c14157c20 */ /* 0x000fe20008410000 */
        /* <DEDUP_REMOVED lines=21> */
.L_x_1586:
[----:B------:R-:W-:Y:S02]  /*1830*/  FMUL.FTZ R22, R25, R6 ;  /* 0x0000000619167220 */ /* 0x000fe40000410000 */
[----:B------:R-:W-:Y:S02]  /*1840*/  FADD.FTZ R16, R16, R20 ;  /* 0x0000001410107221 */ /* 0x000fe40000010000 */
[----:B------:R-:W-:Y:S02]  /*1850*/  FFMA.FTZ R10, R21, R20, R10 ;  /* 0x00000014150a7223 */ /* 0x000fe4000001000a */
[----:B------:R-:W-:Y:S02]  /*1860*/  FFMA.FTZ R23, R24, R22, R23 ;  /* 0x0000001618177223 */ /* 0x000fe40000010017 */
[----:B------:R-:W-:Y:S02]  /*1870*/  FMUL.FTZ R20, R20, R9 ;  /* 0x0000000914147220 */ /* 0x000fe40000410000 */
[----:B------:R-:W-:Y:S01]  /*1880*/  FADD.FTZ R19, R19, R22 ;  /* 0x0000001613137221 */ /* 0x000fe20000010000 */
[--C-:B------:R-:W-:Y:S01]  /*1890*/  HADD2.F32 R22, -RZ, R33.reuse.H1_H1 ;  /* 0x30000021ff167230 */ /* 0x100fe20000004100 */
[----:B------:R-:W-:Y:S01]  /*18a0*/  FFMA.FTZ R23, R21, R20, R23 ;  /* 0x0000001415177223 */ /* 0x000fe20000010017 */
[----:B------:R-:W-:Y:S01]  /*18b0*/  HADD2.F32 R21, -RZ, R33.H0_H0 ;  /* 0x20000021ff157230 */ /* 0x000fe20000004100 */
        /* <DEDUP_REMOVED lines=28> */
.L_x_1587:
        /* <DEDUP_REMOVED lines=37> */
.L_x_1588:
        /* <DEDUP_REMOVED lines=37> */
.L_x_1589:
        /* <DEDUP_REMOVED lines=37> */
.L_x_1590:
        /* <DEDUP_REMOVED lines=8> */
[--C-:B------:R-:W-:Y:S01]  /*21f0*/  HADD2.F32 R21, -RZ, R11.reuse.H0_H0 ;  /* 0x2000000bff157230 */ /* 0x100fe20000004100 */
[----:B------:R-:W-:Y:S01]  /*2200*/  FADD.FTZ R19, R19, R22 ;  /* 0x0000001613137221 */ /* 0x000fe20000010000 */
[----:B------:R-:W-:-:S03]  /*2210*/  HADD2.F32 R22, -RZ, R11.H1_H1 ;  /* 0x3000000bff167230 */ /* 0x000fc60000004100 */
[----:B------:R-:W-:Y:S02]  /*2220*/  FADD.FTZ R21, R21, -UR16 ;  /* 0x8000001015157e21 */ /* 0x000fe40008010000 */
[----:B------:R-:W-:Y:S02]  /*2230*/  FADD.FTZ R23, R22, -UR16 ;  /* 0x8000001016177e21 */ /* 0x000fe40008010000 */
[----:B------:R-:W-:Y:S01]  /*2240*/  FADD.FTZ R22, R20, R19 ;  /* 0x0000001314167221 */ /* 0x000fe20000010000 */
[--C-:B------:R-:W-:Y:S01]  /*2250*/  HADD2.F32 R19, -RZ, R36.reuse.H0_H0 ;  /* 0x20000024ff137230 */ /* 0x100fe20000004100 */
[----:B------:R-:W-:Y:S02]  /*2260*/  FMUL.FTZ R20, R21, UR12 ;  /* 0x0000000c15147c20 */ /* 0x000fe40008410000 */
        /* <DEDUP_REMOVED lines=21> */
.L_x_1591:
        /* <DEDUP_REMOVED lines=80> */
.L_x_1593:
[----:B0-----:R-:W-:Y:S05]  /*28c0*/  BSYNC B0 ;  /* 0x0000000000007941 */ /* 0x001fea0003800000 */
.L_x_1592:
        /* <DEDUP_REMOVED lines=41> */
.L_x_1595:
[----:B------:R-:W-:Y:S05]  /*2b60*/  BSYNC B0 ;  /* 0x0000000000007941 */ /* 0x000fea0003800000 */
.L_x_1594:
        /* <DEDUP_REMOVED lines=20> */
.L_x_1597:
[----:B------:R-:W-:Y:S05]  /*2cb0*/  BSYNC B0 ;  /* 0x0000000000007941 */ /* 0x000fea0003800000 */
.L_x_1596:
        /* <DEDUP_REMOVED lines=31> */
.L_x_1600:
[----:B------:R-:W2:Y:S01]  /*2eb0*/  LDG.E.STRONG.GPU R20, [R16.64] ;  /* 0x0000000e10147981 */ /* 0x000ea2000c1ef900 */
[----:B------:R-:W-:Y:S01]  /*2ec0*/  YIELD ;  /* 0x0000000000007946 */ /* 0x000fe20003800000 */
[----:B--2---:R-:W-:Y:S01]  /*2ed0*/  ISETP.NE.AND P6, PT, R20, R23, PT ;  /* 0x000000171400720c */ /* 0x004fe20003fc5270 */
[----:B------:R-:W-:-:S12]  /*2ee0*/  CCTL.IVALL ;  /* 0x00000000ff00798f */ /* 0x000fd80002000000 */
[----:B------:R-:W-:Y:S05]  /*2ef0*/  @P6 BRA `(.L_x_1600) ;  /* 0xffffffb000006947 */ /* 0x000fea000383ffff */
.L_x_1599:
        /* <DEDUP_REMOVED lines=26> */
.L_x_1604:
        /* <DEDUP_REMOVED lines=116> */
.L_x_1603:
        /* <DEDUP_REMOVED lines=64> */
.L_x_1605:
[----:B------:R-:W-:-:S04]  /*3be0*/  LOP3.LUT P6, RZ, R4, 0x1, RZ, 0xc0, !PT ;  /* 0x0000000104ff7812 */ /* 0x000fc800078cc0ff */
[----:B------:R-:W-:-:S13]  /*3bf0*/  ISETP.NE.OR P6, PT, RZ, UR4, P6 ;  /* 0x00000004ff007c0c */ /* 0x000fda000b7c5670 */
[----:B------:R-:W-:Y:S05]  /*3c00*/  @!P6 BRA `(.L_x_1601) ;  /* 0x000002000000e947 */ /* 0x000fea0003800000 */
.L_x_1602:
        /* <DEDUP_REMOVED lines=32> */
.L_x_1601:
        /* <DEDUP_REMOVED lines=11> */
.L_x_1607:
[----:B------:R-:W-:Y:S05]  /*3ec0*/  BSYNC B0 ;  /* 0x0000000000007941 */ /* 0x000fea0003800000 */
.L_x_1606:
        /* <DEDUP_REMOVED lines=17> */
.L_x_1598:
[----:B------:R-:W-:Y:S04]  /*3fe0*/  @!P0 STS.64 [0x90], R28 ;  /* 0x0000901cff008388 */ /* 0x000fe80000000a00 */
[----:B------:R-:W-:Y:S01]  /*3ff0*/  BAR.SYNC.DEFER_BLOCKING 0x0 ;  /* 0x0000000000007b1d */ /* 0x000fe20000010000 */
[----:B------:R-:W-:Y:S01]  /*4000*/  ISETP.NE.AND P6, PT, RZ, UR13, PT ;  /* 0x0000000dff007c0c */ /* 0x000fe2000bfc5270 */
[----:B0-----:R-:W-:Y:S01]  /*4010*/  IMAD.WIDE.U32 R18, R0, -0x77777777, RZ ;  /* 0x8888888900127825 */ /* 0x001fe200078e00ff */
[----:B------:R-:W-:-:S02]  /*4020*/  HADD2.F32 R18, -RZ, R34.H0_H0 ;  /* 0x20000022ff127230 */ /* 0x000fc40000004100 */
[----:B------:R-:W-:Y:S02]  /*4030*/  HADD2.F32 R34, -RZ, R34.H1_H1 ;  /* 0x30000022ff227230 */ /* 0x000fe40000004100 */
[--C-:B------:R-:W-:Y:S01]  /*4040*/  HADD2.F32 R23, -RZ, R44.reuse.H0_H0 ;  /* 0x2000002cff177230 */ /* 0x100fe20000004100 */
[----:B------:R-:W-:Y:S01]  /*4050*/  FADD.FTZ R18, R18, -UR16 ;  /* 0x8000001012127e21 */ /* 0x000fe20008010000 */
[--C-:B------:R-:W-:Y:S01]  /*4060*/  HADD2.F32 R22, -RZ, R35.reuse.H0_H0 ;  /* 0x20000023ff167230 */ /* 0x100fe20000004100 */
[----:B------:R-:W-:Y:S01]  /*4070*/  FADD.FTZ R24, R34, -UR16 ;  /* 0x8000001022187e21 */ /* 0x000fe20008010000 */
[----:B------:R-:W-:Y:S01]  /*4080*/  SHF.R.U32.HI R10, RZ, 0x5, R19 ;  /* 0x00000005ff0a7819 */ /* 0x000fe20000011613 */
[----:B------:R-:W-:Y:S01]  /*4090*/  HADD2.F32 R44, -RZ, R44.H1_H1 ;  /* 0x3000002cff2c7230 */ /* 0x000fe20000004100 */
[----:B------:R-:W-:Y:S01]  /*40a0*/  FMUL.FTZ R25, R18, UR12 ;  /* 0x0000000c12197c20 */ /* 0x000fe20008410000 */
[----:B------:R-:W-:Y:S01]  /*40b0*/  HADD2.F32 R35, -RZ, R35.H1_H1 ;  /* 0x30000023ff237230 */ /* 0x000fe20000004100 */
[----:B------:R-:W-:Y:S01]  /*40c0*/  FMUL.FTZ R24, R24, UR12 ;  /* 0x0000000c18187c20 */ /* 0x000fe20008410000 */
        /* <DEDUP_REMOVED lines=22> */
.L_x_1608:
        /* <DEDUP_REMOVED lines=19> */
.L_x_1610:
[----:B------:R-:W-:Y:S05]  /*4360*/  BSYNC B0 ;  /* 0x0000000000007941 */ /* 0x000fea0003800000 */
.L_x_1609:
        /* <DEDUP_REMOVED lines=27> */
.L_x_1611:
        /* <DEDUP_REMOVED lines=19> */
.L_x_1613:
[----:B------:R-:W-:Y:S05]  /*4650*/  BSYNC B0 ;  /* 0x0000000000007941 */ /* 0x000fea0003800000 */
.L_x_1612:
        /* <DEDUP_REMOVED lines=28> */
.L_x_1614:
        /* <DEDUP_REMOVED lines=18> */
.L_x_1616:
[----:B------:R-:W-:Y:S05]  /*4940*/  BSYNC B0 ;  /* 0x0000000000007941 */ /* 0x000fea0003800000 */
.L_x_1615:
        /* <DEDUP_REMOVED lines=27> */
.L_x_1617:
        /* <DEDUP_REMOVED lines=18> */
.L_x_1619:
[----:B------:R-:W-:Y:S05]  /*4c20*/  BSYNC B0 ;  /* 0x0000000000007941 */ /* 0x000fea0003800000 */
.L_x_1618:
        /* <DEDUP_REMOVED lines=26> */
.L_x_1620:
        /* <DEDUP_REMOVED lines=18> */
.L_x_1622:
[----:B------:R-:W-:Y:S05]  /*4ef0*/  BSYNC B0 ;  /* 0x0000000000007941 */ /* 0x000fea0003800000 */
.L_x_1621:
[----:B------:R-:W-:Y:S01]  /*4f00*/  HADD2.F32 R31, -RZ, R31.H1_H1 ;  /* 0x3000001fff1f7230 */ /* 0x000fe20000004100 */
[----:B------:R-:W-:Y:S01]  /*4f10*/  FADD.FTZ R24, R22, -UR16 ;  /* 0x8000001016187e21 */ /* 0x000fe20008010000 */
[--C-:B------:R-:W-:Y:S01]  /*4f20*/  HADD2.F32 R23, -RZ, R38.reuse.H0_H0 ;  /* 0x20000026ff177230 */ /* 0x100fe20000004100 */
        /* <DEDUP_REMOVED lines=26> */
.L_x_1623:
        /* <DEDUP_REMOVED lines=18> */
.L_x_1625:
[----:B------:R-:W-:Y:S05]  /*51f0*/  BSYNC B0 ;  /* 0x0000000000007941 */ /* 0x000fea0003800000 */
.L_x_1624:
        /* <DEDUP_REMOVED lines=27> */
.L_x_1626:
        /* <DEDUP_REMOVED lines=20> */
[----:B------:R-:W-:-:S05]  /*54f0*/  F2FP.PACK_AB R5, R5, R22 ;  /* 0x000000160505723e */ /* 0x000fca00000000ff */
[----:B------:R0:W-:Y:S02]  /*5500*/  STG.E [R18.64], R5 ;  /* 0x0000000512007986 */ /* 0x0001e4000c10190e */
.L_x_1628:
[----:B------:R-:W-:Y:S05]  /*5510*/  BSYNC B0 ;  /* 0x0000000000007941 */ /* 0x000fea0003800000 */
.L_x_1627:
        /* <DEDUP_REMOVED lines=30> */
.L_x_1629:
        /* <DEDUP_REMOVED lines=15> */
[----:B------:R-:W-:-:S05]  /*57f0*/  F2FP.PACK_AB R5, R20, R5 ;  /* 0x000000051405723e */ /* 0x000fca00000000ff */
[----:B------:R0:W-:Y:S02]  /*5800*/  STG.E [R6.64], R5 ;  /* 0x0000000506007986 */ /* 0x0001e4000c10190e */
.L_x_1631:
[----:B------:R-:W-:Y:S05]  /*5810*/  BSYNC B0 ;  /* 0x0000000000007941 */ /* 0x000fea0003800000 */
.L_x_1630:
[----:B------:R-:W-:Y:S01]  /*5820*/  ULDC UR4, c[0x0][0x10] ;  /* 0x0000040000047ab9 */ /* 0x000fe20000000800 */
[----:B------:R-:W-:Y:S01]  /*5830*/  IADD3 R45, R45, 0x1, RZ ;  /* 0x000000012d2d7810 */ /* 0x000fe20007ffe0ff */
[----:B------:R-:W-:-:S04]  /*5840*/  UIADD3 UR7, UR7, UR4, URZ ;  /* 0x0000000407077290 */ /* 0x000fc8000fffe03f */
[----:B------:R-:W-:-:S06]  /*5850*/  UISETP.GE.AND UP0, UPT, UR7, UR6, UPT ;  /* 0x000000060700728c */ /* 0x000fcc000bf06270 */
[----:B------:R-:W-:-:S13]  /*5860*/  PLOP3.LUT P0, PT, PT, PT, UP0, 0x80, 0x0 ;  /* 0x000000000000781c */ /* 0x000fda0003f0f008 */
[----:B------:R-:W-:Y:S01]  /*5870*/  @P0 CALL.REL.NOINC `(.L_x_1581) ;  /* 0x0000001000000944 */ /* 0x000fe20003c00000 */
[----:B------:R-:W-:Y:S05]  /*5880*/  BRA `(.L_x_1632) ;  /* 0xffffab8000007947 */ /* 0x000fea000383ffff */
.L_x_1581:
        /* <DEDUP_REMOVED lines=18> */
.L_x_1634:
[----:B------:R-:W-:Y:S05]  /*59b0*/  BSYNC B0 ;  /* 0x0000000000007941 */ /* 0x000fea0003800000 */
.L_x_1633:
        /* <DEDUP_REMOVED lines=11> */
.L_x_1636:
[----:B------:R-:W2:Y:S01]  /*5a70*/  LDG.E.STRONG.GPU R5, [R2.64] ;  /* 0x0000000e02057981 */ /* 0x000ea2000c1ef900 */
[----:B------:R-:W-:Y:S01]  /*5a80*/  YIELD ;  /* 0x0000000000007946 */ /* 0x000fe20003800000 */
[----:B--2---:R-:W-:Y:S01]  /*5a90*/  ISETP.NE.AND P0, PT, R5, R4, PT ;  /* 0x000000040500720c */ /* 0x004fe20003f05270 */
[----:B------:R-:W-:-:S12]  /*5aa0*/  CCTL.IVALL ;  /* 0x00000000ff00798f */ /* 0x000fd80002000000 */
[----:B------:R-:W-:Y:S05]  /*5ab0*/  @P0 BRA `(.L_x_1636) ;  /* 0xffffffb000000947 */ /* 0x000fea000383ffff */
.L_x_1635:
        /* <DEDUP_REMOVED lines=25> */
.L_x_1637:
        /* <DEDUP_REMOVED lines=26> */
.L_x_1638:
        /* <DEDUP_REMOVED lines=9> */
.L_x_5631:


//--------------------- .text._Z35group_norm_nhwc_bwd_one_pass_kernelI11Fp16IOBf16WLi128ELi120ELi480EEv26Group_norm_nhwc_bwd_params --------------------------
	.section	.text._Z35group_norm_nhwc_bwd_one_pass_kernelI11Fp16IOBf16WLi128ELi120ELi480EEv26Group_norm_nhwc_bwd_params,"ax",@progbits
	.sectioninfo	@"SHI_REGISTERS=128"
	.align	128
        .global         _Z35group_norm_nhwc_bwd_one_pass_kernelI11Fp16IOBf16WLi128ELi120ELi480EEv26Group_norm_nhwc_bwd_params
        .type           _Z35group_norm_nhwc_bwd_one_pass_kernelI11Fp16IOBf16WLi128ELi120ELi480EEv26Group_norm_nhwc_bwd_params,@function
        .size           _Z35group_norm_nhwc_bwd_one_pass_kernelI11Fp16IOBf16WLi128ELi120ELi480EEv26Group_norm_nhwc_bwd_params,(.L_x_5632 - _Z35group_norm_nhwc_bwd_one_pass_kernelI11Fp16IOBf16WLi128ELi120ELi480EEv26Group_norm_nhwc_bwd_params)
        .other          _Z35group_norm_nhwc_bwd_one_pass_kernelI11Fp16IOBf16WLi128ELi120ELi480EEv26Group_norm_nhwc_bwd_params,@"STO_CUDA_ENTRY STV_DEFAULT"
_Z35group_norm_nhwc_bwd_one_pass_kernelI11Fp16IOBf16WLi128ELi120ELi480EEv26Group_norm_nhwc_bwd_params:
.text._Z35group_norm_nhwc_bwd_one_pass_kernelI11Fp16IOBf16WLi128ELi120ELi480EEv26Group_norm_nhwc_bwd_params:
        /* <DEDUP_REMOVED lines=109> */
.L_x_1722:
        /* <DEDUP_REMOVED lines=359> */
.L_x_1641:
[----:B0-2---:R-:W-:Y:S05]  /*1d40*/  BSYNC B0 ;  /* 0x0000000000007941 */ /* 0x005fea0003800000 */
.L_x_1640:
[----:B------:R-:W-:Y:S01]  /*1d50*/  ISETP.NE.AND P0, PT, RZ, UR9, PT ;  /* 0x00000009ff007c0c */ /* 0x000fe2000bf05270 */
[--C-:B-----5:R-:W-:Y:S01]  /*1d60*/  HADD2.F32 R29, -RZ, R57.reuse.H0_H0 ;  /* 0x20000039ff1d7230 */ /* 0x120fe20000004100 */
[----:B------:R-:W-:Y:S01]  /*1d70*/  LOP3.LUT R15, R15, 0xfffffeff, RZ, 0xc0, !PT ;  /* 0xfffffeff0f0f7812 */ /* 0x000fe200078ec0ff */
[----:B------:R-:W-:-:S02]  /*1d80*/  HADD2.F32 R31, -RZ, R57.H1_H1 ;  /* 0x30000039ff1f7230 */ /* 0x000fc40000004100 */
[--C-:B------:R-:W-:Y:S01]  /*1d90*/  HADD2.F32 R33, -RZ, R59.reuse.H0_H0 ;  /* 0x2000003bff217230 */ /* 0x100fe20000004100 */
[C---:B------:R-:W-:Y:S01]  /*1da0*/  FADD.FTZ R29, -R64.reuse, R29 ;  /* 0x0000001d401d7221 */ /* 0x040fe20000010100 */
[----:B------:R-:W-:Y:S01]  /*1db0*/  HADD2.F32 R35, -RZ, R59.H1_H1 ;  /* 0x3000003bff237230 */ /* 0x000fe20000004100 */
[C---:B------:R-:W-:Y:S01]  /*1dc0*/  FADD.FTZ R31, -R64.reuse, R31 ;  /* 0x0000001f401f7221 */ /* 0x040fe20000010100 */
[--C-:B------:R-:W-:Y:S01]  /*1dd0*/  HADD2.F32 R27, -RZ, R58.reuse.H0_H0 ;  /* 0x2000003aff1b7230 */ /* 0x100fe20000004100 */
[-C--:B------:R-:W-:Y:S01]  /*1de0*/  FMUL.FTZ R36, R29, R56.reuse ;  /* 0x000000381d247220 */ /* 0x080fe20000410000 */
[----:B------:R-:W-:Y:S01]  /*1df0*/  HADD2.F32 R26, -RZ, R58.H1_H1 ;  /* 0x3000003aff1a7230 */ /* 0x000fe20000004100 */
[C---:B------:R-:W-:Y:S01]  /*1e00*/  FADD.FTZ R41, -R64.reuse, R33 ;  /* 0x0000002140297221 */ /* 0x040fe20000010100 */
[--C-:B------:R-:W-:Y:S01]  /*1e10*/  HADD2.F32 R25, -RZ, R60.reuse.H0_H0 ;  /* 0x2000003cff197230 */ /* 0x100fe20000004100 */
[----:B------:R-:W-:Y:S01]  /*1e20*/  FADD.FTZ R43, -R64, R35 ;  /* 0x00000023402b7221 */ /* 0x000fe20000010100 */
        /* <DEDUP_REMOVED lines=22> */
.L_x_1642:
        /* <DEDUP_REMOVED lines=26> */
.L_x_1643:
[----:B------:R-:W-:Y:S01]  /*2130*/  FFMA.FTZ R34, R29, R33, R32 ;  /* 0x000000211d227223 */ /* 0x000fe20000010020 */
[--C-:B------:R-:W-:Y:S01]  /*2140*/  HADD2.F32 R37, -RZ, R61.reuse.H1_H1 ;  /* 0x3000003dff257230 */ /* 0x100fe20000004100 */
[----:B------:R-:W-:Y:S02]  /*2150*/  FADD.FTZ R32, RZ, R27 ;  /* 0x0000001bff207221 */ /* 0x000fe40000010000 */
[----:B------:R-:W-:Y:S01]  /*2160*/  FADD.FTZ R36, R33, R28 ;  /* 0x0000001c21247221 */ /* 0x000fe20000010000 */
[----:B------:R-:W-:Y:S01]  /*2170*/  HADD2.F32 R33, -RZ, R61.H0_H0 ;  /* 0x2000003dff217230 */ /* 0x000fe20000004100 */
[----:B------:R-:W-:Y:S02]  /*2180*/  FMUL.FTZ R35, R25, R88 ;  /* 0x0000005819237220 */ /* 0x000fe40000410000 */
[----:B------:R-:W-:-:S02]  /*2190*/  FFMA.FTZ R27, R30, R25, R44 ;  /* 0x000000191e1b7223 */ /* 0x000fc4000001002c */
[----:B------:R-:W-:Y:S02]  /*21a0*/  FADD.FTZ R28, R32, R25 ;  /* 0x00000019201c7221 */ /* 0x000fe40000010000 */
[----:B------:R-:W-:Y:S02]  /*21b0*/  FFMA.FTZ R25, R29, R26, RZ ;  /* 0x0000001a1d197223 */ /* 0x000fe400000100ff */
[----:B------:R-:W-:Y:S02]  /*21c0*/  FADD.FTZ R29, RZ, R26 ;  /* 0x0000001aff1d7221 */ /* 0x000fe40000010000 */
[----:B------:R-:W-:Y:S02]  /*21d0*/  FMUL.FTZ R26, R24, R91 ;  /* 0x0000005b181a7220 */ /* 0x000fe40000410000 */
[----:B------:R-:W-:Y:S02]  /*21e0*/  FFMA.FTZ R25, R31, R24, R25 ;  /* 0x000000181f197223 */ /* 0x000fe40000010019 */
[----:B------:R-:W-:-:S02]  /*21f0*/  FFMA.FTZ R30, R30, R35, R34 ;  /* 0x000000231e1e7223 */ /* 0x000fc40000010022 */
[----:B------:R-:W-:Y:S02]  /*2200*/  FADD.FTZ R24, R29, R24 ;  /* 0x000000181d187221 */ /* 0x000fe40000010000 */
[C---:B------:R-:W-:Y:S02]  /*2210*/  FADD.FTZ R33, -R64.reuse, R33 ;  /* 0x0000002140217221 */ /* 0x040fe40000010100 */
[----:B------:R-:W-:Y:S02]  /*2220*/  FADD.FTZ R29, -R64, R37 ;  /* 0x00000025401d7221 */ /* 0x000fe40000010100 */
        /* <DEDUP_REMOVED lines=25> */
.L_x_1644:
[----:B------:R-:W-:Y:S01]  /*23c0*/  FADD.FTZ R33, R26, R35 ;  /* 0x000000231a217221 */ /* 0x000fe20000010000 */
[--C-:B------:R-:W-:Y:S01]  /*23d0*/  HADD2.F32 R35, -RZ, R63.reuse.H0_H0 ;  /* 0x2000003fff237230 */ /* 0x100fe20000004100 */
[----:B------:R-:W-:Y:S01]  /*23e0*/  FMUL.FTZ R32, R31, R88 ;  /* 0x000000581f207220 */ /* 0x000fe20000410000 */
        /* <DEDUP_REMOVED lines=34> */
.L_x_1645:
[----:B------:R-:W-:Y:S01]  /*2610*/  FMUL.FTZ R32, R29, R88 ;  /* 0x000000581d207220 */ /* 0x000fe20000410000 */
[----:B------:R-:W-:Y:S01]  /*2620*/  HADD2.F32 R35, -RZ, R70.H1_H1 ;  /* 0x30000046ff237230 */ /* 0x000fe20000004100 */
[----:B------:R-:W-:Y:S01]  /*2630*/  FADD.FTZ R33, R26, R33 ;  /* 0x000000211a217221 */ /* 0x000fe20000010000 */
[--C-:B------:R-:W-:Y:S01]  /*2640*/  HADD2.F32 R37, -RZ, R71.reuse.H0_H0 ;  /* 0x20000047ff257230 */ /* 0x100fe20000004100 */
[----:B------:R-:W-:Y:S01]  /*2650*/  FADD.FTZ R28, R28, R29 ;  /* 0x0000001d1c1c7221 */ /* 0x000fe20000010000 */
[----:B------:R-:W-:Y:S01]  /*2660*/  HADD2.F32 R26, -RZ, R71.H1_H1 ;  /* 0x30000047ff1a7230 */ /* 0x000fe20000004100 */
[C---:B------:R-:W-:Y:S02]  /*2670*/  FFMA.FTZ R27, R40.reuse, R29, R27 ;  /* 0x0000001d281b7223 */ /* 0x040fe4000001001b */
[----:B------:R-:W-:Y:S01]  /*2680*/  FFMA.FTZ R29, R40, R32, R43 ;  /* 0x00000020281d7223 */ /* 0x000fe2000001002b */
[----:B------:R-:W-:Y:S01]  /*2690*/  HADD2.F32 R43, -RZ, R74.H0_H0 ;  /* 0x2000004aff2b7230 */ /* 0x000fe20000004100 */
[----:B------:R-:W-:-:S02]  /*26a0*/  FADD.FTZ R24, R24, R31 ;  /* 0x0000001f18187221 */ /* 0x000fc40000010000 */
[----:B------:R-:W-:Y:S02]  /*26b0*/  FFMA.FTZ R25, R30, R31, R25 ;  /* 0x0000001f1e197223 */ /* 0x000fe40000010019 */
[----:B------:R-:W-:Y:S01]  /*26c0*/  FADD.FTZ R32, R33, R32 ;  /* 0x0000002021207221 */ /* 0x000fe20000010000 */
[----:B------:R-:W-:Y:S01]  /*26d0*/  HADD2.F32 R33, -RZ, R70.H0_H0 ;  /* 0x20000046ff217230 */ /* 0x000fe20000004100 */
[----:B------:R-:W-:-:S04]  /*26e0*/  FMUL.FTZ R31, R31, R91 ;  /* 0x0000005b1f1f7220 */ /* 0x000fc80000410000 */
[----:B------:R-:W-:Y:S02]  /*26f0*/  FFMA.FTZ R30, R30, R31, R29 ;  /* 0x0000001f1e1e7223 */ /* 0x000fe4000001001d */
[C---:B------:R-:W-:Y:S02]  /*2700*/  FADD.FTZ R33, -R64.reuse, R33 ;  /* 0x0000002140217221 */ /* 0x040fe40000010100 */
[----:B------:R-:W-:Y:S02]  /*2710*/  FADD.FTZ R29, -R64, R35 ;  /* 0x00000023401d7221 */ /* 0x000fe40000010100 */
        /* <DEDUP_REMOVED lines=22> */
.L_x_1646:
[----:B------:R-:W-:Y:S01]  /*2880*/  FFMA.FTZ R32, R42, R37, R27 ;  /* 0x000000252a207223 */ /* 0x000fe2000001001b */
[----:B------:R-:W-:Y:S01]  /*2890*/  HADD2.F32 R27, -RZ, R74.H1_H1 ;  /* 0x3000004aff1b7230 */ /* 0x000fe20000004100 */
[----:B------:R-:W-:Y:S02]  /*28a0*/  FMUL.FTZ R33, R37, R88 ;  /* 0x0000005825217220 */ /* 0x000fe40000410000 */
[----:B------:R-:W-:Y:S02]  /*28b0*/  FADD.FTZ R43, -R64, R43 ;  /* 0x0000002b402b7221 */ /* 0x000fe40000010100 */
[----:B------:R-:W-:Y:S01]  /*28c0*/  FFMA.FTZ R34, R42, R33, R30 ;  /* 0x000000212a227223 */ /* 0x000fe2000001001e */
[--C-:B------:R-:W-:Y:S01]  /*28d0*/  HADD2.F32 R30, -RZ, R75.reuse.H1_H1 ;  /* 0x3000004bff1e7230 */ /* 0x100fe20000004100 */
[----:B------:R-:W-:Y:S01]  /*28e0*/  FADD.FTZ R36, R31, R33 ;  /* 0x000000211f247221 */ /* 0x000fe20000010000 */
[----:B------:R-:W-:Y:S01]  /*28f0*/  HADD2.F32 R31, -RZ, R75.H0_H0 ;  /* 0x2000004bff1f7230 */ /* 0x000fe20000004100 */
[----:B------:R-:W-:-:S02]  /*2900*/  FADD.FTZ R33, -R64, R27 ;  /* 0x0000001b40217221 */ /* 0x000fc40000010100 */
[----:B------:R-:W-:Y:S02]  /*2910*/  FADD.FTZ R28, R28, R37 ;  /* 0x000000251c1c7221 */ /* 0x000fe40000010000 */
        /* <DEDUP_REMOVED lines=22> */
.L_x_1647:
[----:B------:R-:W-:Y:S01]  /*2a80*/  FFMA.FTZ R37, R29, R35, R34 ;  /* 0x000000231d257223 */ /* 0x000fe20000010022 */
[--C-:B------:R-:W-:Y:S01]  /*2a90*/  HADD2.F32 R39, -RZ, R76.reuse.H0_H0 ;  /* 0x2000004cff277230 */ /* 0x100fe20000004100 */
[----:B------:R-:W-:Y:S01]  /*2aa0*/  FMUL.FTZ R34, R31, R88 ;  /* 0x000000581f227220 */ /* 0x000fe20000410000 */
[----:B------:R-:W-:Y:S01]  /*2ab0*/  HADD2.F32 R41, -RZ, R76.H1_H1 ;  /* 0x3000004cff297230 */ /* 0x000fe20000004100 */
[----:B------:R-:W-:Y:S02]  /*2ac0*/  FADD.FTZ R35, R35, R36 ;  /* 0x0000002423237221 */ /* 0x000fe40000010000 */
[----:B------:R-:W-:Y:S02]  /*2ad0*/  FFMA.FTZ R25, R29, R26, R25 ;  /* 0x0000001a1d197223 */ /* 0x000fe40000010019 */
[----:B------:R-:W-:Y:S01]  /*2ae0*/  FADD.FTZ R29, R24, R26 ;  /* 0x0000001a181d7221 */ /* 0x000fe20000010000 */
[----:B------:R-:W-:Y:S01]  /*2af0*/  HADD2.F32 R26, -RZ, R77.H1_H1 ;  /* 0x3000004dff1a7230 */ /* 0x000fe20000004100 */
[----:B------:R-:W-:-:S02]  /*2b00*/  FFMA.FTZ R24, R27, R34, R37 ;  /* 0x000000221b187223 */ /* 0x000fc40000010025 */
[----:B------:R-:W-:Y:S02]  /*2b10*/  FADD.FTZ R35, R35, R34 ;  /* 0x0000002223237221 */ /* 0x000fe40000010000 */
[----:B------:R-:W-:Y:S02]  /*2b20*/  FMUL.FTZ R34, R30, R91 ;  /* 0x0000005b1e227220 */ /* 0x000fe40000410000 */
[----:B------:R-:W-:Y:S02]  /*2b30*/  FFMA.FTZ R32, R27, R31, R32 ;  /* 0x0000001f1b207223 */ /* 0x000fe40000010020 */
[C---:B------:R-:W-:Y:S02]  /*2b40*/  FADD.FTZ R39, -R64.reuse, R39 ;  /* 0x0000002740277221 */ /* 0x040fe40000010100 */
[----:B------:R-:W-:Y:S02]  /*2b50*/  FADD.FTZ R27, -R64, R41 ;  /* 0x00000029401b7221 */ /* 0x000fe40000010100 */
[----:B------:R-:W-:-:S02]  /*2b60*/  FFMA.FTZ R37, R33, R34, R24 ;  /* 0x0000002221257223 */ /* 0x000fc40000010018 */
[----:B------:R-:W-:Y:S01]  /*2b70*/  FADD.FTZ R34, R34, R35 ;  /* 0x0000002322227221 */ /* 0x000fe20000010000 */
        /* <DEDUP_REMOVED lines=22> */
.L_x_1648:
[--C-:B------:R-:W-:Y:S01]  /*2ce0*/  HADD2.F32 R41, -RZ, R78.reuse.H0_H0 ;  /* 0x2000004eff297230 */ /* 0x100fe20000004100 */
[----:B------:R-:W-:Y:S01]  /*2cf0*/  FMUL.FTZ R39, R35, R88 ;  /* 0x0000005823277220 */ /* 0x000fe20000410000 */
[----:B------:R-:W-:Y:S01]  /*2d00*/  HADD2.F32 R43, -RZ, R78.H1_H1 ;  /* 0x3000004eff2b7230 */ /* 0x000fe20000004100 */
[----:B------:R-:W-:Y:S01]  /*2d10*/  FADD.FTZ R42, R28, R31 ;  /* 0x0000001f1c2a7221 */ /* 0x000fe20000010000 */
[--C-:B------:R-:W-:Y:S01]  /*2d20*/  HADD2.F32 R31, -RZ, R79.reuse.H0_H0 ;  /* 0x2000004fff1f7230 */ /* 0x100fe20000004100 */
[C---:B------:R-:W-:Y:S01]  /*2d30*/  FADD.FTZ R41, -R64.reuse, R41 ;  /* 0x0000002940297221 */ /* 0x040fe20000010100 */
[----:B------:R-:W-:Y:S01]  /*2d40*/  HADD2.F32 R36, -RZ, R79.H1_H1 ;  /* 0x3000004fff247230 */ /* 0x000fe20000004100 */
[----:B------:R-:W-:Y:S02]  /*2d50*/  FADD.FTZ R43, -R64, R43 ;  /* 0x0000002b402b7221 */ /* 0x000fe40000010100 */
[----:B------:R-:W-:-:S02]  /*2d60*/  FFMA.FTZ R38, R24, R39, R37 ;  /* 0x0000002718267223 */ /* 0x000fc40000010025 */
        /* <DEDUP_REMOVED lines=23> */
.L_x_1649:
[----:B------:R-:W-:Y:S01]  /*2ee0*/  FFMA.FTZ R38, R27, R40, R38 ;  /* 0x000000281b267223 */ /* 0x000fe20000010026 */
[--C-:B------:R-:W-:Y:S01]  /*2ef0*/  HADD2.F32 R41, -RZ, R80.reuse.H1_H1 ;  /* 0x30000050ff297230 */ /* 0x100fe20000004100 */
[----:B------:R-:W-:Y:S01]  /*2f00*/  FADD.FTZ R40, R40, R37 ;  /* 0x0000002528287221 */ /* 0x000fe20000010000 */
[----:B------:R-:W-:Y:S01]  /*2f10*/  HADD2.F32 R43, -RZ, R81.H0_H0 ;  /* 0x20000051ff2b7230 */ /* 0x000fe20000004100 */
[----:B------:R-:W-:Y:S01]  /*2f20*/  FFMA.FTZ R37, R33, R30, R25 ;  /* 0x0000001e21257223 */ /* 0x000fe20000010019 */
[----:B------:R-:W-:Y:S01]  /*2f30*/  HADD2.F32 R33, -RZ, R80.H0_H0 ;  /* 0x20000050ff217230 */ /* 0x000fe20000004100 */
[----:B------:R-:W-:Y:S02]  /*2f40*/  FMUL.FTZ R39, R31, R88 ;  /* 0x000000581f277220 */ /* 0x000fe40000410000 */
[----:B------:R-:W-:-:S02]  /*2f50*/  FADD.FTZ R29, R29, R30 ;  /* 0x0000001e1d1d7221 */ /* 0x000fc40000010000 */
[----:B------:R-:W-:Y:S02]  /*2f60*/  FFMA.FTZ R25, R28, R39, R38 ;  /* 0x000000271c197223 */ /* 0x000fe40000010026 */
[----:B------:R-:W-:Y:S01]  /*2f70*/  FADD.FTZ R39, R40, R39 ;  /* 0x0000002728277221 */ /* 0x000fe20000010000 */
[----:B------:R-:W-:Y:S01]  /*2f80*/  HADD2.F32 R40, -RZ, R81.H1_H1 ;  /* 0x30000051ff287230 */ /* 0x000fe20000004100 */
[----:B------:R-:W-:Y:S02]  /*2f90*/  FMUL.FTZ R30, R36, R91 ;  /* 0x0000005b241e7220 */ /* 0x000fe40000410000 */
[C---:B------:R-:W-:Y:S02]  /*2fa0*/  FADD.FTZ R33, -R64.reuse, R33 ;  /* 0x0000002140217221 */ /* 0x040fe40000010100 */
[----:B------:R-:W-:Y:S02]  /*2fb0*/  FADD.FTZ R41, -R64, R41 ;  /* 0x0000002940297221 */ /* 0x000fe40000010100 */
[----:B------:R-:W-:-:S02]  /*2fc0*/  FFMA.FTZ R32, R24, R35, R32 ;  /* 0x0000002318207223 */ /* 0x000fc40000010020 */
[----:B------:R-:W-:Y:S02]  /*2fd0*/  FFMA.FTZ R25, R34, R30, R25 ;  /* 0x0000001e22197223 */ /* 0x000fe40000010019 */
        /* <DEDUP_REMOVED lines=22> */
.L_x_1650:
[----:B------:R-:W-:Y:S01]  /*3140*/  FADD.FTZ R42, R42, R35 ;  /* 0x000000232a2a7221 */ /* 0x000fe20000010000 */
[--C-:B------:R-:W-:Y:S01]  /*3150*/  HADD2.F32 R39, -RZ, R82.reuse.H0_H0 ;  /* 0x20000052ff277230 */ /* 0x100fe20000004100 */
[----:B------:R-:W-:Y:S01]  /*3160*/  FMUL.FTZ R33, R43, R88 ;  /* 0x000000582b217220 */ /* 0x000fe20000410000 */
[----:B------:R-:W-:Y:S01]  /*3170*/  HADD2.F32 R35, -RZ, R82.H1_H1 ;  /* 0x30000052ff237230 */ /* 0x000fe20000004100 */
[----:B------:R-:W-:Y:S02]  /*3180*/  FMUL.FTZ R46, R40, R91 ;  /* 0x0000005b282e7220 */ /* 0x000fe40000410000 */
[C---:B------:R-:W-:Y:S02]  /*3190*/  FADD.FTZ R39, -R64.reuse, R39 ;  /* 0x0000002740277221 */ /* 0x040fe40000010100 */
[----:B------:R-:W-:-:S02]  /*31a0*/  FADD.FTZ R35, -R64, R35 ;  /* 0x0000002340237221 */ /* 0x000fc40000010100 */
[----:B------:R-:W-:Y:S01]  /*31b0*/  FFMA.FTZ R30, R38, R33, R25 ;  /* 0x00000021261e7223 */ /* 0x000fe20000010019 */
[--C-:B------:R-:W-:Y:S01]  /*31c0*/  HADD2.F32 R25, -RZ, R83.reuse.H0_H0 ;  /* 0x20000053ff197230 */ /* 0x100fe20000004100 */
[----:B------:R-:W-:Y:S01]  /*31d0*/  FADD.FTZ R33, R24, R33 ;  /* 0x0000002118217221 */ /* 0x000fe20000010000 */
[----:B------:R-:W-:Y:S01]  /*31e0*/  HADD2.F32 R24, -RZ, R83.H1_H1 ;  /* 0x30000053ff187230 */ /* 0x000fe20000004100 */
        /* <DEDUP_REMOVED lines=21> */
.L_x_1651:
[----:B------:R-:W-:Y:S02]  /*3340*/  FFMA.FTZ R30, R41, R46, R30 ;  /* 0x0000002e291e7223 */ /* 0x000fe4000001001e */
[----:B------:R-:W-:Y:S02]  /*3350*/  FMUL.FTZ R45, R25, R88 ;  /* 0x00000058192d7220 */ /* 0x000fe40000410000 */
[----:B------:R-:W-:Y:S01]  /*3360*/  FFMA.FTZ R37, R27, R26, R37 ;  /* 0x0000001a1b257223 */ /* 0x000fe20000010025 */
[--C-:B------:R-:W-:Y:S01]  /*3370*/  HADD2.F32 R27, -RZ, R84.reuse.H0_H0 ;  /* 0x20000054ff1b7230 */ /* 0x100fe20000004100 */
[----:B------:R-:W-:Y:S01]  /*3380*/  FADD.FTZ R39, R29, R26 ;  /* 0x0000001a1d277221 */ /* 0x000fe20000010000 */
[----:B------:R-:W-:Y:S01]  /*3390*/  HADD2.F32 R29, -RZ, R84.H1_H1 ;  /* 0x30000054ff1d7230 */ /* 0x000fe20000004100 */
[----:B------:R-:W-:-:S02]  /*33a0*/  FADD.FTZ R46, R46, R33 ;  /* 0x000000212e2e7221 */ /* 0x000fc40000010000 */
[----:B------:R-:W-:Y:S02]  /*33b0*/  FFMA.FTZ R30, R44, R45, R30 ;  /* 0x0000002d2c1e7223 */ /* 0x000fe4000001001e */
[----:B------:R-:W-:Y:S02]  /*33c0*/  FADD.FTZ R45, R46, R45 ;  /* 0x0000002d2e2d7221 */ /* 0x000fe40000010000 */
[----:B------:R-:W-:Y:S02]  /*33d0*/  FMUL.FTZ R26, R24, R91 ;  /* 0x0000005b181a7220 */ /* 0x000fe40000410000 */
[C---:B------:R-:W-:Y:S02]  /*33e0*/  FADD.FTZ R27, -R64.reuse, R27 ;  /* 0x0000001b401b7221 */ /* 0x040fe40000010100 */
[----:B------:R-:W-:Y:S01]  /*33f0*/  FADD.FTZ R33, -R64, R29 ;  /* 0x0000001d40217221 */ /* 0x000fe20000010100 */
[--C-:B------:R-:W-:Y:S01]  /*3400*/  HADD2.F32 R29, -RZ, R85.reuse.H0_H0 ;  /* 0x20000055ff1d7230 */ /* 0x100fe20000004100 */
[----:B------:R-:W-:Y:S01]  /*3410*/  FFMA.FTZ R46, R28, R31, R32 ;  /* 0x0000001f1c2e7223 */ /* 0x000fe20000010020 */
[----:B------:R-:W-:Y:S01]  /*3420*/  HADD2.F32 R28, -RZ, R85.H1_H1 ;  /* 0x30000055ff1c7230 */ /* 0x000fe20000004100 */
        /* <DEDUP_REMOVED lines=23> */
.L_x_1652:
[----:B------:R-:W-:Y:S01]  /*35a0*/  FADD.FTZ R42, R42, R31 ;  /* 0x0000001f2a2a7221 */ /* 0x000fe20000010000 */
[--C-:B------:R-:W-:Y:S01]  /*35b0*/  HADD2.F32 R33, -RZ, R86.reuse.H0_H0 ;  /* 0x20000056ff217230 */ /* 0x100fe20000004100 */
[----:B------:R-:W-:Y:S01]  /*35c0*/  FMUL.FTZ R47, R29, R88 ;  /* 0x000000581d2f7220 */ /* 0x000fe20000410000 */
[----:B------:R-:W-:Y:S01]  /*35d0*/  HADD2.F32 R31, -RZ, R86.H1_H1 ;  /* 0x30000056ff1f7230 */ /* 0x000fe20000004100 */
[----:B------:R-:W-:Y:S02]  /*35e0*/  FMUL.FTZ R48, R28, R91 ;  /* 0x0000005b1c307220 */ /* 0x000fe40000410000 */
[C---:B------:R-:W-:Y:S01]  /*35f0*/  FADD.FTZ R49, -R64.reuse, R33 ;  /* 0x0000002140317221 */ /* 0x040fe20000010100 */
[----:B------:R-:W-:Y:S01]  /*3600*/  HADD2.F32 R33, -RZ, R87.H0_H0 ;  /* 0x20000057ff217230 */ /* 0x000fe20000004100 */
[----:B------:R-:W-:-:S02]  /*3610*/  FADD.FTZ R51, -R64, R31 ;  /* 0x0000001f40337221 */ /* 0x000fc40000010100 */
[----:B------:R-:W-:Y:S02]  /*3620*/  FFMA.FTZ R45, R27, R47, R30 ;  /* 0x0000002f1b2d7223 */ /* 0x000fe4000001001e */
        /* <DEDUP_REMOVED lines=23> */
.L_x_1653:
[----:B------:R-:W-:Y:S02]  /*37a0*/  FMUL.FTZ R50, R33, R88 ;  /* 0x0000005821327220 */ /* 0x000fe40000410000 */
[----:B------:R-:W-:Y:S02]  /*37b0*/  FADD.FTZ R51, R48, R47 ;  /* 0x0000002f30337221 */ /* 0x000fe40000010000 */
[----:B------:R-:W-:Y:S02]  /*37c0*/  FFMA.FTZ R49, R26, R48, R45 ;  /* 0x000000301a317223 */ /* 0x000fe4000001002d */
[----:B------:R-:W-:Y:S02]  /*37d0*/  FFMA.FTZ R45, R34, R36, R37 ;  /* 0x00000024222d7223 */ /* 0x000fe40000010025 */
[----:B------:R-:W-:Y:S01]  /*37e0*/  FADD.FTZ R47, R39, R36 ;  /* 0x00000024272f7221 */ /* 0x000fe20000010000 */
[--C-:B------:R-:W-:Y:S01]  /*37f0*/  HADD2.F32 R39, -RZ, R16.reuse.H0_H0 ;  /* 0x20000010ff277230 */ /* 0x100fe20000004100 */
[----:B------:R-:W-:Y:S01]  /*3800*/  FADD.FTZ R37, R51, R50 ;  /* 0x0000003233257221 */ /* 0x000fe20000010000 */
[----:B------:R-:W-:Y:S01]  /*3810*/  HADD2.F32 R51, -RZ, R16.H1_H1 ;  /* 0x30000010ff337230 */ /* 0x000fe20000004100 */
[----:B------:R-:W-:-:S02]  /*3820*/  FFMA.FTZ R49, R31, R50, R49 ;  /* 0x000000321f317223 */ /* 0x000fc40000010031 */
[----:B------:R-:W-:Y:S02]  /*3830*/  FMUL.FTZ R48, R32, R91 ;  /* 0x0000005b20307220 */ /* 0x000fe40000410000 */
[C---:B------:R-:W-:Y:S01]  /*3840*/  FADD.FTZ R53, -R64.reuse, R39 ;  /* 0x0000002740357221 */ /* 0x040fe20000010100 */
[--C-:B------:R-:W-:Y:S01]  /*3850*/  HADD2.F32 R39, -RZ, R17.reuse.H0_H0 ;  /* 0x20000011ff277230 */ /* 0x100fe20000004100 */
[----:B------:R-:W-:Y:S02]  /*3860*/  FADD.FTZ R51, -R64, R51 ;  /* 0x0000003340337221 */ /* 0x000fe40000010100 */
[----:B------:R-:W-:Y:S02]  /*3870*/  FFMA.FTZ R49, R30, R48, R49 ;  /* 0x000000301e317223 */ /* 0x000fe40000010031 */
[----:B------:R-:W-:Y:S01]  /*3880*/  FADD.FTZ R48, R48, R37 ;  /* 0x0000002530307221 */ /* 0x000fe20000010000 */
[----:B------:R-:W-:Y:S01]  /*3890*/  HADD2.F32 R37, -RZ, R17.H1_H1 ;  /* 0x30000011ff257230 */ /* 0x000fe20000004100 */
[----:B------:R-:W-:-:S02]  /*38a0*/  FFMA.FTZ R46, R38, R43, R46 ;  /* 0x0000002b262e7223 */ /* 0x000fc4000001002e */
        /* <DEDUP_REMOVED lines=21> */
.L_x_1654:
[----:B------:R-:W-:Y:S02]  /*3a00*/  FMUL.FTZ R51, R39, R88 ;  /* 0x0000005827337220 */ /* 0x000fe40000410000 */
[----:B------:R-:W-:Y:S01]  /*3a10*/  FADD.FTZ R38, R42, R43 ;  /* 0x0000002b2a267221 */ /* 0x000fe20000010000 */
[--C-:B------:R-:W-:Y:S01]  /*3a20*/  HADD2.F32 R43, -RZ, R18.reuse.H0_H0 ;  /* 0x20000012ff2b7230 */ /* 0x100fe20000004100 */
[----:B------:R-:W-:Y:S02]  /*3a30*/  FFMA.FTZ R50, R41, R40, R45 ;  /* 0x0000002829327223 */ /* 0x000fe4000001002d */
[----:B------:R-:W-:Y:S02]  /*3a40*/  FFMA.FTZ R49, R36, R51, R49 ;  /* 0x0000003324317223 */ /* 0x000fe40000010031 */
[----:B------:R-:W-:Y:S01]  /*3a50*/  FADD.FTZ R42, R48, R51 ;  /* 0x00000033302a7221 */ /* 0x000fe20000010000 */
[----:B------:R-:W-:Y:S01]  /*3a60*/  HADD2.F32 R51, -RZ, R18.H1_H1 ;  /* 0x30000012ff337230 */ /* 0x000fe20000004100 */
[----:B------:R-:W-:-:S02]  /*3a70*/  FMUL.FTZ R41, R37, R91 ;  /* 0x0000005b25297220 */ /* 0x000fc40000410000 */
[----:B------:R-:W-:Y:S02]  /*3a80*/  FADD.FTZ R45, R47, R40 ;  /* 0x000000282f2d7221 */ /* 0x000fe40000010000 */
[----:B------:R-:W-:Y:S02]  /*3a90*/  FFMA.FTZ R48, R34, R41, R49 ;  /* 0x0000002922307223 */ /* 0x000fe40000010031 */
[----:B------:R-:W-:Y:S01]  /*3aa0*/  FADD.FTZ R49, R41, R42 ;  /* 0x0000002a29317221 */ /* 0x000fe20000010000 */
[--C-:B------:R-:W-:Y:S01]  /*3ab0*/  HADD2.F32 R42, -RZ, R19.reuse.H1_H1 ;  /* 0x30000013ff2a7230 */ /* 0x100fe20000004100 */
[C---:B------:R-:W-:Y:S01]  /*3ac0*/  FADD.FTZ R41, -R64.reuse, R43 ;  /* 0x0000002b40297221 */ /* 0x040fe20000010100 */
[----:B------:R-:W-:Y:S01]  /*3ad0*/  HADD2.F32 R43, -RZ, R19.H0_H0 ;  /* 0x20000013ff2b7230 */ /* 0x000fe20000004100 */
        /* <DEDUP_REMOVED lines=22> */
.L_x_1655:
[----:B------:R-:W-:Y:S01]  /*3c40*/  FMUL.FTZ R52, R43, R88 ;  /* 0x000000582b347220 */ /* 0x000fe20000410000 */
[--C-:B------:R-:W-:Y:S01]  /*3c50*/  HADD2.F32 R51, -RZ, R20.reuse.H0_H0 ;  /* 0x20000014ff337230 */ /* 0x100fe20000004100 */
[----:B------:R-:W-:Y:S01]  /*3c60*/  FFMA.FTZ R46, R44, R25, R46 ;  /* 0x000000192c2e7223 */ /* 0x000fe2000001002e */
[----:B------:R-:W-:Y:S01]  /*3c70*/  HADD2.F32 R53, -RZ, R20.H1_H1 ;  /* 0x30000014ff357230 */ /* 0x000fe20000004100 */
[----:B------:R-:W-:Y:S01]  /*3c80*/  FFMA.FTZ R47, R35, R24, R50 ;  /* 0x00000018232f7223 */ /* 0x000fe20000010032 */
[----:B------:R-:W-:Y:S01]  /*3c90*/  HADD2.F32 R50, -RZ, R21.H1_H1 ;  /* 0x30000015ff327230 */ /* 0x000fe20000004100 */
[----:B------:R-:W-:-:S02]  /*3ca0*/  FFMA.FTZ R35, R41, R52, R48 ;  /* 0x0000003429237223 */ /* 0x000fc40000010030 */
[----:B------:R-:W-:Y:S02]  /*3cb0*/  FMUL.FTZ R44, R42, R91 ;  /* 0x0000005b2a2c7220 */ /* 0x000fe40000410000 */
[----:B------:R-:W-:Y:S02]  /*3cc0*/  FADD.FTZ R49, R49, R52 ;  /* 0x0000003431317221 */ /* 0x000fe40000010000 */
[C---:B------:R-:W-:Y:S02]  /*3cd0*/  FADD.FTZ R51, -R64.reuse, R51 ;  /* 0x0000003340337221 */ /* 0x040fe40000010100 */
[----:B------:R-:W-:Y:S02]  /*3ce0*/  FADD.FTZ R53, -R64, R53 ;  /* 0x0000003540357221 */ /* 0x000fe40000010100 */
[----:B------:R-:W-:Y:S02]  /*3cf0*/  FFMA.FTZ R35, R40, R44, R35 ;  /* 0x0000002c28237223 */ /* 0x000fe40000010023 */
[----:B------:R-:W-:-:S02]  /*3d00*/  FADD.FTZ R44, R44, R49 ;  /* 0x000000312c2c7221 */ /* 0x000fc40000010000 */
[-C--:B------:R-:W-:Y:S01]  /*3d10*/  FMUL.FTZ R48, R51, R56.reuse ;  /* 0x0000003833307220 */ /* 0x080fe20000410000 */
[----:B------:R-:W-:Y:S01]  /*3d20*/  HADD2.F32 R51, -RZ, R21.H0_H0 ;  /* 0x20000015ff337230 */ /* 0x000fe20000004100 */
        /* <DEDUP_REMOVED lines=20> */
.L_x_1656:
[----:B------:R-:W-:Y:S02]  /*3e70*/  FMUL.FTZ R53, R51, R88 ;  /* 0x0000005833357220 */ /* 0x000fe40000410000 */
[----:B------:R-:W-:Y:S02]  /*3e80*/  FMUL.FTZ R54, R50, R91 ;  /* 0x0000005b32367220 */ /* 0x000fe40000410000 */
[----:B------:R-:W-:Y:S01]  /*3e90*/  FFMA.FTZ R52, R48, R53, R35 ;  /* 0x0000003530347223 */ /* 0x000fe20000010023 */
[--C-:B------:R-:W-:Y:S01]  /*3ea0*/  HADD2.F32 R35, -RZ, R22.reuse.H0_H0 ;  /* 0x20000016ff237230 */ /* 0x100fe20000004100 */
[----:B------:R-:W-:Y:S01]  /*3eb0*/  FADD.FTZ R53, R44, R53 ;  /* 0x000000352c357221 */ /* 0x000fe20000010000 */
[----:B------:R-:W-:Y:S01]  /*3ec0*/  HADD2.F32 R44, -RZ, R23.H1_H1 ;  /* 0x30000017ff2c7230 */ /* 0x000fe20000004100 */
[----:B------:R-:W-:Y:S02]  /*3ed0*/  FFMA.FTZ R55, R49, R54, R52 ;  /* 0x0000003631377223 */ /* 0x000fe40000010034 */
[----:B------:R-:W-:Y:S01]  /*3ee0*/  FADD.FTZ R54, R54, R53 ;  /* 0x0000003536367221 */ /* 0x000fe20000010000 */
[----:B------:R-:W-:Y:S01]  /*3ef0*/  HADD2.F32 R53, -RZ, R22.H1_H1 ;  /* 0x30000016ff357230 */ /* 0x000fe20000004100 */
[----:B------:R-:W-:-:S04]  /*3f00*/  FADD.FTZ R35, -R64, R35 ;  /* 0x0000002340237221 */ /* 0x000fc80000010100 */
        /* <DEDUP_REMOVED lines=23> */
.L_x_1657:
        /* <DEDUP_REMOVED lines=102> */
.L_x_1659:
[----:B0-----:R-:W-:Y:S05]  /*46e0*/  BSYNC B0 ;  /* 0x0000000000007941 */ /* 0x001fea0003800000 */
.L_x_1658:
        /* <DEDUP_REMOVED lines=41> */
.L_x_1661:
[----:B------:R-:W-:Y:S05]  /*4980*/  BSYNC B0 ;  /* 0x0000000000007941 */ /* 0x000fea0003800000 */
.L_x_1660:
        /* <DEDUP_REMOVED lines=16> */
.L_x_1663:
[----:B------:R-:W-:Y:S05]  /*4a90*/  BSYNC B0 ;  /* 0x0000000000007941 */ /* 0x000fea0003800000 */
.L_x_1662:
        /* <DEDUP_REMOVED lines=31> */
.L_x_1666:
[----:B------:R-:W2:Y:S01]  /*4c90*/  LDG.E.STRONG.GPU R28, [R24.64] ;  /* 0x00000006181c7981 */ /* 0x000ea2000c1ef900 */
[----:B------:R-:W-:Y:S01]  /*4ca0*/  YIELD ;  /* 0x0000000000007946 */ /* 0x000fe20003800000 */
[----:B--2---:R-:W-:Y:S01]  /*4cb0*/  ISETP.NE.AND P6, PT, R28, R31, PT ;  /* 0x0000001f1c00720c */ /* 0x004fe20003fc5270 */
[----:B------:R-:W-:-:S12]  /*4cc0*/  CCTL.IVALL ;  /* 0x00000000ff00798f */ /* 0x000fd80002000000 */
[----:B------:R-:W-:Y:S05]  /*4cd0*/  @P6 BRA `(.L_x_1666) ;  /* 0xffffffb000006947 */ /* 0x000fea000383ffff */
.L_x_1665:
        /* <DEDUP_REMOVED lines=23> */
.L_x_1670:
        /* <DEDUP_REMOVED lines=115> */
.L_x_1669:
        /* <DEDUP_REMOVED lines=63> */
.L_x_1671:
[----:B------:R-:W-:-:S04]  /*5970*/  LOP3.LUT P6, RZ, R15, 0x1, RZ, 0xc0, !PT ;  /* 0x000000010fff7812 */ /* 0x000fc800078cc0ff */
[----:B------:R-:W-:-:S13]  /*5980*/  ISETP.NE.OR P6, PT, R25, RZ, P6 ;  /* 0x000000ff1900720c */ /* 0x000fda00037c5670 */
[----:B------:R-:W-:Y:S05]  /*5990*/  @!P6 BRA `(.L_x_1667) ;  /* 0x000001f00000e947 */ /* 0x000fea0003800000 */
.L_x_1668:
        /* <DEDUP_REMOVED lines=31> */
.L_x_1667:
        /* <DEDUP_REMOVED lines=10> */
.L_x_1673:
[----:B------:R-:W-:Y:S05]  /*5c30*/  BSYNC B0 ;  /* 0x0000000000007941 */ /* 0x000fea0003800000 */
.L_x_1672:
        /* <DEDUP_REMOVED lines=17> */
.L_x_1664:
[----:B------:R-:W-:Y:S04]  /*5d50*/  @!P0 STS.64 [0x90], R72 ;  /* 0x00009048ff008388 */ /* 0x000fe80000000a00 */
[----:B------:R-:W-:Y:S01]  /*5d60*/  BAR.SYNC.DEFER_BLOCKING 0x0 ;  /* 0x0000000000007b1d */ /* 0x000fe20000010000 */
[----:B------:R-:W-:Y:S01]  /*5d70*/  ISETP.NE.AND P6, PT, RZ, UR9, PT ;  /* 0x00000009ff007c0c */ /* 0x000fe2000bfc5270 */
[--C-:B------:R-:W-:Y:S01]  /*5d80*/  HADD2.F32 R31, -RZ, R57.reuse.H0_H0 ;  /* 0x20000039ff1f7230 */ /* 0x100fe20000004100 */
[----:B------:R-:W-:Y:S01]  /*5d90*/  IMAD.WIDE.U32 R26, R3, -0x77777777, RZ ;  /* 0x88888889031a7825 */ /* 0x000fe200078e00ff */
[----:B------:R-:W-:-:S02]  /*5da0*/  HADD2.F32 R57, -RZ, R57.H1_H1 ;  /* 0x30000039ff397230 */ /* 0x000fc40000004100 */
[--C-:B------:R-:W-:Y:S02]  /*5db0*/  HADD2.F32 R33, -RZ, R58.reuse.H0_H0 ;  /* 0x2000003aff217230 */ /* 0x100fe40000004100 */
[----:B------:R-:W-:Y:S01]  /*5dc0*/  SHF.R.U32.HI R28, RZ, 0x5, R27 ;  /* 0x00000005ff1c7819 */ /* 0x000fe2000001161b */
[----:B------:R-:W-:Y:S01]  /*5dd0*/  FADD.FTZ R57, -R64, R57 ;  /* 0x0000003940397221 */ /* 0x000fe20000010100 */
[----:B------:R-:W-:-:S03]  /*5de0*/  HADD2.F32 R58, -RZ, R58.H1_H1 ;  /* 0x3000003aff3a7230 */ /* 0x000fc60000004100 */
[-C--:B------:R-:W-:Y:S01]  /*5df0*/  FMUL.FTZ R57, R57, R56.reuse ;  /* 0x0000003839397220 */ /* 0x080fe20000410000 */
[----:B0-----:R-:W0:Y:S02]  /*5e00*/  LDS.64 R24, [0x90] ;  /* 0x00009000ff187984 */ /* 0x001e240000000a00 */
        /* <DEDUP_REMOVED lines=25> */
.L_x_1674:
        /* <DEDUP_REMOVED lines=19> */
.L_x_1676:
[----:B------:R-:W-:Y:S05]  /*60d0*/  BSYNC B0 ;  /* 0x0000000000007941 */ /* 0x000fea0003800000 */
.L_x_1675:
[----:B------:R-:W-:Y:S01]  /*60e0*/  ISETP.NE.AND P0, PT, RZ, UR9, PT ;  /* 0x00000009ff007c0c */ /* 0x000fe2000bf05270 */
[C---:B0-----:R-:W-:Y:S01]  /*60f0*/  FADD.FTZ R25, -R64.reuse, R31 ;  /* 0x0000001f40197221 */ /* 0x041fe20000010100 */
[--C-:B------:R-:W-:Y:S01]  /*6100*/  HADD2.F32 R33, -RZ, R60.reuse.H0_H0 ;  /* 0x2000003cff217230 */ /* 0x100fe20000004100 */
[----:B------:R-:W-:Y:S01]  /*6110*/  FADD.FTZ R59, -R64, R59 ;  /* 0x0000003b403b7221 */ /* 0x000fe20000010100 */
[--C-:B------:R-:W-:Y:S01]  /*6120*/  HADD2.F32 R31, -RZ, R61.reuse.H0_H0 ;  /* 0x2000003dff1f7230 */ /* 0x100fe20000004100 */
[-C--:B------:R-:W-:Y:S01]  /*6130*/  FMUL.FTZ R38, R25, R56.reuse ;  /* 0x0000003819267220 */ /* 0x080fe20000410000 */
[----:B------:R-:W-:Y:S01]  /*6140*/  HADD2.F32 R60, -RZ, R60.H1_H1 ;  /* 0x3000003cff3c7230 */ /* 0x000fe20000004100 */
        /* <DEDUP_REMOVED lines=21> */
.L_x_1677:
        /* <DEDUP_REMOVED lines=19> */
.L_x_1679:
[----:B------:R-:W-:Y:S05]  /*63d0*/  BSYNC B0 ;  /* 0x0000000000007941 */ /* 0x000fea0003800000 */
.L_x_1678:
        /* <DEDUP_REMOVED lines=28> */
.L_x_1680:
        /* <DEDUP_REMOVED lines=19> */
.L_x_1682:
[----:B------:R-:W-:Y:S05]  /*66d0*/  BSYNC B0 ;  /* 0x0000000000007941 */ /* 0x000fea0003800000 */
.L_x_1681:
        /* <DEDUP_REMOVED lines=28> */
.L_x_1683:
        /* <DEDUP_REMOVED lines=19> */
.L_x_1685:
[----:B------:R-:W-:Y:S05]  /*69d0*/  BSYNC B0 ;  /* 0x0000000000007941 */ /* 0x000fea0003800000 */
.L_x_1684:
        /* <DEDUP_REMOVED lines=28> */
.L_x_1686:
        /* <DEDUP_REMOVED lines=19> */
.L_x_1688:
[----:B------:R-:W-:Y:S05]  /*6cd0*/  BSYNC B0 ;  /* 0x0000000000007941 */ /* 0x000fea0003800000 */
.L_x_1687:
        /* <DEDUP_REMOVED lines=28> */
.L_x_1689:
        /* <DEDUP_REMOVED lines=19> */
.L_x_1691:
[----:B------:R-:W-:Y:S05]  /*6fd0*/  BSYNC B0 ;  /* 0x0000000000007941 */ /* 0x000fea0003800000 */
.L_x_1690:
        /* <DEDUP_REMOVED lines=28> */
.L_x_1692:
        /* <DEDUP_REMOVED lines=19> */
.L_x_1694:
[----:B------:R-:W-:Y:S05]  /*72d0*/  BSYNC B0 ;  /* 0x0000000000007941 */ /* 0x000fea0003800000 */
.L_x_1693:
        /* <DEDUP_REMOVED lines=28> */
.L_x_1695:
        /* <DEDUP_REMOVED lines=18> */
.L_x_1697:
[----:B------:R-:W-:Y:S05]  /*75c0*/  BSYNC B0 ;  /* 0x0000000000007941 */ /* 0x000fea0003800000 */
.L_x_1696:
        /* <DEDUP_REMOVED lines=27> */
.L_x_1698:
        /* <DEDUP_REMOVED lines=18> */
.L_x_1700:
[----:B------:R-:W-:Y:S05]  /*78a0*/  BSYNC B0 ;  /* 0x0000000000007941 */ /* 0x000fea0003800000 */
.L_x_1699:
        /* <DEDUP_REMOVED lines=27> */
.L_x_1701:
        /* <DEDUP_REMOVED lines=18> */
.L_x_1703:
[----:B------:R-:W-:Y:S05]  /*7b80*/  BSYNC B0 ;  /* 0x0000000000007941 */ /* 0x000fea0003800000 */
.L_x_1702:
        /* <DEDUP_REMOVED lines=26> */
.L_x_1704:
        /* <DEDUP_REMOVED lines=18> */
.L_x_1706:
[----:B------:R-:W-:Y:S05]  /*7e50*/  BSYNC B0 ;  /* 0x0000000000007941 */ /* 0x000fea0003800000 */
.L_x_1705:
        /* <DEDUP_REMOVED lines=29> */
.L_x_1707:
        /* <DEDUP_REMOVED lines=18> */
.L_x_1709:
[----:B------:R-:W-:Y:S05]  /*8150*/  BSYNC B0 ;  /* 0x0000000000007941 */ /* 0x000fea0003800000 */
.L_x_1708:
        /* <DEDUP_REMOVED lines=27> */
.L_x_1710:
        /* <DEDUP_REMOVED lines=23> */
.L_x_1712:
[----:B------:R-:W-:Y:S05]  /*8480*/  BSYNC B0 ;  /* 0x0000000000007941 */ /* 0x000fea0003800000 */
.L_x_1711:
        /* <DEDUP_REMOVED lines=27> */
.L_x_1713:
        /* <DEDUP_REMOVED lines=23> */
.L_x_1715:
[----:B------:R-:W-:Y:S05]  /*87b0*/  BSYNC B0 ;  /* 0x0000000000007941 */ /* 0x000fea0003800000 */
.L_x_1714:
        /* <DEDUP_REMOVED lines=27> */
.L_x_1716:
        /* <DEDUP_REMOVED lines=25> */
.L_x_1718:
[----:B------:R-:W-:Y:S05]  /*8b00*/  BSYNC B0 ;  /* 0x0000000000007941 */ /* 0x000fea0003800000 */
.L_x_1717:
        /* <DEDUP_REMOVED lines=25> */
.L_x_1719:
        /* <DEDUP_REMOVED lines=20> */
.L_x_1721:
[----:B------:R-:W-:Y:S05]  /*8de0*/  BSYNC B0 ;  /* 0x0000000000007941 */ /* 0x000fea0003800000 */
.L_x_1720:
[----:B------:R-:W-:Y:S02]  /*8df0*/  IADD3 R6, R6, c[0x0][0x10], RZ ;  /* 0x0000040006067a10 */ /* 0x000fe40007ffe0ff */
[----:B------:R-:W-:Y:S02]  /*8e00*/  IADD3 R5, R5, 0x1, RZ ;  /* 0x0000000105057810 */ /* 0x000fe40007ffe0ff */
[----:B------:R-:W-:-:S13]  /*8e10*/  ISETP.GE.AND P0, PT, R6, UR4, PT ;  /* 0x0000000406007c0c */ /* 0x000fda000bf06270 */
[----:B------:R-:W-:Y:S01]  /*8e20*/  @P0 CALL.REL.NOINC `(.L_x_1639) ;  /* 0x0000001000000944 */ /* 0x000fe20003c00000 */
[----:B------:R-:W-:Y:S05]  /*8e30*/  BRA `(.L_x_1722) ;  /* 0xffff789000007947 */ /* 0x000fea000383ffff */
.L_x_1639:
        /* <DEDUP_REMOVED lines=18> */
.L_x_1724:
[----:B------:R-:W-:Y:S05]  /*8f60*/  BSYNC B0 ;  /* 0x0000000000007941 */ /* 0x000fea0003800000 */
.L_x_1723:
        /* <DEDUP_REMOVED lines=11> */
.L_x_1726:
[----:B------:R-:W2:Y:S01]  /*9020*/  LDG.E.STRONG.GPU R7, [R4.64] ;  /* 0x0000000604077981 */ /* 0x000ea2000c1ef900 */
[----:B------:R-:W-:Y:S01]  /*9030*/  YIELD ;  /* 0x0000000000007946 */ /* 0x000fe20003800000 */
[----:B--2---:R-:W-:Y:S01]  /*9040*/  ISETP.NE.AND P0, PT, R7, R0, PT ;  /* 0x000000000700720c */ /* 0x004fe20003f05270 */
[----:B------:R-:W-:-:S12]  /*9050*/  CCTL.IVALL ;  /* 0x00000000ff00798f */ /* 0x000fd80002000000 */
[----:B------:R-:W-:Y:S05]  /*9060*/  @P0 BRA `(.L_x_1726) ;  /* 0xffffffb000000947 */ /* 0x000fea000383ffff */
.L_x_1725:
        /* <DEDUP_REMOVED lines=25> */
.L_x_1727:
        /* <DEDUP_REMOVED lines=26> */
.L_x_1728:
        /* <DEDUP_REMOVED lines=14> */
.L_x_5632:


//--------------------- .text._Z35group_norm_nhwc_bwd_one_pass_kernelI11Fp16IOBf16WLi256ELi120ELi480EEv26Group_norm_nhwc_bwd_params --------------------------
	.section	.text._Z35group_norm_nhwc_bwd_one_pass_kernelI11Fp16IOBf16WLi256ELi120ELi480EEv26Group_norm_nhwc_bwd_params,"ax",@progbits
	.sectioninfo	@"SHI_REGISTERS=128"
	.align	128
        .global         _Z35group_norm_nhwc_bwd_one_pass_kernelI11Fp16IOBf16WLi256ELi120ELi480EEv26Group_norm_nhwc_bwd_params
        .type           _Z35group_norm_nhwc_bwd_one_pass_kernelI11Fp16IOBf16WLi256ELi120ELi480EEv26Group_norm_nhwc_bwd_params,@function
        .size           _Z35group_norm_nhwc_bwd_one_pass_kernelI11Fp16IOBf16WLi256ELi120ELi480EEv26Group_norm_nhwc_bwd_params,(.L_x_5633 - _Z35group_norm_nhwc_bwd_one_pass_kernelI11Fp16IOBf16WLi256ELi120ELi480EEv26Group_norm_nhwc_bwd_params)
        .other          _Z35group_norm_nhwc_bwd_one_pass_kernelI11Fp16IOBf16WLi256ELi120ELi480EEv26Group_norm_nhwc_bwd_params,@"STO_CUDA_ENTRY STV_DEFAULT"
_Z35group_norm_nhwc_bwd_one_pass_kernelI11Fp16IOBf16WLi256ELi120ELi480EEv26Group_norm_nhwc_bwd_params:
.text._Z35group_norm_nhwc_bwd_one_pass_kernelI11Fp16IOBf16WLi256ELi120ELi480EEv26Group_norm_nhwc_bwd_params:
        /* <DEDUP_REMOVED lines=190> */
.L_x_1876:
        /* <DEDUP_REMOVED lines=431> */
[C---:B------:R-:W-:Y:S02]  /*26d0*/  @P1 IADD3.X R33, R34.reuse, c[0x0][0x184], RZ, P0, !PT ;  /* 0x0000610022211a10 */ /* 0x040fe400007fe4ff */
        /* <DEDUP_REMOVED lines=78> */
[----:B------:R-:W-:-:S05]  /*2bc0*/  SHF.R.S32.HI R75, RZ, 0x1f, R117 ;  /* 0x0000001fff4b7819 */ /* 0x000fca0000011475 */
[----:B------:R0:W5:Y:S02]  /*2bd0*/  @P4 LDG.E R73, [R18.64] ;  /* 0x0000001212494981 */ /* 0x000164000c1e1900 */
[----:B0-----:R-:W-:-:S04]  /*2be0*/  CS2R R18, SRZ ;  /* 0x0000000000127805 */ /* 0x001fc8000001ff00 */
[----:B------:R-:W-:Y:S02]  /*2bf0*/  @P5 IMAD R75, R75, c[0x0][0x1d8], RZ ;  /* 0x000076004b4b5a24 */ /* 0x000fe400078e02ff */
[----:B------:R0:W5:Y:S01]  /*2c00*/  @P1 LDG.E R19, [R52.64] ;  /* 0x0000001234131981 */ /* 0x000162000c1e1900 */
[----:B------:R-:W-:Y:S01]  /*2c10*/  LOP3.LUT P6, RZ, R72, 0x8, RZ, 0xc0, !PT ;  /* 0x0000000848ff7812 */ /* 0x000fe200078cc0ff */
[----:B------:R-:W-:Y:S01]  /*2c20*/  @P5 IMAD R75, R117, c[0x0][0x1dc], R75 ;  /* 0x00007700754b5a24 */ /* 0x000fe200078e024b */
[----:B0-----:R-:W-:Y:S02]  /*2c30*/  @P5 MOV R52, R44 ;  /* 0x0000002c00345202 */ /* 0x001fe40000000f00 */
[----:B------:R-:W-:-:S09]  /*2c40*/  @P5 MOV R53, R43 ;  /* 0x0000002b00355202 */ /* 0x000fd20000000f00 */
[----:B------:R0:W5:Y:S01]  /*2c50*/  @P6 LDG.E R18, [R76.64] ;  /* 0x000000124c126981 */ /* 0x000162000c1e1900 */
[----:B------:R-:W-:-:S05]  /*2c60*/  @P5 IMAD.WIDE.U32 R52, R117, c[0x0][0x1d8], R52 ;  /* 0x0000760075345a25 */ /* 0x000fca00078e0034 */
[----:B------:R-:W-:Y:S02]  /*2c70*/  @P5 IADD3 R75, R53, R75, RZ ;  /* 0x0000004b354b5210 */ /* 0x000fe40007ffe0ff */
[C---:B------:R-:W-:Y:S02]  /*2c80*/  @P5 SHF.L.U32 R80, R52.reuse, 0x1, RZ ;  /* 0x0000000134505819 */ /* 0x040fe400000006ff */
[----:B------:R-:W-:Y:S02]  /*2c90*/  @P5 SHF.L.U64.HI R75, R52, 0x1, R75 ;  /* 0x00000001344b5819 */ /* 0x000fe4000001024b */
[----:B------:R-:W-:Y:S02]  /*2ca0*/  @P5 IADD3 R52, P0, R80, c[0x0][0x180], RZ ;  /* 0x0000600050345a10 */ /* 0x000fe40007f1e0ff */
[----:B0-----:R-:W-:Y:S02]  /*2cb0*/  MOV R76, RZ ;  /* 0x000000ff004c7202 */ /* 0x001fe40000000f00 */
[----:B------:R-:W-:-:S02]  /*2cc0*/  @P5 IADD3.X R53, R75, c[0x0][0x184], RZ, P0, !PT ;  /* 0x000061004b355a10 */ /* 0x000fc400007fe4ff */
[----:B------:R-:W-:Y:S02]  /*2cd0*/  @P5 IADD3 R80, P0, R80, c[0x0][0x178], RZ ;  /* 0x00005e0050505a10 */ /* 0x000fe40007f1e0ff */
[----:B------:R0:W5:Y:S02]  /*2ce0*/  @P6 LDG.E R76, [R78.64] ;  /* 0x000000124e4c6981 */ /* 0x000164000c1e1900 */
[----:B------:R-:W-:Y:S02]  /*2cf0*/  @P5 IADD3.X R81, R75, c[0x0][0x17c], RZ, P0, !PT ;  /* 0x00005f004b515a10 */ /* 0x000fe400007fe4ff */
[----:B------:R-:W-:Y:S01]  /*2d00*/  LOP3.LUT P5, RZ, R72, 0x2, RZ, 0xc0, !PT ;  /* 0x0000000248ff7812 */ /* 0x000fe200078ac0ff */
[----:B0-----:R-:W-:Y:S01]  /*2d10*/  CS2R R78, SRZ ;  /* 0x00000000004e7805 */ /* 0x001fe2000001ff00 */
[C---:B------:R-:W-:Y:S02]  /*2d20*/  LOP3.LUT P3, RZ, R3.reuse, 0x20000, RZ, 0xc0, !PT ;  /* 0x0002000003ff7812 */ /* 0x040fe4000786c0ff */
[----:B------:R-:W-:-:S03]  /*2d30*/  LOP3.LUT P6, RZ, R3, 0x2, RZ, 0xc0, !PT ;  /* 0x0000000203ff7812 */ /* 0x000fc600078cc0ff */
[----:B------:R0:W5:Y:S01]  /*2d40*/  @P1 LDG.E R79, [R20.64] ;  /* 0x00000012144f1981 */ /* 0x000162000c1e1900 */
[----:B------:R-:W-:Y:S01]  /*2d50*/  SHF.R.S32.HI R92, RZ, 0x1f, R116 ;  /* 0x0000001fff5c7819 */ /* 0x000fe20000011474 */
[----:B0-----:R-:W-:-:S06]  /*2d60*/  CS2R R20, SRZ ;  /* 0x0000000000147805 */ /* 0x001fcc000001ff00 */
[----:B------:R0:W5:Y:S04]  /*2d70*/  @P5 LDG.E R20, [R90.64] ;  /* 0x000000125a145981 */ /* 0x000168000c1e1900 */
[----:B------:R3:W5:Y:S01]  /*2d80*/  @P3 LDG.E R21, [R54.64] ;  /* 0x0000001236153981 */ /* 0x000762000c1e1900 */
[----:B0-----:R-:W-:Y:S01]  /*2d90*/  CS2R R90, SRZ ;  /* 0x00000000005a7805 */ /* 0x001fe2000001ff00 */
[----:B---3--:R-:W-:-:S05]  /*2da0*/  @P6 MOV R54, R44 ;  /* 0x0000002c00366202 */ /* 0x008fca0000000f00 */
[----:B------:R0:W5:Y:S01]  /*2db0*/  @P5 LDG.E R91, [R58.64] ;  /* 0x000000123a5b5981 */ /* 0x000162000c1e1900 */
[----:B------:R-:W-:Y:S02]  /*2dc0*/  @P6 MOV R55, R43 ;  /* 0x0000002b00376202 */ /* 0x000fe40000000f00 */
[----:B------:R-:W-:Y:S01]  /*2dd0*/  LOP3.LUT P1, RZ, R3, 0x2000, RZ, 0xc0, !PT ;  /* 0x0000200003ff7812 */ /* 0x000fe2000782c0ff */
[----:B------:R-:W-:Y:S01]  /*2de0*/  HFMA2.MMA R98, -RZ, RZ, 0, 0 ;  /* 0x00000000ff627435 */ /* 0x000fe200000001ff */
[----:B------:R-:W-:Y:S01]  /*2df0*/  LOP3.LUT P4, RZ, R72, 0x4, RZ, 0xc0, !PT ;  /* 0x0000000448ff7812 */ /* 0x000fe2000788c0ff */
[----:B------:R-:W-:Y:S01]  /*2e00*/  @P6 IMAD.WIDE.U32 R54, R116, c[0x0][0x1d8], R54 ;  /* 0x0000760074366a25 */ /* 0x000fe200078e0036 */
[----:B------:R-:W-:Y:S01]  /*2e10*/  SHF.R.S32.HI R77, RZ, 0x1f, R115 ;  /* 0x0000001fff4d7819 */ /* 0x000fe20000011473 */
[----:B------:R3:W5:Y:S02]  /*2e20*/  @P2 LDG.E R90, [R64.64] ;  /* 0x00000012405a2981 */ /* 0x000764000c1e1900 */
[----:B0-----:R-:W-:-:S04]  /*2e30*/  @P6 IMAD R58, R92, c[0x0][0x1d8], RZ ;  /* 0x000076005c3a6a24 */ /* 0x001fc800078e02ff */
[----:B------:R-:W-:-:S05]  /*2e40*/  @P6 IMAD R58, R116, c[0x0][0x1dc], R58 ;  /* 0x00007700743a6a24 */ /* 0x000fca00078e023a */
[----:B------:R-:W-:-:S04]  /*2e50*/  @P6 IADD3 R58, R55, R58, RZ ;  /* 0x0000003a373a6210 */ /* 0x000fc80007ffe0ff */
[C---:B------:R-:W-:Y:S02]  /*2e60*/  @P6 SHF.L.U64.HI R59, R54.reuse, 0x1, R58 ;  /* 0x00000001363b6819 */ /* 0x040fe4000001023a */
[----:B------:R-:W-:Y:S02]  /*2e70*/  @P6 SHF.L.U32 R58, R54, 0x1, RZ ;  /* 0x00000001363a6819 */ /* 0x000fe400000006ff */
[----:B------:R-:W-:Y:S02]  /*2e80*/  LOP3.LUT R3, R3, 0xffbfffff, RZ, 0xc0, !PT ;  /* 0xffbfffff03037812 */ /* 0x000fe400078ec0ff */
[----:B------:R-:W-:Y:S01]  /*2e90*/  @P6 IADD3 R54, P0, R58, c[0x0][0x180], RZ ;  /* 0x000060003a366a10 */ /* 0x000fe20007f1e0ff */
[----:B------:R-:W-:Y:S01]  /*2ea0*/  CS2R R92, SRZ ;  /* 0x00000000005c7805 */ /* 0x000fe2000001ff00 */
[----:B------:R-:W-:Y:S02]  /*2eb0*/  @P6 LOP3.LUT R3, R3, 0x400000, RZ, 0xfc, !PT ;  /* 0x0040000003036812 */ /* 0x000fe400078efcff */
[----:B------:R-:W-:-:S02]  /*2ec0*/  @P6 IADD3.X R55, R59, c[0x0][0x184], RZ, P0, !PT ;  /* 0x000061003b376a10 */ /* 0x000fc400007fe4ff */
[----:B------:R-:W-:Y:S01]  /*2ed0*/  @P6 IADD3 R58, P0, R58, c[0x0][0x178], RZ ;  /* 0x00005e003a3a6a10 */ /* 0x000fe20007f1e0ff */
[----:B------:R0:W5:Y:S01]  /*2ee0*/  @P3 LDG.E R93, [R22.64] ;  /* 0x00000012165d3981 */ /* 0x000162000c1e1900 */
[----:B------:R-:W-:Y:S02]  /*2ef0*/  LOP3.LUT P5, RZ, R72, 0x1, RZ, 0xc0, !PT ;  /* 0x0000000148ff7812 */ /* 0x000fe400078ac0ff */
[----:B------:R-:W-:Y:S01]  /*2f00*/  @P6 IADD3.X R59, R59, c[0x0][0x17c], RZ, P0, !PT ;  /* 0x00005f003b3b6a10 */ /* 0x000fe200007fe4ff */
[----:B------:R4:W5:Y:S01]  /*2f10*/  @P1 LDG.E R92, [R26.64] ;  /* 0x000000121a5c1981 */ /* 0x000962000c1e1900 */
[----:B------:R-:W-:Y:S01]  /*2f20*/  LOP3.LUT P6, RZ, R3, 0x8000, RZ, 0xc0, !PT ;  /* 0x0000800003ff7812 */ /* 0x000fe200078cc0ff */
[----:B0-----:R-:W-:-:S06]  /*2f30*/  CS2R R22, SRZ ;  /* 0x0000000000167805 */ /* 0x001fcc000001ff00 */
[----:B------:R0:W5:Y:S06]  /*2f40*/  @P4 LDG.E R22, [R94.64] ;  /* 0x000000125e164981 */ /* 0x00016c000c1e1900 */
[----:B------:R1:W5:Y:S01]  /*2f50*/  @P6 LDG.E R23, [R60.64] ;  /* 0x000000123c176981 */ /* 0x000362000c1e1900 */
[----:B------:R-:W-:-:S03]  /*2f60*/  LOP3.LUT P3, RZ, R3, 0x80000000, RZ, 0xc0, !PT ;  /* 0x8000000003ff7812 */ /* 0x000fc6000786c0ff */
[----:B------:R3:W5:Y:S01]  /*2f70*/  @P6 LDG.E R98, [R24.64] ;  /* 0x0000001218626981 */ /* 0x000762000c1e1900 */
[----:B0-----:R-:W-:Y:S01]  /*2f80*/  CS2R R94, SRZ ;  /* 0x00000000005e7805 */ /* 0x001fe2000001ff00 */
[----:B-1----:R-:W-:-:S05]  /*2f90*/  @P5 MOV R60, R44 ;  /* 0x0000002c003c5202 */ /* 0x002fca0000000f00 */
[----:B------:R0:W5:Y:S01]  /*2fa0*/  @P4 LDG.E R95, [R68.64] ;  /* 0x00000012445f4981 */ /* 0x000162000c1e1900 */
[----:B------:R-:W-:Y:S01]  /*2fb0*/  @P5 MOV R61, R43 ;  /* 0x0000002b003d5202 */ /* 0x000fe20000000f00 */
[----:B---3--:R-:W-:Y:S01]  /*2fc0*/  CS2R R24, SRZ ;  /* 0x0000000000187805 */ /* 0x008fe2000001ff00 */
[----:B------:R-:W-:Y:S01]  /*2fd0*/  SHF.R.S32.HI R72, RZ, 0x1f, R114 ;  /* 0x0000001fff487819 */ /* 0x000fe20000011472 */
[----:B------:R1:W5:Y:S02]  /*2fe0*/  @P3 LDG.E R94, [R66.64] ;  /* 0x00000012425e3981 */ /* 0x000364000c1e1900 */
[----:B------:R-:W-:-:S04]  /*2ff0*/  @P5 IMAD.WIDE.U32 R60, R115, c[0x0][0x1d8], R60 ;  /* 0x00007600733c5a25 */ /* 0x000fc800078e003c */
[----:B0-----:R-:W-:Y:S01]  /*3000*/  @P5 IMAD R68, R77, c[0x0][0x1d8], RZ ;  /* 0x000076004d445a24 */ /* 0x001fe200078e02ff */
[----:B------:R-:W-:Y:S01]  /*3010*/  LOP3.LUT P4, RZ, R3, 0x40000000, RZ, 0xc0, !PT ;  /* 0x4000000003ff7812 */ /* 0x000fe2000788c0ff */
[----:B------:R0:W5:Y:S02]  /*3020*/  @P3 LDG.E R24, [R100.64] ;  /* 0x0000001264183981 */ /* 0x000164000c1e1900 */
[----:B------:R-:W-:Y:S01]  /*3030*/  @P5 IMAD R68, R115, c[0x0][0x1dc], R68 ;  /* 0x0000770073445a24 */ /* 0x000fe200078e0244 */
[----:B----4-:R-:W-:Y:S01]  /*3040*/  CS2R R26, SRZ ;  /* 0x00000000001a7805 */ /* 0x010fe2000001ff00 */
[----:B------:R3:W5:Y:S03]  /*3050*/  @P1 LDG.E R25, [R62.64] ;  /* 0x000000123e191981 */ /* 0x000766000c1e1900 */
[----:B------:R-:W-:Y:S02]  /*3060*/  @P5 IADD3 R61, R61, R68, RZ ;  /* 0x000000443d3d5210 */ /* 0x000fe40007ffe0ff */
[----:B------:R-:W-:Y:S01]  /*3070*/  LOP3.LUT R3, R3, 0xff7fffff, RZ, 0xc0, !PT ;  /* 0xff7fffff03037812 */ /* 0x000fe200078ec0ff */
[----:B------:R0:W5:Y:S01]  /*3080*/  @P2 LDG.E R26, [R96.64] ;  /* 0x00000012601a2981 */ /* 0x000162000c1e1900 */
[----:B------:R-:W-:-:S02]  /*3090*/  @P5 SHF.L.U64.HI R61, R60, 0x1, R61 ;  /* 0x000000013c3d5819 */ /* 0x000fc4000001023d */
[----:B------:R-:W-:-:S04]  /*30a0*/  @P5 SHF.L.U32 R60, R60, 0x1, RZ ;  /* 0x000000013c3c5819 */ /* 0x000fc800000006ff */
[C---:B------:R-:W-:Y:S02]  /*30b0*/  @P5 IADD3 R68, P0, R60.reuse, c[0x0][0x180], RZ ;  /* 0x000060003c445a10 */ /* 0x040fe40007f1e0ff */
[----:B------:R-:W-:Y:S02]  /*30c0*/  @P5 LOP3.LUT R3, R3, 0x800000, RZ, 0xfc, !PT ;  /* 0x0080000003035812 */ /* 0x000fe400078efcff */
[----:B------:R-:W-:Y:S02]  /*30d0*/  @P5 IADD3.X R69, R61, c[0x0][0x184], RZ, P0, !PT ;  /* 0x000061003d455a10 */ /* 0x000fe400007fe4ff */
[----:B------:R-:W-:Y:S02]  /*30e0*/  @P5 IADD3 R60, P0, R60, c[0x0][0x178], RZ ;  /* 0x00005e003c3c5a10 */ /* 0x000fe40007f1e0ff */
[----:B------:R-:W-:Y:S02]  /*30f0*/  LOP3.LUT P3, RZ, R3, 0x20000000, RZ, 0xc0, !PT ;  /* 0x2000000003ff7812 */ /* 0x000fe4000786c0ff */
[----:B------:R-:W-:-:S02]  /*3100*/  @P5 IADD3.X R61, R61, c[0x0][0x17c], RZ, P0, !PT ;  /* 0x00005f003d3d5a10 */ /* 0x000fc400007fe4ff */
[C---:B------:R-:W-:Y:S02]  /*3110*/  LOP3.LUT P5, RZ, R3.reuse, 0x800, RZ, 0xc0, !PT ;  /* 0x0000080003ff7812 */ /* 0x040fe400078ac0ff */
[C---:B------:R-:W-:Y:S02]  /*3120*/  LOP3.LUT P6, RZ, R3.reuse, 0x400, RZ, 0xc0, !PT ;  /* 0x0000040003ff7812 */ /* 0x040fe400078cc0ff */
[----:B------:R-:W-:Y:S01]  /*3130*/  LOP3.LUT R3, R3, 0xfeffffff, RZ, 0xc0, !PT ;  /* 0xfeffffff03037812 */ /* 0x000fe200078ec0ff */
[----:B-1----:R-:W-:Y:S01]  /*3140*/  @P4 IMAD R66, R72, c[0x0][0x1d8], RZ ;  /* 0x0000760048424a24 */ /* 0x002fe200078e02ff */
[----:B---3--:R-:W-:Y:S02]  /*3150*/  @P4 MOV R62, R44 ;  /* 0x0000002c003e4202 */ /* 0x008fe40000000f00 */
[----:B------:R-:W-:Y:S02]  /*3160*/  @P4 MOV R63, R43 ;  /* 0x0000002b003f4202 */ /* 0x000fe40000000f00 */
[----:B------:R-:W-:Y:S01]  /*3170*/  @P4 LOP3.LUT R3, R3, 0x1000000, RZ, 0xfc, !PT ;  /* 0x0100000003034812 */ /* 0x000fe200078efcff */
[C---:B------:R-:W-:Y:S01]  /*3180*/  @P4 IMAD R66, R114.reuse, c[0x0][0x1dc], R66 ;  /* 0x0000770072424a24 */ /* 0x040fe200078e0242 */
[----:B------:R-:W-:Y:S01]  /*3190*/  SHF.R.S32.HI R72, RZ, 0x1f, R113 ;  /* 0x0000001fff487819 */ /* 0x000fe20000011471 */
[----:B------:R-:W-:Y:S01]  /*31a0*/  @P4 IMAD.WIDE.U32 R62, R114, c[0x0][0x1d8], R62 ;  /* 0x00007600723e4a25 */ /* 0x000fe200078e003e */
[C---:B------:R-:W-:Y:S01]  /*31b0*/  LOP3.LUT P1, RZ, R3.reuse, 0x10000000, RZ, 0xc0, !PT ;  /* 0x1000000003ff7812 */ /* 0x040fe2000782c0ff */
[----:B------:R1:W5:Y:S01]  /*31c0*/  @P5 LDG.E R27, [R56.64] ;  /* 0x00000012381b5981 */ /* 0x000362000c1e1900 */
[----:B------:R-:W-:Y:S01]  /*31d0*/  LOP3.LUT P2, RZ, R3, 0x8000000, RZ, 0xc0, !PT ;  /* 0x0800000003ff7812 */ /* 0x000fe2000784c0ff */
[----:B------:R-:W-:Y:S01]  /*31e0*/  HFMA2.MMA R75, -RZ, RZ, 0, 0 ;  /* 0x00000000ff4b7435 */ /* 0x000fe200000001ff */
[----:B------:R-:W-:Y:S01]  /*31f0*/  @P4 IADD3 R63, R63, R66, RZ ;  /* 0x000000423f3f4210 */ /* 0x000fe20007ffe0ff */
[----:B------:R-:W-:Y:S01]  /*3200*/  @P3 IMAD R64, R72, c[0x0][0x1d8], RZ ;  /* 0x0000760048403a24 */ /* 0x000fe200078e02ff */
[----:B------:R3:W5:Y:S01]  /*3210*/  @P5 LDG.E R78, [R28.64] ;  /* 0x000000121c4e5981 */ /* 0x000762000c1e1900 */
[----:B-1----:R-:W-:-:S02]  /*3220*/  @P3 MOV R56, R44 ;  /* 0x0000002c00383202 */ /* 0x002fc40000000f00 */
[----:B------:R-:W-:Y:S01]  /*3230*/  @P3 MOV R57, R43 ;  /* 0x0000002b00393202 */ /* 0x000fe20000000f00 */
[C---:B------:R-:W-:Y:S01]  /*3240*/  @P3 IMAD R64, R113.reuse, c[0x0][0x1dc], R64 ;  /* 0x0000770071403a24 */ /* 0x040fe200078e0240 */
[C---:B------:R-:W-:Y:S01]  /*3250*/  @P4 SHF.L.U64.HI R63, R62.reuse, 0x1, R63 ;  /* 0x000000013e3f4819 */ /* 0x040fe2000001023f */
[----:B---3--:R-:W-:Y:S01]  /*3260*/  CS2R R28, SRZ ;  /* 0x00000000001c7805 */ /* 0x008fe2000001ff00 */
[----:B------:R-:W-:Y:S01]  /*3270*/  @P4 SHF.L.U32 R62, R62, 0x1, RZ ;  /* 0x000000013e3e4819 */ /* 0x000fe200000006ff */
[----:B------:R-:W-:Y:S01]  /*3280*/  @P3 IMAD.WIDE.U32 R56, R113, c[0x0][0x1d8], R56 ;  /* 0x0000760071383a25 */ /* 0x000fe200078e0038 */
[----:B------:R-:W-:Y:S01]  /*3290*/  SHF.R.S32.HI R72, RZ, 0x1f, R112 ;  /* 0x0000001fff487819 */ /* 0x000fe20000011470 */
[----:B------:R1:W5:Y:S01]  /*32a0*/  @P6 LDG.E R75, [R38.64] ;  /* 0x00000012264b6981 */ /* 0x000362000c1e1900 */
[----:B------:R-:W-:Y:S02]  /*32b0*/  @P4 IADD3 R66, P0, R62, c[0x0][0x180], RZ ;  /* 0x000060003e424a10 */ /* 0x000fe40007f1e0ff */
[----:B------:R-:W-:Y:S01]  /*32c0*/  @P3 IADD3 R57, R57, R64, RZ ;  /* 0x0000004039393210 */ /* 0x000fe20007ffe0ff */
[----:B------:R3:W5:Y:S01]  /*32d0*/  @P1 LDG.E R29, [R32.64] ;  /* 0x00000012201d1981 */ /* 0x000762000c1e1900 */
[----:B------:R-:W-:-:S02]  /*32e0*/  @P4 IADD3.X R67, R63, c[0x0][0x184], RZ, P0, !PT ;  /* 0x000061003f434a10 */ /* 0x000fc400007fe4ff */
[----:B------:R-:W-:Y:S01]  /*32f0*/  @P4 IADD3 R62, P0, R62, c[0x0][0x178], RZ ;  /* 0x00005e003e3e4a10 */ /* 0x000fe20007f1e0ff */
[----:B------:R4:W5:Y:S01]  /*3300*/  @P6 LDG.E R28, [R70.64] ;  /* 0x00000012461c6981 */ /* 0x000962000c1e1900 */
[----:B-1----:R-:W-:Y:S01]  /*3310*/  @P2 IMAD R38, R72, c[0x0][0x1d8], RZ ;  /* 0x0000760048262a24 */ /* 0x002fe200078e02ff */
[----:B---3--:R-:W-:Y:S02]  /*3320*/  @P2 MOV R32, R44 ;  /* 0x0000002c00202202 */ /* 0x008fe40000000f00 */
[----:B------:R-:W-:Y:S01]  /*3330*/  @P2 MOV R33, R43 ;  /* 0x0000002b00212202 */ /* 0x000fe20000000f00 */
[----:B------:R-:W-:Y:S01]  /*3340*/  @P2 IMAD R38, R112, c[0x0][0x1dc], R38 ;  /* 0x0000770070262a24 */ /* 0x000fe200078e0226 */
[C---:B------:R-:W-:Y:S02]  /*3350*/  @P3 SHF.L.U64.HI R57, R56.reuse, 0x1, R57 ;  /* 0x0000000138393819 */ /* 0x040fe40000010239 */
[----:B------:R-:W-:Y:S01]  /*3360*/  @P3 SHF.L.U32 R56, R56, 0x1, RZ ;  /* 0x0000000138383819 */ /* 0x000fe200000006ff */
[----:B------:R-:W-:Y:S01]  /*3370*/  @P2 IMAD.WIDE.U32 R32, R112, c[0x0][0x1d8], R32 ;  /* 0x0000760070202a25 */ /* 0x000fe200078e0020 */
[----:B------:R-:W-:-:S02]  /*3380*/  @P4 IADD3.X R63, R63, c[0x0][0x17c], RZ, P0, !PT ;  /* 0x00005f003f3f4a10 */ /* 0x000fc400007fe4ff */
[C---:B------:R-:W-:Y:S02]  /*3390*/  @P3 IADD3 R64, P0, R56.reuse, c[0x0][0x180], RZ ;  /* 0x0000600038403a10 */ /* 0x040fe40007f1e0ff */
[----:B------:R-:W-:Y:S02]  /*33a0*/  @P2 IADD3 R33, R33, R38, RZ ;  /* 0x0000002621212210 */ /* 0x000fe40007ffe0ff */
[C---:B------:R-:W-:Y:S02]  /*33b0*/  @P3 IADD3.X R65, R57.reuse, c[0x0][0x184], RZ, P0, !PT ;  /* 0x0000610039413a10 */ /* 0x040fe400007fe4ff */
[----:B------:R-:W-:Y:S02]  /*33c0*/  @P3 IADD3 R56, P0, R56, c[0x0][0x178], RZ ;  /* 0x00005e0038383a10 */ /* 0x000fe40007f1e0ff */
[C---:B------:R-:W-:Y:S02]  /*33d0*/  @P2 SHF.L.U64.HI R33, R32.reuse, 0x1, R33 ;  /* 0x0000000120212819 */ /* 0x040fe40000010221 */
[----:B------:R-:W-:Y:S01]  /*33e0*/  @P2 SHF.L.U32 R32, R32, 0x1, RZ ;  /* 0x0000000120202819 */ /* 0x000fe200000006ff */
[----:B------:R-:W-:Y:S01]  /*33f0*/  HFMA2.MMA R72, -RZ, RZ, 0, 0 ;  /* 0x00000000ff487435 */ /* 0x000fe200000001ff */
[----:B------:R-:W-:-:S02]  /*3400*/  @P3 IADD3.X R57, R57, c[0x0][0x17c], RZ, P0, !PT ;  /* 0x00005f0039393a10 */ /* 0x000fc400007fe4ff */
[C---:B------:R-:W-:Y:S02]  /*3410*/  @P2 IADD3 R38, P0, R32.reuse, c[0x0][0x180], RZ ;  /* 0x0000600020262a10 */ /* 0x040fe40007f1e0ff */
[----:B------:R-:W-:Y:S02]  /*3420*/  LOP3.LUT R3, R3, 0xfdffffff, RZ, 0xc0, !PT ;  /* 0xfdffffff03037812 */ /* 0x000fe400078ec0ff */
[----:B------:R-:W-:Y:S02]  /*3430*/  @P2 IADD3.X R39, R33, c[0x0][0x184], RZ, P0, !PT ;  /* 0x0000610021272a10 */ /* 0x000fe400007fe4ff */
[----:B------:R-:W-:Y:S01]  /*3440*/  @P3 LOP3.LUT R3, R3, 0x2000000, RZ, 0xfc, !PT ;  /* 0x0200000003033812 */ /* 0x000fe200078efcff */
[----:B------:R1:W5:Y:S01]  /*3450*/  @P1 LDG.E R72, [R30.64] ;  /* 0x000000121e481981 */ /* 0x000362000c1e1900 */
[----:B------:R-:W-:Y:S02]  /*3460*/  @P2 IADD3 R32, P0, R32, c[0x0][0x178], RZ ;  /* 0x00005e0020202a10 */ /* 0x000fe40007f1e0ff */
[----:B------:R-:W-:-:S02]  /*3470*/  LOP3.LUT P3, RZ, R3, 0x80, RZ, 0xc0, !PT ;  /* 0x0000008003ff7812 */ /* 0x000fc4000786c0ff */
[----:B------:R-:W-:Y:S02]  /*3480*/  @P2 IADD3.X R33, R33, c[0x0][0x17c], RZ, P0, !PT ;  /* 0x00005f0021212a10 */ /* 0x000fe400007fe4ff */
[C---:B------:R-:W-:Y:S02]  /*3490*/  LOP3.LUT P0, RZ, R3.reuse, 0x100, RZ, 0xc0, !PT ;  /* 0x0000010003ff7812 */ /* 0x040fe4000780c0ff */
[C---:B------:R-:W-:Y:S01]  /*34a0*/  LOP3.LUT P1, RZ, R3.reuse, 0x4000000, RZ, 0xc0, !PT ;  /* 0x0400000003ff7812 */ /* 0x040fe2000782c0ff */
[----:B-1----:R-:W-:Y:S01]  /*34b0*/  CS2R R30, SRZ ;  /* 0x00000000001e7805 */ /* 0x002fe2000001ff00 */
[----:B----4-:R-:W-:Y:S01]  /*34c0*/  CS2R R70, SRZ ;  /* 0x0000000000467805 */ /* 0x010fe2000001ff00 */
[----:B------:R-:W-:Y:S02]  /*34d0*/  SHF.R.S32.HI R77, RZ, 0x1f, R111 ;  /* 0x0000001fff4d7819 */ /* 0x000fe4000001146f */
[C---:B------:R-:W-:Y:S02]  /*34e0*/  LOP3.LUT P4, RZ, R3.reuse, 0x40, RZ, 0xc0, !PT ;  /* 0x0000004003ff7812 */ /* 0x040fe4000788c0ff */
[----:B------:R1:W5:Y:S04]  /*34f0*/  @P3 LDG.E R31, [R34.64] ;  /* 0x00000012221f3981 */ /* 0x000368000c1e1900 */
[----:B------:R3:W5:Y:S01]  /*3500*/  @P0 LDG.E R71, [R36.64] ;  /* 0x0000001224470981 */ /* 0x000762000c1e1900 */
[----:B------:R-:W-:-:S03]  /*3510*/  LOP3.LUT P5, RZ, R3, 0x20, RZ, 0xc0, !PT ;  /* 0x0000002003ff7812 */ /* 0x000fc600078ac0ff */
[----:B------:R4:W5:Y:S01]  /*3520*/  @P0 LDG.E R30, [R40.64] ;  /* 0x00000012281e0981 */ /* 0x000962000c1e1900 */
[----:B-1----:R-:W-:Y:S02]  /*3530*/  @P1 MOV R34, R44 ;  /* 0x0000002c00221202 */ /* 0x002fe40000000f00 */
[----:B------:R-:W-:Y:S01]  /*3540*/  @P1 MOV R35, R43 ;  /* 0x0000002b00231202 */ /* 0x000fe20000000f00 */
[----:B---3--:R-:W-:-:S04]  /*3550*/  @P1 IMAD R36, R77, c[0x0][0x1d8], RZ ;  /* 0x000076004d241a24 */ /* 0x008fc800078e02ff */
[----:B------:R-:W-:Y:S01]  /*3560*/  @P1 IMAD.WIDE.U32 R34, R111, c[0x0][0x1d8], R34 ;  /* 0x000076006f221a25 */ /* 0x000fe200078e0022 */
[----:B----4-:R-:W-:-:S03]  /*3570*/  CS2R R40, SRZ ;  /* 0x0000000000287805 */ /* 0x010fc6000001ff00 */
[----:B------:R-:W-:Y:S01]  /*3580*/  @P1 IMAD R36, R111, c[0x0][0x1dc], R36 ;  /* 0x000077006f241a24 */ /* 0x000fe200078e0224 */
[----:B------:R-:W-:Y:S02]  /*3590*/  LOP3.LUT P6, RZ, R3, 0x10, RZ, 0xc0, !PT ;  /* 0x0000001003ff7812 */ /* 0x000fe400078cc0ff */
[----:B------:R1:W5:Y:S02]  /*35a0*/  @P4 LDG.E R41, [R46.64] ;  /* 0x000000122e294981 */ /* 0x000364000c1e1900 */
[----:B------:R-:W-:Y:S02]  /*35b0*/  @P1 IADD3 R36, R35, R36, RZ ;  /* 0x0000002423241210 */ /* 0x000fe40007ffe0ff */
[----:B------:R0:W5:Y:S02]  /*35c0*/  @P3 LDG.E R40, [R88.64] ;  /* 0x0000001258283981 */ /* 0x000164000c1e1900 */
[C---:B------:R-:W-:Y:S02]  /*35d0*/  @P1 SHF.L.U64.HI R37, R34.reuse, 0x1, R36 ;  /* 0x0000000122251819 */ /* 0x040fe40000010224 */
[----:B------:R-:W-:Y:S01]  /*35e0*/  @P1 SHF.L.U32 R36, R34, 0x1, RZ ;  /* 0x0000000122241819 */ /* 0x000fe200000006ff */
[----:B-1----:R-:W-:-:S03]  /*35f0*/  CS2R R46, SRZ ;  /* 0x00000000002e7805 */ /* 0x002fc6000001ff00 */
[----:B------:R-:W-:-:S03]  /*3600*/  @P1 IADD3 R34, P0, R36, c[0x0][0x180], RZ ;  /* 0x0000600024221a10 */ /* 0x000fc60007f1e0ff */
[----:B------:R1:W5:Y:S01]  /*3610*/  @P5 LDG.E R47, [R48.64] ;  /* 0x00000012302f5981 */ /* 0x000362000c1e1900 */
[C---:B------:R-:W-:Y:S02]  /*3620*/  @P1 IADD3.X R35, R37.reuse, c[0x0][0x184], RZ, P0, !PT ;  /* 0x0000610025231a10 */ /* 0x040fe400007fe4ff */
[----:B------:R-:W-:Y:S01]  /*3630*/  @P1 IADD3 R36, P0, R36, c[0x0][0x178], RZ ;  /* 0x00005e0024241a10 */ /* 0x000fe20007f1e0ff */
[----:B------:R0:W5:Y:S01]  /*3640*/  @P4 LDG.E R46, [R86.64] ;  /* 0x00000012562e4981 */ /* 0x000162000c1e1900 */
[----:B-1----:R-:W-:Y:S02]  /*3650*/  CS2R R48, SRZ ;  /* 0x0000000000307805 */ /* 0x002fe4000001ff00 */
[----:B------:R-:W-:Y:S02]  /*3660*/  @P1 IADD3.X R37, R37, c[0x0][0x17c], RZ, P0, !PT ;  /* 0x00005f0025251a10 */ /* 0x000fe400007fe4ff */
[----:B------:R-:W-:Y:S02]  /*3670*/  LOP3.LUT P0, RZ, R3, 0x8, RZ, 0xc0, !PT ;  /* 0x0000000803ff7812 */ /* 0x000fe4000780c0ff */
[----:B------:R1:W5:Y:S04]  /*3680*/  @P6 LDG.E R49, [R50.64] ;  /* 0x0000001232316981 */ /* 0x000368000c1e1900 */
[----:B------:R0:W5:Y:S01]  /*3690*/  @P5 LDG.E R48, [R84.64] ;  /* 0x0000001254305981 */ /* 0x000162000c1e1900 */
[----:B-1----:R-:W-:-:S06]  /*36a0*/  CS2R R50, SRZ ;  /* 0x0000000000327805 */ /* 0x002fcc000001ff00 */
[----:B------:R0:W5:Y:S01]  /*36b0*/  @P6 LDG.E R50, [R82.64] ;  /* 0x0000001252326981 */ /* 0x000162000c1e1900 */
[----:B------:R-:W-:-:S03]  /*36c0*/  LOP3.LUT P6, RZ, R3, 0x400000, RZ, 0xc0, !PT ;  /* 0x0040000003ff7812 */ /* 0x000fc600078cc0ff */
[----:B------:R1:W5:Y:S01]  /*36d0*/  @P0 LDG.E R51, [R52.64] ;  /* 0x0000001234330981 */ /* 0x000362000c1e1900 */
[----:B------:R-:W-:Y:S01]  /*36e0*/  LOP3.LUT P5, RZ, R3, 0x800000, RZ, 0xc0, !PT ;  /* 0x0080000003ff7812 */ /* 0x000fe200078ac0ff */
[----:B-1----:R-:W-:-:S08]  /*36f0*/  CS2R R52, SRZ ;  /* 0x0000000000347805 */ /* 0x002fd0000001ff00 */
[----:B------:R1:W5:Y:S01]  /*3700*/  @P6 LDG.E R53, [R54.64] ;  /* 0x0000001236356981 */ /* 0x000362000c1e1900 */
[C---:B------:R-:W-:Y:S02]  /*3710*/  LOP3.LUT P3, RZ, R3.reuse, 0x2000000, RZ, 0xc0, !PT ;  /* 0x0200000003ff7812 */ /* 0x040fe4000786c0ff */
[----:B------:R-:W-:Y:S01]  /*3720*/  LOP3.LUT P4, RZ, R3, 0x1000000, RZ, 0xc0, !PT ;  /* 0x0100000003ff7812 */ /* 0x000fe2000788c0ff */
[----:B------:R0:W5:Y:S01]  /*3730*/  @P0 LDG.E R52, [R80.64] ;  /* 0x0000001250340981 */ /* 0x000162000c1e1900 */
[----:B-1----:R-:W-:-:S06]  /*3740*/  CS2R R54, SRZ ;  /* 0x0000000000367805 */ /* 0x002fcc000001ff00 */
[----:B------:R1:W5:Y:S01]  /*3750*/  @P6 LDG.E R54, [R58.64] ;  /* 0x000000123a366981 */ /* 0x000362000c1e1900 */
[----:B------:R-:W-:Y:S01]  /*3760*/  ISETP.GT.U32.AND P0, PT, R0, 0x1df, PT ;  /* 0x000001df0000780c */ /* 0x000fe20003f04070 */
[----:B------:R-:W-:Y:S02]  /*3770*/  BSSY B0, `(.L_x_1730) ;  /* 0x0000023000007945 */ /* 0x000fe40003800000 */
[----:B------:R3:W5:Y:S01]  /*3780*/  @P5 LDG.E R55, [R68.64] ;  /* 0x0000001244375981 */ /* 0x000762000c1e1900 */
[----:B-1----:R-:W-:-:S06]  /*3790*/  CS2R R58, SRZ ;  /* 0x00000000003a7805 */ /* 0x002fcc000001ff00 */
[----:B------:R1:W5:Y:S04]  /*37a0*/  @P5 LDG.E R58, [R60.64] ;  /* 0x000000123c3a5981 */ /* 0x000368000c1e1900 */
[----:B------:R4:W5:Y:S01]  /*37b0*/  @P4 LDG.E R59, [R66.64] ;  /* 0x00000012423b4981 */ /* 0x000962000c1e1900 */
[----:B-1----:R-:W-:Y:S01]  /*37c0*/  CS2R R60, SRZ ;  /* 0x00000000003c7805 */ /* 0x002fe2000001ff00 */
[----:B----4-:R-:W-:-:S05]  /*37d0*/  CS2R R66, SRZ ;  /* 0x0000000000427805 */ /* 0x010fca000001ff00 */
[----:B------:R1:W5:Y:S04]  /*37e0*/  @P4 LDG.E R60, [R62.64] ;  /* 0x000000123e3c4981 */ /* 0x000368000c1e1900 */
[----:B------:R4:W5:Y:S04]  /*37f0*/  @P3 LDG.E R61, [R64.64] ;  /* 0x00000012403d3981 */ /* 0x000968000c1e1900 */
[----:B------:R0:W5:Y:S01]  /*3800*/  @P1 LDG.E R66, [R36.64] ;  /* 0x0000001224421981 */ /* 0x000162000c1e1900 */
[----:B-1----:R-:W-:Y:S01]  /*3810*/  CS2R R62, SRZ ;  /* 0x00000000003e7805 */ /* 0x002fe2000001ff00 */
[----:B----4-:R-:W-:-:S05]  /*3820*/  CS2R R64, SRZ ;  /* 0x0000000000407805 */ /* 0x010fca000001ff00 */
[----:B------:R0:W5:Y:S04]  /*3830*/  @P3 LDG.E R62, [R56.64] ;  /* 0x00000012383e3981 */ /* 0x000168000c1e1900 */
[----:B------:R0:W5:Y:S04]  /*3840*/  @P2 LDG.E R63, [R38.64] ;  /* 0x00000012263f2981 */ /* 0x000168000c1e1900 */
[----:B------:R0:W5:Y:S01]  /*3850*/  @P2 LDG.E R64, [R32.64] ;  /* 0x0000001220402981 */ /* 0x000162000c1e1900 */
[----:B---3--:R-:W-:-:S03]  /*3860*/  CS2R R68, SRZ ;  /* 0x0000000000447805 */ /* 0x008fc6000001ff00 */
[----:B------:R2:W5:Y:S02]  /*3870*/  @P1 LDG.E R65, [R34.64] ;  /* 0x0000001222411981 */ /* 0x000564000c1e1900 */
[--C-:B--2---:R-:W-:Y:S02]  /*3880*/  HADD2.F32 R34, -RZ, R74.reuse.H0_H0 ;  /* 0x2000004aff227230 */ /* 0x104fe40000004100 */
[----:B------:R-:W-:Y:S01]  /*3890*/  HADD2.F32 R35, -RZ, R74.H1_H1 ;  /* 0x3000004aff237230 */ /* 0x000fe20000004100 */
[----:B------:R-:W-:Y:S05]  /*38a0*/  @P0 BRA `(.L_x_1731) ;  /* 0x000000f000000947 */ /* 0x000fea0003800000 */
[----:B0-----:R-:W-:Y:S02]  /*38b0*/  ISETP.NE.AND P0, PT, RZ, UR21, PT ;  /* 0x00000015ff007c0c */ /* 0x001fe4000bf05270 */
[----:B------:R-:W-:-:S04]  /*38c0*/  IADD3 R36, R99, UR22, RZ ;  /* 0x0000001663247c10 */ /* 0x000fc8000fffe0ff */
        /* <DEDUP_REMOVED lines=13> */
.L_x_1731:
[----:B0-----:R-:W-:Y:S05]  /*39a0*/  BSYNC B0 ;  /* 0x0000000000007941 */ /* 0x001fea0003800000 */
.L_x_1730:
[----:B------:R-:W-:Y:S01]  /*39b0*/  ISETP.NE.AND P0, PT, RZ, UR21, PT ;  /* 0x00000015ff007c0c */ /* 0x000fe2000bf05270 */
[----:B------:R-:W-:Y:S01]  /*39c0*/  FADD.FTZ R34, R34, -UR24 ;  /* 0x8000001822227e21 */ /* 0x000fe20008010000 */
[----:B------:R-:W-:Y:S01]  /*39d0*/  LOP3.LUT R3, R3, 0xfffffffb, RZ, 0xc0, !PT ;  /* 0xfffffffb03037812 */ /* 0x000fe200078ec0ff */
[----:B------:R-:W-:Y:S01]  /*39e0*/  FADD.FTZ R35, R35, -UR24 ;  /* 0x8000001823237e21 */ /* 0x000fe20008010000 */
[--C-:B-----5:R-:W-:Y:S01]  /*39f0*/  HADD2.F32 R39, -RZ, R73.reuse.H0_H0 ;  /* 0x20000049ff277230 */ /* 0x120fe20000004100 */
[----:B------:R-:W-:Y:S01]  /*3a00*/  FMUL.FTZ R57, R34, UR23 ;  /* 0x0000001722397c20 */ /* 0x000fe20008410000 */
[----:B------:R-:W-:Y:S01]  /*3a10*/  HADD2.F32 R33, -RZ, R73.H1_H1 ;  /* 0x30000049ff217230 */ /* 0x000fe20000004100 */
        /* <DEDUP_REMOVED lines=21> */
.L_x_1732:
        /* <DEDUP_REMOVED lines=34> */
.L_x_1733:
        /* <DEDUP_REMOVED lines=40> */
.L_x_1734:
        /* <DEDUP_REMOVED lines=37> */
.L_x_1735:
        /* <DEDUP_REMOVED lines=37> */
.L_x_1736:
        /* <DEDUP_REMOVED lines=37> */
.L_x_1737:
        /* <DEDUP_REMOVED lines=37> */
.L_x_1738:
        /* <DEDUP_REMOVED lines=37> */
.L_x_1739:
        /* <DEDUP_REMOVED lines=37> */
.L_x_1740:
        /* <DEDUP_REMOVED lines=37> */
.L_x_1741:
        /* <DEDUP_REMOVED lines=37> */
.L_x_1742:
        /* <DEDUP_REMOVED lines=37> */
.L_x_1743:
        /* <DEDUP_REMOVED lines=37> */
.L_x_1744:
        /* <DEDUP_REMOVED lines=37> */
.L_x_1745:
        /* <DEDUP_REMOVED lines=37> */
.L_x_1746:
        /* <DEDUP_REMOVED lines=37> */
.L_x_1747:
        /* <DEDUP_REMOVED lines=37> */
.L_x_1748:
        /* <DEDUP_REMOVED lines=37> */
.L_x_1749:
        /* <DEDUP_REMOVED lines=37> */
.L_x_1750:
        /* <DEDUP_REMOVED lines=37> */
.L_x_1751:
        /* <DEDUP_REMOVED lines=37> */
.L_x_1752:
        /* <DEDUP_REMOVED lines=37> */
.L_x_1753:
        /* <DEDUP_REMOVED lines=37> */
.L_x_1754:
        /* <DEDUP_REMOVED lines=37> */
.L_x_1755:
        /* <DEDUP_REMOVED lines=37> */
.L_x_1756:
        /* <DEDUP_REMOVED lines=37> */
.L_x_1757:
        /* <DEDUP_REMOVED lines=37> */
.L_x_1758:
        /* <DEDUP_REMOVED lines=37> */
.L_x_1759:
        /* <DEDUP_REMOVED lines=37> */
.L_x_1760:
        /* <DEDUP_REMOVED lines=37> */
.L_x_1761:
        /* <DEDUP_REMOVED lines=35> */
.L_x_1762:
        /* <DEDUP_REMOVED lines=33> */
.L_x_1763:
        /* <DEDUP_REMOVED lines=86> */
.L_x_1765:
[----:B0-----:R-:W-:Y:S05]  /*8820*/  BSYNC B0 ;  /* 0x0000000000007941 */ /* 0x001fea0003800000 */
.L_x_1764:
        /* <DEDUP_REMOVED lines=41> */
.L_x_1767:
[----:B------:R-:W-:Y:S05]  /*8ac0*/  BSYNC B0 ;  /* 0x0000000000007941 */ /* 0x000fea0003800000 */
.L_x_1766:
        /* <DEDUP_REMOVED lines=22> */
.L_x_1769:
[----:B------:R-:W-:Y:S05]  /*8c30*/  BSYNC B0 ;  /* 0x0000000000007941 */ /* 0x000fea0003800000 */
.L_x_1768:
        /* <DEDUP_REMOVED lines=40> */
.L_x_1772:
[----:B------:R-:W-:Y:S02]  /*8ec0*/  MOV R32, UR16 ;  /* 0x0000001000207c02 */ /* 0x000fe40008000f00 */
[----:B------:R-:W-:-:S05]  /*8ed0*/  MOV R33, UR17 ;  /* 0x0000001100217c02 */ /* 0x000fca0008000f00 */
[----:B------:R-:W2:Y:S01]  /*8ee0*/  LDG.E.STRONG.GPU R32, [R32.64] ;  /* 0x0000001220207981 */ /* 0x000ea2000c1ef900 */
[----:B------:R-:W-:Y:S01]  /*8ef0*/  YIELD ;  /* 0x0000000000007946 */ /* 0x000fe20003800000 */
[----:B--2---:R-:W-:Y:S01]  /*8f00*/  ISETP.NE.AND P6, PT, R32, R34, PT ;  /* 0x000000222000720c */ /* 0x004fe20003fc5270 */
[----:B------:R-:W-:-:S12]  /*8f10*/  CCTL.IVALL ;  /* 0x00000000ff00798f */ /* 0x000fd80002000000 */
[----:B------:R-:W-:Y:S05]  /*8f20*/  @P6 BRA `(.L_x_1772) ;  /* 0xffffff9000006947 */ /* 0x000fea000383ffff */
.L_x_1771:
        /* <DEDUP_REMOVED lines=27> */
.L_x_1776:
        /* <DEDUP_REMOVED lines=151> */
.L_x_1775:
        /* <DEDUP_REMOVED lines=87> */
.L_x_1777:
[----:B01----:R-:W-:-:S04]  /*9fc0*/  LOP3.LUT P6, RZ, R3, 0x1, RZ, 0xc0, !PT ;  /* 0x0000000103ff7812 */ /* 0x003fc800078cc0ff */
[----:B------:R-:W-:-:S13]  /*9fd0*/  ISETP.NE.OR P6, PT, RZ, UR14, P6 ;  /* 0x0000000eff007c0c */ /* 0x000fda000b7c5670 */
[----:B------:R-:W-:Y:S05]  /*9fe0*/  @!P6 BRA `(.L_x_1773) ;  /* 0x000002d00000e947 */ /* 0x000fea0003800000 */
.L_x_1774:
        /* <DEDUP_REMOVED lines=45> */
.L_x_1773:
        /* <DEDUP_REMOVED lines=15> */
.L_x_1779:
[----:B------:R-:W-:Y:S05]  /*a3b0*/  BSYNC B0 ;  /* 0x0000000000007941 */ /* 0x000fea0003800000 */
.L_x_1778:
        /* <DEDUP_REMOVED lines=25> */
.L_x_1770:
        /* <DEDUP_REMOVED lines=35> */
.L_x_1780:
        /* <DEDUP_REMOVED lines=22> */
.L_x_1782:
[----:B------:R-:W-:Y:S05]  /*a8e0*/  BSYNC B0 ;  /* 0x0000000000007941 */ /* 0x000fea0003800000 */
.L_x_1781:
        /* <DEDUP_REMOVED lines=28> */
.L_x_1783:
        /* <DEDUP_REMOVED lines=24> */
.L_x_1785:
[----:B------:R-:W-:Y:S05]  /*ac30*/  BSYNC B0 ;  /* 0x0000000000007941 */ /* 0x000fea0003800000 */
.L_x_1784:
        /* <DEDUP_REMOVED lines=28> */
.L_x_1786:
        /* <DEDUP_REMOVED lines=24> */
.L_x_1788:
[----:B------:R-:W-:Y:S05]  /*af80*/  BSYNC B0 ;  /* 0x0000000000007941 */ /* 0x000fea0003800000 */
.L_x_1787:
        /* <DEDUP_REMOVED lines=28> */
.L_x_1789:
        /* <DEDUP_REMOVED lines=24> */
.L_x_1791:
[----:B------:R-:W-:Y:S05]  /*b2d0*/  BSYNC B0 ;  /* 0x0000000000007941 */ /* 0x000fea0003800000 */
.L_x_1790:
        /* <DEDUP_REMOVED lines=28> */
.L_x_1792:
        /* <DEDUP_REMOVED lines=24> */
.L_x_1794:
[----:B------:R-:W-:Y:S05]  /*b620*/  BSYNC B0 ;  /* 0x0000000000007941 */ /* 0x000fea0003800000 */
.L_x_1793:
        /* <DEDUP_REMOVED lines=28> */
.L_x_1795:
        /* <DEDUP_REMOVED lines=24> */
.L_x_1797:
[----:B------:R-:W-:Y:S05]  /*b970*/  BSYNC B0 ;  /* 0x0000000000007941 */ /* 0x000fea0003800000 */
.L_x_1796:
        /* <DEDUP_REMOVED lines=28> */
.L_x_1798:
        /* <DEDUP_REMOVED lines=24> */
.L_x_1800:
[----:B------:R-:W-:Y:S05]  /*bcc0*/  BSYNC B0 ;  /* 0x0000000000007941 */ /* 0x000fea0003800000 */
.L_x_1799:
        /* <DEDUP_REMOVED lines=34> */
.L_x_1801:
        /* <DEDUP_REMOVED lines=24> */
.L_x_1803:
[----:B------:R-:W-:Y:S05]  /*c070*/  BSYNC B0 ;  /* 0x0000000000007941 */ /* 0x000fea0003800000 */
.L_x_1802:
        /* <DEDUP_REMOVED lines=28> */
.L_x_1804:
        /* <DEDUP_REMOVED lines=24> */
.L_x_1806:
[----:B------:R-:W-:Y:S05]  /*c3c0*/  BSYNC B0 ;  /* 0x0000000000007941 */ /* 0x000fea0003800000 */
.L_x_1805:
        /* <DEDUP_REMOVED lines=28> */
.L_x_1807:
        /* <DEDUP_REMOVED lines=24> */
.L_x_1809:
[----:B------:R-:W-:Y:S05]  /*c710*/  BSYNC B0 ;  /* 0x0000000000007941 */ /* 0x000fea0003800000 */
.L_x_1808:
        /* <DEDUP_REMOVED lines=28> */
.L_x_1810:
        /* <DEDUP_REMOVED lines=22> */
.L_x_1812:
[----:B------:R-:W-:Y:S05]  /*ca40*/  BSYNC B0 ;  /* 0x0000000000007941 */ /* 0x000fea0003800000 */
.L_x_1811:
[----:B------:R-:W-:Y:S01]  /*ca50*/  ISETP.NE.AND P0, PT, RZ, UR21, PT ;  /* 0x00000015ff007c0c */ /* 0x000fe2000bf05270 */
[----:B------:R-:W-:Y:S01]  /*ca60*/  FADD.FTZ R18, R23, -UR24 ;  /* 0x8000001817127e21 */ /* 0x000fe20008010000 */
[----:B0-----:R-:W-:Y:S01]  /*ca70*/  HADD2.F32 R24, -RZ, R75.H0_H0 ;  /* 0x2000004bff187230 */ /* 0x001fe20000004100 */
        /* <DEDUP_REMOVED lines=25> */
.L_x_1813:
[----:B------:R-:W-:Y:S01]  /*cc10*/  LOP3.LUT P0, RZ, R3, 0x400, RZ, 0xc0, !PT ;  /* 0x0000040003ff7812 */ /* 0x000fe2000780c0ff */
[----:B------:R-:W-:-:S12]  /*cc20*/  BSSY B0, `(.L_x_1814) ;  /* 0x0000015000007945 */ /* 0x000fd80003800000 */
[----:B------:R-:W-:Y:S05]  /*cc30*/  @!P0 BRA `(.L_x_1815) ;  /* 0x0000013000008947 */ /* 0x000fea0003800000 */
[----:B--2---:R-:W-:Y:S02]  /*cc40*/  MOV R19, UR5 ;  /* 0x0000000500137c02 */ /* 0x004fe40008000f00 */
[----:B------:R-:W-:-:S03]  /*cc50*/  SHF.R.S32.HI R20, RZ, 0x1f, R124 ;  /* 0x0000001fff147819 */ /* 0x000fc6000001147c */
[----:B-1----:R-:W-:Y:S01]  /*cc60*/  FFMA.FTZ R18, R18, R19, UR6 ;  /* 0x0000000612127e23 */ /* 0x002fe20008010013 */
        /* <DEDUP_REMOVED lines=14> */
[----:B------:R-:W-:-:S05]  /*cd50*/  F2FP.PACK_AB R19, R18, R19 ;  /* 0x000000131213723e */ /* 0x000fca00000000ff */
[----:B------:R0:W-:Y:S02]  /*cd60*/  STG.E [R20.64], R19 ;  /* 0x0000001314007986 */ /* 0x0001e4000c101912 */
.L_x_1815:
[----:B------:R-:W-:Y:S05]  /*cd70*/  BSYNC B0 ;  /* 0x0000000000007941 */ /* 0x000fea0003800000 */
.L_x_1814:
[----:B------:R-:W-:Y:S01]  /*cd80*/  ISETP.NE.AND P0, PT, RZ, UR21, PT ;  /* 0x00000015ff007c0c */ /* 0x000fe2000bf05270 */
[----:B------:R-:W-:Y:S01]  /*cd90*/  FADD.FTZ R25, R23, -UR24 ;  /* 0x8000001817197e21 */ /* 0x000fe20008010000 */
        /* <DEDUP_REMOVED lines=26> */
.L_x_1816:
        /* <DEDUP_REMOVED lines=22> */
.L_x_1818:
[----:B------:R-:W-:Y:S05]  /*d0a0*/  BSYNC B0 ;  /* 0x0000000000007941 */ /* 0x000fea0003800000 */
.L_x_1817:
        /* <DEDUP_REMOVED lines=28> */
.L_x_1819:
        /* <DEDUP_REMOVED lines=22> */
.L_x_1821:
[----:B------:R-:W-:Y:S05]  /*d3d0*/  BSYNC B0 ;  /* 0x0000000000007941 */ /* 0x000fea0003800000 */
.L_x_1820:
        /* <DEDUP_REMOVED lines=28> */
.L_x_1822:
        /* <DEDUP_REMOVED lines=22> */
.L_x_1824:
[----:B------:R-:W-:Y:S05]  /*d700*/  BSYNC B0 ;  /* 0x0000000000007941 */ /* 0x000fea0003800000 */
.L_x_1823:
        /* <DEDUP_REMOVED lines=28> */
.L_x_1825:
        /* <DEDUP_REMOVED lines=22> */
.L_x_1827:
[----:B------:R-:W-:Y:S05]  /*da30*/  BSYNC B0 ;  /* 0x0000000000007941 */ /* 0x000fea0003800000 */
.L_x_1826:
        /* <DEDUP_REMOVED lines=28> */
.L_x_1828:
        /* <DEDUP_REMOVED lines=22> */
.L_x_1830:
[----:B------:R-:W-:Y:S05]  /*dd60*/  BSYNC B0 ;  /* 0x0000000000007941 */ /* 0x000fea0003800000 */
.L_x_1829:
        /* <DEDUP_REMOVED lines=28> */
.L_x_1831:
        /* <DEDUP_REMOVED lines=22> */
.L_x_1833:
[----:B------:R-:W-:Y:S05]  /*e090*/  BSYNC B0 ;  /* 0x0000000000007941 */ /* 0x000fea0003800000 */
.L_x_1832:
        /* <DEDUP_REMOVED lines=28> */
.L_x_1834:
        /* <DEDUP_REMOVED lines=22> */
.L_x_1836:
[----:B------:R-:W-:Y:S05]  /*e3c0*/  BSYNC B0 ;  /* 0x0000000000007941 */ /* 0x000fea0003800000 */
.L_x_1835:
        /* <DEDUP_REMOVED lines=28> */
.L_x_1837:
        /* <DEDUP_REMOVED lines=22> */
.L_x_1839:
[----:B------:R-:W-:Y:S05]  /*e6f0*/  BSYNC B0 ;  /* 0x0000000000007941 */ /* 0x000fea0003800000 */
.L_x_1838:
        /* <DEDUP_REMOVED lines=28> */
.L_x_1840:
        /* <DEDUP_REMOVED lines=21> */
.L_x_1842:
[----:B------:R-:W-:Y:S05]  /*ea10*/  BSYNC B0 ;  /* 0x0000000000007941 */ /* 0x000fea0003800000 */
.L_x_1841:
        /* <DEDUP_REMOVED lines=27> */
.L_x_1843:
        /* <DEDUP_REMOVED lines=21> */
.L_x_1845:
[----:B------:R-:W-:Y:S05]  /*ed20*/  BSYNC B0 ;  /* 0x0000000000007941 */ /* 0x000fea0003800000 */
.L_x_1844:
        /* <DEDUP_REMOVED lines=27> */
.L_x_1846:
        /* <DEDUP_REMOVED lines=21> */
.L_x_1848:
[----:B------:R-:W-:Y:S05]  /*f030*/  BSYNC B0 ;  /* 0x0000000000007941 */ /* 0x000fea0003800000 */
.L_x_1847:
        /* <DEDUP_REMOVED lines=27> */
.L_x_1849:
        /* <DEDUP_REMOVED lines=21> */
.L_x_1851:
[----:B------:R-:W-:Y:S05]  /*f340*/  BSYNC B0 ;  /* 0x0000000000007941 */ /* 0x000fea0003800000 */
.L_x_1850:
[----:B------:R-:W-:Y:S01]  /*f350*/  FADD.FTZ R18, R23, -UR24 ;  /* 0x8000001817127e21 */ /* 0x000fe20008010000 */
[----:B------:R-:W-:Y:S01]  /*f360*/  HADD2.F32 R23, -RZ, R4.H0_H0 ;  /* 0x20000004ff177230 */ /* 0x000fe20000004100 */
        /* <DEDUP_REMOVED lines=25> */
.L_x_1852:
[----:B------:R-:W-:Y:S01]  /*f500*/  BSSY B0, `(.L_x_1853) ;  /* 0x0000015000007945 */ /* 0x000fe20003800000 */
[----:B------:R-:W-:Y:S05]  /*f510*/  @!P1 BRA `(.L_x_1854) ;  /* 0x0000013000009947 */ /* 0x000fea0003800000 */
[----:B------:R-:W-:Y:S02]  /*f520*/  SHF.R.S32.HI R18, RZ, 0x1f, R111 ;  /* 0x0000001fff127819 */ /* 0x000fe4000001146f */
[----:B0-----:R-:W-:Y:S02]  /*f530*/  MOV R19, R43 ;  /* 0x0000002b00137202 */ /* 0x001fe40000000f00 */
[----:B--2---:R-:W-:Y:S01]  /*f540*/  MOV R26, UR5 ;  /* 0x00000005001a7c02 */ /* 0x004fe20008000f00 */
[----:B------:R-:W-:Y:S01]  /*f550*/  IMAD R20, R18, c[0x0][0x1d8], RZ ;  /* 0x0000760012147a24 */ /* 0x000fe200078e02ff */
[----:B------:R-:W-:-:S03]  /*f560*/  MOV R18, R44 ;  /* 0x0000002c00127202 */ /* 0x000fc60000000f00 */
[C---:B------:R-:W-:Y:S02]  /*f570*/  IMAD R21, R111.reuse, c[0x0][0x1dc], R20 ;  /* 0x000077006f157a24 */ /* 0x040fe400078e0214 */
[----:B------:R-:W-:-:S05]  /*f580*/  IMAD.WIDE.U32 R18, R111, c[0x0][0x1d8], R18 ;  /* 0x000076006f127a25 */ /* 0x000fca00078e0012 */
[----:B------:R-:W-:Y:S01]  /*f590*/  IADD3 R21, R19, R21, RZ ;  /* 0x0000001513157210 */ /* 0x000fe20007ffe0ff */
[----:B-1----:R-:W-:Y:S01]  /*f5a0*/  FFMA.FTZ R19, R65, R26, UR6 ;  /* 0x0000000641137e23 */ /* 0x002fe2000801001a */
        /* <DEDUP_REMOVED lines=8> */
[----:B------:R-:W-:-:S05]  /*f630*/  F2FP.PACK_AB R19, R18, R19 ;  /* 0x000000131213723e */ /* 0x000fca00000000ff */
[----:B------:R0:W-:Y:S02]  /*f640*/  STG.E [R20.64], R19 ;  /* 0x0000001314007986 */ /* 0x0001e4000c101912 */
.L_x_1854:
[----:B------:R-:W-:Y:S05]  /*f650*/  BSYNC B0 ;  /* 0x0000000000007941 */ /* 0x000fea0003800000 */
.L_x_1853:
        /* <DEDUP_REMOVED lines=27> */
.L_x_1855:
        /* <DEDUP_REMOVED lines=26> */
.L_x_1857:
[----:B------:R-:W-:Y:S05]  /*f9b0*/  BSYNC B0 ;  /* 0x0000000000007941 */ /* 0x000fea0003800000 */
.L_x_1856:
        /* <DEDUP_REMOVED lines=27> */
.L_x_1858:
        /* <DEDUP_REMOVED lines=8> */
[----:B------:R-:W-:Y:S02]  /*fbf0*/  MOV R5, R43 ;  /* 0x0000002b00057202 */ /* 0x000fe40000000f00 */
        /* <DEDUP_REMOVED lines=17> */
.L_x_1860:
[----:B------:R-:W-:Y:S05]  /*fd10*/  BSYNC B0 ;  /* 0x0000000000007941 */ /* 0x000fea0003800000 */
.L_x_1859:
        /* <DEDUP_REMOVED lines=27> */
.L_x_1861:
        /* <DEDUP_REMOVED lines=26> */
.L_x_1863:
[----:B------:R-:W-:Y:S05]  /*10070*/  BSYNC B0 ;  /* 0x0000000000007941 */ /* 0x000fea0003800000 */
.L_x_1862:
        /* <DEDUP_REMOVED lines=27> */
.L_x_1864:
        /* <DEDUP_REMOVED lines=26> */
.L_x_1866:
[----:B------:R-:W-:Y:S05]  /*103d0*/  BSYNC B0 ;  /* 0x0000000000007941 */ /* 0x000fea0003800000 */
.L_x_1865:
        /* <DEDUP_REMOVED lines=27> */
.L_x_1867:
        /* <DEDUP_REMOVED lines=26> */
.L_x_1869:
[----:B------:R-:W-:Y:S05]  /*10730*/  BSYNC B0 ;  /* 0x0000000000007941 */ /* 0x000fea0003800000 */
.L_x_1868:
        /* <DEDUP_REMOVED lines=27> */
.L_x_1870:
        /* <DEDUP_REMOVED lines=28> */
.L_x_1872:
[----:B------:R-:W-:Y:S05]  /*10ab0*/  BSYNC B0 ;  /* 0x0000000000007941 */ /* 0x000fea0003800000 */
.L_x_1871:
        /* <DEDUP_REMOVED lines=23> */
.L_x_1873:
        /* <DEDUP_REMOVED lines=23> */
.L_x_1875:
[----:B------:R-:W-:Y:S05]  /*10da0*/  BSYNC B0 ;  /* 0x0000000000007941 */ /* 0x000fea0003800000 */
.L_x_1874:
[----:B--2---:R-:W-:Y:S02]  /*10db0*/  ULDC UR5, c[0x0][0x10] ;  /* 0x0000040000057ab9 */ /* 0x004fe40000000800 */
[----:B------:R-:W-:Y:S02]  /*10dc0*/  UIADD3 UR9, UR9, UR5, URZ ;  /* 0x0000000509097290 */ /* 0x000fe4000fffe03f */
[----:B------:R-:W-:Y:S02]  /*10dd0*/  UIADD3 UR4, UR4, 0x1, URZ ;  /* 0x0000000104047890 */ /* 0x000fe4000fffe03f */
[----:B------:R-:W-:-:S06]  /*10de0*/  UISETP.GE.AND UP0, UPT, UR9, UR8, UPT ;  /* 0x000000080900728c */ /* 0x000fcc000bf06270 */
[----:B------:R-:W-:-:S13]  /*10df0*/  PLOP3.LUT P0, PT, PT, PT, UP0, 0x40, 0x0 ;  /* 0x000000000000781c */ /* 0x000fda0003f0e808 */
[----:B------:R-:W-:Y:S01]  /*10e00*/  @!P0 CALL.REL.NOINC `(.L_x_1729) ;  /* 0x0000001000008944 */ /* 0x000fe20003c00000 */
[----:B------:R-:W-:Y:S05]  /*10e10*/  BRA `(.L_x_1876) ;  /* 0xfffefdc000007947 */ /* 0x000fea000383ffff */
.L_x_1729:
        /* <DEDUP_REMOVED lines=18> */
.L_x_1878:
[----:B------:R-:W-:Y:S05]  /*10f40*/  BSYNC B0 ;  /* 0x0000000000007941 */ /* 0x000fea0003800000 */
.L_x_1877:
        /* <DEDUP_REMOVED lines=11> */
.L_x_1880:
[----:B------:R-:W2:Y:S01]  /*11000*/  LDG.E.STRONG.GPU R5, [R2.64] ;  /* 0x0000001202057981 */ /* 0x000ea2000c1ef900 */
[----:B------:R-:W-:Y:S01]  /*11010*/  YIELD ;  /* 0x0000000000007946 */ /* 0x000fe20003800000 */
[----:B--2---:R-:W-:Y:S01]  /*11020*/  ISETP.NE.AND P0, PT, R5, R4, PT ;  /* 0x000000040500720c */ /* 0x004fe20003f05270 */
[----:B------:R-:W-:-:S12]  /*11030*/  CCTL.IVALL ;  /* 0x00000000ff00798f */ /* 0x000fd80002000000 */
[----:B------:R-:W-:Y:S05]  /*11040*/  @P0 BRA `(.L_x_1880) ;  /* 0xffffffb000000947 */ /* 0x000fea000383ffff */
.L_x_1879:
        /* <DEDUP_REMOVED lines=25> */
.L_x_1881:
        /* <DEDUP_REMOVED lines=26> */
.L_x_1882:
        /* <DEDUP_REMOVED lines=16> */
.L_x_5633:


//--------------------- .text._Z35group_norm_nhwc_bwd_one_pass_kernelI11Fp16IOBf16WLi512ELi120ELi480EEv26Group_norm_nhwc_bwd_params --------------------------
	.section	.text._Z35group_norm_nhwc_bwd_one_pass_kernelI11Fp16IOBf16WLi512ELi120ELi480EEv26Group_norm_nhwc_bwd_params,"ax",@progbits
	.sectioninfo	@"SHI_REGISTERS=128"
	.align	128
        .global         _Z35group_norm_nhwc_bwd_one_pass_kernelI11Fp16IOBf16WLi512ELi120ELi480EEv26Group_norm_nhwc_bwd_params
        .type           _Z35group_norm_nhwc_bwd_one_pass_kernelI11Fp16IOBf16WLi512ELi120ELi480EEv26Group_norm_nhwc_bwd_params,@function
        .size           _Z35group_norm_nhwc_bwd_one_pass_kernelI11Fp16IOBf16WLi512ELi120ELi480EEv26Group_norm_nhwc_bwd_params,(.L_x_5634 - _Z35group_norm_nhwc_bwd_one_pass_kernelI11Fp16IOBf16WLi512ELi120ELi480EEv26Group_norm_nhwc_bwd_params)
        .other          _Z35group_norm_nhwc_bwd_one_pass_kernelI11Fp16IOBf16WLi512ELi120ELi480EEv26Group_norm_nhwc_bwd_params,@"STO_CUDA_ENTRY STV_DEFAULT"
_Z35group_norm_nhwc_bwd_one_pass_kernelI11Fp16IOBf16WLi512ELi120ELi480EEv26Group_norm_nhwc_bwd_params:
.text._Z35group_norm_nhwc_bwd_one_pass_kernelI11Fp16IOBf16WLi512ELi120ELi480EEv26Group_norm_nhwc_bwd_params:
        /* <DEDUP_REMOVED lines=41> */
.L_x_1969:
        /* <DEDUP_REMOVED lines=1356> */
[----:B------:R0:W-:Y:S02]  /*5750*/  STL [R1+0x4f8], R101 ;  /* 0x0004f86501007387 */ /* 0x0001e40000100800 */
[----:B------:R-:W-:Y:S02]  /*5760*/  ISETP.GE.OR.EX P2, PT, R18, c[0x0][0x1e4], P1, P0 ;  /* 0x0000790012007a0c */ /* 0x000fe40000f46700 */
[----:B------:R-:W-:Y:S01]  /*5770*/  LOP3.LUT P0, RZ, R3, 0x4000, RZ, 0xc0, !PT ;  /* 0x0000400003ff7812 */ /* 0x000fe2000780c0ff */
[----:B0-----:R-:W2:-:S12]  /*5780*/  LDL.LU R101, [R1+0x2f4] ;  /* 0x0002f40001657983 */ /* 0x001e980000300800 */
        /* <DEDUP_REMOVED lines=310> */
[----:B------:R-:W-:-:S03]  /*6af0*/  HFMA2.MMA R34, -RZ, RZ, 0, 0 ;  /* 0x00000000ff227435 */ /* 0x000fc600000001ff */
[----:B------:R-:W-:Y:S01]  /*6b00*/  @!P0 PRMT R116, R35, 0x7610, R116 ;  /* 0x0000761023748816 */ /* 0x000fe20000000074 */
[----:B0-----:R-:W3:Y:S01]  /*6b10*/  LDL.LU R117, [R1+0x2e0] ;  /* 0x0002e00001757983 */ /* 0x001ee20000300800 */
[----:B------:R-:W-:Y:S02]  /*6b20*/  @!P1 PRMT R109, R113, 0x7610, R109 ;  /* 0x00007610716d9816 */ /* 0x000fe4000000006d */
[----:B------:R-:W-:Y:S01]  /*6b30*/  @!P0 PRMT R107, R123, 0x7610, R107 ;  /* 0x000076107b6b8816 */ /* 0x000fe2000000006b */
[----:B------:R0:W-:Y:S01]  /*6b40*/  STL.S16 [R1+0x26e], R116 ;  /* 0x00026e7401007387 */ /* 0x0001e20000100600 */
[----:B------:R-:W-:Y:S02]  /*6b50*/  @!P0 SHF.R.U32.HI R35, RZ, 0x10, R111 ;  /* 0x00000010ff238819 */ /* 0x000fe4000001166f */
[----:B----4-:R-:W-:Y:S01]  /*6b60*/  PRMT R119, RZ, 0x7610, R119 ;  /* 0x00007610ff777816 */ /* 0x010fe20000000077 */
[----:B------:R4:W-:Y:S04]  /*6b70*/  @!P1 STL.S16 [R1+0x25e], R109 ;  /* 0x00025e6d01009387 */ /* 0x0009e80000100600 */
[----:B------:R1:W5:Y:S04]  /*6b80*/  @!P2 LDG.E R34, [R38.64] ;  /* 0x0000000e2622a981 */ /* 0x000368000c1e1900 */
[----:B0-----:R-:W5:Y:S01]  /*6b90*/  LDL.LU R116, [R1+0x2d4] ;  /* 0x0002d40001747983 */ /* 0x001f620000300800 */
[----:B------:R-:W-:-:S03]  /*6ba0*/  @!P0 PRMT R119, R35, 0x7610, R119 ;  /* 0x0000761023778816 */ /* 0x000fc60000000077 */
[----:B----4-:R-:W4:Y:S04]  /*6bb0*/  LDL.LU R109, [R1+0x2e8] ;  /* 0x0002e800016d7983 */ /* 0x010f280000300800 */
[----:B------:R0:W-:Y:S04]  /*6bc0*/  @!P0 STL.S16 [R1+0x258], R107 ;  /* 0x0002586b01008387 */ /* 0x0001e80000100600 */
[----:B------:R1:W-:Y:S04]  /*6bd0*/  STL.S16 [R1+0x26c], R119 ;  /* 0x00026c7701007387 */ /* 0x0003e80000100600 */
[----:B0-----:R-:W5:Y:S04]  /*6be0*/  LDL.LU R107, [R1+0x2dc] ;  /* 0x0002dc00016b7983 */ /* 0x001f680000300800 */
[----:B-1----:R-:W5:Y:S01]  /*6bf0*/  LDL.LU R119, [R1+0x55c] ;  /* 0x00055c0001777983 */ /* 0x002f620000300800 */
[----:B--2---:R-:W-:-:S04]  /*6c00*/  PRMT R125, RZ, 0x7610, R125 ;  /* 0x00007610ff7d7816 */ /* 0x004fc8000000007d */
[----:B------:R-:W-:Y:S01]  /*6c10*/  PRMT R39, R125, 0x7610, R39 ;  /* 0x000076107d277816 */ /* 0x000fe20000000027 */
        /* <DEDUP_REMOVED lines=13> */
[----:B0-----:R-:W-:-:S03]  /*6cf0*/  PRMT R112, RZ, 0x7610, R112 ;  /* 0x00007610ff707816 */ /* 0x001fc60000000070 */
[----:B------:R-:W-:Y:S01]  /*6d00*/  STL [R1+0x470], R110 ;  /* 0x0004706e01007387 */ /* 0x000fe20000100800 */
[----:B-1----:R-:W-:-:S03]  /*6d10*/  @!P2 SHF.R.U32.HI R33, RZ, 0x10, R117 ;  /* 0x00000010ff21a819 */ /* 0x002fc60000011675 */
[----:B------:R-:W-:Y:S01]  /*6d20*/  STL [R1+0x47c], R110 ;  /* 0x00047c6e01007387 */ /* 0x000fe20000100800 */
[----:B------:R-:W-:-:S03]  /*6d30*/  @!P2 PRMT R112, R33, 0x7610, R112 ;  /* 0x000076102170a816 */ /* 0x000fc60000000070 */
[----:B------:R0:W-:Y:S04]  /*6d40*/  STL [R1+0x48c], R110 ;  /* 0x00048c6e01007387 */ /* 0x0001e80000100800 */
[----:B------:R5:W-:Y:S01]  /*6d50*/  @!P2 STL.S16 [R1+0x244], R37 ;  /* 0x000244250100a387 */ /* 0x000be20000100600 */
[----:B----4-:R-:W-:Y:S02]  /*6d60*/  @!P2 SHF.R.U32.HI R33, RZ, 0x10, R109 ;  /* 0x00000010ff21a819 */ /* 0x010fe4000001166d */
[----:B0-----:R-:W-:Y:S01]  /*6d70*/  PRMT R110, RZ, 0x7610, R110 ;  /* 0x00007610ff6e7816 */ /* 0x001fe2000000006e */
[----:B------:R-:W-:Y:S01]  /*6d80*/  STL [R1+0x440], R106 ;  /* 0x0004406a01007387 */ /* 0x000fe20000100800 */
[----:B-----5:R-:W-:-:S03]  /*6d90*/  @!P1 SHF.R.U32.HI R37, RZ, 0x10, R116 ;  /* 0x00000010ff259819 */ /* 0x020fc60000011674 */
[----:B------:R-:W-:Y:S01]  /*6da0*/  STL [R1+0x44c], R106 ;  /* 0x00044c6a01007387 */ /* 0x000fe20000100800 */
[----:B------:R-:W-:Y:S01]  /*6db0*/  HFMA2.MMA R32, -RZ, RZ, 0, 0 ;  /* 0x00000000ff207435 */ /* 0x000fe200000001ff */
[----:B------:R-:W-:Y:S02]  /*6dc0*/  @!P1 PRMT R110, R37, 0x7610, R110 ;  /* 0x00007610256e9816 */ /* 0x000fe4000000006e */
[----:B------:R-:W-:Y:S01]  /*6dd0*/  STL [R1+0x45c], R106 ;  /* 0x00045c6a01007387 */ /* 0x000fe20000100800 */
[----:B------:R-:W-:-:S03]  /*6de0*/  @!P1 SHF.R.U32.HI R37, RZ, 0x10, R107 ;  /* 0x00000010ff259819 */ /* 0x000fc6000001166b */
[----:B------:R0:W-:Y:S04]  /*6df0*/  STL [R1+0x510], R106 ;  /* 0x0005106a01007387 */ /* 0x0001e80000100800 */
[----:B------:R-:W-:Y:S04]  /*6e00*/  STL [R1+0x458], R108 ;  /* 0x0004586c01007387 */ /* 0x000fe80000100800 */
[----:B------:R-:W-:Y:S01]  /*6e10*/  STL [R1+0x464], R108 ;  /* 0x0004646c01007387 */ /* 0x000fe20000100800 */
[----:B0-----:R-:W-:-:S03]  /*6e20*/  PRMT R106, RZ, 0x7610, R106 ;  /* 0x00007610ff6a7816 */ /* 0x001fc6000000006a */
[----:B------:R0:W-:Y:S04]  /*6e30*/  STL [R1+0x474], R108 ;  /* 0x0004746c01007387 */ /* 0x0001e80000100800 */
[----:B------:R1:W-:Y:S01]  /*6e40*/  STL.S16 [R1+0x250], R112 ;  /* 0x0002507001007387 */ /* 0x0003e20000100600 */
[----:B------:R-:W-:Y:S02]  /*6e50*/  @!P2 PRMT R106, R33, 0x7610, R106 ;  /* 0x00007610216aa816 */ /* 0x000fe4000000006a */
[----:B------:R-:W-:Y:S01]  /*6e60*/  @!P2 PRMT R36, R109, 0x7610, R36 ;  /* 0x000076106d24a816 */ /* 0x000fe20000000024 */
[----:B------:R-:W-:Y:S01]  /*6e70*/  STL [R1+0x4b0], R118 ;  /* 0x0004b07601007387 */ /* 0x000fe20000100800 */
[----:B0-----:R-:W-:Y:S02]  /*6e80*/  PRMT R108, RZ, 0x7610, R108 ;  /* 0x00007610ff6c7816 */ /* 0x001fe4000000006c */
[----:B------:R-:W-:Y:S01]  /*6e90*/  PRMT R119, RZ, 0x7610, R119 ;  /* 0x00007610ff777816 */ /* 0x000fe20000000077 */
[----:B------:R-:W-:Y:S01]  /*6ea0*/  STL [R1+0x4bc], R118 ;  /* 0x0004bc7601007387 */ /* 0x000fe20000100800 */
[----:B------:R-:W-:-:S03]  /*6eb0*/  @!P1 PRMT R108, R37, 0x7610, R108 ;  /* 0x00007610256c9816 */ /* 0x000fc6000000006c */
[----:B-1----:R-:W4:Y:S04]  /*6ec0*/  LDL.LU R112, [R1+0x2d0] ;  /* 0x0002d00001707983 */ /* 0x002f280000300800 */
[----:B------:R0:W-:Y:S04]  /*6ed0*/  STL.S16 [R1+0x272], R110 ;  /* 0x0002726e01007387 */ /* 0x0001e80000100600 */
[----:B------:R1:W-:Y:S04]  /*6ee0*/  STL.S16 [R1+0x270], R106 ;  /* 0x0002706a01007387 */ /* 0x0003e80000100600 */
[----:B------:R-:W-:Y:S04]  /*6ef0*/  STL [R1+0x4d8], R118 ;  /* 0x0004d87601007387 */ /* 0x000fe80000100800 */
[----:B0-----:R-:W5:Y:S04]  /*6f00*/  LDL.LU R110, [R1+0x2c0] ;  /* 0x0002c000016e7983 */ /* 0x001f680000300800 */
        /* <DEDUP_REMOVED lines=58> */
[----:B-1----:R-:W2:Y:S04]  /*72b0*/  LDL.LU R106, [R1+0x2d8] ;  /* 0x0002d800016a7983 */ /* 0x002ea80000300800 */
[----:B------:R-:W-:Y:S04]  /*72c0*/  @!P2 STL.S16 [R1+0x252], R36 ;  /* 0x000252240100a387 */ /* 0x000fe80000100600 */
[----:B0-----:R-:W2:Y:S04]  /*72d0*/  LDL.LU R125, [R1+0x2c8] ;  /* 0x0002c800017d7983 */ /* 0x001ea80000300800 */
[----:B------:R0:W-:Y:S04]  /*72e0*/  STL.S16 [R1+0x274], R108 ;  /* 0x0002746c01007387 */ /* 0x0001e80000100600 */
[----:B------:R1:W3:Y:S04]  /*72f0*/  @!P3 LDG.E R32, [R40.64] ;  /* 0x0000000e2820b981 */ /* 0x0002e8000c1e1900 */
[----:B0-----:R-:W3:Y:S04]  /*7300*/  LDL.LU R108, [R1+0x2bc] ;  /* 0x0002bc00016c7983 */ /* 0x001ee80000300800 */
[----:B------:R0:W-:Y:S01]  /*7310*/  STL.S16 [R1+0x238], R119 ;  /* 0x0002387701007387 */ /* 0x0001e20000100600 */
[----:B-1----:R-:W-:-:S03]  /*7320*/  PRMT R41, R119, 0x7610, R41 ;  /* 0x0000761077297816 */ /* 0x002fc60000000029 */
[----:B0-----:R-:W3:Y:S01]  /*7330*/  LDL.LU R119, [R1+0x548] ;  /* 0x0005480001777983 */ /* 0x001ee20000300800 */
[----:B------:R-:W-:Y:S02]  /*7340*/  LOP3.LUT P0, RZ, R122, 0x100000, RZ, 0xc0, !PT ;  /* 0x001000007aff7812 */ /* 0x000fe4000780c0ff */
[----:B------:R-:W-:-:S04]  /*7350*/  LOP3.LUT R2, R2, 0xfffffffe, RZ, 0xc0, !PT ;  /* 0xfffffffe02027812 */ /* 0x000fc800078ec0ff */
[----:B------:R-:W-:Y:S02]  /*7360*/  @P3 LOP3.LUT R2, R2, 0x1, RZ, 0xfc, !PT ;  /* 0x0000000102023812 */ /* 0x000fe400078efcff */
[----:B------:R-:W-:Y:S02]  /*7370*/  LOP3.LUT P3, RZ, R122, 0x80000, RZ, 0xc0, !PT ;  /* 0x000800007aff7812 */ /* 0x000fe4000786c0ff */
[----:B------:R-:W-:Y:S02]  /*7380*/  @!P1 PRMT R39, R116, 0x7610, R39 ;  /* 0x0000761074279816 */ /* 0x000fe40000000027 */
[----:B------:R-:W-:Y:S02]  /*7390*/  PRMT R100, RZ, 0x7610, R100 ;  /* 0x00007610ff647816 */ /* 0x000fe40000000064 */
[----:B----4-:R-:W-:-:S05]  /*73a0*/  @!P0 PRMT R41, R112, 0x7610, R41 ;  /* 0x0000761070298816 */ /* 0x010fca0000000029 */
[----:B------:R5:W-:Y:S01]  /*73b0*/  @!P0 STL.S16 [R1+0x238], R41 ;  /* 0x0002382901008387 */ /* 0x000be20000100600 */
[----:B------:R-:W-:-:S03]  /*73c0*/  PRMT R115, RZ, 0x7610, R115 ;  /* 0x00007610ff737816 */ /* 0x000fc60000000073 */
[----:B------:R0:W-:Y:S01]  /*73d0*/  @!P1 STL.S16 [R1+0x23e], R39 ;  /* 0x00023e2701009387 */ /* 0x0001e20000100600 */
[----:B-----5:R-:W-:Y:S02]  /*73e0*/  @!P3 SHF.R.U32.HI R41, RZ, 0x10, R110 ;  /* 0x00000010ff29b819 */ /* 0x020fe4000001166e */
[----:B0-----:R-:W-:Y:S02]  /*73f0*/  @!P0 SHF.R.U32.HI R39, RZ, 0x10, R112 ;  /* 0x00000010ff278819 */ /* 0x001fe40000011670 */
[----:B------:R-:W-:Y:S02]  /*7400*/  @!P3 PRMT R100, R41, 0x7610, R100 ;  /* 0x000076102964b816 */ /* 0x000fe40000000064 */
[----:B------:R-:W-:Y:S02]  /*7410*/  PRMT R118, RZ, 0x7610, R118 ;  /* 0x00007610ff767816 */ /* 0x000fe40000000076 */
[----:B------:R-:W-:Y:S01]  /*7420*/  @!P0 PRMT R115, R39, 0x7610, R115 ;  /* 0x0000761027738816 */ /* 0x000fe20000000073 */
[----:B------:R-:W-:Y:S01]  /*7430*/  STL.S16 [R1+0x234], RZ ;  /* 0x000234ff01007387 */ /* 0x000fe20000100600 */
[----:B------:R-:W-:-:S03]  /*7440*/  PRMT R40, R118, 0x7610, R40 ;  /* 0x0000761076287816 */ /* 0x000fc60000000028 */
[----:B------:R0:W-:Y:S04]  /*7450*/  STL.S16 [R1+0x23c], R118 ;  /* 0x00023c7601007387 */ /* 0x0001e80000100600 */
[----:B------:R1:W-:Y:S04]  /*7460*/  STL.S16 [R1+0x23a], R115 ;  /* 0x00023a7301007387 */ /* 0x0003e80000100600 */
[----:B0-----:R-:W4:Y:S04]  /*7470*/  LDL.LU.S16 R118, [R1+0x234] ;  /* 0x0002340001767983 */ /* 0x001f280000300600 */
[----:B-1----:R-:W5:Y:S01]  /*7480*/  LDL.LU R115, [R1+0x2c4] ;  /* 0x0002c40001737983 */ /* 0x002f620000300800 */
[----:B--2---:R-:W-:-:S02]  /*7490*/  @!P3 SHF.R.U32.HI R41, RZ, 0x10, R125 ;  /* 0x00000010ff29b819 */ /* 0x004fc4000001167d */
[----:B---3--:R-:W-:-:S04]  /*74a0*/  PRMT R119, RZ, 0x7610, R119 ;  /* 0x00007610ff777816 */ /* 0x008fc80000000077 */
        /* <DEDUP_REMOVED lines=10> */
[----:B------:R-:W-:-:S04]  /*7550*/  @!P1 SHF.R.U32.HI R41, RZ, 0x10, R108 ;  /* 0x00000010ff299819 */ /* 0x000fc8000001166c */
[----:B------:R-:W-:Y:S01]  /*7560*/  @!P1 PRMT R103, R41, 0x7610, R103 ;  /* 0x0000761029679816 */ /* 0x000fe20000000067 */
[----:B------:R0:W-:Y:S04]  /*7570*/  STL.S16 [R1+0x276], R105 ;  /* 0x0002766901007387 */ /* 0x0001e80000100600 */
[----:B------:R1:W-:Y:S04]  /*7580*/  STL.S16 [R1+0x232], R100 ;  /* 0x0002326401007387 */ /* 0x0003e80000100600 */
[----:B0-----:R-:W3:Y:S04]  /*7590*/  LDL.LU R105, [R1+0x2b0] ;  /* 0x0002b00001697983 */ /* 0x001ee80000300800 */
[----:B-1----:R-:W3:Y:S01]  /*75a0*/  LDL.LU R100, [R1+0x2b8] ;  /* 0x0002b80001647983 */ /* 0x002ee20000300800 */
[----:B----4-:R-:W-:-:S02]  /*75b0*/  @!P3 PRMT R118, R125, 0x7610, R118 ;  /* 0x000076107d76b816 */ /* 0x010fc40000000076 */
[----:B-----5:R-:W-:-:S03]  /*75c0*/  @!P1 SHF.R.U32.HI R41, RZ, 0x10, R115 ;  /* 0x00000010ff299819 */ /* 0x020fc60000011673 */
[----:B------:R0:W-:Y:S04]  /*75d0*/  @!P3 STL.S16 [R1+0x234], R118 ;  /* 0x000234760100b387 */ /* 0x0001e80000100600 */
[----:B0-----:R-:W4:Y:S01]  /*75e0*/  LDL.LU R118, [R1+0x540] ;  /* 0x0005400001767983 */ /* 0x001f220000300800 */
        /* <DEDUP_REMOVED lines=11> */
[----:B-1----:R-:W5:Y:S01]  /*76a0*/  LDL.LU R114, [R1+0x538] ;  /* 0x0005380001727983 */ /* 0x002f620000300800 */
[----:B----4-:R-:W-:-:S04]  /*76b0*/  PRMT R118, RZ, 0x7610, R118 ;  /* 0x00007610ff767816 */ /* 0x010fc80000000076 */
[----:B------:R-:W-:Y:S02]  /*76c0*/  @!P0 PRMT R118, R41, 0x7610, R118 ;  /* 0x0000761029768816 */ /* 0x000fe40000000076 */
[----:B------:R-:W-:Y:S01]  /*76d0*/  @!P0 SHF.R.U32.HI R41, RZ, 0x10, R100 ;  /* 0x00000010ff298819 */ /* 0x000fe20000011664 */
[----:B------:R0:W-:Y:S04]  /*76e0*/  STL.S16 [R1+0x278], R103 ;  /* 0x0002786701007387 */ /* 0x0001e80000100600 */
[----:B0-----:R-:W4:Y:S01]  /*76f0*/  LDL.LU R103, [R1+0x2b4] ;  /* 0x0002b40001677983 */ /* 0x001f220000300800 */
[----:B--2---:R-:W-:-:S04]  /*7700*/  PRMT R119, RZ, 0x7610, R119 ;  /* 0x00007610ff777816 */ /* 0x004fc80000000077 */
[----:B------:R-:W-:-:S05]  /*7710*/  @!P0 PRMT R119, R41, 0x7610, R119 ;  /* 0x0000761029778816 */ /* 0x000fca0000000077 */
[----:B------:R0:W-:Y:S04]  /*7720*/  STL.S16 [R1+0x27e], R119 ;  /* 0x00027e7701007387 */ /* 0x0001e80000100600 */
[----:B0-----:R-:W2:Y:S01]  /*7730*/  LDL.LU R119, [R1+0x534] ;  /* 0x0005340001777983 */ /* 0x001ea20000300800 */
[----:B------:R-:W-:Y:S02]  /*7740*/  LOP3.LUT P2, RZ, R122, 0x10000, RZ, 0xc0, !PT ;  /* 0x000100007aff7812 */ /* 0x000fe4000784c0ff */
[----:B-----5:R-:W-:-:S11]  /*7750*/  PRMT R114, RZ, 0x7610, R114 ;  /* 0x00007610ff727816 */ /* 0x020fd60000000072 */
[----:B---3--:R-:W-:-:S04]  /*7760*/  @!P2 SHF.R.U32.HI R41, RZ, 0x10, R101 ;  /* 0x00000010ff29a819 */ /* 0x008fc80000011665 */
[----:B------:R-:W-:Y:S01]  /*7770*/  @!P2 PRMT R114, R41, 0x7610, R114 ;  /* 0x000076102972a816 */ /* 0x000fe20000000072 */
[----:B------:R0:W-:Y:S04]  /*7780*/  STL [R1+0x14], R124 ;  /* 0x0000147c01007387 */ /* 0x0001e80000100800 */
[----:B------:R1:W-:Y:S04]  /*7790*/  STL.S16 [R1+0x27c], R118 ;  /* 0x00027c7601007387 */ /* 0x0003e80000100600 */
[----:B0-----:R-:W3:Y:S04]  /*77a0*/  LDL.LU R124, [R1+0x2a0] ;  /* 0x0002a000017c7983 */ /* 0x001ee80000300800 */
[----:B------:R0:W-:Y:S01]  /*77b0*/  STL [R1+0x114], R113 ;  /* 0x0001147101007387 */ /* 0x0001e20000100800 */
[----:B----4-:R-:W-:-:S03]  /*77c0*/  @!P2 SHF.R.U32.HI R41, RZ, 0x10, R103 ;  /* 0x00000010ff29a819 */ /* 0x010fc60000011667 */
[----:B-1----:R-:W4:Y:S04]  /*77d0*/  LDL.LU R118, [R1+0x2a8] ;  /* 0x0002a80001767983 */ /* 0x002f280000300800 */
[----:B0-----:R-:W5:Y:S01]  /*77e0*/  LDL.LU R113, [R1+0x530] ;  /* 0x0005300001717983 */ /* 0x001f620000300800 */
[----:B--2---:R-:W-:-:S04]  /*77f0*/  PRMT R119, RZ, 0x7610, R119 ;  /* 0x00007610ff777816 */ /* 0x004fc80000000077 */
[----:B------:R-:W-:-:S05]  /*7800*/  @!P2 PRMT R119, R41, 0x7610, R119 ;  /* 0x000076102977a816 */ /* 0x000fca0000000077 */
[----:B------:R0:W-:Y:S04]  /*7810*/  STL.S16 [R1+0x282], R119 ;  /* 0x0002827701007387 */ /* 0x0001e80000100600 */
[----:B0-----:R-:W2:Y:S01]  /*7820*/  LDL.LU R119, [R1+0x52c] ;  /* 0x00052c0001777983 */ /* 0x001ea20000300800 */
[----:B------:R-:W-:-:S06]  /*7830*/  MOV R37, RZ ;  /* 0x000000ff00257202 */ /* 0x000fcc0000000f00 */
[----:B------:R0:W4:Y:S02]  /*7840*/  @!P5 LDG.E R37, [R44.64] ;  /* 0x0000000e2c25d981 */ /* 0x000124000c1e1900 */
[----:B0-----:R-:W-:-:S04]  /*7850*/  PRMT R45, RZ, 0x7610, R45 ;  /* 0x00007610ff2d7816 */ /* 0x001fc8000000002d */
[----:B------:R-:W-:Y:S02]  /*7860*/  @!P3 PRMT R45, R110, 0x7610, R45 ;  /* 0x000076106e2db816 */ /* 0x000fe4000000002d */
[----:B------:R-:W-:Y:S02]  /*7870*/  LOP3.LUT P3, RZ, R122, 0x8000, RZ, 0xc0, !PT ;  /* 0x000080007aff7812 */ /* 0x000fe4000786c0ff */
[----:B-----5:R-:W-:-:S11]  /*7880*/  PRMT R113, RZ, 0x7610, R113 ;  /* 0x00007610ff717816 */ /* 0x020fd60000000071 */
[----:B---3--:R-:W-:Y:S01]  /*7890*/  @!P3 SHF.R.U32.HI R41, RZ, 0x10, R124 ;  /* 0x00000010ff29b819 */ /* 0x008fe2000001167c */
[----:B------:R0:W-:Y:S04]  /*78a0*/  STL [R1+0x18], R123 ;  /* 0x0000187b01007387 */ /* 0x0001e80000100800 */
[----:B------:R1:W-:Y:S04]  /*78b0*/  STL.S16 [R1+0x280], R114 ;  /* 0x0002807201007387 */ /* 0x0003e80000100600 */
[----:B0-----:R-:W3:Y:S04]  /*78c0*/  LDL.LU R123, [R1+0x29c] ;  /* 0x00029c00017b7983 */ /* 0x001ee80000300800 */
[----:B------:R0:W-:Y:S04]  /*78d0*/  STL [R1+0x118], R111 ;  /* 0x0001186f01007387 */ /* 0x0001e80000100800 */
[----:B-1----:R-:W5:Y:S04]  /*78e0*/  LDL.LU R114, [R1+0x2a4] ;  /* 0x0002a40001727983 */ /* 0x002f680000300800 */
[----:B0-----:R-:W3:Y:S01]  /*78f0*/  LDL.LU R111, [R1+0x528] ;  /* 0x00052800016f7983 */ /* 0x001ee20000300800 */
[----:B--2---:R-:W-:-:S04]  /*7900*/  PRMT R119, RZ, 0x7610, R119 ;  /* 0x00007610ff777816 */ /* 0x004fc80000000077 */
[----:B------:R-:W-:Y:S02]  /*7910*/  @!P3 PRMT R119, R41, 0x7610, R119 ;  /* 0x000076102977b816 */ /* 0x000fe40000000077 */
[----:B----4-:R-:W-:-:S04]  /*7920*/  @!P3 SHF.R.U32.HI R41, RZ, 0x10, R118 ;  /* 0x00000010ff29b819 */ /* 0x010fc80000011676 */
[----:B------:R-:W-:-:S05]  /*7930*/  @!P3 PRMT R113, R41, 0x7610, R113 ;  /* 0x000076102971b816 */ /* 0x000fca0000000071 */
[----:B------:R0:W-:Y:S04]  /*7940*/  STL.S16 [R1+0x286], R113 ;  /* 0x0002867101007387 */ /* 0x0001e80000100600 */
[----:B0-----:R-:W2:Y:S01]  /*7950*/  LDL.LU R113, [R1+0x524] ;  /* 0x0005240001717983 */ /* 0x001ea20000300800 */
[----:B------:R-:W-:Y:S02]  /*7960*/  MOV R39, RZ ;  /* 0x000000ff00277202 */ /* 0x000fe40000000f00 */
[----:B------:R-:W-:-:S04]  /*7970*/  PRMT R45, R45, 0x5410, RZ ;  /* 0x000054102d2d7816 */ /* 0x000fc800000000ff */
[----:B------:R0:W4:Y:S01]  /*7980*/  @!P6 LDG.E R39, [R48.64] ;  /* 0x0000000e3027e981 */ /* 0x000122000c1e1900 */
[----:B------:R-:W-:Y:S02]  /*7990*/  @!P1 PRMT R45, R45, 0x5410, R108 ;  /* 0x000054102d2d9816 */ /* 0x000fe4000000006c */
        /* <DEDUP_REMOVED lines=31> */
[----:B0-----:R-:W4:Y:S01]  /*7b90*/  LDL.LU R107, [R1+0x518] ;  /* 0x00051800016b7983 */ /* 0x001f220000300800 */
[----:B--2---:R-:W-:-:S04]  /*7ba0*/  PRMT R111, RZ, 0x7610, R111 ;  /* 0x00007610ff6f7816 */ /* 0x004fc8000000006f */
[----:B------:R-:W-:Y:S02]  /*7bb0*/  @!P0 PRMT R111, R41, 0x7610, R111 ;  /* 0x00007610296f8816 */ /* 0x000fe4000000006f */
[----:B------:R-:W-:-:S04]  /*7bc0*/  @!P0 SHF.R.U32.HI R41, RZ, 0x10, R119 ;  /* 0x00000010ff298819 */ /* 0x000fc80000011677 */
        /* <DEDUP_REMOVED lines=11> */
[----:B----4-:R-:W-:Y:S01]  /*7c80*/  PRMT R107, RZ, 0x7610, R107 ;  /* 0x00007610ff6b7816 */ /* 0x010fe2000000006b */
[----:B------:R0:W-:Y:S04]  /*7c90*/  STL [R1+0x24], R112 ;  /* 0x0000247001007387 */ /* 0x0001e80000100800 */
[----:B------:R1:W-:Y:S04]  /*7ca0*/  STL.S16 [R1+0x2d0], R111 ;  /* 0x0002d06f01007387 */ /* 0x0003e80000100600 */
[----:B0-----:R-:W3:Y:S04]  /*7cb0*/  LDL.LU R112, [R1+0x288] ;  /* 0x0002880001707983 */ /* 0x001ee80000300800 */
[----:B------:R0:W-:Y:S04]  /*7cc0*/  STL [R1+0x124], R106 ;  /* 0x0001246a01007387 */ /* 0x0001e80000100800 */
[----:B-1----:R-:W4:Y:S04]  /*7cd0*/  LDL.LU R111, [R1+0x24c] ;  /* 0x00024c00016f7983 */ /* 0x002f280000300800 */
[----:B0-----:R-:W4:Y:S04]  /*7ce0*/  LDL.LU R106, [R1+0x510] ;  /* 0x00051000016a7983 */ /* 0x001f280000300800 */
[----:B------:R0:W-:Y:S04]  /*7cf0*/  STL [R1+0x28], R110 ;  /* 0x0000286e01007387 */ /* 0x0001e80000100800 */
[----:B------:R1:W-:Y:S04]  /*7d00*/  STL [R1+0x128], R125 ;  /* 0x0001287d01007387 */ /* 0x0003e80000100800 */
[----:B0-----:R-:W5:Y:S04]  /*7d10*/  LDL.LU R110, [R1+0x248] ;  /* 0x00024800016e7983 */ /* 0x001f680000300800 */
[----:B-1----:R-:W5:Y:S01]  /*7d20*/  LDL.LU R125, [R1+0x508] ;  /* 0x00050800017d7983 */ /* 0x002f620000300800 */
[----:B--2---:R-:W-:-:S04]  /*7d30*/  PRMT R109, RZ, 0x7610, R109 ;  /* 0x00007610ff6d7816 */ /* 0x004fc8000000006d */
[----:B------:R-:W-:Y:S02]  /*7d40*/  @!P2 PRMT R109, R41, 0x7610, R109 ;  /* 0x00007610296da816 */ /* 0x000fe4000000006d */
[----:B------:R-:W-:-:S04]  /*7d50*/  @!P2 SHF.R.U32.HI R41, RZ, 0x10, R113 ;  /* 0x00000010ff29a819 */ /* 0x000fc80000011671 */
        /* <DEDUP_REMOVED lines=15> */
[----:B---3--:R-:W-:Y:S01]  /*7e50*/  @!P1 SHF.R.U32.HI R41, RZ, 0x10, R112 ;  /* 0x00000010ff299819 */ /* 0x008fe20000011670 */
[----:B------:R0:W-:Y:S04]  /*7e60*/  STL.S16 [R1+0x2c0], R109 ;  /* 0x0002c06d01007387 */ /* 0x0001e80000100600 */
[----:B------:R1:W-:Y:S04]  /*7e70*/  STL [R1+0x2c], R108 ;  /* 0x00002c6c01007387 */ /* 0x0003e80000100800 */
[----:B0-----:R-:W3:Y:S01]  /*7e80*/  LDL.LU R109, [R1+0x224] ;  /* 0x00022400016d7983 */ /* 0x001ee20000300800 */
[----:B----4-:R-:W-:-:S03]  /*7e90*/  PRMT R106, RZ, 0x7610, R106 ;  /* 0x00007610ff6a7816 */ /* 0x010fc6000000006a */
[----:B-1----:R-:W4:Y:S01]  /*7ea0*/  LDL.LU R108, [R1+0x220] ;  /* 0x00022000016c7983 */ /* 0x002f220000300800 */
[----:B-----5:R-:W-:Y:S02]  /*7eb0*/  PRMT R125, RZ, 0x7610, R125 ;  /* 0x00007610ff7d7816 */ /* 0x020fe4000000007d */
[----:B--2---:R-:W-:-:S04]  /*7ec0*/  PRMT R107, RZ, 0x7610, R107 ;  /* 0x00007610ff6b7816 */ /* 0x004fc8000000006b */
[----:B------:R-:W-:Y:S02]  /*7ed0*/  @!P1 PRMT R107, R41, 0x7610, R107 ;  /* 0x00007610296b9816 */ /* 0x000fe4000000006b */
[----:B------:R-:W-:-:S04]  /*7ee0*/  @!P1 SHF.R.U32.HI R41, RZ, 0x10, R111 ;  /* 0x00000010ff299819 */ /* 0x000fc8000001166f */
[----:B------:R-:W-:Y:S02]  /*7ef0*/  @!P1 PRMT R106, R41, 0x7610, R106 ;  /* 0x00007610296a9816 */ /* 0x000fe4000000006a */
[----:B------:R-:W-:-:S04]  /*7f00*/  @!P0 SHF.R.U32.HI R41, RZ, 0x10, R110 ;  /* 0x00000010ff298819 */ /* 0x000fc8000001166e */
[----:B------:R-:W-:-:S05]  /*7f10*/  @!P0 PRMT R125, R41, 0x7610, R125 ;  /* 0x00007610297d8816 */ /* 0x000fca000000007d */
[----:B------:R0:W-:Y:S04]  /*7f20*/  STL.S16 [R1+0x2b0], R125 ;  /* 0x0002b07d01007387 */ /* 0x0001e80000100600 */
[----:B------:R1:W-:Y:S04]  /*7f30*/  STL.S16 [R1+0x2bc], R107 ;  /* 0x0002bc6b01007387 */ /* 0x0003e80000100600 */
[----:B0-----:R-:W2:Y:S04]  /*7f40*/  LDL.LU R125, [R1+0x500] ;  /* 0x00050000017d7983 */ /* 0x001ea80000300800 */
[----:B-1----:R-:W5:Y:S01]  /*7f50*/  LDL.LU R107, [R1+0x21c] ;  /* 0x00021c00016b7983 */ /* 0x002f620000300800 */
[----:B------:R-:W-:-:S04]  /*7f60*/  PRMT R58, R58, 0x5410, RZ ;  /* 0x000054103a3a7816 */ /* 0x000fc800000000ff */
[----:B------:R-:W-:Y:S02]  /*7f70*/  @!P3 PRMT R58, R58, 0x5410, R124 ;  /* 0x000054103a3ab816 */ /* 0x000fe4000000007c */
[----:B------:R-:W-:Y:S02]  /*7f80*/  LOP3.LUT P3, RZ, R122, 0x200, RZ, 0xc0, !PT ;  /* 0x000002007aff7812 */ /* 0x000fe4000786c0ff */
[----:B------:R-:W-:Y:S02]  /*7f90*/  PRMT R104, RZ, 0x7610, R104 ;  /* 0x00007610ff687816 */ /* 0x000fe40000000068 */
[----:B---3--:R-:W-:-:S04]  /*7fa0*/  @!P0 SHF.R.U32.HI R41, RZ, 0x10, R109 ;  /* 0x00000010ff298819 */ /* 0x008fc8000001166d */
[----:B------:R-:W-:-:S05]  /*7fb0*/  @!P0 PRMT R104, R41, 0x7610, R104 ;  /* 0x0000761029688816 */ /* 0x000fca0000000068 */
[----:B----4-:R-:W-:Y:S02]  /*7fc0*/  @!P3 SHF.R.U32.HI R41, RZ, 0x10, R108 ;  /* 0x00000010ff29b819 */ /* 0x010fe4000001166c */
[----:B------:R-:W-:Y:S01]  /*7fd0*/  PRMT R102, RZ, 0x7610, R102 ;  /* 0x00007610ff667816 */ /* 0x000fe20000000066 */
[----:B------:R-:W-:Y:S04]  /*7fe0*/  STL.S16 [R1+0x228], RZ ;  /* 0x000228ff01007387 */ /* 0x000fe80000100600 */
[----:B------:R0:W-:Y:S04]  /*7ff0*/  STL.S16 [R1+0x2be], R106 ;  /* 0x0002be6a01007387 */ /* 0x0001e80000100600 */
[----:B0-----:R-:W3:Y:S01]  /*8000*/  LDL.LU R106, [R1+0x218] ;  /* 0x00021800016a7983 */ /* 0x001ee20000300800 */
[----:B--2---:R-:W-:-:S04]  /*8010*/  PRMT R125, RZ, 0x7610, R125 ;  /* 0x00007610ff7d7816 */ /* 0x004fc8000000007d */
[----:B------:R-:W-:Y:S02]  /*8020*/  @!P3 PRMT R125, R41, 0x7610, R125 ;  /* 0x00007610297db816 */ /* 0x000fe4000000007d */
[----:B-----5:R-:W-:-:S04]  /*8030*/  @!P3 SHF.R.U32.HI R41, RZ, 0x10, R107 ;  /* 0x00000010ff29b819 */ /* 0x020fc8000001166b */
[----:B------:R-:W-:Y:S02]  /*8040*/  @!P3 PRMT R102, R41, 0x7610, R102 ;  /* 0x000076102966b816 */ /* 0x000fe40000000066 */
[----:B------:R-:W2:Y:S04]  /*8050*/  LDL.LU.S16 R41, [R1+0x228] ;  /* 0x0002280001297983 */ /* 0x000ea80000300600 */
[----:B------:R0:W-:Y:S04]  /*8060*/  STL.S16 [R1+0x2ac], R125 ;  /* 0x0002ac7d01007387 */ /* 0x0001e80000100600 */
[----:B0-----:R-:W4:Y:S01]  /*8070*/  LDL.LU R125, [R1+0x4f4] ;  /* 0x0004f400017d7983 */ /* 0x001f220000300800 */
        /* <DEDUP_REMOVED lines=48> */
[----:B0-----:R-:W2:Y:S04]  /*8380*/  LDL.S16 R124, [R1+0x22a] ;  /* 0x00022a00017c7983 */ /* 0x001ea80000100600 */
[----:B------:R0:W-:Y:S04]  /*8390*/  STL [R1+0x12c], R115 ;  /* 0x00012c7301007387 */ /* 0x0001e80000100800 */
[----:B0-----:R0:W3:Y:S04]  /*83a0*/  LDL.LU R115, [R1+0x504] ;  /* 0x0005040001737983 */ /* 0x0010e80000300800 */
[----:B------:R1:W-:Y:S04]  /*83b0*/  STL [R1+0x3c], R123 ;  /* 0x00003c7b01007387 */ /* 0x0003e80000100800 */
[----:B-1----:R-:W4:Y:S01]  /*83c0*/  LDL.LU R123, [R1+0x4d4] ;  /* 0x0004d400017b7983 */ /* 0x002f220000300800 */
[----:B--2---:R-:W-:-:S05]  /*83d0*/  @!P1 PRMT R124, R104, 0x7610, R124 ;  /* 0x00007610687c9816 */ /* 0x004fca000000007c */
[----:B------:R1:W-:Y:S04]  /*83e0*/  @!P1 STL.S16 [R1+0x22a], R124 ;  /* 0x00022a7c01009387 */ /* 0x0003e80000100600 */
[----:B-1----:R-:W2:Y:S01]  /*83f0*/  LDL.LU R124, [R1+0x4cc] ;  /* 0x0004cc00017c7983 */ /* 0x002ea20000300800 */
[----:B---3--:R-:W-:-:S04]  /*8400*/  PRMT R115, RZ, 0x5410, RZ ;  /* 0x00005410ff737816 */ /* 0x008fc800000000ff */
[----:B------:R-:W-:-:S04]  /*8410*/  @!P0 PRMT R115, R110, 0x7610, R115 ;  /* 0x000076106e738816 */ /* 0x000fc80000000073 */
[----:B------:R-:W-:Y:S02]  /*8420*/  @!P0 PRMT R115, R115, 0x5410, R109 ;  /* 0x0000541073738816 */ /* 0x000fe4000000006d */
[----:B------:R-:W-:Y:S02]  /*8430*/  LOP3.LUT P0, RZ, R122, 0x40, RZ, 0xc0, !PT ;  /* 0x000000407aff7812 */ /* 0x000fe4000780c0ff */
[----:B------:R-:W-:-:S04]  /*8440*/  PRMT R41, RZ, 0x7610, R41 ;  /* 0x00007610ff297816 */ /* 0x000fc80000000029 */
[----:B------:R-:W-:Y:S02]  /*8450*/  @!P1 PRMT R41, R125, 0x7610, R41 ;  /* 0x000076107d299816 */ /* 0x000fe40000000029 */
[----:B----4-:R-:W-:-:S03]  /*8460*/  PRMT R123, RZ, 0x7610, R123 ;  /* 0x00007610ff7b7816 */ /* 0x010fc6000000007b */
[----:B------:R-:W-:Y:S04]  /*8470*/  STL.S16 [R1+0x22c], R41 ;  /* 0x00022c2901007387 */ /* 0x000fe80000100600 */
[----:B------:R1:W-:Y:S04]  /*8480*/  STL [R1+0x138], R118 ;  /* 0x0001387601007387 */ /* 0x0003e80000100800 */
[----:B-1----:R-:W3:Y:S01]  /*8490*/  LDL.LU R118, [R1+0x4d8] ;  /* 0x0004d80001767983 */ /* 0x002ee20000300800 */
[----:B--2---:R-:W-:-:S04]  /*84a0*/  @!P0 SHF.R.U32.HI R41, RZ, 0x10, R124 ;  /* 0x00000010ff298819 */ /* 0x004fc8000001167c */
[----:B------:R-:W-:-:S05]  /*84b0*/  @!P0 PRMT R123, R41, 0x7610, R123 ;  /* 0x00007610297b8816 */ /* 0x000fca000000007b */
[----:B------:R1:W-:Y:S04]  /*84c0*/  STL.S16 [R1+0x290], R123 ;  /* 0x0002907b01007387 */ /* 0x0003e80000100600 */
[----:B-1----:R-:W2:Y:S01]  /*84d0*/  LDL.LU R123, [R1+0x4c0] ;  /* 0x0004c000017b7983 */ /* 0x002ea20000300800 */
[----:B---3--:R-:W-:Y:S02]  /*84e0*/  PRMT R118, RZ, 0x7610, R118 ;  /* 0x00007610ff767816 */ /* 0x008fe40000000076 */
[----:B--2---:R-:W-:-:S04]  /*84f0*/  @!P0 SHF.R.U32.HI R41, RZ, 0x10, R123 ;  /* 0x00000010ff298819 */ /* 0x004fc8000001167b */
[----:B------:R-:W-:Y:S02]  /*8500*/  @!P0 PRMT R118, R41, 0x7610, R118 ;  /* 0x0000761029768816 */ /* 0x000fe40000000076 */
[----:B------:R-:W-:Y:S02]  /*8510*/  MOV R41, R119 ;  /* 0x0000007700297202 */ /* 0x000fe40000000f00 */
[----:B------:R-:W2:Y:S04]  /*8520*/  LDL.LU R119, [R1+0x4b8] ;  /* 0x0004b80001777983 */ /* 0x000ea80000300800 */
[----:B------:R1:W-:Y:S04]  /*8530*/  STL.S16 [R1+0x292], R118 ;  /* 0x0002927601007387 */ /* 0x0003e80000100600 */
[----:B-1----:R-:W3:Y:S01]  /*8540*/  LDL.LU R118, [R1+0x4bc] ;  /* 0x0004bc0001767983 */ /* 0x002ee20000300800 */
[----:B------:R-:W-:-:S03]  /*8550*/  LOP3.LUT P2, RZ, R122, 0x20, RZ, 0xc0, !PT ;  /* 0x000000207aff7812 */ /* 0x000fc6000784c0ff */
[----:B------:R-:W-:Y:S04]  /*8560*/  STL [R1+0x140], R41 ;  /* 0x0001402901007387 */ /* 0x000fe80000100800 */
[----:B------:R1:W-:Y:S04]  /*8570*/  STL [R1+0x40], R117 ;  /* 0x0000407501007387 */ /* 0x0003e80000100800 */
[----:B-1----:R-:W4:Y:S02]  /*8580*/  LDL.LU R117, [R1+0x4c4] ;  /* 0x0004c40001757983 */ /* 0x002f240000300800 */
[----:B--2---:R-:W-:-:S02]  /*8590*/  @!P2 SHF.R.U32.HI R41, RZ, 0x10, R119 ;  /* 0x00000010ff29a819 */ /* 0x004fc40000011677 */
[----:B---3--:R-:W-:-:S04]  /*85a0*/  PRMT R118, RZ, 0x7610, R118 ;  /* 0x00007610ff767816 */ /* 0x008fc80000000076 */
[----:B------:R-:W-:-:S05]  /*85b0*/  @!P2 PRMT R118, R41, 0x7610, R118 ;  /* 0x000076102976a816 */ /* 0x000fca0000000076 */
[----:B------:R1:W-:Y:S04]  /*85c0*/  STL.S16 [R1+0x28c], R118 ;  /* 0x00028c7601007387 */ /* 0x0003e80000100600 */
[----:B-1----:R-:W2:Y:S01]  /*85d0*/  LDL.LU R118, [R1+0x4b0] ;  /* 0x0004b00001767983 */ /* 0x002ea20000300800 */
[----:B----4-:R-:W-:-:S03]  /*85e0*/  PRMT R117, RZ, 0x7610, R117 ;  /* 0x00007610ff757816 */ /* 0x010fc60000000075 */
[----:B------:R1:W-:Y:S04]  /*85f0*/  STL [R1+0x44], R116 ;  /* 0x0000447401007387 */ /* 0x0003e80000100800 */
[----:B-1----:R-:W3:Y:S01]  /*8600*/  LDL.LU R116, [R1+0x4b4] ;  /* 0x0004b40001747983 */ /* 0x002ee20000300800 */
[----:B--2---:R-:W-:-:S04]  /*8610*/  @!P2 SHF.R.U32.HI R41, RZ, 0x10, R118 ;  /* 0x00000010ff29a819 */ /* 0x004fc80000011676 */
[----:B------:R-:W-:-:S05]  /*8620*/  @!P2 PRMT R117, R41, 0x7610, R117 ;  /* 0x000076102975a816 */ /* 0x000fca0000000075 */
[----:B------:R1:W-:Y:S04]  /*8630*/  STL.S16 [R1+0x28e], R117 ;  /* 0x00028e7501007387 */ /* 0x0003e80000100600 */
[----:B-1----:R-:W2:Y:S01]  /*8640*/  LDL.LU R117, [R1+0x4ac] ;  /* 0x0004ac0001757983 */ /* 0x002ea20000300800 */
        /* <DEDUP_REMOVED lines=8> */
[----:B-1----:R-:W2:Y:S01]  /*86d0*/  LDL.LU R116, [R1+0x4a0] ;  /* 0x0004a00001747983 */ /* 0x002ea20000300800 */
[----:B---3--:R-:W-:-:S03]  /*86e0*/  PRMT R113, RZ, 0x7610, R113 ;  /* 0x00007610ff717816 */ /* 0x008fc60000000071 */
[----:B------:R1:W-:Y:S04]  /*86f0*/  STL [R1+0x48], R112 ;  /* 0x0000487001007387 */ /* 0x0003e80000100800 */
[----:B-1----:R-:W3:Y:S01]  /*8700*/  LDL.LU R112, [R1+0x4a4] ;  /* 0x0004a40001707983 */ /* 0x002ee20000300800 */
[----:B--2---:R-:W-:-:S04]  /*8710*/  @!P1 SHF.R.U32.HI R41, RZ, 0x10, R116 ;  /* 0x00000010ff299819 */ /* 0x004fc80000011674 */
[----:B------:R-:W-:-:S05]  /*8720*/  @!P1 PRMT R113, R41, 0x7610, R113 ;  /* 0x0000761029719816 */ /* 0x000fca0000000071 */
[----:B------:R1:W-:Y:S04]  /*8730*/  STL.S16 [R1+0x28a], R113 ;  /* 0x00028a7101007387 */ /* 0x0003e80000100600 */
[----:B-1----:R-:W2:Y:S01]  /*8740*/  LDL.LU R113, [R1+0x49c] ;  /* 0x00049c0001717983 */ /* 0x002ea20000300800 */
[----:B---3--:R-:W-:-:S04]  /*8750*/  PRMT R112, RZ, 0x7610, R112 ;  /* 0x00007610ff707816 */ /* 0x008fc80000000070 */
[----:B------:R-:W-:-:S05]  /*8760*/  @!P1 PRMT R112, R117, 0x7610, R112 ;  /* 0x0000761075709816 */ /* 0x000fca0000000070 */
[----:B------:R1:W-:Y:S04]  /*8770*/  STL.S16 [R1+0x254], R112 ;  /* 0x0002547001007387 */ /* 0x0003e80000100600 */
[----:B-1----:R-:W3:Y:S01]  /*8780*/  LDL.LU R112, [R1+0x494] ;  /* 0x0004940001707983 */ /* 0x002ee20000300800 */
[----:B--2---:R-:W-:-:S04]  /*8790*/  PRMT R113, RZ, 0x7610, R113 ;  /* 0x00007610ff717816 */ /* 0x004fc80000000071 */
[----:B------:R-:W-:-:S05]  /*87a0*/  @!P1 PRMT R113, R116, 0x7610, R113 ;  /* 0x0000761074719816 */ /* 0x000fca0000000071 */
[----:B------:R1:W-:Y:S04]  /*87b0*/  STL.S16 [R1+0x256], R113 ;  /* 0x0002567101007387 */ /* 0x0003e80000100600 */
[----:B-1----:R-:W2:Y:S01]  /*87c0*/  LDL.LU R113, [R1+0x490] ;  /* 0x0004900001717983 */ /* 0x002ea20000300800 */
        /* <DEDUP_REMOVED lines=26> */
[----:B------:R-:W-:-:S04]  /*8970*/  PRMT R120, RZ, 0x5410, RZ ;  /* 0x00005410ff787816 */ /* 0x000fc800000000ff */
        /* <DEDUP_REMOVED lines=17> */
[----:B-1----:R-:W2:Y:S04]  /*8a90*/  LDL.LU R109, [R1+0x46c] ;  /* 0x00046c00016d7983 */ /* 0x002ea80000300800 */
[----:B------:R1:W-:Y:S01]  /*8aa0*/  STL [R1+0x13c], R114 ;  /* 0x00013c7201007387 */ /* 0x0003e20000100800 */
[----:B---3--:R-:W-:-:S03]  /*8ab0*/  PRMT R108, RZ, 0x7610, R108 ;  /* 0x00007610ff6c7816 */ /* 0x008fc6000000006c */
[----:B-1----:R-:W3:Y:S01]  /*8ac0*/  LDL.LU R114, [R1+0x4c8] ;  /* 0x0004c80001727983 */ /* 0x002ee20000300800 */
[----:B------:R-:W-:-:S05]  /*8ad0*/  @!P0 PRMT R108, R111, 0x7610, R108 ;  /* 0x000076106f6c8816 */ /* 0x000fca000000006c */
[----:B------:R1:W-:Y:S04]  /*8ae0*/  STL.S16 [R1+0x220], R108 ;  /* 0x0002206c01007387 */ /* 0x0003e80000100600 */
[----:B-1----:R-:W4:Y:S01]  /*8af0*/  LDL.LU R108, [R1+0x464] ;  /* 0x00046400016c7983 */ /* 0x002f220000300800 */
[----:B--2---:R-:W-:-:S04]  /*8b00*/  PRMT R109, RZ, 0x7610, R109 ;  /* 0x00007610ff6d7816 */ /* 0x004fc8000000006d */
[----:B------:R-:W-:-:S05]  /*8b10*/  @!P0 PRMT R109, R110, 0x7610, R109 ;  /* 0x000076106e6d8816 */ /* 0x000fca000000006d */
[----:B------:R1:W-:Y:S04]  /*8b20*/  STL.S16 [R1+0x222], R109 ;  /* 0x0002226d01007387 */ /* 0x0003e80000100600 */
[----:B-1----:R-:W2:Y:S01]  /*8b30*/  LDL.LU R109, [R1+0x460] ;  /* 0x00046000016d7983 */ /* 0x002ea20000300800 */
[----:B------:R-:W-:Y:S02]  /*8b40*/  PRMT R99, R99, 0x5410, RZ ;  /* 0x0000541063637816 */ /* 0x000fe400000000ff */
[----:B---3--:R-:W-:Y:S02]  /*8b50*/  PRMT R114, R114, 0x5410, RZ ;  /* 0x0000541072727816 */ /* 0x008fe400000000ff */
[----:B------:R-:W-:Y:S02]  /*8b60*/  @!P2 PRMT R99, R99, 0x5410, R119 ;  /* 0x000054106363a816 */ /* 0x000fe40000000077 */
[----:B------:R-:W-:-:S02]  /*8b70*/  @!P2 PRMT R114, R114, 0x5410, R118 ;  /* 0x000054107272a816 */ /* 0x000fc40000000076 */
[----:B------:R-:W-:Y:S02]  /*8b80*/  LOP3.LUT P2, RZ, R122, 0x2, RZ, 0xc0, !PT ;  /* 0x000000027aff7812 */ /* 0x000fe4000784c0ff */
[----:B------:R-:W-:Y:S02]  /*8b90*/  MOV R41, R107 ;  /* 0x0000006b00297202 */ /* 0x000fe40000000f00 */
[----:B----4-:R-:W-:Y:S01]  /*8ba0*/  PRMT R108, RZ, 0x7610, R108 ;  /* 0x00007610ff6c7816 */ /* 0x010fe2000000006c */
        /* <DEDUP_REMOVED lines=30> */
[----:B---3--:R-:W-:Y:S02]  /*8d90*/  PRMT R105, RZ, 0x7610, R105 ;  /* 0x00007610ff697816 */ /* 0x008fe40000000069 */
[----:B--2---:R-:W-:-:S04]  /*8da0*/  @!P1 SHF.R.U32.HI R41, RZ, 0x10, R106 ;  /* 0x00000010ff299819 */ /* 0x004fc8000001166a */
[----:B------:R-:W-:-:S05]  /*8db0*/  @!P1 PRMT R105, R41, 0x7610, R105 ;  /* 0x0000761029699816 */ /* 0x000fca0000000069 */
[----:B------:R1:W-:Y:S04]  /*8dc0*/  STL.S16 [R1+0x294], R105 ;  /* 0x0002946901007387 */ /* 0x0003e80000100600 */
[----:B-1----:R-:W2:Y:S04]  /*8dd0*/  LDL.LU R105, [R1+0x43c] ;  /* 0x00043c0001697983 */ /* 0x002ea80000300800 */
[----:B------:R1:W-:Y:S04]  /*8de0*/  STL [R1+0x58], R104 ;  /* 0x0000586801007387 */ /* 0x0003e80000100800 */
[----:B-1----:R-:W3:Y:S01]  /*8df0*/  LDL.LU R104, [R1+0x444] ;  /* 0x0004440001687983 */ /* 0x002ee20000300800 */
[----:B--2---:R-:W-:-:S04]  /*8e00*/  PRMT R105, RZ, 0x7610, R105 ;  /* 0x00007610ff697816 */ /* 0x004fc80000000069 */
[----:B------:R-:W-:-:S05]  /*8e10*/  @!P1 PRMT R105, R107, 0x7610, R105 ;  /* 0x000076106b699816 */ /* 0x000fca0000000069 */
[----:B------:R1:W-:Y:S04]  /*8e20*/  STL.S16 [R1+0x212], R105 ;  /* 0x0002126901007387 */ /* 0x0003e80000100600 */
[----:B-1----:R-:W2:Y:S01]  /*8e30*/  LDL.LU R105, [R1+0x438] ;  /* 0x0004380001697983 */ /* 0x002ea20000300800 */
[----:B------:R-:W-:Y:S02]  /*8e40*/  LOP3.LUT P0, RZ, R3, 0x80000000, RZ, 0xc0, !PT ;  /* 0x8000000003ff7812 */ /* 0x000fe4000780c0ff */
[----:B------:R-:W-:-:S04]  /*8e50*/  PRMT R41, RZ, 0x7610, R41 ;  /* 0x00007610ff297816 */ /* 0x000fc80000000029 */
[----:B------:R-:W-:Y:S02]  /*8e60*/  @!P1 PRMT R41, R106, 0x7610, R41 ;  /* 0x000076106a299816 */ /* 0x000fe40000000029 */
[----:B---3--:R-:W-:-:S03]  /*8e70*/  PRMT R104, RZ, 0x7610, R104 ;  /* 0x00007610ff687816 */ /* 0x008fc60000000068 */
[----:B------:R-:W-:Y:S04]  /*8e80*/  STL.S16 [R1+0x214], R41 ;  /* 0x0002142901007387 */ /* 0x000fe80000100600 */
[----:B------:R1:W-:Y:S04]  /*8e90*/  STL [R1+0x134], R103 ;  /* 0x0001346701007387 */ /* 0x0003e80000100800 */
[----:B-1----:R-:W3:Y:S01]  /*8ea0*/  LDL.LU R103, [R1+0x4ec] ;  /* 0x0004ec0001677983 */ /* 0x002ee20000300800 */
[----:B--2---:R-:W-:-:S04]  /*8eb0*/  @!P0 SHF.R.U32.HI R41, RZ, 0x10, R105 ;  /* 0x00000010ff298819 */ /* 0x004fc80000011669 */
[----:B------:R-:W-:-:S05]  /*8ec0*/  @!P0 PRMT R104, R41, 0x7610, R104 ;  /* 0x0000761029688816 */ /* 0x000fca0000000068 */
[----:B------:R1:W-:Y:S04]  /*8ed0*/  STL.S16 [R1+0x296], R104 ;  /* 0x0002966801007387 */ /* 0x0003e80000100600 */
[----:B-1----:R-:W2:Y:S01]  /*8ee0*/  LDL.LU R104, [R1+0x434] ;  /* 0x0004340001687983 */ /* 0x002ea20000300800 */
[----:B---3--:R-:W-:-:S03]  /*8ef0*/  PRMT R103, RZ, 0x7610, R103 ;  /* 0x00007610ff677816 */ /* 0x008fc60000000067 */
[----:B------:R1:W-:Y:S04]  /*8f00*/  STL.S16 [R1+0x2ae], R102 ;  /* 0x0002ae6601007387 */ /* 0x0003e80000100600 */
[----:B-1----:R-:W3:Y:S01]  /*8f10*/  LDL.LU R102, [R1+0x4f0] ;  /* 0x0004f00001667983 */ /* 0x002ee20000300800 */
[----:B--2---:R-:W-:-:S04]  /*8f20*/  @!P0 SHF.R.U32.HI R41, RZ, 0x10, R104 ;  /* 0x00000010ff298819 */ /* 0x004fc80000011668 */
[----:B------:R-:W-:-:S05]  /*8f30*/  @!P0 PRMT R103, R41, 0x7610, R103 ;  /* 0x0000761029678816 */ /* 0x000fca0000000067 */
[----:B------:R1:W-:Y:S04]  /*8f40*/  STL.S16 [R1+0x298], R103 ;  /* 0x0002986701007387 */ /* 0x0003e80000100600 */
[----:B-1----:R-:W2:Y:S01]  /*8f50*/  LDL.LU R103, [R1+0x430] ;  /* 0x0004300001677983 */ /* 0x002ea20000300800 */
[C---:B------:R-:W-:Y:S02]  /*8f60*/  LOP3.LUT P2, RZ, R3.reuse, 0x40000000, RZ, 0xc0, !PT ;  /* 0x4000000003ff7812 */ /* 0x040fe4000784c0ff */
[----:B------:R-:W-:Y:S02]  /*8f70*/  MOV R33, RZ ;  /* 0x000000ff00217202 */ /* 0x000fe40000000f00 */
[----:B------:R-:W-:-:S04]  /*8f80*/  LOP3.LUT P1, RZ, R3, 0x10000000, RZ, 0xc0, !PT ;  /* 0x1000000003ff7812 */ /* 0x000fc8000782c0ff */
[----:B------:R1:W4:Y:S02]  /*8f90*/  @!P4 LDG.E R33, [R42.64] ;  /* 0x0000000e2a21c981 */ /* 0x000324000c1e1900 */
[----:B-1----:R-:W-:Y:S02]  /*8fa0*/  PRMT R43, RZ, 0x7610, R43 ;  /* 0x00007610ff2b7816 */ /* 0x002fe4000000002b */
[----:B------:R-:W-:Y:S01]  /*8fb0*/  PRMT R42, RZ, 0x7610, R42 ;  /* 0x00007610ff2a7816 */ /* 0x000fe2000000002a */
[----:B------:R1:W-:Y:S04]  /*8fc0*/  STL [R1+0x68], R113 ;  /* 0x0000687101007387 */ /* 0x0003e80000100800 */
[----:B------:R5:W-:Y:S01]  /*8fd0*/  STL [R1+0x164], R116 ;  /* 0x0001647401007387 */ /* 0x000be20000100800 */
[----:B-1----:R-:W-:-:S02]  /*8fe0*/  PRMT R113, R113, 0x5410, RZ ;  /* 0x0000541071717816 */ /* 0x002fc400000000ff */
[----:B-----5:R-:W-:Y:S02]  /*8ff0*/  PRMT R116, RZ, 0x7610, R116 ;  /* 0x00007610ff747816 */ /* 0x020fe40000000074 */
[----:B------:R-:W-:-:S04]  /*9000*/  PRMT R114, RZ, 0x7610, R114 ;  /* 0x00007610ff727816 */ /* 0x000fc80000000072 */
[----:B------:R-:W-:Y:S02]  /*9010*/  @!P1 PRMT R114, R10, 0x7610, R114 ;  /* 0x000076100a729816 */ /* 0x000fe40000000072 */
[----:B------:R-:W-:-:S04]  /*9020*/  PRMT R44, RZ, 0x7610, R44 ;  /* 0x00007610ff2c7816 */ /* 0x000fc8000000002c */
[----:B------:R-:W-:Y:S02]  /*9030*/  @!P0 PRMT R44, R104, 0x7610, R44 ;  /* 0x00007610682c8816 */ /* 0x000fe4000000002c */
[----:B------:R-:W-:-:S03]  /*9040*/  PRMT R16, RZ, 0x7610, R16 ;  /* 0x00007610ff107816 */ /* 0x000fc60000000010 */
[----:B------:R-:W-:Y:S01]  /*9050*/  STL.S16 [R1+0x210], R44 ;  /* 0x0002102c01007387 */ /* 0x000fe20000100600 */
[----:B--2---:R-:W-:-:S04]  /*9060*/  @!P2 SHF.R.U32.HI R41, RZ, 0x10, R103 ;  /* 0x00000010ff29a819 */ /* 0x004fc80000011667 */
[----:B------:R-:W-:Y:S02]  /*9070*/  @!P2 PRMT R43, R41, 0x7610, R43 ;  /* 0x00007610292ba816 */ /* 0x000fe4000000002b */
[----:B---3--:R-:W-:-:S04]  /*9080*/  @!P2 SHF.R.U32.HI R41, RZ, 0x10, R102 ;  /* 0x00000010ff29a819 */ /* 0x008fc80000011666 */
[----:B------:R-:W-:-:S05]  /*9090*/  @!P2 PRMT R42, R41, 0x7610, R42 ;  /* 0x00007610292aa816 */ /* 0x000fca000000002a */
[----:B------:R1:W-:Y:S02]  /*90a0*/  STL.S16 [R1+0x2a4], R42 ;  /* 0x0002a42a01007387 */ /* 0x0003e40000100600 */
[----:B-1----:R-:W-:-:S04]  /*90b0*/  @!P1 SHF.R.U32.HI R42, RZ, 0x10, R8 ;  /* 0x00000010ff2a9819 */ /* 0x002fc80000011608 */
[----:B------:R-:W-:Y:S02]  /*90c0*/  @!P1 PRMT R113, R113, 0x5410, R42 ;  /* 0x0000541071719816 */ /* 0x000fe4000000002a */
[----:B------:R-:W-:-:S04]  /*90d0*/  @!P1 SHF.R.U32.HI R42, RZ, 0x10, R10 ;  /* 0x00000010ff2a9819 */ /* 0x000fc8000001160a */
[----:B------:R-:W-:Y:S02]  /*90e0*/  @!P1 PRMT R116, R42, 0x7610, R116 ;  /* 0x000076102a749816 */ /* 0x000fe40000000074 */
[----:B------:R-:W-:-:S04]  /*90f0*/  PRMT R42, RZ, 0x7610, R42 ;  /* 0x00007610ff2a7816 */ /* 0x000fc8000000002a */
[----:B------:R-:W-:Y:S02]  /*9100*/  @!P1 PRMT R42, R8, 0x7610, R42 ;  /* 0x00007610082a9816 */ /* 0x000fe4000000002a */
[----:B------:R-:W-:-:S13]  /*9110*/  LOP3.LUT P1, RZ, R3, 0x2000000, RZ, 0xc0, !PT ;  /* 0x0200000003ff7812 */ /* 0x000fda000782c0ff */
[----:B------:R-:W-:-:S04]  /*9120*/  @!P1 SHF.R.U32.HI R44, RZ, 0x10, R14 ;  /* 0x00000010ff2c9819 */ /* 0x000fc8000001160e */
[----:B------:R-:W-:-:S05]  /*9130*/  @!P1 PRMT R16, R44, 0x7610, R16 ;  /* 0x000076102c109816 */ /* 0x000fca0000000010 */
[----:B------:R1:W-:Y:S04]  /*9140*/  STL.S16 [R1+0x2a6], R16 ;  /* 0x0002a61001007387 */ /* 0x0003e80000100600 */
[----:B-1----:R-:W2:Y:S01]  /*9150*/  LDL.LU R16, [R1+0x42c] ;  /* 0x00042c0001107983 */ /* 0x002ea20000300800 */
[----:B------:R-:W-:-:S03]  /*9160*/  PRMT R15, RZ, 0x7610, R15 ;  /* 0x00007610ff0f7816 */ /* 0x000fc6000000000f */
[----:B------:R1:W-:Y:S02]  /*9170*/  STL [R1+0x5c], R124 ;  /* 0x00005c7c01007387 */ /* 0x0003e40000100800 */
[----:B-1----:R-:W-:-:S04]  /*9180*/  PRMT R124, R124, 0x5410, RZ ;  /* 0x000054107c7c7816 */ /* 0x002fc800000000ff */
[----:B------:R-:W-:Y:S02]  /*9190*/  @!P0 PRMT R124, R124, 0x5410, R105 ;  /* 0x000054107c7c8816 */ /* 0x000fe40000000069 */
[----:B------:R-:W-:Y:S02]  /*91a0*/  LOP3.LUT P0, RZ, R3, 0x8000000, RZ, 0xc0, !PT ;  /* 0x0800000003ff7812 */ /* 0x000fe4000780c0ff */
[----:B--2---:R-:W-:-:S04]  /*91b0*/  @!P1 SHF.R.U32.HI R44, RZ, 0x10, R16 ;  /* 0x00000010ff2c9819 */ /* 0x004fc80000011610 */
[----:B------:R-:W-:-:S05]  /*91c0*/  @!P1 PRMT R15, R44, 0x7610, R15 ;  /* 0x000076102c0f9816 */ /* 0x000fca000000000f */
[----:B------:R1:W-:Y:S04]  /*91d0*/  STL.S16 [R1+0x2a8], R15 ;  /* 0x0002a80f01007387 */ /* 0x0003e80000100600 */
[----:B-1----:R-:W2:Y:S04]  /*91e0*/  LDL.LU R15, [R1+0x428] ;  /* 0x00042800010f7983 */ /* 0x002ea80000300800 */
[----:B------:R1:W-:Y:S04]  /*91f0*/  STL [R1+0x15c], R123 ;  /* 0x00015c7b01007387 */ /* 0x0003e80000100800 */
[----:B------:R3:W-:Y:S04]  /*9200*/  STL.S16 [R1+0x29a], R43 ;  /* 0x00029a2b01007387 */ /* 0x0007e80000100600 */
[----:B------:R5:W-:Y:S01]  /*9210*/  STL [R1+0x6c], R111 ;  /* 0x00006c6f01007387 */ /* 0x000be20000100800 */
[----:B-1----:R-:W-:-:S02]  /*9220*/  PRMT R123, R123, 0x5410, RZ ;  /* 0x000054107b7b7816 */ /* 0x002fc400000000ff */
[----:B---3--:R-:W-:Y:S02]  /*9230*/  @!P0 SHF.R.U32.HI R43, RZ, 0x10, R9 ;  /* 0x00000010ff2b8819 */ /* 0x008fe40000011609 */
[----:B-----5:R-:W-:Y:S02]  /*9240*/  PRMT R111, RZ, 0x7610, R111 ;  /* 0x00007610ff6f7816 */ /* 0x020fe4000000006f */
[----:B------:R-:W-:Y:S02]  /*9250*/  @!P2 PRMT R123, R123, 0x5410, R103 ;  /* 0x000054107b7ba816 */ /* 0x000fe40000000067 */
[----:B------:R-:W-:Y:S02]  /*9260*/  @!P0 PRMT R111, R43, 0x7610, R111 ;  /* 0x000076102b6f8816 */ /* 0x000fe4000000006f */
[----:B------:R-:W-:Y:S02]  /*9270*/  @!P0 SHF.R.U32.HI R43, RZ, 0x10, R12 ;  /* 0x00000010ff2b8819 */ /* 0x000fe4000001160c */
[----:B------:R-:W-:-:S02]  /*9280*/  PRMT R111, R111, 0x5410, RZ ;  /* 0x000054106f6f7816 */ /* 0x000fc400000000ff */
[----:B------:R-:W-:Y:S02]  /*9290*/  PRMT R42, R42, 0x5410, RZ ;  /* 0x000054102a2a7816 */ /* 0x000fe400000000ff */
[----:B------:R-:W-:Y:S01]  /*92a0*/  PRMT R123, RZ, 0x7610, R123 ;  /* 0x00007610ff7b7816 */ /* 0x000fe2000000007b */
[----:B------:R1:W-:Y:S01]  /*92b0*/  STL [R1+0x34], R101 ;  /* 0x0000346501007387 */ /* 0x0003e20000100800 */
[----:B------:R-:W-:Y:S02]  /*92c0*/  @!P0 PRMT R111, R111, 0x5410, R43 ;  /* 0x000054106f6f8816 */ /* 0x000fe4000000002b */
[----:B------:R-:W-:Y:S02]  /*92d0*/  @!P0 PRMT R42, R42, 0x5410, R9 ;  /* 0x000054102a2a8816 */ /* 0x000fe40000000009 */
[----:B------:R-:W-:Y:S02]  /*92e0*/  @!P0 PRMT R123, R12, 0x7610, R123 ;  /* 0x000076100c7b8816 */ /* 0x000fe4000000007b */
[----:B------:R-:W-:Y:S01]  /*92f0*/  LOP3.LUT P0, RZ, R3, 0x1000000, RZ, 0xc0, !PT ;  /* 0x0100000003ff7812 */ /* 0x000fe2000780c0ff */
[----:B-1----:R-:W3:Y:S04]  /*9300*/  LDL.LU R101, [R1+0x4f8] ;  /* 0x0004f80001657983 */ /* 0x002ee80000300800 */
[----:B------:R1:W-:Y:S01]  /*9310*/  STL [R1+0x130], R100 ;  /* 0x0001306401007387 */ /* 0x0003e20000100800 */
[----:B------:R-:W-:-:S03]  /*9320*/  PRMT R17, RZ, 0x7610, R17 ;  /* 0x00007610ff117816 */ /* 0x000fc60000000011 */
[----:B-1----:R-:W5:Y:S04]  /*9330*/  LDL.LU R100, [R1+0x4fc] ;  /* 0x0004fc0001647983 */ /* 0x002f680000300800 */
[----:B--2---:R-:W-:-:S04]  /*9340*/  @!P0 SHF.R.U32.HI R44, RZ, 0x10, R15 ;  /* 0x00000010ff2c8819 */ /* 0x004fc8000001160f */
[----:B------:R-:W-:-:S05]  /*9350*/  @!P0 PRMT R17, R44, 0x7610, R17 ;  /* 0x000076102c118816 */ /* 0x000fca0000000011 */
[----:B------:R1:W-:Y:S04]  /*9360*/  STL.S16 [R1+0x2aa], R17 ;  /* 0x0002aa1101007387 */ /* 0x0003e80000100600 */
[----:B-1----:R-:W2:Y:S01]  /*9370*/  LDL.LU R17, [R1+0x424] ;  /* 0x0004240001117983 */ /* 0x002ea20000300800 */
[----:B------:R-:W-:-:S03]  /*9380*/  LOP3.LUT P3, RZ, R3, 0x20000000, RZ, 0xc0, !PT ;  /* 0x2000000003ff7812 */ /* 0x000fc6000786c0ff */
[----:B------:R1:W-:Y:S02]  /*9390*/  STL [R1+0x64], R117 ;  /* 0x0000647501007387 */ /* 0x0003e40000100800 */
[----:B-1----:R-:W-:-:S08]  /*93a0*/  PRMT R117, RZ, 0x7610, R117 ;  /* 0x00007610ff757816 */ /* 0x002fd00000000075 */
[----:B---3--:R-:W-:-:S04]  /*93b0*/  @!P3 SHF.R.U32.HI R41, RZ, 0x10, R101 ;  /* 0x00000010ff29b819 */ /* 0x008fc80000011665 */
[----:B------:R-:W-:-:S04]  /*93c0*/  @!P3 PRMT R117, R41, 0x7610, R117 ;  /* 0x000076102975b816 */ /* 0x000fc80000000075 */
[----:B------:R-:W-:Y:S02]  /*93d0*/  PRMT R117, R117, 0x5410, RZ ;  /* 0x0000541075757816 */ /* 0x000fe400000000ff */
[----:B-----5:R-:W-:-:S04]  /*93e0*/  @!P3 SHF.R.U32.HI R41, RZ, 0x10, R100 ;  /* 0x00000010ff29b819 */ /* 0x020fc80000011664 */
[----:B------:R-:W-:Y:S02]  /*93f0*/  @!P3 PRMT R117, R117, 0x5410, R41 ;  /* 0x000054107575b816 */ /* 0x000fe40000000029 */
[----:B------:R-:W-:-:S04]  /*9400*/  PRMT R41, RZ, 0x5410, RZ ;  /* 0x00005410ff297816 */ /* 0x000fc800000000ff */
[----:B------:R-:W-:-:S04]  /*9410*/  @!P3 PRMT R41, R101, 0x7610, R41 ;  /* 0x000076106529b816 */ /* 0x000fc80000000029 */
[----:B------:R-:W-:Y:S02]  /*9420*/  @!P3 PRMT R41, R41, 0x5410, R100 ;  /* 0x000054102929b816 */ /* 0x000fe40000000064 */
[----:B------:R-:W-:Y:S02]  /*9430*/  LOP3.LUT P3, RZ, R3, 0x800000, RZ, 0xc0, !PT ;  /* 0x0080000003ff7812 */ /* 0x000fe4000786c0ff */
[----:B------:R-:W-:Y:S02]  /*9440*/  PRMT R48, RZ, 0x7610, R48 ;  /* 0x00007610ff307816 */ /* 0x000fe40000000030 */
[----:B------:R-:W-:Y:S02]  /*9450*/  PRMT R22, RZ, 0x7610, R22 ;  /* 0x00007610ff167816 */ /* 0x000fe40000000016 */
[----:B--2---:R-:W-:-:S04]  /*9460*/  @!P0 SHF.R.U32.HI R44, RZ, 0x10, R17 ;  /* 0x00000010ff2c8819 */ /* 0x004fc80000011611 */
[----:B------:R-:W-:-:S05]  /*9470*/  @!P0 PRMT R48, R44, 0x7610, R48 ;  /* 0x000076102c308816 */ /* 0x000fca0000000030 */
[----:B------:R1:W-:Y:S02]  /*9480*/  STL.S16 [R1+0x2b4], R48 ;  /* 0x0002b43001007387 */ /* 0x0003e40000100600 */
[----:B-1----:R-:W-:-:S04]  /*9490*/  @!P3 SHF.R.U32.HI R48, RZ, 0x10, R20 ;  /* 0x00000010ff30b819 */ /* 0x002fc80000011614 */
[----:B------:R-:W-:-:S05]  /*94a0*/  @!P3 PRMT R22, R48, 0x7610, R22 ;  /* 0x000076103016b816 */ /* 0x000fca0000000016 */
[----:B------:R1:W-:Y:S04]  /*94b0*/  STL.S16 [R1+0x2b6], R22 ;  /* 0x0002b61601007387 */ /* 0x0003e80000100600 */
[----:B-1----:R-:W2:Y:S01]  /*94c0*/  LDL.LU R22, [R1+0x420] ;  /* 0x0004200001167983 */ /* 0x002ea20000300800 */
        /* <DEDUP_REMOVED lines=9> */
[----:B-1----:R-:W2:Y:S01]  /*9560*/  LDL.LU R21, [R1+0x41c] ;  /* 0x00041c0001157983 */ /* 0x002ea20000300800 */
        /* <DEDUP_REMOVED lines=14> */
[----:B-1----:R-:W2:Y:S01]  /*9650*/  LDL.LU R24, [R1+0x418] ;  /* 0x0004180001187983 */ /* 0x002ea20000300800 */
[----:B------:R-:W-:Y:S02]  /*9660*/  PRMT R23, RZ, 0x7610, R23 ;  /* 0x00007610ff177816 */ /* 0x000fe40000000017 */
[----:B------:R-:W-:Y:S02]  /*9670*/  PRMT R43, R43, 0x5410, RZ ;  /* 0x000054102b2b7816 */ /* 0x000fe400000000ff */
[----:B------:R-:W-:Y:S02]  /*9680*/  PRMT R121, RZ, 0x7610, R121 ;  /* 0x00007610ff797816 */ /* 0x000fe40000000079 */
[----:B--2---:R-:W-:-:S04]  /*9690*/  @!P2 SHF.R.U32.HI R48, RZ, 0x10, R24 ;  /* 0x00000010ff30a819 */ /* 0x004fc80000011618 */
[----:B------:R-:W-:-:S05]  /*96a0*/  @!P2 PRMT R23, R48, 0x7610, R23 ;  /* 0x000076103017a816 */ /* 0x000fca0000000017 */
[----:B------:R1:W-:Y:S04]  /*96b0*/  STL.S16 [R1+0x2c4], R23 ;  /* 0x0002c41701007387 */ /* 0x0003e80000100600 */
[----:B-1----:R-:W2:Y:S01]  /*96c0*/  LDL.LU R23, [R1+0x414] ;  /* 0x0004140001177983 */ /* 0x002ea20000300800 */
        /* <DEDUP_REMOVED lines=8> */
[----:B-1----:R-:W2:Y:S01]  /*9750*/  LDL.LU R25, [R1+0x410] ;  /* 0x0004100001197983 */ /* 0x002ea20000300800 */
[----:B------:R-:W-:Y:S02]  /*9760*/  PRMT R26, RZ, 0x7610, R26 ;  /* 0x00007610ff1a7816 */ /* 0x000fe4000000001a */
[----:B------:R-:W-:-:S04]  /*9770*/  PRMT R44, RZ, 0x5410, RZ ;  /* 0x00005410ff2c7816 */ /* 0x000fc800000000ff */
[----:B------:R-:W-:Y:S02]  /*9780*/  @!P0 PRMT R44, R15, 0x7610, R44 ;  /* 0x000076100f2c8816 */ /* 0x000fe4000000002c */
[----:B--2---:R-:W-:-:S04]  /*9790*/  @!P1 SHF.R.U32.HI R8, RZ, 0x10, R25 ;  /* 0x00000010ff089819 */ /* 0x004fc80000011619 */
[----:B------:R-:W-:-:S05]  /*97a0*/  @!P1 PRMT R26, R8, 0x7610, R26 ;  /* 0x00007610081a9816 */ /* 0x000fca000000001a */
[----:B------:R1:W-:Y:S04]  /*97b0*/  STL.S16 [R1+0x2c8], R26 ;  /* 0x0002c81a01007387 */ /* 0x0003e80000100600 */
[----:B-1----:R-:W2:Y:S01]  /*97c0*/  LDL.LU R26, [R1+0x40c] ;  /* 0x00040c00011a7983 */ /* 0x002ea20000300800 */
[----:B------:R-:W-:Y:S02]  /*97d0*/  @!P0 PRMT R44, R44, 0x5410, R17 ;  /* 0x000054102c2c8816 */ /* 0x000fe40000000011 */
[----:B------:R-:W-:Y:S02]  /*97e0*/  LOP3.LUT P0, RZ, R3, 0x100000, RZ, 0xc0, !PT ;  /* 0x0010000003ff7812 */ /* 0x000fe4000780c0ff */
[----:B------:R-:W-:-:S11]  /*97f0*/  PRMT R27, RZ, 0x7610, R27 ;  /* 0x00007610ff1b7816 */ /* 0x000fd6000000001b */
[----:B--2---:R-:W-:-:S04]  /*9800*/  @!P0 SHF.R.U32.HI R8, RZ, 0x10, R26 ;  /* 0x00000010ff088819 */ /* 0x004fc8000001161a */
[----:B------:R-:W-:-:S05]  /*9810*/  @!P0 PRMT R27, R8, 0x7610, R27 ;  /* 0x00007610081b8816 */ /* 0x000fca000000001b */
[----:B------:R1:W-:Y:S04]  /*9820*/  STL.S16 [R1+0x2ca], R27 ;  /* 0x0002ca1b01007387 */ /* 0x0003e80000100600 */
[----:B-1----:R-:W2:Y:S01]  /*9830*/  LDL.LU R27, [R1+0x408] ;  /* 0x00040800011b7983 */ /* 0x002ea20000300800 */
[----:B------:R-:W-:-:S03]  /*9840*/  PRMT R28, RZ, 0x7610, R28 ;  /* 0x00007610ff1c7816 */ /* 0x000fc6000000001c */
[----:B------:R-:W-:Y:S01]  /*9850*/  STL [R1+0x80], R101 ;  /* 0x0000806501007387 */ /* 0x000fe20000100800 */
[----:B--2---:R-:W-:-:S04]  /*9860*/  @!P0 SHF.R.U32.HI R8, RZ, 0x10, R27 ;  /* 0x00000010ff088819 */ /* 0x004fc8000001161b */
[----:B------:R-:W-:-:S05]  /*9870*/  @!P0 PRMT R28, R8, 0x7610, R28 ;  /* 0x00007610081c8816 */ /* 0x000fca000000001c */
[----:B------:R1:W-:Y:S04]  /*9880*/  STL.S16 [R1+0x2d8], R28 ;  /* 0x0002d81c01007387 */ /* 0x0003e80000100600 */
[----:B-1----:R-:W2:Y:S01]  /*9890*/  LDL.LU R28, [R1+0x404] ;  /* 0x00040400011c7983 */ /* 0x002ea20000300800 */
        /* <DEDUP_REMOVED lines=187> */
[----:B------:R-:W-:Y:S01]  /*a450*/  PRMT R90, RZ, 0x7610, R90 ;  /* 0x00007610ff5a7816 */ /* 0x000fe2000000005a */
[----:B------:R-:W-:-:S10]  /*a460*/  HFMA2.MMA R38, -RZ, RZ, 0, 0 ;  /* 0x00000000ff267435 */ /* 0x000fd400000001ff */
[----:B------:R1:W3:Y:S01]  /*a470*/  @!P5 LDG.E R38, [R64.64] ;  /* 0x0000000e4026d981 */ /* 0x0002e2000c1e1900 */
[----:B--2---:R-:W-:-:S04]  /*a480*/  @!P1 SHF.R.U32.HI R8, RZ, 0x10, R89 ;  /* 0x00000010ff089819 */ /* 0x004fc80000011659 */
[----:B------:R-:W-:-:S05]  /*a490*/  @!P1 PRMT R90, R8, 0x7610, R90 ;  /* 0x00007610085a9816 */ /* 0x000fca000000005a */
[----:B------:R2:W-:Y:S04]  /*a4a0*/  STL.S16 [R1+0x21e], R90 ;  /* 0x00021e5a01007387 */ /* 0x0005e80000100600 */
[----:B--2---:R-:W2:Y:S01]  /*a4b0*/  LDL.LU R90, [R1+0x39c] ;  /* 0x00039c00015a7983 */ /* 0x004ea20000300800 */
[----:B-1----:R-:W-:-:S04]  /*a4c0*/  PRMT R65, RZ, 0x5410, RZ ;  /* 0x00005410ff417816 */ /* 0x002fc800000000ff */
        /* <DEDUP_REMOVED lines=16> */
[----:B------:R-:W-:Y:S01]  /*a5d0*/  LOP3.LUT P3, RZ, R3, 0x20, RZ, 0xc0, !PT ;  /* 0x0000002003ff7812 */ /* 0x000fe2000786c0ff */
        /* <DEDUP_REMOVED lines=14> */
[----:B------:R-:W-:-:S03]  /*a6c0*/  PRMT R64, RZ, 0x5410, RZ ;  /* 0x00005410ff407816 */ /* 0x000fc600000000ff */
[----:B------:R-:W-:Y:S01]  /*a6d0*/  STL [R1+0x198], R22 ;  /* 0x0001981601007387 */ /* 0x000fe20000100800 */
[----:B------:R-:W-:-:S03]  /*a6e0*/  PRMT R71, RZ, 0x5410, RZ ;  /* 0x00005410ff477816 */ /* 0x000fc600000000ff */
[----:B------:R-:W-:Y:S04]  /*a6f0*/  STL [R1+0x9c], R21 ;  /* 0x00009c1501007387 */ /* 0x000fe80000100800 */
[----:B------:R1:W-:Y:S01]  /*a700*/  STL [R1+0xb4], R76 ;  /* 0x0000b44c01007387 */ /* 0x0003e20000100800 */
[----:B------:R-:W-:Y:S02]  /*a710*/  @!P2 PRMT R64, R64, 0x5410, R74 ;  /* 0x000054104040a816 */ /* 0x000fe4000000004a */
[----:B------:R-:W-:Y:S02]  /*a720*/  @!P1 PRMT R71, R71, 0x5410, R88 ;  /* 0x0000541047479816 */ /* 0x000fe40000000058 */
[----:B-1----:R-:W-:-:S04]  /*a730*/  PRMT R76, RZ, 0x5410, RZ ;  /* 0x00005410ff4c7816 */ /* 0x002fc800000000ff */
[----:B------:R-:W-:Y:S02]  /*a740*/  @!P0 PRMT R76, R76, 0x5410, R90 ;  /* 0x000054104c4c8816 */ /* 0x000fe4000000005a */
[----:B------:R-:W-:Y:S02]  /*a750*/  @!P2 PRMT R64, R75, 0x7610, R64 ;  /* 0x000076104b40a816 */ /* 0x000fe40000000040 */
[----:B------:R-:W-:Y:S02]  /*a760*/  @!P1 PRMT R71, R89, 0x7610, R71 ;  /* 0x0000761059479816 */ /* 0x000fe40000000047 */
[----:B------:R-:W-:Y:S02]  /*a770*/  @!P0 PRMT R76, R91, 0x7610, R76 ;  /* 0x000076105b4c8816 */ /* 0x000fe4000000004c */
[C---:B------:R-:W-:Y:S02]  /*a780*/  LOP3.LUT P2, RZ, R3.reuse, 0x10, RZ, 0xc0, !PT ;  /* 0x0000001003ff7812 */ /* 0x040fe4000784c0ff */
[----:B------:R-:W-:-:S02]  /*a790*/  LOP3.LUT P1, RZ, R3, 0x8, RZ, 0xc0, !PT ;  /* 0x0000000803ff7812 */ /* 0x000fc4000782c0ff */
[----:B------:R-:W-:Y:S02]  /*a7a0*/  LOP3.LUT P0, RZ, R3, 0x4, RZ, 0xc0, !PT ;  /* 0x0000000403ff7812 */ /* 0x000fe4000780c0ff */
[----:B------:R-:W-:Y:S02]  /*a7b0*/  PRMT R82, RZ, 0x7610, R82 ;  /* 0x00007610ff527816 */ /* 0x000fe40000000052 */
[----:B--2---:R-:W-:-:S04]  /*a7c0*/  @!P3 SHF.R.U32.HI R3, RZ, 0x10, R92 ;  /* 0x00000010ff03b819 */ /* 0x004fc8000001165c */
[----:B------:R-:W-:-:S05]  /*a7d0*/  @!P3 PRMT R82, R3, 0x7610, R82 ;  /* 0x000076100352b816 */ /* 0x000fca0000000052 */
[----:B------:R1:W-:Y:S04]  /*a7e0*/  STL.S16 [R1+0x31a], R82 ;  /* 0x00031a5201007387 */ /* 0x0003e80000100600 */
[----:B-1----:R-:W2:Y:S01]  /*a7f0*/  LDL.LU R82, [R1+0x390] ;  /* 0x0003900001527983 */ /* 0x002ea20000300800 */
[----:B------:R-:W-:Y:S02]  /*a800*/  PRMT R83, RZ, 0x7610, R83 ;  /* 0x00007610ff537816 */ /* 0x000fe40000000053 */
[----:B--2---:R-:W-:-:S04]  /*a810*/  @!P3 SHF.R.U32.HI R3, RZ, 0x10, R82 ;  /* 0x00000010ff03b819 */ /* 0x004fc80000011652 */
[----:B------:R-:W-:-:S05]  /*a820*/  @!P3 PRMT R83, R3, 0x7610, R83 ;  /* 0x000076100353b816 */ /* 0x000fca0000000053 */
[----:B------:R1:W-:Y:S04]  /*a830*/  STL.S16 [R1+0x31c], R83 ;  /* 0x00031c5301007387 */ /* 0x0003e80000100600 */
[----:B-1----:R-:W2:Y:S01]  /*a840*/  LDL.LU R83, [R1+0x38c] ;  /* 0x00038c0001537983 */ /* 0x002ea20000300800 */
[----:B------:R-:W-:-:S04]  /*a850*/  PRMT R93, RZ, 0x7610, R93 ;  /* 0x00007610ff5d7816 */ /* 0x000fc8000000005d */
[----:B------:R-:W-:-:S05]  /*a860*/  @!P3 PRMT R93, R92, 0x7610, R93 ;  /* 0x000076105c5db816 */ /* 0x000fca000000005d */
[----:B------:R1:W-:Y:S04]  /*a870*/  STL.S16 [R1+0x30e], R93 ;  /* 0x00030e5d01007387 */ /* 0x0003e80000100600 */
[----:B-1----:R-:W5:Y:S01]  /*a880*/  LDL.LU R93, [R1+0x388] ;  /* 0x00038800015d7983 */ /* 0x002f620000300800 */
[----:B--2---:R-:W-:-:S04]  /*a890*/  PRMT R83, RZ, 0x7610, R83 ;  /* 0x00007610ff537816 */ /* 0x004fc80000000053 */
[----:B------:R-:W-:-:S05]  /*a8a0*/  @!P3 PRMT R83, R82, 0x7610, R83 ;  /* 0x000076105253b816 */ /* 0x000fca0000000053 */
[----:B------:R1:W-:Y:S04]  /*a8b0*/  STL.S16 [R1+0x310], R83 ;  /* 0x0003105301007387 */ /* 0x0003e80000100600 */
[----:B-1----:R-:W2:Y:S01]  /*a8c0*/  LDL.LU R83, [R1+0x384] ;  /* 0x0003840001537983 */ /* 0x002ea20000300800 */
[----:B------:R-:W-:Y:S02]  /*a8d0*/  LOP3.LUT P3, RZ, R2, 0x1, RZ, 0xc0, !PT ;  /* 0x0000000102ff7812 */ /* 0x000fe4000786c0ff */
[----:B-----5:R-:W-:Y:S02]  /*a8e0*/  PRMT R93, RZ, 0x7610, R93 ;  /* 0x00007610ff5d7816 */ /* 0x020fe4000000005d */
[----:B--2---:R-:W-:-:S04]  /*a8f0*/  @!P2 SHF.R.U32.HI R2, RZ, 0x10, R83 ;  /* 0x00000010ff02a819 */ /* 0x004fc80000011653 */
[----:B------:R-:W-:-:S05]  /*a900*/  @!P2 PRMT R93, R2, 0x7610, R93 ;  /* 0x00007610025da816 */ /* 0x000fca000000005d */
[----:B------:R1:W-:Y:S04]  /*a910*/  STL.S16 [R1+0x31e], R93 ;  /* 0x00031e5d01007387 */ /* 0x0003e80000100600 */
[----:B-1----:R-:W2:Y:S01]  /*a920*/  LDL.LU R93, [R1+0x380] ;  /* 0x00038000015d7983 */ /* 0x002ea20000300800 */
[----:B------:R-:W-:Y:S02]  /*a930*/  PRMT R112, RZ, 0x7610, R112 ;  /* 0x00007610ff707816 */ /* 0x000fe40000000070 */
[----:B------:R-:W-:Y:S01]  /*a940*/  PRMT R104, RZ, 0x7610, R104 ;  /* 0x00007610ff687816 */ /* 0x000fe20000000068 */
[----:B------:R1:W-:Y:S04]  /*a950*/  STL [R1+0x1c0], R81 ;  /* 0x0001c05101007387 */ /* 0x0003e80000100800 */
[----:B------:R5:W-:Y:S01]  /*a960*/  STL [R1+0x1c8], R73 ;  /* 0x0001c84901007387 */ /* 0x000be20000100800 */
[----:B-1----:R-:W-:-:S02]  /*a970*/  PRMT R81, RZ, 0x7610, R81 ;  /* 0x00007610ff517816 */ /* 0x002fc40000000051 */
[----:B-----5:R-:W-:Y:S01]  /*a980*/  PRMT R73, RZ, 0x7610, R73 ;  /* 0x00007610ff497816 */ /* 0x020fe20000000049 */
[----:B------:R1:W-:Y:S04]  /*a990*/  STL [R1+0xb0], R66 ;  /* 0x0000b04201007387 */ /* 0x0003e80000100800 */
[----:B------:R5:W-:Y:S04]  /*a9a0*/  STL [R1+0x1b0], R67 ;  /* 0x0001b04301007387 */ /* 0x000be80000100800 */
[----:B------:R0:W-:Y:S01]  /*a9b0*/  STL [R1+0xc4], R72 ;  /* 0x0000c44801007387 */ /* 0x0001e20000100800 */
[----:B-1----:R-:W-:-:S02]  /*a9c0*/  PRMT R66, RZ, 0x7610, R66 ;  /* 0x00007610ff427816 */ /* 0x002fc40000000042 */
        /* <DEDUP_REMOVED lines=13> */
[----:B-1----:R-:W-:Y:S02]  /*aaa0*/  PRMT R62, RZ, 0x7610, R62 ;  /* 0x00007610ff3e7816 */ /* 0x002fe4000000003e */
[----:B------:R-:W-:Y:S02]  /*aab0*/  PRMT R10, RZ, 0x7610, R10 ;  /* 0x00007610ff0a7816 */ /* 0x000fe4000000000a */
[----:B------:R-:W-:Y:S01]  /*aac0*/  PRMT R3, RZ, 0x7610, R3 ;  /* 0x00007610ff037816 */ /* 0x000fe20000000003 */
[----:B------:R-:W-:Y:S02]  /*aad0*/  UMOV UR8, 0x8 ;  /* 0x0000000800087882 */ /* 0x000fe40000000000 */
[----:B------:R-:W-:Y:S01]  /*aae0*/  ULDC.64 UR4, c[0x0][0x198] ;  /* 0x0000660000047ab9 */ /* 0x000fe20000000a00 */
[----:B------:R-:W-:Y:S01]  /*aaf0*/  PRMT R9, RZ, 0x7610, R9 ;  /* 0x00007610ff097816 */ /* 0x000fe20000000009 */
[----:B------:R-:W-:Y:S01]  /*ab00*/  UIMAD.WIDE UR4, UR7, UR8, UR4 ;  /* 0x00000008070472a5 */ /* 0x000fe2000f8e0204 */
[----:B------:R-:W-:Y:S01]  /*ab10*/  PRMT R8, RZ, 0x7610, R8 ;  /* 0x00007610ff087816 */ /* 0x000fe20000000008 */
[----:B------:R0:W-:Y:S04]  /*ab20*/  STL [R1+0xac], R50 ;  /* 0x0000ac3201007387 */ /* 0x0001e80000100800 */
[----:B------:R1:W-:Y:S01]  /*ab30*/  STL [R1+0x1ac], R51 ;  /* 0x0001ac3301007387 */ /* 0x0003e20000100800 */
[----:B0-----:R-:W-:-:S02]  /*ab40*/  PRMT R50, RZ, 0x7610, R50 ;  /* 0x00007610ff327816 */ /* 0x001fc40000000032 */
[----:B-1----:R-:W-:Y:S02]  /*ab50*/  PRMT R51, RZ, 0x7610, R51 ;  /* 0x00007610ff337816 */ /* 0x002fe40000000033 */
        /* <DEDUP_REMOVED lines=34> */
[----:B------:R-:W3:Y:S01]  /*ad80*/  @!P0 LDG.E R10, [R60.64] ;  /* 0x0000000e3c0a8981 */ /* 0x000ee2000c1e1900 */
[----:B------:R-:W-:Y:S02]  /*ad90*/  PRMT R110, RZ, 0x7610, R110 ;  /* 0x00007610ff6e7816 */ /* 0x000fe4000000006e */
[----:B------:R-:W-:Y:S02]  /*ada0*/  PRMT R108, RZ, 0x7610, R108 ;  /* 0x00007610ff6c7816 */ /* 0x000fe4000000006c */
        /* <DEDUP_REMOVED lines=20> */
[----:B------:R0:W-:Y:S01]  /*aef0*/  STL [R1+0x19c], R24 ;  /* 0x00019c1801007387 */ /* 0x0001e20000100800 */
[----:B------:R-:W-:Y:S02]  /*af00*/  PRMT R22, RZ, 0x7610, R22 ;  /* 0x00007610ff167816 */ /* 0x000fe40000000016 */
[----:B0-----:R-:W-:Y:S02]  /*af10*/  PRMT R24, RZ, 0x7610, R24 ;  /* 0x00007610ff187816 */ /* 0x001fe40000000018 */
[----:B------:R-:W-:Y:S02]  /*af20*/  PRMT R17, RZ, 0x7610, R17 ;  /* 0x00007610ff117816 */ /* 0x000fe40000000011 */
[----:B------:R-:W-:Y:S01]  /*af30*/  PRMT R14, RZ, 0x7610, R14 ;  /* 0x00007610ff0e7816 */ /* 0x000fe2000000000e */
[----:B------:R0:W-:Y:S01]  /*af40*/  STL [R1+0xa0], R23 ;  /* 0x0000a01701007387 */ /* 0x0001e20000100800 */
[----:B------:R-:W-:-:S02]  /*af50*/  PRMT R21, RZ, 0x7610, R21 ;  /* 0x00007610ff157816 */ /* 0x000fc40000000015 */
[----:B------:R-:W-:Y:S01]  /*af60*/  PRMT R13, RZ, 0x7610, R13 ;  /* 0x00007610ff0d7816 */ /* 0x000fe2000000000d */
[----:B------:R1:W-:Y:S01]  /*af70*/  STL [R1+0x1a0], R25 ;  /* 0x0001a01901007387 */ /* 0x0003e20000100800 */
[----:B------:R-:W-:Y:S02]  /*af80*/  PRMT R12, RZ, 0x7610, R12 ;  /* 0x00007610ff0c7816 */ /* 0x000fe4000000000c */
[----:B------:R-:W-:Y:S01]  /*af90*/  PRMT R9, RZ, 0x7610, R9 ;  /* 0x00007610ff097816 */ /* 0x000fe20000000009 */
[----:B------:R4:W-:Y:S01]  /*afa0*/  STL [R1+0x1a4], R27 ;  /* 0x0001a41b01007387 */ /* 0x0009e20000100800 */
[----:B------:R-:W-:Y:S02]  /*afb0*/  PRMT R11, RZ, 0x7610, R11 ;  /* 0x00007610ff0b7816 */ /* 0x000fe4000000000b */
[----:B0-----:R-:W-:Y:S01]  /*afc0*/  PRMT R23, RZ, 0x7610, R23 ;  /* 0x00007610ff177816 */ /* 0x001fe20000000017 */
[----:B------:R0:W-:Y:S01]  /*afd0*/  STL [R1+0x1a8], R29 ;  /* 0x0001a81d01007387 */ /* 0x0001e20000100800 */
[----:B-1----:R-:W-:-:S02]  /*afe0*/  PRMT R25, RZ, 0x7610, R25 ;  /* 0x00007610ff197816 */ /* 0x002fc40000000019 */
[----:B----4-:R-:W-:Y:S02]  /*aff0*/  PRMT R27, RZ, 0x7610, R27 ;  /* 0x00007610ff1b7816 */ /* 0x010fe4000000001b */
[----:B0-----:R-:W-:Y:S02]  /*b000*/  PRMT R29, RZ, 0x7610, R29 ;  /* 0x00007610ff1d7816 */ /* 0x001fe4000000001d */
[----:B------:R-:W-:Y:S02]  /*b010*/  @!P3 PRMT R27, R32, 0x7610, R27 ;  /* 0x00007610201bb816 */ /* 0x000fe4000000001b */
[----:B------:R-:W-:Y:S02]  /*b020*/  @!P3 PRMT R29, R35, 0x7610, R29 ;  /* 0x00007610231db816 */ /* 0x000fe4000000001d */
[----:B------:R-:W-:Y:S02]  /*b030*/  @!P4 PRMT R25, R33, 0x7610, R25 ;  /* 0x000076102119c816 */ /* 0x000fe40000000019 */
[----:B------:R-:W-:-:S02]  /*b040*/  @!P4 PRMT R23, R36, 0x7610, R23 ;  /* 0x000076102417c816 */ /* 0x000fc40000000017 */
[----:B------:R-:W-:Y:S02]  /*b050*/  @!P5 PRMT R21, R37, 0x7610, R21 ;  /* 0x000076102515d816 */ /* 0x000fe40000000015 */
[----:B------:R-:W-:Y:S02]  /*b060*/  @!P6 PRMT R13, R40, 0x7610, R13 ;  /* 0x00007610280de816 */ /* 0x000fe4000000000d */
[----:B------:R-:W-:Y:S02]  /*b070*/  PRMT R20, RZ, 0x7610, R20 ;  /* 0x00007610ff147816 */ /* 0x000fe40000000014 */
        /* <DEDUP_REMOVED lines=14> */
[----:B------:R-:W-:Y:S01]  /*b160*/  STL.S16 [R1+0x32a], R67 ;  /* 0x00032a4301007387 */ /* 0x000fe20000100600 */
[----:B--2---:R-:W0:Y:S02]  /*b170*/  R2UR UR9, R2 ;  /* 0x00000000020973c2 */ /* 0x004e2400000e0000 */
[----:B0-----:R-:W-:-:S05]  /*b180*/  MOV R2, UR9 ;  /* 0x0000000900027c02 */ /* 0x001fca0008000f00 */
        /* <DEDUP_REMOVED lines=14> */
[----:B------:R-:W0:Y:S01]  /*b270*/  @P2 MUFU.RSQ R2, R2 ;  /* 0x0000000200022308 */ /* 0x000e220000001400 */
[----:B------:R-:W-:Y:S02]  /*b280*/  @!P4 PRMT R22, R3, 0x7610, R22 ;  /* 0x000076100316c816 */ /* 0x000fe40000000016 */
[----:B---3--:R-:W-:-:S04]  /*b290*/  @!P5 SHF.R.U32.HI R3, RZ, 0x10, R38 ;  /* 0x00000010ff03d819 */ /* 0x008fc80000011626 */
[----:B------:R-:W-:Y:S02]  /*b2a0*/  @!P5 PRMT R17, R3, 0x7610, R17 ;  /* 0x000076100311d816 */ /* 0x000fe40000000011 */
[----:B------:R-:W-:-:S04]  /*b2b0*/  @!P6 SHF.R.U32.HI R3, RZ, 0x10, R39 ;  /* 0x00000010ff03e819 */ /* 0x000fc80000011627 */
[----:B------:R-:W-:Y:S02]  /*b2c0*/  @!P6 PRMT R14, R3, 0x7610, R14 ;  /* 0x00007610030ee816 */ /* 0x000fe4000000000e */
[----:B-----5:R-:W-:Y:S01]  /*b2d0*/  @!P0 SHF.R.U32.HI R3, RZ, 0x10, R8 ;  /* 0x00000010ff038819 */ /* 0x020fe20000011608 */
[----:B0-----:R0:W1:Y:S01]  /*b2e0*/  @P2 R2UR UR4, R2 ;  /* 0x00000000020423c2 */ /* 0x00106200000e0000 */
[----:B------:R-:W-:Y:S02]  /*b2f0*/  @!P0 PRMT R11, R8, 0x7610, R11 ;  /* 0x00007610080b8816 */ /* 0x000fe4000000000b */
[----:B------:R-:W-:Y:S02]  /*b300*/  @!P0 PRMT R9, R3, 0x7610, R9 ;  /* 0x0000761003098816 */ /* 0x000fe40000000009 */
[----:B0-----:R-:W-:-:S04]  /*b310*/  @!P6 SHF.R.U32.HI R2, RZ, 0x10, R40 ;  /* 0x00000010ff02e819 */ /* 0x001fc80000011628 */
[----:B------:R-:W-:Y:S01]  /*b320*/  @!P6 PRMT R12, R2, 0x7610, R12 ;  /* 0x00007610020ce816 */ /* 0x000fe2000000000c */
        /* <DEDUP_REMOVED lines=42> */
[----:B------:R-:W-:Y:S04]  /*b5d0*/  STL [R1+0x208], R40 ;  /* 0x0002082801007387 */ /* 0x000fe80000100800 */
        /* <DEDUP_REMOVED lines=9> */
[----:B------:R-:W-:-:S02]  /*b670*/  LOP3.LUT P1, RZ, R122, 0x8000000, RZ, 0xc0, !PT ;  /* 0x080000007aff7812 */ /* 0x000fc4000782c0ff */
[----:B------:R-:W-:Y:S01]  /*b680*/  PRMT R16, RZ, 0x7610, R16 ;  /* 0x00007610ff107816 */ /* 0x000fe20000000010 */
[----:B------:R0:W-:Y:S04]  /*b690*/  STL [R1+0x1f4], R18 ;  /* 0x0001f41201007387 */ /* 0x0001e80000100800 */
[----:B------:R2:W-:Y:S04]  /*b6a0*/  STL [R1+0xf8], R19 ;  /* 0x0000f81301007387 */ /* 0x0005e80000100800 */
[----:B------:R3:W-:Y:S01]  /*b6b0*/  STL [R1+0x104], R37 ;  /* 0x0001042501007387 */ /* 0x0007e20000100800 */
[----:B0-----:R-:W-:-:S02]  /*b6c0*/  PRMT R18, RZ, 0x7610, R18 ;  /* 0x00007610ff127816 */ /* 0x001fc40000000012 */
[----:B--2---:R-:W-:Y:S02]  /*b6d0*/  PRMT R19, RZ, 0x7610, R19 ;  /* 0x00007610ff137816 */ /* 0x004fe40000000013 */
[----:B---3--:R-:W-:Y:S02]  /*b6e0*/  @!P5 SHF.R.U32.HI R37, RZ, 0x10, R37 ;  /* 0x00000010ff25d819 */ /* 0x008fe40000011625 */
[----:B------:R-:W-:Y:S02]  /*b6f0*/  @!P5 PRMT R18, R38, 0x7610, R18 ;  /* 0x000076102612d816 */ /* 0x000fe40000000012 */
        /* <DEDUP_REMOVED lines=29> */
.L_x_1885:
[----:B------:R-:W-:Y:S05]  /*b8d0*/  BSYNC B0 ;  /* 0x0000000000007941 */ /* 0x000fea0003800000 */
.L_x_1884:
[----:B------:R-:W2:Y:S02]  /*b8e0*/  LDL.S16 R2, [R1+0x262] ;  /* 0x0002620001027983 */ /* 0x000ea40000100600 */
[----:B--2---:R-:W-:Y:S02]  /*b8f0*/  PRMT R25, R2, 0x7610, R25 ;  /* 0x0000761002197816 */ /* 0x004fe40000000019 */
[----:B------:R-:W2:Y:S01]  /*b900*/  LDL.S16 R2, [R1+0x268] ;  /* 0x0002680001027983 */ /* 0x000ea20000100600 */
[----:B------:R-:W-:Y:S02]  /*b910*/  PRMT R13, R20, 0x7610, R13 ;  /* 0x00007610140d7816 */ /* 0x000fe4000000000d */
[----:B------:R-:W-:-:S02]  /*b920*/  PRMT R12, R15, 0x7610, R12 ;  /* 0x000076100f0c7816 */ /* 0x000fc4000000000c */
[----:B------:R-:W-:Y:S02]  /*b930*/  PRMT R24, R25, 0x7610, R24 ;  /* 0x0000761019187816 */ /* 0x000fe40000000018 */
[----:B--2---:R-:W-:Y:S02]  /*b940*/  PRMT R23, R2, 0x7610, R23 ;  /* 0x0000761002177816 */ /* 0x004fe40000000017 */
[----:B------:R-:W2:Y:S01]  /*b950*/  LDL.S16 R2, [R1+0x264] ;  /* 0x0002640001027983 */ /* 0x000ea20000100600 */
[----:B------:R-:W-:Y:S02]  /*b960*/  @!P0 PRMT R13, R10, 0x7610, R13 ;  /* 0x000076100a0d8816 */ /* 0x000fe4000000000d */
[----:B------:R-:W-:Y:S01]  /*b970*/  PRMT R22, R24, 0x7610, R22 ;  /* 0x0000761018167816 */ /* 0x000fe20000000016 */
[----:B------:R-:W-:Y:S01]  /*b980*/  ULDC.U8 UR19, c[0x0][0x1f4] ;  /* 0x00007d0000137ab9 */ /* 0x000fe20000000000 */
[----:B------:R-:W-:Y:S02]  /*b990*/  PRMT R21, R23, 0x7610, R21 ;  /* 0x0000761017157816 */ /* 0x000fe40000000015 */
[----:B--2---:R-:W-:-:S02]  /*b9a0*/  PRMT R14, R2, 0x7610, R14 ;  /* 0x00007610020e7816 */ /* 0x004fc4000000000e */
[----:B------:R-:W2:Y:S01]  /*b9b0*/  LDL.LU.S16 R2, [R1+0x266] ;  /* 0x0002660001027983 */ /* 0x000ea20000300600 */
[----:B------:R-:W-:Y:S02]  /*b9c0*/  PRMT R3, R22, 0x7610, R3 ;  /* 0x0000761016037816 */ /* 0x000fe40000000003 */
[----:B------:R-:W-:Y:S01]  /*b9d0*/  ISETP.NE.AND P2, PT, RZ, UR19, PT ;  /* 0x00000013ff007c0c */ /* 0x000fe2000bf45270 */
[----:B------:R0:W-:Y:S01]  /*b9e0*/  @!P0 STL.S16 [R1+0x36e], R13 ;  /* 0x00036e0d01008387 */ /* 0x0001e20000100600 */
[----:B------:R-:W-:Y:S01]  /*b9f0*/  PRMT R8, R21, 0x7610, R8 ;  /* 0x0000761015087816 */ /* 0x000fe20000000008 */
[----:B------:R-:W-:Y:S01]  /*ba00*/  HADD2.F32 R3, -RZ, R3.H0_H0 ;  /* 0x20000003ff037230 */ /* 0x000fe20000004100 */
[----:B------:R-:W-:-:S03]  /*ba10*/  PRMT R11, R14, 0x7610, R11 ;  /* 0x000076100e0b7816 */ /* 0x000fc6000000000b */
[----:B------:R-:W-:Y:S01]  /*ba20*/  HADD2.F32 R8, -RZ, R8.H0_H0 ;  /* 0x20000008ff087230 */ /* 0x000fe20000004100 */
[----:B------:R-:W-:Y:S01]  /*ba30*/  FADD.FTZ R3, R3, -UR9 ;  /* 0x8000000903037e21 */ /* 0x000fe20008010000 */
[----:B--2---:R-:W-:Y:S02]  /*ba40*/  PRMT R9, R2, 0x7610, R9 ;  /* 0x0000761002097816 */ /* 0x004fe40000000009 */
[----:B------:R-:W-:Y:S01]  /*ba50*/  @!P0 SHF.R.U32.HI R2, RZ, 0x10, R10 ;  /* 0x00000010ff028819 */ /* 0x000fe2000001160a */
[----:B------:R-:W-:Y:S02]  /*ba60*/  FADD.FTZ R10, R8, -UR9 ;  /* 0x80000009080a7e21 */ /* 0x000fe40008010000 */
[----:B------:R-:W-:Y:S01]  /*ba70*/  FMUL.FTZ R8, R3, UR5 ;  /* 0x0000000503087c20 */ /* 0x000fe20008410000 */
[----:B------:R-:W-:Y:S01]  /*ba80*/  @!P0 PRMT R12, R2, 0x7610, R12 ;  /* 0x00007610020c8816 */ /* 0x000fe2000000000c */
[----:B------:R-:W-:Y:S01]  /*ba90*/  HADD2.F32 R2, -RZ, R11.H0_H0 ;  /* 0x2000000bff027230 */ /* 0x000fe20000004100 */
[----:B------:R-:W-:Y:S01]  /*baa0*/  FMUL.FTZ R3, R10, UR5 ;  /* 0x000000050a037c20 */ /* 0x000fe20008410000 */
[----:B------:R-:W-:-:S02]  /*bab0*/  HADD2.F32 R9, -RZ, R9.H0_H0 ;  /* 0x20000009ff097230 */ /* 0x000fc40000004100 */
[----:B------:R0:W-:Y:S01]  /*bac0*/  @!P0 STL.S16 [R1+0x370], R12 ;  /* 0x0003700c01008387 */ /* 0x0001e20000100600 */
        /* <DEDUP_REMOVED lines=19> */
.L_x_1886:
        /* <DEDUP_REMOVED lines=10> */
[----:B0-----:R-:W-:Y:S02]  /*bca0*/  PRMT R12, R21, 0x7610, R12 ;  /* 0x00007610150c7816 */ /* 0x001fe4000000000c */
[----:B------:R-:W-:Y:S02]  /*bcb0*/  PRMT R11, R20, 0x7610, R11 ;  /* 0x00007610140b7816 */ /* 0x000fe4000000000b */
[----:B------:R-:W-:Y:S01]  /*bcc0*/  PRMT R15, R14, 0x7610, R15 ;  /* 0x000076100e0f7816 */ /* 0x000fe2000000000f */
[----:B------:R-:W-:Y:S01]  /*bcd0*/  HADD2.F32 R14, -RZ, R12.H0_H0 ;  /* 0x2000000cff0e7230 */ /* 0x000fe20000004100 */
[----:B------:R-:W-:Y:S01]  /*bce0*/  FMUL.FTZ R12, R9, R16 ;  /* 0x00000010090c7220 */ /* 0x000fe20000410000 */
        /* <DEDUP_REMOVED lines=31> */
.L_x_1887:
        /* <DEDUP_REMOVED lines=56> */
.L_x_1888:
        /* <DEDUP_REMOVED lines=50> */
.L_x_1889:
        /* <DEDUP_REMOVED lines=49> */
.L_x_1890:
        /* <DEDUP_REMOVED lines=49> */
.L_x_1891:
        /* <DEDUP_REMOVED lines=44> */
.L_x_1892:
        /* <DEDUP_REMOVED lines=40> */
.L_x_1893:
        /* <DEDUP_REMOVED lines=40> */
.L_x_1894:
        /* <DEDUP_REMOVED lines=40> */
.L_x_1895:
[----:B------:R-:W2:Y:S02]  /*d5e0*/  LDL.S16 R33, [R1+0x284] ;  /* 0x0002840001217983 */ /* 0x000ea40000100600 */
[----:B--2---:R-:W-:Y:S02]  /*d5f0*/  PRMT R35, R33, 0x7610, R35 ;  /* 0x0000761021237816 */ /* 0x004fe40000000023 */
[----:B------:R-:W2:Y:S01]  /*d600*/  LDL.LU.S16 R33, [R1+0x286] ;  /* 0x0002860001217983 */ /* 0x000ea20000300600 */
[----:B------:R-:W-:Y:S01]  /*d610*/  FADD.FTZ R30, R30, R3 ;  /* 0x000000031e1e7221 */ /* 0x000fe20000010000 */
[----:B------:R-:W-:Y:S01]  /*d620*/  PRMT R34, R35, 0x7610, R34 ;  /* 0x0000761023227816 */ /* 0x000fe20000000022 */
[----:B------:R-:W-:Y:S01]  /*d630*/  FMUL.FTZ R35, R2, R16 ;  /* 0x0000001002237220 */ /* 0x000fe20000410000 */
[----:B------:R-:W-:Y:S01]  /*d640*/  HADD2.F32 R58, -RZ, R58.H1_H1 ;  /* 0x3000003aff3a7230 */ /* 0x000fe20000004100 */
[----:B------:R-:W-:Y:S02]  /*d650*/  FFMA.FTZ R31, R20, R24, R31 ;  /* 0x00000018141f7223 */ /* 0x000fe4000001001f */
[----:B------:R-:W-:-:S05]  /*d660*/  HADD2.F32 R3, -RZ, R34.H0_H0 ;  /* 0x20000022ff037230 */ /* 0x000fca0000004100 */
[----:B------:R-:W-:Y:S01]  /*d670*/  FADD.FTZ R20, R3, -UR9 ;  /* 0x8000000903147e21 */ /* 0x000fe20008010000 */
[----:B------:R-:W-:-:S03]  /*d680*/  HADD2.F32 R3, -RZ, R59.H0_H0 ;  /* 0x2000003bff037230 */ /* 0x000fc60000004100 */
[----:B------:R-:W-:Y:S01]  /*d690*/  FMUL.FTZ R20, R20, UR5 ;  /* 0x0000000514147c20 */ /* 0x000fe20008410000 */
[----:B--2---:R-:W-:Y:S01]  /*d6a0*/  PRMT R36, R33, 0x7610, R36 ;  /* 0x0000761021247816 */ /* 0x004fe20000000024 */
[----:B------:R-:W-:-:S04]  /*d6b0*/  FMUL.FTZ R33, R9, R19 ;  /* 0x0000001309217220 */ /* 0x000fc80000410000 */
[----:B------:R-:W-:Y:S02]  /*d6c0*/  FFMA.FTZ R8, R12, R33, R8 ;  /* 0x000000210c087223 */ /* 0x000fe40000010008 */
[----:B------:R-:W-:Y:S02]  /*d6d0*/  FADD.FTZ R21, R21, R33 ;  /* 0x0000002115157221 */ /* 0x000fe40000010000 */
[----:B------:R-:W-:Y:S02]  /*d6e0*/  FFMA.FTZ R34, R10, R35, R8 ;  /* 0x000000230a227223 */ /* 0x000fe40000010008 */
[----:B------:R-:W-:Y:S02]  /*d6f0*/  FADD.FTZ R8, R58, -UR9 ;  /* 0x800000093a087e21 */ /* 0x000fe40008010000 */
        /* <DEDUP_REMOVED lines=22> */
.L_x_1896:
[----:B------:R-:W2:Y:S02]  /*d860*/  LDL.S16 R33, [R1+0x2d4] ;  /* 0x0002d40001217983 */ /* 0x000ea40000100600 */
[----:B--2---:R-:W-:Y:S02]  /*d870*/  PRMT R36, R33, 0x7610, R36 ;  /* 0x0000761021247816 */ /* 0x004fe40000000024 */
[----:B------:R-:W2:Y:S01]  /*d880*/  LDL.LU.S16 R33, [R1+0x2d6] ;  /* 0x0002d60001217983 */ /* 0x000ea20000300600 */
[----:B------:R-:W-:Y:S01]  /*d890*/  HADD2.F32 R59, -RZ, R59.H1_H1 ;  /* 0x3000003bff3b7230 */ /* 0x000fe20000004100 */
[----:B------:R-:W-:Y:S01]  /*d8a0*/  PRMT R38, R36, 0x7610, R38 ;  /* 0x0000761024267816 */ /* 0x000fe20000000026 */
[----:B------:R-:W-:Y:S02]  /*d8b0*/  FMUL.FTZ R36, R3, R19 ;  /* 0x0000001303247220 */ /* 0x000fe40000410000 */
[----:B------:R-:W-:Y:S02]  /*d8c0*/  FFMA.FTZ R28, R28, R26, R32 ;  /* 0x0000001a1c1c7223 */ /* 0x000fe40000010020 */
[----:B------:R-:W-:-:S02]  /*d8d0*/  FFMA.FTZ R34, R8, R36, R34 ;  /* 0x0000002408227223 */ /* 0x000fc40000010022 */
[----:B------:R-:W-:Y:S01]  /*d8e0*/  FADD.FTZ R35, R35, R36 ;  /* 0x0000002423237221 */ /* 0x000fe20000010000 */
[----:B--2---:R-:W-:Y:S01]  /*d8f0*/  PRMT R37, R33, 0x7610, R37 ;  /* 0x0000761021257816 */ /* 0x004fe20000000025 */
[----:B------:R-:W-:Y:S01]  /*d900*/  FADD.FTZ R33, R29, R24 ;  /* 0x000000181d217221 */ /* 0x000fe20000010000 */
[----:B------:R-:W-:Y:S01]  /*d910*/  HADD2.F32 R29, -RZ, R38.H0_H0 ;  /* 0x20000026ff1d7230 */ /* 0x000fe20000004100 */
[----:B------:R-:W-:Y:S02]  /*d920*/  FMUL.FTZ R24, R21, R16 ;  /* 0x0000001015187220 */ /* 0x000fe40000410000 */
[----:B------:R-:W-:Y:S02]  /*d930*/  HADD2.F32 R37, -RZ, R37.H0_H0 ;  /* 0x20000025ff257230 */ /* 0x000fe40000004100 */
[----:B------:R-:W-:Y:S02]  /*d940*/  FFMA.FTZ R34, R20, R24, R34 ;  /* 0x0000001814227223 */ /* 0x000fe40000010022 */
[----:B------:R-:W-:-:S02]  /*d950*/  FADD.FTZ R35, R24, R35 ;  /* 0x0000002318237221 */ /* 0x000fc40000010000 */
[----:B------:R-:W-:Y:S02]  /*d960*/  FADD.FTZ R24, R59, -UR9 ;  /* 0x800000093b187e21 */ /* 0x000fe40008010000 */
        /* <DEDUP_REMOVED lines=23> */
.L_x_1897:
        /* <DEDUP_REMOVED lines=40> */
.L_x_1898:
        /* <DEDUP_REMOVED lines=40> */
.L_x_1899:
        /* <DEDUP_REMOVED lines=40> */
.L_x_1900:
[----:B------:R-:W2:Y:S02]  /*e260*/  LDL.S16 R25, [R1+0x2b0] ;  /* 0x0002b00001197983 */ /* 0x000ea40000100600 */
[----:B--2---:R-:W-:Y:S02]  /*e270*/  PRMT R30, R25, 0x7610, R30 ;  /* 0x00007610191e7816 */ /* 0x004fe4000000001e */
[----:B------:R-:W2:Y:S01]  /*e280*/  LDL.LU.S16 R25, [R1+0x2b2] ;  /* 0x0002b20001197983 */ /* 0x000ea20000300600 */
[----:B------:R-:W-:Y:S01]  /*e290*/  FADD.FTZ R33, R33, R13 ;  /* 0x0000000d21217221 */ /* 0x000fe20000010000 */
[----:B------:R-:W-:Y:S01]  /*e2a0*/  PRMT R27, R30, 0x7610, R27 ;  /* 0x000076101e1b7816 */ /* 0x000fe2000000001b */
[----:B------:R-:W-:Y:S01]  /*e2b0*/  FFMA.FTZ R28, R14, R11, R28 ;  /* 0x0000000b0e1c7223 */ /* 0x000fe2000001001c */
[----:B--2---:R-:W-:Y:S01]  /*e2c0*/  PRMT R26, R25, 0x7610, R26 ;  /* 0x00007610191a7816 */ /* 0x004fe2000000001a */
[----:B------:R-:W-:-:S04]  /*e2d0*/  FMUL.FTZ R25, R39, R19 ;  /* 0x0000001327197220 */ /* 0x000fc80000410000 */
[----:B------:R-:W-:Y:S01]  /*e2e0*/  FFMA.FTZ R13, R59, R25, R22 ;  /* 0x000000193b0d7223 */ /* 0x000fe20000010016 */
[----:B------:R-:W-:Y:S01]  /*e2f0*/  HADD2.F32 R22, -RZ, R115.H0_H0 ;  /* 0x20000073ff167230 */ /* 0x000fe20000004100 */
[----:B------:R-:W-:Y:S01]  /*e300*/  FADD.FTZ R14, R23, R25 ;  /* 0x00000019170e7221 */ /* 0x000fe20000010000 */
[----:B------:R-:W-:Y:S01]  /*e310*/  HADD2.F32 R25, -RZ, R27.H0_H0 ;  /* 0x2000001bff197230 */ /* 0x000fe20000004100 */
[----:B------:R-:W-:Y:S01]  /*e320*/  FMUL.FTZ R23, R35, R16 ;  /* 0x0000001023177220 */ /* 0x000fe20000410000 */
[----:B------:R-:W-:Y:S01]  /*e330*/  HADD2.F32 R115, -RZ, R115.H1_H1 ;  /* 0x30000073ff737230 */ /* 0x000fe20000004100 */
[----:B------:R-:W-:Y:S01]  /*e340*/  FADD.FTZ R22, R22, -UR9 ;  /* 0x8000000916167e21 */ /* 0x000fe20008010000 */
[----:B------:R-:W-:Y:S01]  /*e350*/  HADD2.F32 R30, -RZ, R26.H0_H0 ;  /* 0x2000001aff1e7230 */ /* 0x000fe20000004100 */
        /* <DEDUP_REMOVED lines=24> */
.L_x_1901:
        /* <DEDUP_REMOVED lines=9> */
[----:B------:R-:W-:-:S02]  /*e570*/  FMUL.FTZ R23, R115, R19 ;  /* 0x0000001373177220 */ /* 0x000fc40000410000 */
[----:B------:R-:W-:Y:S02]  /*e580*/  FMUL.FTZ R15, R30, R16 ;  /* 0x000000101e0f7220 */ /* 0x000fe40000410000 */
[----:B------:R-:W-:Y:S01]  /*e590*/  HADD2.F32 R26, -RZ, R26.H0_H0 ;  /* 0x2000001aff1a7230 */ /* 0x000fe20000004100 */
[----:B--2---:R-:W-:Y:S01]  /*e5a0*/  PRMT R25, R22, 0x7610, R25 ;  /* 0x0000761016197816 */ /* 0x004fe20000000019 */
[----:B------:R-:W-:Y:S02]  /*e5b0*/  FFMA.FTZ R22, R12, R9, R31 ;  /* 0x000000090c167223 */ /* 0x000fe4000001001f */
[----:B------:R-:W-:Y:S02]  /*e5c0*/  FFMA.FTZ R12, R38, R23, R13 ;  /* 0x00000017260c7223 */ /* 0x000fe4000001000d */
[----:B------:R-:W-:Y:S01]  /*e5d0*/  FADD.FTZ R13, R14, R23 ;  /* 0x000000170e0d7221 */ /* 0x000fe20000010000 */
[----:B------:R-:W-:Y:S01]  /*e5e0*/  HADD2.F32 R14, -RZ, R121.H1_H1 ;  /* 0x30000079ff0e7230 */ /* 0x000fe20000004100 */
[----:B------:R-:W-:Y:S01]  /*e5f0*/  FFMA.FTZ R12, R34, R15, R12 ;  /* 0x0000000f220c7223 */ /* 0x000fe2000001000c */
[----:B------:R-:W-:Y:S01]  /*e600*/  HADD2.F32 R23, -RZ, R27.H0_H0 ;  /* 0x2000001bff177230 */ /* 0x000fe20000004100 */
[----:B------:R-:W-:-:S02]  /*e610*/  FADD.FTZ R13, R15, R13 ;  /* 0x0000000d0f0d7221 */ /* 0x000fc40000010000 */
        /* <DEDUP_REMOVED lines=24> */
.L_x_1902:
        /* <DEDUP_REMOVED lines=24> */
[----:B------:R-:W-:Y:S01]  /*e920*/  FADD.FTZ R15, R9, -UR9 ;  /* 0x80000009090f7e21 */ /* 0x000fe20008010000 */
[----:B------:R-:W-:Y:S01]  /*e930*/  HADD2.F32 R9, -RZ, R25.H0_H0 ;  /* 0x20000019ff097230 */ /* 0x000fe20000004100 */
        /* <DEDUP_REMOVED lines=23> */
.L_x_1903:
        /* <DEDUP_REMOVED lines=49> */
.L_x_1904:
[----:B------:R-:W2:Y:S04]  /*edc0*/  LDL.S16 R45, [R1+0x290] ;  /* 0x00029000012d7983 */ /* 0x000ea80000100600 */
[----:B------:R-:W3:Y:S01]  /*edd0*/  LDL.LU.S16 R50, [R1+0x292] ;  /* 0x0002920001327983 */ /* 0x000ee20000300600 */
[----:B------:R-:W-:Y:S02]  /*ede0*/  FMUL.FTZ R47, R8, R19 ;  /* 0x00000013082f7220 */ /* 0x000fe40000410000 */
[----:B------:R-:W-:Y:S01]  /*edf0*/  FADD.FTZ R33, R33, R3 ;  /* 0x0000000321217221 */ /* 0x000fe20000010000 */
[----:B------:R-:W-:Y:S01]  /*ee00*/  HADD2.F32 R3, -RZ, R120.H0_H0 ;  /* 0x20000078ff037230 */ /* 0x000fe20000004100 */
[----:B------:R-:W-:Y:S02]  /*ee10*/  FFMA.FTZ R22, R11, R47, R22 ;  /* 0x0000002f0b167223 */ /* 0x000fe40000010016 */
[----:B------:R-:W-:-:S02]  /*ee20*/  FMUL.FTZ R52, R2, R16 ;  /* 0x0000001002347220 */ /* 0x000fc40000410000 */
[----:B------:R-:W-:Y:S01]  /*ee30*/  FADD.FTZ R23, R23, R47 ;  /* 0x0000002f17177221 */ /* 0x000fe20000010000 */
[----:B--2---:R-:W-:Y:S01]  /*ee40*/  PRMT R58, R45, 0x7610, R58 ;  /* 0x000076102d3a7816 */ /* 0x004fe2000000003a */
[----:B------:R-:W-:-:S04]  /*ee50*/  FFMA.FTZ R45, R20, R21, R28 ;  /* 0x00000015142d7223 */ /* 0x000fc8000001001c */
[----:B------:R-:W-:Y:S01]  /*ee60*/  HADD2.F32 R20, -RZ, R58.H0_H0 ;  /* 0x2000003aff147230 */ /* 0x000fe20000004100 */
[----:B------:R-:W-:Y:S02]  /*ee70*/  FFMA.FTZ R28, R10, R52, R22 ;  /* 0x000000340a1c7223 */ /* 0x000fe40000010016 */
[----:B------:R-:W-:Y:S02]  /*ee80*/  FADD.FTZ R52, R52, R23 ;  /* 0x0000001734347221 */ /* 0x000fe40000010000 */
[----:B------:R-:W-:Y:S02]  /*ee90*/  FADD.FTZ R23, R3, -UR9 ;  /* 0x8000000903177e21 */ /* 0x000fe40008010000 */
[----:B------:R-:W-:Y:S01]  /*eea0*/  FADD.FTZ R22, R20, -UR9 ;  /* 0x8000000914167e21 */ /* 0x000fe20008010000 */
[----:B------:R-:W-:Y:S01]  /*eeb0*/  HADD2.F32 R3, -RZ, R120.H1_H1 ;  /* 0x30000078ff037230 */ /* 0x000fe20000004100 */
[----:B------:R-:W-:Y:S01]  /*eec0*/  FMUL.FTZ R23, R23, UR5 ;  /* 0x0000000517177c20 */ /* 0x000fe20008410000 */
[----:B---3--:R-:W-:Y:S01]  /*eed0*/  HADD2.F32 R20, -RZ, R50.H0_H0 ;  /* 0x20000032ff147230 */ /* 0x008fe20000004100 */
        /* <DEDUP_REMOVED lines=20> */
.L_x_1905:
[----:B------:R-:W2:Y:S04]  /*f020*/  LDL.S16 R66, [R1+0x28c] ;  /* 0x00028c0001427983 */ /* 0x000ea80000100600 */
[----:B------:R-:W3:Y:S01]  /*f030*/  LDL.LU.S16 R63, [R1+0x28e] ;  /* 0x00028e00013f7983 */ /* 0x000ee20000300600 */
[----:B------:R-:W-:Y:S01]  /*f040*/  FADD.FTZ R47, R25, R21 ;  /* 0x00000015192f7221 */ /* 0x000fe20000010000 */
[----:B------:R-:W-:Y:S01]  /*f050*/  HADD2.F32 R21, -RZ, R99.H1_H1 ;  /* 0x30000063ff157230 */ /* 0x000fe20000004100 */
[----:B------:R-:W-:Y:S02]  /*f060*/  FFMA.FTZ R50, R24, R29, R36 ;  /* 0x0000001d18327223 */ /* 0x000fe40000010024 */
[----:B------:R-:W-:Y:S02]  /*f070*/  FMUL.FTZ R58, R3, R19 ;  /* 0x00000013033a7220 */ /* 0x000fe40000410000 */
[----:B------:R-:W-:-:S02]  /*f080*/  FMUL.FTZ R60, R20, R16 ;  /* 0x00000010143c7220 */ /* 0x000fc40000410000 */
[----:B------:R-:W-:Y:S02]  /*f090*/  FFMA.FTZ R28, R23, R58, R28 ;  /* 0x0000003a171c7223 */ /* 0x000fe4000001001c */
[----:B------:R-:W-:Y:S02]  /*f0a0*/  FADD.FTZ R52, R52, R58 ;  /* 0x0000003a34347221 */ /* 0x000fe40000010000 */
[----:B------:R-:W-:Y:S02]  /*f0b0*/  FADD.FTZ R21, R21, -UR9 ;  /* 0x8000000915157e21 */ /* 0x000fe40008010000 */
[----:B------:R-:W-:Y:S02]  /*f0c0*/  FFMA.FTZ R36, R22, R60, R28 ;  /* 0x0000003c16247223 */ /* 0x000fe4000001001c */
[----:B------:R-:W-:Y:S02]  /*f0d0*/  FADD.FTZ R60, R60, R52 ;  /* 0x000000343c3c7221 */ /* 0x000fe40000010000 */
[----:B------:R-:W-:Y:S01]  /*f0e0*/  FMUL.FTZ R21, R21, UR5 ;  /* 0x0000000515157c20 */ /* 0x000fe20008410000 */
[----:B--2---:R-:W-:-:S02]  /*f0f0*/  HADD2.F32 R24, -RZ, R66.H0_H0 ;  /* 0x20000042ff187230 */ /* 0x004fc40000004100 */
[----:B---3--:R-:W-:-:S03]  /*f100*/  HADD2.F32 R28, -RZ, R63.H0_H0 ;  /* 0x2000003fff1c7230 */ /* 0x008fc60000004100 */
[----:B------:R-:W-:Y:S01]  /*f110*/  FADD.FTZ R25, R24, -UR9 ;  /* 0x8000000918197e21 */ /* 0x000fe20008010000 */
[----:B------:R-:W-:-:S03]  /*f120*/  HADD2.F32 R24, -RZ, R114.H1_H1 ;  /* 0x30000072ff187230 */ /* 0x000fc60000004100 */
        /* <DEDUP_REMOVED lines=20> */
.L_x_1906:
        /* <DEDUP_REMOVED lines=39> */
.L_x_1907:
[----:B------:R-:W2:Y:S04]  /*f4e0*/  LDL.LU.S16 R73, [R1+0x242] ;  /* 0x0002420001497983 */ /* 0x000ea80000300600 */
        /* <DEDUP_REMOVED lines=38> */
.L_x_1908:
        /* <DEDUP_REMOVED lines=39> */
.L_x_1909:
        /* <DEDUP_REMOVED lines=39> */
.L_x_1910:
[----:B------:R-:W2:Y:S04]  /*fc30*/  LDL.S16 R78, [R1+0x212] ;  /* 0x00021200014e7983 */ /* 0x000ea80000100600 */
[----:B------:R-:W3:Y:S04]  /*fc40*/  LDL.S16 R77, [R1+0x216] ;  /* 0x00021600014d7983 */ /* 0x000ee80000100600 */
[----:B------:R-:W4:Y:S04]  /*fc50*/  LDL.LU.S16 R75, [R1+0x214] ;  /* 0x00021400014b7983 */ /* 0x000f280000300600 */
[----:B------:R-:W5:Y:S01]  /*fc60*/  LDL.S16 R74, [R1+0x294] ;  /* 0x00029400014a7983 */ /* 0x000f620000100600 */
        /* <DEDUP_REMOVED lines=35> */
.L_x_1911:
[----:B------:R-:W2:Y:S04]  /*fea0*/  LDL.LU.S16 R78, [R1+0x296] ;  /* 0x00029600014e7983 */ /* 0x000ea80000300600 */
[----:B------:R-:W3:Y:S04]  /*feb0*/  LDL.LU.S16 R77, [R1+0x210] ;  /* 0x00021000014d7983 */ /* 0x000ee80000300600 */
[----:B------:R-:W4:Y:S01]  /*fec0*/  LDL.S16 R75, [R1+0x298] ;  /* 0x00029800014b7983 */ /* 0x000f220000100600 */
[----:B------:R-:W-:Y:S02]  /*fed0*/  FMUL.FTZ R74, R66, R19 ;  /* 0x00000013424a7220 */ /* 0x000fe40000410000 */
[----:B------:R-:W-:-:S02]  /*fee0*/  FFMA.FTZ R63, R59, R39, R63 ;  /* 0x000000273b3f7223 */ /* 0x000fc4000001003f */
[----:B------:R-:W-:Y:S02]  /*fef0*/  FFMA.FTZ R59, R61, R74, R72 ;  /* 0x0000004a3d3b7223 */ /* 0x000fe40000010048 */
[----:B------:R-:W-:Y:S01]  /*ff00*/  FADD.FTZ R54, R69, R54 ;  /* 0x0000003645367221 */ /* 0x000fe20000010000 */
[----:B------:R-:W-:Y:S01]  /*ff10*/  HADD2.F32 R69, -RZ, R124.H1_H1 ;  /* 0x3000007cff457230 */ /* 0x000fe20000004100 */
[----:B------:R-:W-:Y:S02]  /*ff20*/  FADD.FTZ R74, R73, R74 ;  /* 0x0000004a494a7221 */ /* 0x000fe40000010000 */
[----:B------:R-:W-:Y:S02]  /*ff30*/  FMUL.FTZ R72, R68, R16 ;  /* 0x0000001044487220 */ /* 0x000fe40000410000 */
[----:B------:R-:W-:Y:S02]  /*ff40*/  FADD.FTZ R69, R69, -UR9 ;  /* 0x8000000945457e21 */ /* 0x000fe40008010000 */
[----:B------:R-:W-:-:S02]  /*ff50*/  FFMA.FTZ R59, R67, R72, R59 ;  /* 0x00000048433b7223 */ /* 0x000fc4000001003b */
[----:B------:R-:W-:Y:S02]  /*ff60*/  FADD.FTZ R74, R72, R74 ;  /* 0x0000004a484a7221 */ /* 0x000fe40000010000 */
[----:B------:R-:W-:Y:S01]  /*ff70*/  FMUL.FTZ R69, R69, UR5 ;  /* 0x0000000545457c20 */ /* 0x000fe20008410000 */
[----:B--2---:R-:W-:Y:S02]  /*ff80*/  HADD2.F32 R73, -RZ, R78.H0_H0 ;  /* 0x2000004eff497230 */ /* 0x004fe40000004100 */
[----:B---3--:R-:W-:-:S03]  /*ff90*/  HADD2.F32 R72, -RZ, R77.H0_H0 ;  /* 0x2000004dff487230 */ /* 0x008fc60000004100 */
[----:B------:R-:W-:Y:S01]  /*ffa0*/  FADD.FTZ R73, R73, -UR9 ;  /* 0x8000000949497e21 */ /* 0x000fe20008010000 */
[----:B----4-:R-:W-:-:S03]  /*ffb0*/  HADD2.F32 R77, -RZ, R75.H0_H0 ;  /* 0x2000004bff4d7230 */ /* 0x010fc60000004100 */
        /* <DEDUP_REMOVED lines=20> */
.L_x_1912:
[----:B------:R-:W2:Y:S04]  /*10100*/  LDL.LU.S16 R79, [R1+0x29a] ;  /* 0x00029a00014f7983 */ /* 0x000ea80000300600 */
[----:B------:R-:W3:Y:S01]  /*10110*/  LDL.S16 R78, [R1+0x2a4] ;  /* 0x0002a400014e7983 */ /* 0x000ee20000100600 */
[----:B------:R-:W-:Y:S01]  /*10120*/  FMUL.FTZ R75, R72, R19 ;  /* 0x00000013484b7220 */ /* 0x000fe20000410000 */
[----:B------:R-:W-:Y:S01]  /*10130*/  HADD2.F32 R80, -RZ, R124.H0_H0 ;  /* 0x2000007cff507230 */ /* 0x000fe20000004100 */
        /* <DEDUP_REMOVED lines=33> */
.L_x_1913:
        /* <DEDUP_REMOVED lines=35> */
.L_x_1914:
[----:B------:R-:W-:Y:S01]  /*10580*/  FMUL.FTZ R39, R88, R19 ;  /* 0x0000001358277220 */ /* 0x000fe20000410000 */
[----:B------:R-:W-:Y:S01]  /*10590*/  HADD2.F32 R41, -RZ, R113.H1_H1 ;  /* 0x30000071ff297230 */ /* 0x000fe20000004100 */
[----:B------:R-:W-:Y:S01]  /*105a0*/  FFMA.FTZ R62, R34, R30, R62 ;  /* 0x0000001e223e7223 */ /* 0x000fe2000001003e */
[----:B------:R-:W-:Y:S01]  /*105b0*/  HADD2.F32 R114, -RZ, R114.H0_H0 ;  /* 0x20000072ff727230 */ /* 0x000fe20000004100 */
[----:B------:R-:W-:Y:S01]  /*105c0*/  FFMA.FTZ R34, R85, R39, R35 ;  /* 0x0000002755227223 */ /* 0x000fe20000010023 */
[----:B------:R-:W-:Y:S01]  /*105d0*/  HADD2.F32 R110, -RZ, R116.H0_H0 ;  /* 0x20000074ff6e7230 */ /* 0x000fe20000004100 */
[----:B------:R-:W-:Y:S01]  /*105e0*/  FADD.FTZ R35, R38, R39 ;  /* 0x0000002726237221 */ /* 0x000fe20000010000 */
[----:B------:R-:W-:Y:S01]  /*105f0*/  HADD2.F32 R38, -RZ, R42.H0_H0 ;  /* 0x2000002aff267230 */ /* 0x000fe20000004100 */
[----:B------:R-:W-:Y:S02]  /*10600*/  FMUL.FTZ R39, R92, R16 ;  /* 0x000000105c277220 */ /* 0x000fe40000410000 */
[----:B------:R-:W-:-:S02]  /*10610*/  FADD.FTZ R41, R41, -UR9 ;  /* 0x8000000929297e21 */ /* 0x000fc40008010000 */
[----:B------:R-:W-:Y:S02]  /*10620*/  FADD.FTZ R38, R38, -UR9 ;  /* 0x8000000926267e21 */ /* 0x000fe40008010000 */
[----:B------:R-:W-:Y:S02]  /*10630*/  FADD.FTZ R70, R70, R115 ;  /* 0x0000007346467221 */ /* 0x000fe40000010000 */
        /* <DEDUP_REMOVED lines=23> */
.L_x_1915:
        /* <DEDUP_REMOVED lines=35> */
.L_x_1916:
        /* <DEDUP_REMOVED lines=35> */
.L_x_1917:
        /* <DEDUP_REMOVED lines=37> */
.L_x_1918:
        /* <DEDUP_REMOVED lines=39> */
.L_x_1919:
[----:B------:R-:W2:Y:S04]  /*110d0*/  LDL.LU.S16 R31, [R1+0x2b6] ;  /* 0x0002b600011f7983 */ /* 0x000ea80000300600 */
[----:B------:R-:W3:Y:S01]  /*110e0*/  LDL.S16 R27, [R1+0x2b8] ;  /* 0x0002b800011b7983 */ /* 0x000ee20000100600 */
[----:B------:R-:W-:Y:S01]  /*110f0*/  FMUL.FTZ R26, R15, R19 ;  /* 0x000000130f1a7220 */ /* 0x000fe20000410000 */
[----:B------:R-:W-:Y:S01]  /*11100*/  HADD2.F32 R98, -RZ, R98.H1_H1 ;  /* 0x30000062ff627230 */ /* 0x000fe20000004100 */
[----:B------:R-:W-:Y:S02]  /*11110*/  FFMA.FTZ R63, R11, R8, R63 ;  /* 0x000000080b3f7223 */ /* 0x000fe4000001003f */
[----:B------:R-:W-:Y:S02]  /*11120*/  FADD.FTZ R11, R13, R26 ;  /* 0x0000001a0d0b7221 */ /* 0x000fe40000010000 */
[----:B------:R-:W-:-:S02]  /*11130*/  FADD.FTZ R54, R54, R9 ;  /* 0x0000000936367221 */ /* 0x000fc40000010000 */
[----:B------:R-:W-:Y:S02]  /*11140*/  FFMA.FTZ R9, R34, R26, R12 ;  /* 0x0000001a22097223 */ /* 0x000fe4000001000c */
[----:B------:R-:W-:Y:S02]  /*11150*/  FADD.FTZ R98, R98, -UR9 ;  /* 0x8000000962627e21 */ /* 0x000fe40008010000 */
[----:B------:R-:W-:Y:S02]  /*11160*/  FMUL.FTZ R12, R14, R16 ;  /* 0x000000100e0c7220 */ /* 0x000fe40000410000 */
[----:B0-----:R-:W-:Y:S02]  /*11170*/  FMUL.FTZ R34, R98, UR5 ;  /* 0x0000000562227c20 */ /* 0x001fe40008410000 */
[----:B------:R-:W-:Y:S02]  /*11180*/  FFMA.FTZ R9, R30, R12, R9 ;  /* 0x0000000c1e097223 */ /* 0x000fe40000010009 */
[----:B------:R-:W-:Y:S01]  /*11190*/  FADD.FTZ R11, R12, R11 ;  /* 0x0000000b0c0b7221 */ /* 0x000fe20000010000 */
[----:B------:R0:W-:Y:S01]  /*111a0*/  STL [R1+0x244], R34 ;  /* 0x0002442201007387 */ /* 0x0001e20000100800 */
[----:B--2---:R-:W-:-:S02]  /*111b0*/  HADD2.F32 R13, -RZ, R31.H0_H0 ;  /* 0x2000001fff0d7230 */ /* 0x004fc40000004100 */
        /* <DEDUP_REMOVED lines=24> */
.L_x_1920:
        /* <DEDUP_REMOVED lines=39> */
.L_x_1921:
        /* <DEDUP_REMOVED lines=39> */
.L_x_1922:
        /* <DEDUP_REMOVED lines=39> */
.L_x_1923:
        /* <DEDUP_REMOVED lines=20> */
[----:B-1----:R-:W-:-:S06]  /*11bd0*/  FMUL.FTZ R31, R30, -1.4426950216293334961 ;  /* 0xbfb8aa3b1e1f7820 */ /* 0x002fcc0000410000 */
        /* <DEDUP_REMOVED lines=16> */
.L_x_1924:
[----:B-1----:R-:W2:Y:S04]  /*11ce0*/  LDL.LU.S16 R35, [R1+0x2de] ;  /* 0x0002de0001237983 */ /* 0x002ea80000300600 */
        /* <DEDUP_REMOVED lines=36> */
.L_x_1925:
        /* <DEDUP_REMOVED lines=37> */
.L_x_1926:
        /* <DEDUP_REMOVED lines=37> */
.L_x_1927:
        /* <DEDUP_REMOVED lines=37> */
.L_x_1928:
[----:B------:R-:W2:Y:S04]  /*12620*/  LDL.LU.S16 R44, [R1+0x2ee] ;  /* 0x0002ee00012c7983 */ /* 0x000ea80000300600 */
[----:B------:R-:W3:Y:S01]  /*12630*/  LDL.S16 R51, [R1+0x2f0] ;  /* 0x0002f00001337983 */ /* 0x000ee20000100600 */
[----:B------:R-:W-:Y:S02]  /*12640*/  FMUL.FTZ R43, R36, R19 ;  /* 0x00000013242b7220 */ /* 0x000fe40000410000 */
[----:B------:R-:W-:Y:S02]  /*12650*/  FFMA.FTZ R62, R47, R45, R62 ;  /* 0x0000002d2f3e7223 */ /* 0x000fe4000001003e */
[----:B------:R-:W-:Y:S01]  /*12660*/  FADD.FTZ R70, R70, R40 ;  /* 0x0000002846467221 */ /* 0x000fe20000010000 */
[----:B------:R-:W-:Y:S01]  /*12670*/  HADD2.F32 R40, -RZ, R119.H0_H0 ;  /* 0x20000077ff287230 */ /* 0x000fe20000004100 */
[----:B------:R-:W-:-:S02]  /*12680*/  FFMA.FTZ R41, R38, R43, R41 ;  /* 0x0000002b26297223 */ /* 0x000fc40000010029 */
[----:B------:R-:W-:Y:S02]  /*12690*/  FADD.FTZ R42, R42, R43 ;  /* 0x0000002b2a2a7221 */ /* 0x000fe40000010000 */
[----:B------:R-:W-:Y:S01]  /*126a0*/  FMUL.FTZ R47, R37, R16 ;  /* 0x00000010252f7220 */ /* 0x000fe20000410000 */
[----:B--2---:R-:W-:-:S03]  /*126b0*/  HADD2.F32 R43, -RZ, R44.H0_H0 ;  /* 0x2000002cff2b7230 */ /* 0x004fc60000004100 */
[----:B------:R-:W-:Y:S02]  /*126c0*/  FFMA.FTZ R44, R39, R47, R41 ;  /* 0x0000002f272c7223 */ /* 0x000fe40000010029 */
[----:B------:R-:W-:Y:S01]  /*126d0*/  FADD.FTZ R47, R47, R42 ;  /* 0x0000002a2f2f7221 */ /* 0x000fe20000010000 */
[----:B---3--:R-:W-:Y:S01]  /*126e0*/  HADD2.F32 R41, -RZ, R51.H0_H0 ;  /* 0x20000033ff297230 */ /* 0x008fe20000004100 */
[----:B------:R-:W-:Y:S01]  /*126f0*/  FADD.FTZ R42, R40, -UR9 ;  /* 0x80000009282a7e21 */ /* 0x000fe20008010000 */
[----:B------:R-:W-:Y:S01]  /*12700*/  HADD2.F32 R40, -RZ, R119.H1_H1 ;  /* 0x30000077ff287230 */ /* 0x000fe20000004100 */
        /* <DEDUP_REMOVED lines=22> */
.L_x_1929:
[----:B------:R-:W2:Y:S04]  /*12870*/  LDL.LU.S16 R74, [R1+0x2f2] ;  /* 0x0002f200014a7983 */ /* 0x000ea80000300600 */
[----:B------:R-:W3:Y:S01]  /*12880*/  LDL.S16 R75, [R1+0x2f4] ;  /* 0x0002f400014b7983 */ /* 0x000ee20000100600 */
[----:B------:R-:W-:Y:S02]  /*12890*/  FMUL.FTZ R51, R40, R19 ;  /* 0x0000001328337220 */ /* 0x000fe40000410000 */
[----:B------:R-:W-:Y:S01]  /*128a0*/  FADD.FTZ R54, R54, R45 ;  /* 0x0000002d36367221 */ /* 0x000fe20000010000 */
[----:B------:R-:W-:Y:S01]  /*128b0*/  HADD2.F32 R45, -RZ, R125.H0_H0 ;  /* 0x2000007dff2d7230 */ /* 0x000fe20000004100 */
[----:B------:R-:W-:Y:S02]  /*128c0*/  FFMA.FTZ R44, R42, R51, R44 ;  /* 0x000000332a2c7223 */ /* 0x000fe4000001002c */
[----:B------:R-:W-:-:S02]  /*128d0*/  FMUL.FTZ R59, R41, R16 ;  /* 0x00000010293b7220 */ /* 0x000fc40000410000 */
[----:B------:R-:W-:Y:S02]  /*128e0*/  FFMA.FTZ R63, R46, R49, R63 ;  /* 0x000000312e3f7223 */ /* 0x000fe4000001003f */
[----:B------:R-:W-:Y:S02]  /*128f0*/  FADD.FTZ R47, R47, R51 ;  /* 0x000000332f2f7221 */ /* 0x000fe40000010000 */
[----:B------:R-:W-:Y:S01]  /*12900*/  FFMA.FTZ R51, R43, R59, R44 ;  /* 0x0000003b2b337223 */ /* 0x000fe2000001002c */
[----:B------:R-:W-:Y:S01]  /*12910*/  HADD2.F32 R44, -RZ, R125.H1_H1 ;  /* 0x3000007dff2c7230 */ /* 0x000fe20000004100 */
[----:B------:R-:W-:Y:S02]  /*12920*/  FADD.FTZ R59, R59, R47 ;  /* 0x0000002f3b3b7221 */ /* 0x000fe40000010000 */
[----:B------:R-:W-:Y:S01]  /*12930*/  FADD.FTZ R47, R45, -UR9 ;  /* 0x800000092d2f7e21 */ /* 0x000fe20008010000 */
        /* <DEDUP_REMOVED lines=24> */
.L_x_1930:
        /* <DEDUP_REMOVED lines=37> */
.L_x_1931:
[----:B------:R-:W2:Y:S04]  /*12d10*/  LDL.LU.S16 R82, [R1+0x2fa] ;  /* 0x0002fa0001527983 */ /* 0x000ea80000300600 */
[----:B------:R-:W3:Y:S01]  /*12d20*/  LDL.S16 R83, [R1+0x2fc] ;  /* 0x0002fc0001537983 */ /* 0x000ee20000100600 */
        /* <DEDUP_REMOVED lines=35> */
.L_x_1932:
        /* <DEDUP_REMOVED lines=37> */
.L_x_1933:
        /* <DEDUP_REMOVED lines=37> */
.L_x_1934:
[----:B------:R-:W2:Y:S04]  /*13400*/  LDL.LU.S16 R90, [R1+0x30a] ;  /* 0x00030a00015a7983 */ /* 0x000ea80000300600 */
[----:B------:R-:W3:Y:S01]  /*13410*/  LDL.S16 R87, [R1+0x30c] ;  /* 0x00030c0001577983 */ /* 0x000ee20000100600 */
[----:B------:R-:W-:Y:S02]  /*13420*/  FMUL.FTZ R65, R60, R19 ;  /* 0x000000133c417220 */ /* 0x000fe40000410000 */
[----:B------:R-:W-:Y:S02]  /*13430*/  FADD.FTZ R82, R70, R66 ;  /* 0x0000004246527221 */ /* 0x000fe40000010000 */
[----:B------:R-:W-:Y:S02]  /*13440*/  FFMA.FTZ R75, R67, R68, R75 ;  /* 0x00000044434b7223 */ /* 0x000fe4000001004b */
[----:B------:R-:W-:-:S02]  /*13450*/  FFMA.FTZ R70, R62, R65, R83 ;  /* 0x000000413e467223 */ /* 0x000fc40000010053 */
[----:B------:R-:W-:Y:S01]  /*13460*/  FADD.FTZ R86, R86, R65 ;  /* 0x0000004156567221 */ /* 0x000fe20000010000 */
[--C-:B------:R-:W-:Y:S01]  /*13470*/  HADD2.F32 R65, -RZ, R64.reuse.H1_H1 ;  /* 0x30000040ff417230 */ /* 0x100fe20000004100 */
[----:B------:R-:W-:Y:S01]  /*13480*/  FMUL.FTZ R66, R61, R16 ;  /* 0x000000103d427220 */ /* 0x000fe20000410000 */
[----:B------:R-:W-:-:S03]  /*13490*/  HADD2.F32 R64, -RZ, R64.H0_H0 ;  /* 0x20000040ff407230 */ /* 0x000fc60000004100 */
        /* <DEDUP_REMOVED lines=27> */
.L_x_1935:
        /* <DEDUP_REMOVED lines=8> */
[----:B------:R-:W-:-:S04]  /*136d0*/  FMUL.FTZ R69, R65, R16 ;  /* 0x0000001041457220 */ /* 0x000fc80000410000 */
[----:B------:R-:W-:Y:S02]  /*136e0*/  FFMA.FTZ R74, R67, R69, R70 ;  /* 0x00000045434a7223 */ /* 0x000fe40000010046 */
[----:B------:R-:W-:Y:S01]  /*136f0*/  FADD.FTZ R70, R68, -UR9 ;  /* 0x8000000944467e21 */ /* 0x000fe20008010000 */
[----:B------:R-:W-:Y:S01]  /*13700*/  HADD2.F32 R68, -RZ, R71.H0_H0 ;  /* 0x20000047ff447230 */ /* 0x000fe20000004100 */
[----:B------:R-:W-:Y:S02]  /*13710*/  FADD.FTZ R86, R69, R86 ;  /* 0x0000005645567221 */ /* 0x000fe40000010000 */
        /* <DEDUP_REMOVED lines=24> */
.L_x_1936:
        /* <DEDUP_REMOVED lines=37> */
.L_x_1937:
[----:B------:R-:W2:Y:S04]  /*13af0*/  LDL.LU.S16 R95, [R1+0x30e] ;  /* 0x00030e00015f7983 */ /* 0x000ea80000300600 */
[----:B------:R-:W3:Y:S04]  /*13b00*/  LDL.LU.S16 R94, [R1+0x31a] ;  /* 0x00031a00015e7983 */ /* 0x000ee80000300600 */
[----:B------:R-:W4:Y:S04]  /*13b10*/  LDL.S16 R91, [R1+0x310] ;  /* 0x00031000015b7983 */ /* 0x000f280000100600 */
        /* <DEDUP_REMOVED lines=36> */
.L_x_1938:
        /* <DEDUP_REMOVED lines=39> */
.L_x_1939:
        /* <DEDUP_REMOVED lines=39> */
.L_x_1940:
        /* <DEDUP_REMOVED lines=39> */
.L_x_1941:
        /* <DEDUP_REMOVED lines=39> */
.L_x_1942:
        /* <DEDUP_REMOVED lines=39> */
.L_x_1943:
        /* <DEDUP_REMOVED lines=39> */
.L_x_1944:
        /* <DEDUP_REMOVED lines=39> */
.L_x_1945:
        /* <DEDUP_REMOVED lines=40> */
.L_x_1946:
        /* <DEDUP_REMOVED lines=41> */
.L_x_1947:
        /* <DEDUP_REMOVED lines=43> */
.L_x_1948:
        /* <DEDUP_REMOVED lines=54> */
.L_x_1949:
        /* <DEDUP_REMOVED lines=247> */
.L_x_1951:
[----:B------:R-:W-:Y:S05]  /*16900*/  BSYNC B0 ;  /* 0x0000000000007941 */ /* 0x000fea0003800000 */
.L_x_1950:
        /* <DEDUP_REMOVED lines=39> */
.L_x_1953:
[----:B------:R-:W-:Y:S05]  /*16b80*/  BSYNC B0 ;  /* 0x0000000000007941 */ /* 0x000fea0003800000 */
.L_x_1952:
        /* <DEDUP_REMOVED lines=20> */
.L_x_1955:
[----:B------:R-:W-:Y:S05]  /*16cd0*/  BSYNC B0 ;  /* 0x0000000000007941 */ /* 0x000fea0003800000 */
.L_x_1954:
        /* <DEDUP_REMOVED lines=33> */
.L_x_1958:
[----:B------:R-:W2:Y:S01]  /*16ef0*/  LDG.E.STRONG.GPU R2, [R12.64] ;  /* 0x0000000e0c027981 */ /* 0x000ea2000c1ef900 */
[----:B------:R-:W-:Y:S01]  /*16f00*/  YIELD ;  /* 0x0000000000007946 */ /* 0x000fe20003800000 */
[----:B--2---:R-:W-:-:S05]  /*16f10*/  CCTL.IVALL ;  /* 0x00000000ff00798f */ /* 0x004fca0002000000 */
[----:B------:R0:W-:Y:S01]  /*16f20*/  STL [R1], R2 ;  /* 0x0000000201007387 */ /* 0x0001e20000100800 */
[----:B------:R-:W-:-:S13]  /*16f30*/  ISETP.NE.AND P0, PT, R2, R3, PT ;  /* 0x000000030200720c */ /* 0x000fda0003f05270 */
[----:B0-----:R-:W-:Y:S05]  /*16f40*/  @P0 BRA `(.L_x_1958) ;  /* 0xffffffa000000947 */ /* 0x001fea000383ffff */
.L_x_1957:
        /* <DEDUP_REMOVED lines=17> */
.L_x_1962:
        /* <DEDUP_REMOVED lines=116> */
.L_x_1961:
        /* <DEDUP_REMOVED lines=62> */
.L_x_1963:
[----:B------:R-:W-:-:S13]  /*17b80*/  ISETP.NE.OR P0, PT, R2, RZ, P0 ;  /* 0x000000ff0200720c */ /* 0x000fda0000705670 */
[----:B------:R-:W-:Y:S05]  /*17b90*/  @!P0 BRA `(.L_x_1959) ;  /* 0x0000020000008947 */ /* 0x000fea0003800000 */
.L_x_1960:
        /* <DEDUP_REMOVED lines=32> */
.L_x_1959:
        /* <DEDUP_REMOVED lines=13> */
.L_x_1965:
[----:B------:R-:W-:Y:S05]  /*17e70*/  BSYNC B0 ;  /* 0x0000000000007941 */ /* 0x000fea0003800000 */
.L_x_1964:
        /* <DEDUP_REMOVED lines=16> */
.L_x_1956:
[----:B------:R-:W-:Y:S01]  /*17f80*/  @!P2 STS.64 [0x90], R124 ;  /* 0x0000907cff00a388 */ /* 0x000fe20000000a00 */
[----:B0-----:R-:W-:-:S03]  /*17f90*/  HFMA2.MMA R13, -RZ, RZ, 0, 0 ;  /* 0x00000000ff0d7435 */ /* 0x001fc600000001ff */
[----:B------:R-:W-:Y:S01]  /*17fa0*/  BAR.SYNC.DEFER_BLOCKING 0x0 ;  /* 0x0000000000007b1d */ /* 0x000fe20000010000 */
[----:B------:R-:W-:-:S05]  /*17fb0*/  ISETP.NE.AND P2, PT, RZ, UR19, PT ;  /* 0x00000013ff007c0c */ /* 0x000fca000bf45270 */
[----:B------:R-:W0:Y:S02]  /*17fc0*/  LDS.64 R2, [0x90] ;  /* 0x00009000ff027984 */ /* 0x000e240000000a00 */
[----:B0-----:R-:W-:Y:S02]  /*17fd0*/  FMUL.FTZ R10, R2, c[0x0][0x20c] ;  /* 0x00008300020a7a20 */ /* 0x001fe40000410000 */
[----:B------:R-:W-:Y:S02]  /*17fe0*/  FMUL.FTZ R11, R3, c[0x0][0x20c] ;  /* 0x00008300030b7a20 */ /* 0x000fe40000410000 */
.L_x_1968:
        /* <DEDUP_REMOVED lines=13> */
[--C-:B---3--:R-:W-:Y:S01]  /*180c0*/  HADD2.F32 R21, -RZ, R20.reuse.H1_H1 ;  /* 0x30000014ff157230 */ /* 0x108fe20000004100 */
[----:B------:R-:W-:Y:S01]  /*180d0*/  FADD.FTZ R3, R3, -UR9 ;  /* 0x8000000903037e21 */ /* 0x000fe20008010000 */
[----:B------:R-:W-:Y:S01]  /*180e0*/  HADD2.F32 R15, -RZ, R20.H0_H0 ;  /* 0x20000014ff0f7230 */ /* 0x000fe20000004100 */
        /* <DEDUP_REMOVED lines=19> */
[----:B----4-:R-:W-:Y:S01]  /*18220*/  HADD2.F32 R9, -RZ, R8.H1_H1 ;  /* 0x30000008ff097230 */ /* 0x010fe20000004100 */
[----:B-1----:R-:W-:-:S06]  /*18230*/  @P2 FADD.FTZ R20, R14, 1 ;  /* 0x3f8000000e142421 */ /* 0x002fcc0000010000 */
[----:B------:R1:W2:Y:S08]  /*18240*/  @P2 MUFU.RCP R15, R12 ;  /* 0x0000000c000f2308 */ /* 0x0002b00000001000 */
[----:B------:R-:W3:Y:S01]  /*18250*/  @P2 MUFU.RCP R20, R20 ;  /* 0x0000001400142308 */ /* 0x000ee20000001000 */
[----:B-1----:R-:W-:Y:S01]  /*18260*/  HADD2.F32 R12, -RZ, R8.H0_H0 ;  /* 0x20000008ff0c7230 */ /* 0x002fe20000004100 */
[----:B------:R-:W-:-:S02]  /*18270*/  @!P0 IMAD R8, R30, c[0x0][0x1d8], RZ ;  /* 0x000076001e088a24 */ /* 0x000fc400078e02ff */
[----:B0-----:R-:W-:-:S04]  /*18280*/  @P2 FADD.FTZ R26, R26, 1 ;  /* 0x3f8000001a1a2421 */ /* 0x001fc80000010000 */
[----:B------:R-:W0:Y:S01]  /*18290*/  @P2 MUFU.EX2 R25, R25 ;  /* 0x0000001900192308 */ /* 0x000e220000000800 */
[----:B--2---:R-:W-:Y:S02]  /*182a0*/  @P2 FADD.FTZ R14, -R15, 1 ;  /* 0x3f8000000f0e2421 */ /* 0x004fe40000010100 */
[----:B------:R-:W-:Y:S02]  /*182b0*/  @P2 FMUL.FTZ R15, R12, R15 ;  /* 0x0000000f0c0f2220 */ /* 0x000fe40000410000 */
[----:B------:R-:W-:Y:S01]  /*182c0*/  @P2 FFMA.FTZ R14, R3, R14, 1 ;  /* 0x3f800000030e2423 */ /* 0x000fe2000001000e */
[----:B------:R-:W-:Y:S01]  /*182d0*/  @!P0 MOV R3, R7 ;  /* 0x0000000700038202 */ /* 0x000fe20000000f00 */
[----:B---3--:R-:W-:Y:S01]  /*182e0*/  @P2 FADD.FTZ R21, -R20, 1 ;  /* 0x3f80000014152421 */ /* 0x008fe20000010100 */
[----:B------:R-:W1:Y:S01]  /*182f0*/  @P2 MUFU.RCP R26, R26 ;  /* 0x0000001a001a2308 */ /* 0x000e620000001000 */
[----:B------:R-:W-:Y:S02]  /*18300*/  @P2 FMUL.FTZ R20, R9, R20 ;  /* 0x0000001409142220 */ /* 0x000fe40000410000 */
[----:B------:R-:W-:Y:S01]  /*18310*/  @P2 FFMA.FTZ R21, R2, R21, 1 ;  /* 0x3f80000002152423 */ /* 0x000fe20000010015 */
[----:B------:R-:W-:Y:S01]  /*18320*/  @!P0 MOV R2, R4 ;  /* 0x0000000400028202 */ /* 0x000fe20000000f00 */
[----:B------:R-:W-:-:S02]  /*18330*/  @P2 FMUL.FTZ R12, R15, R14 ;  /* 0x0000000e0f0c2220 */ /* 0x000fc40000410000 */
[C---:B------:R-:W-:Y:S02]  /*18340*/  @!P0 IMAD R15, R29.reuse, c[0x0][0x1dc], R8 ;  /* 0x000077001d0f8a24 */ /* 0x040fe400078e0208 */
[----:B------:R-:W-:Y:S02]  /*18350*/  @P2 FMUL.FTZ R9, R20, R21 ;  /* 0x0000001514092220 */ /* 0x000fe40000410000 */
[C-C-:B------:R-:W-:Y:S02]  /*18360*/  FFMA.FTZ R8, R10.reuse, R27, R11.reuse ;  /* 0x0000001b0a087223 */ /* 0x140fe4000001000b */
[----:B------:R-:W-:Y:S02]  /*18370*/  FFMA.FTZ R14, R10, R28, R11 ;  /* 0x0000001c0a0e7223 */ /* 0x000fe4000001000b */
[C---:B------:R-:W-:Y:S01]  /*18380*/  @!P0 IMAD.WIDE.U32 R2, R29.reuse, c[0x0][0x1d8], R2 ;  /* 0x000076001d028a25 */ /* 0x040fe200078e0002 */
[----:B------:R-:W-:-:S03]  /*18390*/  IADD3 R29, R29, 0x8, RZ ;  /* 0x000000081d1d7810 */ /* 0x000fc60007ffe0ff */
[----:B0-----:R-:W-:Y:S02]  /*183a0*/  @P2 FADD.FTZ R25, R25, 1 ;  /* 0x3f80000019192421 */ /* 0x001fe40000010000 */
[----:B------:R-:W-:Y:S01]  /*183b0*/  FFMA.FTZ R12, R12, R19, -R8 ;  /* 0x000000130c0c7223 */ /* 0x000fe20000010808 */
[----:B------:R-:W-:Y:S01]  /*183c0*/  @!P0 LEA R8, P3, R2, c[0x0][0x160], 0x1 ;  /* 0x0000580002088a11 */ /* 0x000fe200078608ff */
[----:B------:R-:W-:Y:S01]  /*183d0*/  FFMA.FTZ R14, R9, R16, -R14 ;  /* 0x00000010090e7223 */ /* 0x000fe2000001080e */
[----:B------:R-:W-:Y:S01]  /*183e0*/  @!P0 IADD3 R9, R3, R15, RZ ;  /* 0x0000000f03098210 */ /* 0x000fe20007ffe0ff */
[----:B------:R-:W-:Y:S01]  /*183f0*/  FMUL.FTZ R12, R12, UR5 ;  /* 0x000000050c0c7c20 */ /* 0x000fe20008410000 */
[----:B------:R-:W0:Y:S01]  /*18400*/  @P2 MUFU.RCP R25, R25 ;  /* 0x0000001900192308 */ /* 0x000e220000001000 */
[----:B------:R-:W-:Y:S01]  /*18410*/  @!P0 FMUL.FTZ R3, R14, UR5 ;  /* 0x000000050e038c20 */ /* 0x000fe20008410000 */
[----:B------:R-:W-:Y:S01]  /*18420*/  @!P0 LEA.HI.X R9, R2, c[0x0][0x164], R9, 0x1, P3 ;  /* 0x0000590002098a11 */ /* 0x000fe200018f0c09 */
[----:B------:R-:W-:Y:S01]  /*18430*/  HADD2.F32 R2, -RZ, R22.H0_H0 ;  /* 0x20000016ff027230 */ /* 0x000fe20000004100 */
[----:B------:R-:W-:-:S02]  /*18440*/  SHF.R.S32.HI R14, RZ, 0x1f, R29 ;  /* 0x0000001fff0e7819 */ /* 0x000fc4000001141d */
[----:B------:R-:W-:Y:S01]  /*18450*/  @!P0 F2FP.PACK_AB R21, R3, R12 ;  /* 0x0000000c0315823e */ /* 0x000fe200000000ff */
[----:B-1----:R-:W-:Y:S01]  /*18460*/  @P2 FADD.FTZ R3, -R26, 1 ;  /* 0x3f8000001a032421 */ /* 0x002fe20000010100 */
[----:B------:R-:W-:-:S03]  /*18470*/  ISETP.NE.AND P3, PT, R13, 0x40, PT ;  /* 0x000000400d00780c */ /* 0x000fc60003f65270 */
[----:B------:R1:W-:Y:S01]  /*18480*/  @!P0 STG.E [R8.64], R21 ;  /* 0x0000001508008986 */ /* 0x0003e2000c10190e */
[----:B------:R-:W-:Y:S01]  /*18490*/  ISETP.GE.U32.AND P0, PT, R29, c[0x0][0x1e0], PT ;  /* 0x000078001d007a0c */ /* 0x000fe20003f06070 */
[----:B------:R-:W-:Y:S01]  /*184a0*/  @P2 FFMA.FTZ R15, R24, R3, 1 ;  /* 0x3f800000180f2423 */ /* 0x000fe20000010003 */
[----:B------:R-:W-:Y:S02]  /*184b0*/  HADD2.F32 R3, -RZ, R22.H1_H1 ;  /* 0x30000016ff037230 */ /* 0x000fe40000004100 */
[----:B------:R-:W-:Y:S01]  /*184c0*/  ISETP.GE.OR.EX P0, PT, R14, c[0x0][0x1e4], P1, P0 ;  /* 0x000079000e007a0c */ /* 0x000fe20000f06700 */
[----:B0-----:R-:W-:Y:S02]  /*184d0*/  @P2 FADD.FTZ R12, -R25, 1 ;  /* 0x3f800000190c2421 */ /* 0x001fe40000010100 */
[----:B------:R-:W-:Y:S02]  /*184e0*/  @P2 FMUL.FTZ R25, R2, R25 ;  /* 0x0000001902192220 */ /* 0x000fe40000410000 */
[----:B------:R-:W-:-:S02]  /*184f0*/  @P2 FFMA.FTZ R12, R23, R12, 1 ;  /* 0x3f800000170c2423 */ /* 0x000fc4000001000c */
[----:B------:R-:W-:Y:S02]  /*18500*/  @P2 FMUL.FTZ R26, R3, R26 ;  /* 0x0000001a031a2220 */ /* 0x000fe40000410000 */
[----:B------:R-:W-:Y:S02]  /*18510*/  @P2 FMUL.FTZ R2, R25, R12 ;  /* 0x0000000c19022220 */ /* 0x000fe40000410000 */
[----:B------:R-:W-:Y:S02]  /*18520*/  @P2 FMUL.FTZ R3, R26, R15 ;  /* 0x0000000f1a032220 */ /* 0x000fe40000410000 */
[C-C-:B-1----:R-:W-:Y:S02]  /*18530*/  FFMA.FTZ R8, R10.reuse, R31, R11.reuse ;  /* 0x0000001f0a087223 */ /* 0x142fe4000001000b */
[----:B------:R-:W-:Y:S02]  /*18540*/  FFMA.FTZ R9, R10, R32, R11 ;  /* 0x000000200a097223 */ /* 0x000fe4000001000b */
        /* <DEDUP_REMOVED lines=15> */
.L_x_1967:
[----:B------:R-:W-:Y:S05]  /*18640*/  BSYNC B0 ;  /* 0x0000000000007941 */ /* 0x000fea0003800000 */
.L_x_1966:
        /* <DEDUP_REMOVED lines=10> */
.L_x_1883:
[----:B-1234-:R-:W2:Y:S01]  /*186f0*/  LDL R2, [R1+0x300] ;  /* 0x0003000001027983 */ /* 0x01eea20000100800 */
[----:B------:R-:W-:Y:S01]  /*18700*/  MOV R6, c[0x0][0xc] ;  /* 0x0000030000067a02 */ /* 0x000fe20000000f00 */
[----:B0-----:R-:W-:Y:S01]  /*18710*/  HFMA2.MMA R3, -RZ, RZ, 0, 2.384185791015625e-07 ;  /* 0x00000004ff037435 */ /* 0x001fe200000001ff */
[----:B------:R-:W-:Y:S01]  /*18720*/  MOV R4, c[0x0][0x10] ;  /* 0x0000040000047a02 */ /* 0x000fe20000000f00 */
[----:B------:R-:W-:Y:S01]  /*18730*/  BSSY B0, `(.L_x_1970) ;  /* 0x000000f000007945 */ /* 0x000fe20003800000 */
        /* <DEDUP_REMOVED lines=14> */
.L_x_1971:
[----:B------:R-:W-:Y:S05]  /*18820*/  BSYNC B0 ;  /* 0x0000000000007941 */ /* 0x000fea0003800000 */
.L_x_1970:
        /* <DEDUP_REMOVED lines=11> */
.L_x_1973:
[----:B------:R-:W2:Y:S01]  /*188e0*/  LDG.E.STRONG.GPU R5, [R2.64] ;  /* 0x0000000e02057981 */ /* 0x000ea2000c1ef900 */
[----:B------:R-:W-:Y:S01]  /*188f0*/  YIELD ;  /* 0x0000000000007946 */ /* 0x000fe20003800000 */
[----:B--2---:R-:W-:Y:S01]  /*18900*/  ISETP.NE.AND P0, PT, R5, R0, PT ;  /* 0x000000000500720c */ /* 0x004fe20003f05270 */
[----:B------:R-:W-:-:S12]  /*18910*/  CCTL.IVALL ;  /* 0x00000000ff00798f */ /* 0x000fd80002000000 */
[----:B------:R-:W-:Y:S05]  /*18920*/  @P0 BRA `(.L_x_1973) ;  /* 0xffffffb000000947 */ /* 0x000fea000383ffff */
.L_x_1972:
        /* <DEDUP_REMOVED lines=27> */
.L_x_1974:
[C---:B------:R-:W-:Y:S01]  /*18ae0*/  LEA R6, P0, R7.reuse, c[0x0][0x1b8], 0x2 ;  /* 0x00006e0007067a11 */ /* 0x040fe200078010ff */
[----:B------:R-:W2:Y:S03]  /*18af0*/  LDL.LU R18, [R1+0x300] ;  /* 0x0003000001127983 */ /* 0x000ea60000300800 */
[----:B------:R-:W-:Y:S02]  /*18b00*/  LEA.HI.X R7, R7, c[0x0][0x1bc], R8, 0x2, P0 ;  /* 0x00006f0007077a11 */ /* 0x000fe400000f1408 */
[-C--:B------:R-:W-:Y:S02]  /*18b10*/  LEA R8, P0, R14, R6.reuse, 0x2 ;  /* 0x000000060e087211 */ /* 0x080fe400078010ff */
[-C--:B------:R-:W-:Y:S01]  /*18b20*/  LEA R12, P2, R23, R6.reuse, 0x2 ;  /* 0x00000006170c7211 */ /* 0x080fe200078410ff */
[----:B------:R0:W3:Y:S01]  /*18b30*/  LDG.E R0, [R6.64] ;  /* 0x0000000e06007981 */ /* 0x0000e2000c1e1900 */
[----:B------:R-:W-:-:S02]  /*18b40*/  LEA R10, P1, R16, R6, 0x2 ;  /* 0x00000006100a7211 */ /* 0x000fc400078210ff */
[C---:B------:R-:W-:Y:S02]  /*18b50*/  IADD3.X R9, R7.reuse, R27, RZ, P0, !PT ;  /* 0x0000001b07097210 */ /* 0x040fe400007fe4ff */
[----:B------:R-:W-:Y:S02]  /*18b60*/  IADD3.X R13, R7, R21, RZ, P2, !PT ;  /* 0x00000015070d7210 */ /* 0x000fe400017fe4ff */
[----:B------:R-:W-:Y:S02]  /*18b70*/  IADD3.X R11, R19, R7, RZ, P1, !PT ;  /* 0x00000007130b7210 */ /* 0x000fe40000ffe4ff */
        /* <DEDUP_REMOVED lines=18> */
.L_x_1975:
        /* <DEDUP_REMOVED lines=14> */
.L_x_5634:


//--------------------- .text._Z35group_norm_nhwc_bwd_one_pass_kernelI11Fp16IOFp16WLi64ELi120ELi480EEv26Group_norm_nhwc_bwd_params --------------------------
	.section	.text._Z35group_norm_nhwc_bwd_one_pass_kernelI11Fp16IOFp16WLi64ELi120ELi480EEv26Group_norm_nhwc_bwd_params,"ax",@progbits
	.sectioninfo	@"SHI_REGISTERS=64"
	.align	128
        .global         _Z35group_norm_nhwc_bwd_one_pass_kernelI11Fp16IOFp16WLi64ELi120ELi480EEv26Group_norm_nhwc_bwd_params
        .type           _Z35group_norm_nhwc_bwd_one_pass_kernelI11Fp16IOFp16WLi64ELi120ELi480EEv26Group_norm_nhwc_bwd_params,@function
        .size           _Z35group_norm_nhwc_bwd_one_pass_kernelI11Fp16IOFp16WLi64ELi120ELi480EEv26Group_norm_nhwc_bwd_params,(.L_x_5635 - _Z35group_norm_nhwc_bwd_one_pass_kernelI11Fp16IOFp16WLi64ELi120ELi480EEv26Group_norm_nhwc_bwd_params)
        .other          _Z35group_norm_nhwc_bwd_one_pass_kernelI11Fp16IOFp16WLi64ELi120ELi480EEv26Group_norm_nhwc_bwd_params,@"STO_CUDA_ENTRY STV_DEFAULT"
_Z35group_norm_nhwc_bwd_one_pass_kernelI11Fp16IOFp16WLi64ELi120ELi480EEv26Group_norm_nhwc_bwd_params:
.text._Z35group_norm_nhwc_bwd_one_pass_kernelI11Fp16IOFp16WLi64ELi120ELi480EEv26Group_norm_nhwc_bwd_params:
        /* <DEDUP_REMOVED lines=65> */
.L_x_2027:
        /* <DEDUP_REMOVED lines=217> */
.L_x_1978:
[----:B-1-3--:R-:W-:Y:S05]  /*11a0*/  BSYNC B0 ;  /* 0x0000000000007941 */ /* 0x00afea0003800000 */
.L_x_1977:
        /* <DEDUP_REMOVED lines=30> */
.L_x_1979:
        /* <DEDUP_REMOVED lines=34> */
.L_x_1980:
        /* <DEDUP_REMOVED lines=40> */
.L_x_1981:
        /* <DEDUP_REMOVED lines=37> */
.L_x_1982:
        /* <DEDUP_REMOVED lines=37> */
.L_x_1983:
        /* <DEDUP_REMOVED lines=37> */
.L_x_1984:
        /* <DEDUP_REMOVED lines=37> */
.L_x_1985:
        /* <DEDUP_REMOVED lines=37> */
.L_x_1986:
        /* <DEDUP_REMOVED lines=80> */
.L_x_1988:
[----:B0-----:R-:W-:Y:S05]  /*28c0*/  BSYNC B0 ;  /* 0x0000000000007941 */ /* 0x001fea0003800000 */
.L_x_1987:
        /* <DEDUP_REMOVED lines=41> */
.L_x_1990:
[----:B------:R-:W-:Y:S05]  /*2b60*/  BSYNC B0 ;  /* 0x0000000000007941 */ /* 0x000fea0003800000 */
.L_x_1989:
        /* <DEDUP_REMOVED lines=20> */
.L_x_1992:
[----:B------:R-:W-:Y:S05]  /*2cb0*/  BSYNC B0 ;  /* 0x0000000000007941 */ /* 0x000fea0003800000 */
.L_x_1991:
        /* <DEDUP_REMOVED lines=31> */
.L_x_1995:
[----:B------:R-:W2:Y:S01]  /*2eb0*/  LDG.E.STRONG.GPU R20, [R16.64] ;  /* 0x0000000e10147981 */ /* 0x000ea2000c1ef900 */
[----:B------:R-:W-:Y:S01]  /*2ec0*/  YIELD ;  /* 0x0000000000007946 */ /* 0x000fe20003800000 */
[----:B--2---:R-:W-:Y:S01]  /*2ed0*/  ISETP.NE.AND P6, PT, R20, R23, PT ;  /* 0x000000171400720c */ /* 0x004fe20003fc5270 */
[----:B------:R-:W-:-:S12]  /*2ee0*/  CCTL.IVALL ;  /* 0x00000000ff00798f */ /* 0x000fd80002000000 */
[----:B------:R-:W-:Y:S05]  /*2ef0*/  @P6 BRA `(.L_x_1995) ;  /* 0xffffffb000006947 */ /* 0x000fea000383ffff */
.L_x_1994:
        /* <DEDUP_REMOVED lines=26> */
.L_x_1999:
        /* <DEDUP_REMOVED lines=116> */
.L_x_1998:
        /* <DEDUP_REMOVED lines=64> */
.L_x_2000:
[----:B------:R-:W-:-:S04]  /*3be0*/  LOP3.LUT P6, RZ, R4, 0x1, RZ, 0xc0, !PT ;  /* 0x0000000104ff7812 */ /* 0x000fc800078cc0ff */
[----:B------:R-:W-:-:S13]  /*3bf0*/  ISETP.NE.OR P6, PT, RZ, UR4, P6 ;  /* 0x00000004ff007c0c */ /* 0x000fda000b7c5670 */
[----:B------:R-:W-:Y:S05]  /*3c00*/  @!P6 BRA `(.L_x_1996) ;  /* 0x000002000000e947 */ /* 0x000fea0003800000 */
.L_x_1997:
        /* <DEDUP_REMOVED lines=32> */
.L_x_1996:
        /* <DEDUP_REMOVED lines=11> */
.L_x_2002:
[----:B------:R-:W-:Y:S05]  /*3ec0*/  BSYNC B0 ;  /* 0x0000000000007941 */ /* 0x000fea0003800000 */
.L_x_2001:
        /* <DEDUP_REMOVED lines=17> */
.L_x_1993:
        /* <DEDUP_REMOVED lines=37> */
.L_x_2003:
        /* <DEDUP_REMOVED lines=19> */
.L_x_2005:
[----:B------:R-:W-:Y:S05]  /*4360*/  BSYNC B0 ;  /* 0x0000000000007941 */ /* 0x000fea0003800000 */
.L_x_2004:
        /* <DEDUP_REMOVED lines=27> */
.L_x_2006:
        /* <DEDUP_REMOVED lines=19> */
.L_x_2008:
[----:B------:R-:W-:Y:S05]  /*4650*/  BSYNC B0 ;  /* 0x0000000000007941 */ /* 0x000fea0003800000 */
.L_x_2007:
        /* <DEDUP_REMOVED lines=28> */
.L_x_2009:
        /* <DEDUP_REMOVED lines=18> */
.L_x_2011:
[----:B------:R-:W-:Y:S05]  /*4940*/  BSYNC B0 ;  /* 0x0000000000007941 */ /* 0x000fea0003800000 */
.L_x_2010:
        /* <DEDUP_REMOVED lines=27> */
.L_x_2012:
        /* <DEDUP_REMOVED lines=18> */
.L_x_2014:
[----:B------:R-:W-:Y:S05]  /*4c20*/  BSYNC B0 ;  /* 0x0000000000007941 */ /* 0x000fea0003800000 */
.L_x_2013:
        /* <DEDUP_REMOVED lines=26> */
.L_x_2015:
        /* <DEDUP_REMOVED lines=18> */
.L_x_2017:
[----:B------:R-:W-:Y:S05]  /*4ef0*/  BSYNC B0 ;  /* 0x0000000000007941 */ /* 0x000fea0003800000 */
.L_x_2016:
        /* <DEDUP_REMOVED lines=29> */
.L_x_2018:
        /* <DEDUP_REMOVED lines=18> */
.L_x_2020:
[----:B------:R-:W-:Y:S05]  /*51f0*/  BSYNC B0 ;  /* 0x0000000000007941 */ /* 0x000fea0003800000 */
.L_x_2019:
        /* <DEDUP_REMOVED lines=27> */
.L_x_2021:
        /* <DEDUP_REMOVED lines=22> */
.L_x_2023:
[----:B------:R-:W-:Y:S05]  /*5510*/  BSYNC B0 ;  /* 0x0000000000007941 */ /* 0x000fea0003800000 */
.L_x_2022:
        /* <DEDUP_REMOVED lines=30> */
.L_x_2024:
        /* <DEDUP_REMOVED lines=17> */
.L_x_2026:
[----:B------:R-:W-:Y:S05]  /*5810*/  BSYNC B0 ;  /* 0x0000000000007941 */ /* 0x000fea0003800000 */
.L_x_2025:
[----:B------:R-:W-:Y:S01]  /*5820*/  ULDC UR4, c[0x0][0x10] ;  /* 0x0000040000047ab9 */ /* 0x000fe20000000800 */
[----:B------:R-:W-:Y:S01]  /*5830*/  IADD3 R45, R45, 0x1, RZ ;  /* 0x000000012d2d7810 */ /* 0x000fe20007ffe0ff */
[----:B------:R-:W-:-:S04]  /*5840*/  UIADD3 UR7, UR7, UR4, URZ ;  /* 0x0000000407077290 */ /* 0x000fc8000fffe03f */
[----:B------:R-:W-:-:S06]  /*5850*/  UISETP.GE.AND UP0, UPT, UR7, UR6, UPT ;  /* 0x000000060700728c */ /* 0x000fcc000bf06270 */
[----:B------:R-:W-:-:S13]  /*5860*/  PLOP3.LUT P0, PT, PT, PT, UP0, 0x80, 0x0 ;  /* 0x000000000000781c */ /* 0x000fda0003f0f008 */
[----:B------:R-:W-:Y:S01]  /*5870*/  @P0 CALL.REL.NOINC `(.L_x_1976) ;  /* 0x0000001000000944 */ /* 0x000fe20003c00000 */
[----:B------:R-:W-:Y:S05]  /*5880*/  BRA `(.L_x_2027) ;  /* 0xffffab8000007947 */ /* 0x000fea000383ffff */
.L_x_1976:
        /* <DEDUP_REMOVED lines=18> */
.L_x_2029:
[----:B------:R-:W-:Y:S05]  /*59b0*/  BSYNC B0 ;  /* 0x0000000000007941 */ /* 0x000fea0003800000 */
.L_x_2028:
        /* <DEDUP_REMOVED lines=11> */
.L_x_2031:
[----:B------:R-:W2:Y:S01]  /*5a70*/  LDG.E.STRONG.GPU R5, [R2.64] ;  /* 0x0000000e02057981 */ /* 0x000ea2000c1ef900 */
[----:B------:R-:W-:Y:S01]  /*5a80*/  YIELD ;  /* 0x0000000000007946 */ /* 0x000fe20003800000 */
[----:B--2---:R-:W-:Y:S01]  /*5a90*/  ISETP.NE.AND P0, PT, R5, R4, PT ;  /* 0x000000040500720c */ /* 0x004fe20003f05270 */
[----:B------:R-:W-:-:S12]  /*5aa0*/  CCTL.IVALL ;  /* 0x00000000ff00798f */ /* 0x000fd80002000000 */
[----:B------:R-:W-:Y:S05]  /*5ab0*/  @P0 BRA `(.L_x_2031) ;  /* 0xffffffb000000947 */ /* 0x000fea000383ffff */
.L_x_2030:
        /* <DEDUP_REMOVED lines=25> */
.L_x_2032:
        /* <DEDUP_REMOVED lines=26> */
.L_x_2033:
        /* <DEDUP_REMOVED lines=9> */
.L_x_5635:


//--------------------- .text._Z35group_norm_nhwc_bwd_one_pass_kernelI11Fp16IOFp16WLi128ELi120ELi480EEv26Group_norm_nhwc_bwd_params --------------------------
	.section	.text._Z35group_norm_nhwc_bwd_one_pass_kernelI11Fp16IOFp16WLi128ELi120ELi480EEv26Group_norm_nhwc_bwd_params,"ax",@progbits
	.sectioninfo	@"SHI_REGISTERS=128"
	.align	128
        .global         _Z35group_norm_nhwc_bwd_one_pass_kernelI11Fp16IOFp16WLi128ELi120ELi480EEv26Group_norm_nhwc_bwd_params
        .type           _Z35group_norm_nhwc_bwd_one_pass_kernelI11Fp16IOFp16WLi128ELi120ELi480EEv26Group_norm_nhwc_bwd_params,@function
        .size           _Z35group_norm_nhwc_bwd_one_pass_kernelI11Fp16IOFp16WLi128ELi120ELi480EEv26Group_norm_nhwc_bwd_params,(.L_x_5636 - _Z35group_norm_nhwc_bwd_one_pass_kernelI11Fp16IOFp16WLi128ELi120ELi480EEv26Group_norm_nhwc_bwd_params)
        .other          _Z35group_norm_nhwc_bwd_one_pass_kernelI11Fp16IOFp16WLi128ELi120ELi480EEv26Group_norm_nhwc_bwd_params,@"STO_CUDA_ENTRY STV_DEFAULT"
_Z35group_norm_nhwc_bwd_one_pass_kernelI11Fp16IOFp16WLi128ELi120ELi480EEv26Group_norm_nhwc_bwd_params:
.text._Z35group_norm_nhwc_bwd_one_pass_kernelI11Fp16IOFp16WLi128ELi120ELi480EEv26Group_norm_nhwc_bwd_params:
        /* <DEDUP_REMOVED lines=109> */
.L_x_2117:
        /* <DEDUP_REMOVED lines=359> */
.L_x_2036:
[----:B0-2---:R-:W-:Y:S05]  /*1d40*/  BSYNC B0 ;  /* 0x0000000000007941 */ /* 0x005fea0003800000 */
.L_x_2035:
        /* <DEDUP_REMOVED lines=36> */
.L_x_2037:
        /* <DEDUP_REMOVED lines=26> */
.L_x_2038:
        /* <DEDUP_REMOVED lines=41> */
.L_x_2039:
        /* <DEDUP_REMOVED lines=37> */
.L_x_2040:
        /* <DEDUP_REMOVED lines=39> */
.L_x_2041:
        /* <DEDUP_REMOVED lines=32> */
.L_x_2042:
        /* <DEDUP_REMOVED lines=38> */
.L_x_2043:
        /* <DEDUP_REMOVED lines=32> */
.L_x_2044:
        /* <DEDUP_REMOVED lines=38> */
.L_x_2045:
        /* <DEDUP_REMOVED lines=32> */
.L_x_2046:
        /* <DEDUP_REMOVED lines=38> */
.L_x_2047:
        /* <DEDUP_REMOVED lines=32> */
.L_x_2048:
        /* <DEDUP_REMOVED lines=38> */
.L_x_2049:
        /* <DEDUP_REMOVED lines=36> */
.L_x_2050:
        /* <DEDUP_REMOVED lines=35> */
.L_x_2051:
        /* <DEDUP_REMOVED lines=33> */
.L_x_2052:
        /* <DEDUP_REMOVED lines=102> */
.L_x_2054:
[----:B0-----:R-:W-:Y:S05]  /*46e0*/  BSYNC B0 ;  /* 0x0000000000007941 */ /* 0x001fea0003800000 */
.L_x_2053:
        /* <DEDUP_REMOVED lines=41> */
.L_x_2056:
[----:B------:R-:W-:Y:S05]  /*4980*/  BSYNC B0 ;  /* 0x0000000000007941 */ /* 0x000fea0003800000 */
.L_x_2055:
        /* <DEDUP_REMOVED lines=16> */
.L_x_2058:
[----:B------:R-:W-:Y:S05]  /*4a90*/  BSYNC B0 ;  /* 0x0000000000007941 */ /* 0x000fea0003800000 */
.L_x_2057:
        /* <DEDUP_REMOVED lines=31> */
.L_x_2061:
[----:B------:R-:W2:Y:S01]  /*4c90*/  LDG.E.STRONG.GPU R28, [R24.64] ;  /* 0x00000006181c7981 */ /* 0x000ea2000c1ef900 */
[----:B------:R-:W-:Y:S01]  /*4ca0*/  YIELD ;  /* 0x0000000000007946 */ /* 0x000fe20003800000 */
[----:B--2---:R-:W-:Y:S01]  /*4cb0*/  ISETP.NE.AND P6, PT, R28, R31, PT ;  /* 0x0000001f1c00720c */ /* 0x004fe20003fc5270 */
[----:B------:R-:W-:-:S12]  /*4cc0*/  CCTL.IVALL ;  /* 0x00000000ff00798f */ /* 0x000fd80002000000 */
[----:B------:R-:W-:Y:S05]  /*4cd0*/  @P6 BRA `(.L_x_2061) ;  /* 0xffffffb000006947 */ /* 0x000fea000383ffff */
.L_x_2060:
        /* <DEDUP_REMOVED lines=23> */
.L_x_2065:
        /* <DEDUP_REMOVED lines=115> */
.L_x_2064:
        /* <DEDUP_REMOVED lines=63> */
.L_x_2066:
[----:B------:R-:W-:-:S04]  /*5970*/  LOP3.LUT P6, RZ, R15, 0x1, RZ, 0xc0, !PT ;  /* 0x000000010fff7812 */ /* 0x000fc800078cc0ff */
[----:B------:R-:W-:-:S13]  /*5980*/  ISETP.NE.OR P6, PT, R25, RZ, P6 ;  /* 0x000000ff1900720c */ /* 0x000fda00037c5670 */
[----:B------:R-:W-:Y:S05]  /*5990*/  @!P6 BRA `(.L_x_2062) ;  /* 0x000001f00000e947 */ /* 0x000fea0003800000 */
.L_x_2063:
        /* <DEDUP_REMOVED lines=31> */
.L_x_2062:
        /* <DEDUP_REMOVED lines=10> */
.L_x_2068:
[----:B------:R-:W-:Y:S05]  /*5c30*/  BSYNC B0 ;  /* 0x0000000000007941 */ /* 0x000fea0003800000 */
.L_x_2067:
        /* <DEDUP_REMOVED lines=17> */
.L_x_2059:
        /* <DEDUP_REMOVED lines=37> */
.L_x_2069:
        /* <DEDUP_REMOVED lines=19> */
.L_x_2071:
[----:B------:R-:W-:Y:S05]  /*60d0*/  BSYNC B0 ;  /* 0x0000000000007941 */ /* 0x000fea0003800000 */
.L_x_2070:
        /* <DEDUP_REMOVED lines=28> */
.L_x_2072:
        /* <DEDUP_REMOVED lines=19> */
.L_x_2074:
[----:B------:R-:W-:Y:S05]  /*63d0*/  BSYNC B0 ;  /* 0x0000000000007941 */ /* 0x000fea0003800000 */
.L_x_2073:
        /* <DEDUP_REMOVED lines=28> */
.L_x_2075:
        /* <DEDUP_REMOVED lines=19> */
.L_x_2077:
[----:B------:R-:W-:Y:S05]  /*66d0*/  BSYNC B0 ;  /* 0x0000000000007941 */ /* 0x000fea0003800000 */
.L_x_2076:
        /* <DEDUP_REMOVED lines=28> */
.L_x_2078:
        /* <DEDUP_REMOVED lines=19> */
.L_x_2080:
[----:B------:R-:W-:Y:S05]  /*69d0*/  BSYNC B0 ;  /* 0x0000000000007941 */ /* 0x000fea0003800000 */
.L_x_2079:
        /* <DEDUP_REMOVED lines=28> */
.L_x_2081:
        /* <DEDUP_REMOVED lines=19> */
.L_x_2083:
[----:B------:R-:W-:Y:S05]  /*6cd0*/  BSYNC B0 ;  /* 0x0000000000007941 */ /* 0x000fea0003800000 */
.L_x_2082:
        /* <DEDUP_REMOVED lines=28> */
.L_x_2084:
        /* <DEDUP_REMOVED lines=19> */
.L_x_2086:
[----:B------:R-:W-:Y:S05]  /*6fd0*/  BSYNC B0 ;  /* 0x0000000000007941 */ /* 0x000fea0003800000 */
.L_x_2085:
        /* <DEDUP_REMOVED lines=28> */
.L_x_2087:
        /* <DEDUP_REMOVED lines=19> */
.L_x_2089:
[----:B------:R-:W-:Y:S05]  /*72d0*/  BSYNC B0 ;  /* 0x0000000000007941 */ /* 0x000fea0003800000 */
.L_x_2088:
        /* <DEDUP_REMOVED lines=28> */
.L_x_2090:
        /* <DEDUP_REMOVED lines=18> */
.L_x_2092:
[----:B------:R-:W-:Y:S05]  /*75c0*/  BSYNC B0 ;  /* 0x0000000000007941 */ /* 0x000fea0003800000 */
.L_x_2091:
        /* <DEDUP_REMOVED lines=27> */
.L_x_2093:
        /* <DEDUP_REMOVED lines=18> */
.L_x_2095:
[----:B------:R-:W-:Y:S05]  /*78a0*/  BSYNC B0 ;  /* 0x0000000000007941 */ /* 0x000fea0003800000 */
.L_x_2094:
        /* <DEDUP_REMOVED lines=27> */
.L_x_2096:
        /* <DEDUP_REMOVED lines=18> */
.L_x_2098:
[----:B------:R-:W-:Y:S05]  /*7b80*/  BSYNC B0 ;  /* 0x0000000000007941 */ /* 0x000fea0003800000 */
.L_x_2097:
        /* <DEDUP_REMOVED lines=26> */
.L_x_2099:
        /* <DEDUP_REMOVED lines=18> */
.L_x_2101:
[----:B------:R-:W-:Y:S05]  /*7e50*/  BSYNC B0 ;  /* 0x0000000000007941 */ /* 0x000fea0003800000 */
.L_x_2100:
        /* <DEDUP_REMOVED lines=29> */
.L_x_2102:
        /* <DEDUP_REMOVED lines=18> */
.L_x_2104:
[----:B------:R-:W-:Y:S05]  /*8150*/  BSYNC B0 ;  /* 0x0000000000007941 */ /* 0x000fea0003800000 */
.L_x_2103:
        /* <DEDUP_REMOVED lines=27> */
.L_x_2105:
        /* <DEDUP_REMOVED lines=23> */
.L_x_2107:
[----:B------:R-:W-:Y:S05]  /*8480*/  BSYNC B0 ;  /* 0x0000000000007941 */ /* 0x000fea0003800000 */
.L_x_2106:
        /* <DEDUP_REMOVED lines=27> */
.L_x_2108:
        /* <DEDUP_REMOVED lines=23> */
.L_x_2110:
[----:B------:R-:W-:Y:S05]  /*87b0*/  BSYNC B0 ;  /* 0x0000000000007941 */ /* 0x000fea0003800000 */
.L_x_2109:
        /* <DEDUP_REMOVED lines=27> */
.L_x_2111:
        /* <DEDUP_REMOVED lines=25> */
.L_x_2113:
[----:B------:R-:W-:Y:S05]  /*8b00*/  BSYNC B0 ;  /* 0x0000000000007941 */ /* 0x000fea0003800000 */
.L_x_2112:
        /* <DEDUP_REMOVED lines=25> */
.L_x_2114:
        /* <DEDUP_REMOVED lines=20> */
.L_x_2116:
[----:B------:R-:W-:Y:S05]  /*8de0*/  BSYNC B0 ;  /* 0x0000000000007941 */ /* 0x000fea0003800000 */
.L_x_2115:
[----:B------:R-:W-:Y:S02]  /*8df0*/  IADD3 R6, R6, c[0x0][0x10], RZ ;  /* 0x0000040006067a10 */ /* 0x000fe40007ffe0ff */
[----:B------:R-:W-:Y:S02]  /*8e00*/  IADD3 R5, R5, 0x1, RZ ;  /* 0x0000000105057810 */ /* 0x000fe40007ffe0ff */
[----:B------:R-:W-:-:S13]  /*8e10*/  ISETP.GE.AND P0, PT, R6, UR4, PT ;  /* 0x0000000406007c0c */ /* 0x000fda000bf06270 */
[----:B------:R-:W-:Y:S01]  /*8e20*/  @P0 CALL.REL.NOINC `(.L_x_2034) ;  /* 0x0000001000000944 */ /* 0x000fe20003c00000 */
[----:B------:R-:W-:Y:S05]  /*8e30*/  BRA `(.L_x_2117) ;  /* 0xffff789000007947 */ /* 0x000fea000383ffff */
.L_x_2034:
        /* <DEDUP_REMOVED lines=18> */
.L_x_2119:
[----:B------:R-:W-:Y:S05]  /*8f60*/  BSYNC B0 ;  /* 0x0000000000007941 */ /* 0x000fea0003800000 */
.L_x_2118:
        /* <DEDUP_REMOVED lines=11> */
.L_x_2121:
[----:B------:R-:W2:Y:S01]  /*9020*/  LDG.E.STRONG.GPU R7, [R4.64] ;  /* 0x0000000604077981 */ /* 0x000ea2000c1ef900 */
[----:B------:R-:W-:Y:S01]  /*9030*/  YIELD ;  /* 0x0000000000007946 */ /* 0x000fe20003800000 */
[----:B--2---:R-:W-:Y:S01]  /*9040*/  ISETP.NE.AND P0, PT, R7, R0, PT ;  /* 0x000000000700720c */ /* 0x004fe20003f05270 */
[----:B------:R-:W-:-:S12]  /*9050*/  CCTL.IVALL ;  /* 0x00000000ff00798f */ /* 0x000fd80002000000 */
[----:B------:R-:W-:Y:S05]  /*9060*/  @P0 BRA `(.L_x_2121) ;  /* 0xffffffb000000947 */ /* 0x000fea000383ffff */
.L_x_2120:
        /* <DEDUP_REMOVED lines=25> */
.L_x_2122:
        /* <DEDUP_REMOVED lines=26> */
.L_x_2123:
        /* <DEDUP_REMOVED lines=14> */
.L_x_5636:


//--------------------- .text._Z35group_norm_nhwc_bwd_one_pass_kernelI11Fp16IOFp16WLi256ELi120ELi480EEv26Group_norm_nhwc_bwd_params --------------------------
	.section	.text._Z35group_norm_nhwc_bwd_one_pass_kernelI11Fp16IOFp16WLi256ELi120ELi480EEv26Group_norm_nhwc_bwd_params,"ax",@progbits
	.sectioninfo	@"SHI_REGISTERS=128"
	.align	128
        .global         _Z35group_norm_nhwc_bwd_one_pass_kernelI11Fp16IOFp16WLi256ELi120ELi480EEv26Group_norm_nhwc_bwd_params
        .type           _Z35group_norm_nhwc_bwd_one_pass_kernelI11Fp16IOFp16WLi256ELi120ELi480EEv26Group_norm_nhwc_bwd_params,@function
        .size           _Z35group_norm_nhwc_bwd_one_pass_kernelI11Fp16IOFp16WLi256ELi120ELi480EEv26Group_norm_nhwc_bwd_params,(.L_x_5637 - _Z35group_norm_nhwc_bwd_one_pass_kernelI11Fp16IOFp16WLi256ELi120ELi480EEv26Group_norm_nhwc_bwd_params)
        .other          _Z35group_norm_nhwc_bwd_one_pass_kernelI11Fp16IOFp16WLi256ELi120ELi480EEv26Group_norm_nhwc_bwd_params,@"STO_CUDA_ENTRY STV_DEFAULT"
_Z35group_norm_nhwc_bwd_one_pass_kernelI11Fp16IOFp16WLi256ELi120ELi480EEv26Group_norm_nhwc_bwd_params:
.text._Z35group_norm_nhwc_bwd_one_pass_kernelI11Fp16IOFp16WLi256ELi120ELi480EEv26Group_norm_nhwc_bwd_params:
        /* <DEDUP_REMOVED lines=190> */
.L_x_2271:
        /* <DEDUP_REMOVED lines=732> */
.L_x_2126:
[----:B0-----:R-:W-:Y:S05]  /*39a0*/  BSYNC B0 ;  /* 0x0000000000007941 */ /* 0x001fea0003800000 */
.L_x_2125:
        /* <DEDUP_REMOVED lines=28> */
.L_x_2127:
        /* <DEDUP_REMOVED lines=34> */
.L_x_2128:
        /* <DEDUP_REMOVED lines=40> */
.L_x_2129:
        /* <DEDUP_REMOVED lines=37> */
.L_x_2130:
        /* <DEDUP_REMOVED lines=37> */
.L_x_2131:
        /* <DEDUP_REMOVED lines=37> */
.L_x_2132:
        /* <DEDUP_REMOVED lines=37> */
.L_x_2133:
        /* <DEDUP_REMOVED lines=37> */
.L_x_2134:
        /* <DEDUP_REMOVED lines=37> */
.L_x_2135:
        /* <DEDUP_REMOVED lines=37> */
.L_x_2136:
        /* <DEDUP_REMOVED lines=37> */
.L_x_2137:
        /* <DEDUP_REMOVED lines=37> */
.L_x_2138:
        /* <DEDUP_REMOVED lines=37> */
.L_x_2139:
        /* <DEDUP_REMOVED lines=37> */
.L_x_2140:
        /* <DEDUP_REMOVED lines=37> */
.L_x_2141:
        /* <DEDUP_REMOVED lines=37> */
.L_x_2142:
        /* <DEDUP_REMOVED lines=37> */
.L_x_2143:
        /* <DEDUP_REMOVED lines=37> */
.L_x_2144:
        /* <DEDUP_REMOVED lines=37> */
.L_x_2145:
        /* <DEDUP_REMOVED lines=37> */
.L_x_2146:
        /* <DEDUP_REMOVED lines=37> */
.L_x_2147:
        /* <DEDUP_REMOVED lines=37> */
.L_x_2148:
        /* <DEDUP_REMOVED lines=37> */
.L_x_2149:
        /* <DEDUP_REMOVED lines=37> */
.L_x_2150:
        /* <DEDUP_REMOVED lines=37> */
.L_x_2151:
        /* <DEDUP_REMOVED lines=37> */
.L_x_2152:
        /* <DEDUP_REMOVED lines=37> */
.L_x_2153:
        /* <DEDUP_REMOVED lines=37> */
.L_x_2154:
        /* <DEDUP_REMOVED lines=37> */
.L_x_2155:
        /* <DEDUP_REMOVED lines=37> */
.L_x_2156:
        /* <DEDUP_REMOVED lines=35> */
.L_x_2157:
        /* <DEDUP_REMOVED lines=33> */
.L_x_2158:
        /* <DEDUP_REMOVED lines=86> */
.L_x_2160:
[----:B0-----:R-:W-:Y:S05]  /*8820*/  BSYNC B0 ;  /* 0x0000000000007941 */ /* 0x001fea0003800000 */
.L_x_2159:
        /* <DEDUP_REMOVED lines=41> */
.L_x_2162:
[----:B------:R-:W-:Y:S05]  /*8ac0*/  BSYNC B0 ;  /* 0x0000000000007941 */ /* 0x000fea0003800000 */
.L_x_2161:
        /* <DEDUP_REMOVED lines=22> */
.L_x_2164:
[----:B------:R-:W-:Y:S05]  /*8c30*/  BSYNC B0 ;  /* 0x0000000000007941 */ /* 0x000fea0003800000 */
.L_x_2163:
        /* <DEDUP_REMOVED lines=40> */
.L_x_2167:
[----:B------:R-:W-:Y:S02]  /*8ec0*/  MOV R32, UR16 ;  /* 0x0000001000207c02 */ /* 0x000fe40008000f00 */
[----:B------:R-:W-:-:S05]  /*8ed0*/  MOV R33, UR17 ;  /* 0x0000001100217c02 */ /* 0x000fca0008000f00 */
[----:B------:R-:W2:Y:S01]  /*8ee0*/  LDG.E.STRONG.GPU R32, [R32.64] ;  /* 0x0000001220207981 */ /* 0x000ea2000c1ef900 */
[----:B------:R-:W-:Y:S01]  /*8ef0*/  YIELD ;  /* 0x0000000000007946 */ /* 0x000fe20003800000 */
[----:B--2---:R-:W-:Y:S01]  /*8f00*/  ISETP.NE.AND P6, PT, R32, R34, PT ;  /* 0x000000222000720c */ /* 0x004fe20003fc5270 */
[----:B------:R-:W-:-:S12]  /*8f10*/  CCTL.IVALL ;  /* 0x00000000ff00798f */ /* 0x000fd80002000000 */
[----:B------:R-:W-:Y:S05]  /*8f20*/  @P6 BRA `(.L_x_2167) ;  /* 0xffffff9000006947 */ /* 0x000fea000383ffff */
.L_x_2166:
        /* <DEDUP_REMOVED lines=27> */
.L_x_2171:
        /* <DEDUP_REMOVED lines=151> */
.L_x_2170:
        /* <DEDUP_REMOVED lines=87> */
.L_x_2172:
[----:B01----:R-:W-:-:S04]  /*9fc0*/  LOP3.LUT P6, RZ, R3, 0x1, RZ, 0xc0, !PT ;  /* 0x0000000103ff7812 */ /* 0x003fc800078cc0ff */
[----:B------:R-:W-:-:S13]  /*9fd0*/  ISETP.NE.OR P6, PT, RZ, UR14, P6 ;  /* 0x0000000eff007c0c */ /* 0x000fda000b7c5670 */
[----:B------:R-:W-:Y:S05]  /*9fe0*/  @!P6 BRA `(.L_x_2168) ;  /* 0x000002d00000e947 */ /* 0x000fea0003800000 */
.L_x_2169:
        /* <DEDUP_REMOVED lines=45> */
.L_x_2168:
        /* <DEDUP_REMOVED lines=15> */
.L_x_2174:
[----:B------:R-:W-:Y:S05]  /*a3b0*/  BSYNC B0 ;  /* 0x0000000000007941 */ /* 0x000fea0003800000 */
.L_x_2173:
        /* <DEDUP_REMOVED lines=25> */
.L_x_2165:
        /* <DEDUP_REMOVED lines=35> */
.L_x_2175:
        /* <DEDUP_REMOVED lines=22> */
.L_x_2177:
[----:B------:R-:W-:Y:S05]  /*a8e0*/  BSYNC B0 ;  /* 0x0000000000007941 */ /* 0x000fea0003800000 */
.L_x_2176:
        /* <DEDUP_REMOVED lines=28> */
.L_x_2178:
        /* <DEDUP_REMOVED lines=24> */
.L_x_2180:
[----:B------:R-:W-:Y:S05]  /*ac30*/  BSYNC B0 ;  /* 0x0000000000007941 */ /* 0x000fea0003800000 */
.L_x_2179:
        /* <DEDUP_REMOVED lines=28> */
.L_x_2181:
        /* <DEDUP_REMOVED lines=24> */
.L_x_2183:
[----:B------:R-:W-:Y:S05]  /*af80*/  BSYNC B0 ;  /* 0x0000000000007941 */ /* 0x000fea0003800000 */
.L_x_2182:
        /* <DEDUP_REMOVED lines=28> */
.L_x_2184:
        /* <DEDUP_REMOVED lines=24> */
.L_x_2186:
[----:B------:R-:W-:Y:S05]  /*b2d0*/  BSYNC B0 ;  /* 0x0000000000007941 */ /* 0x000fea0003800000 */
.L_x_2185:
        /* <DEDUP_REMOVED lines=28> */
.L_x_2187:
        /* <DEDUP_REMOVED lines=24> */
.L_x_2189:
[----:B------:R-:W-:Y:S05]  /*b620*/  BSYNC B0 ;  /* 0x0000000000007941 */ /* 0x000fea0003800000 */
.L_x_2188:
        /* <DEDUP_REMOVED lines=28> */
.L_x_2190:
        /* <DEDUP_REMOVED lines=24> */
.L_x_2192:
[----:B------:R-:W-:Y:S05]  /*b970*/  BSYNC B0 ;  /* 0x0000000000007941 */ /* 0x000fea0003800000 */
.L_x_2191:
        /* <DEDUP_REMOVED lines=28> */
.L_x_2193:
        /* <DEDUP_REMOVED lines=24> */
.L_x_2195:
[----:B------:R-:W-:Y:S05]  /*bcc0*/  BSYNC B0 ;  /* 0x0000000000007941 */ /* 0x000fea0003800000 */
.L_x_2194:
        /* <DEDUP_REMOVED lines=34> */
.L_x_2196:
        /* <DEDUP_REMOVED lines=24> */
.L_x_2198:
[----:B------:R-:W-:Y:S05]  /*c070*/  BSYNC B0 ;  /* 0x0000000000007941 */ /* 0x000fea0003800000 */
.L_x_2197:
        /* <DEDUP_REMOVED lines=28> */
.L_x_2199:
        /* <DEDUP_REMOVED lines=24> */
.L_x_2201:
[----:B------:R-:W-:Y:S05]  /*c3c0*/  BSYNC B0 ;  /* 0x0000000000007941 */ /* 0x000fea0003800000 */
.L_x_2200:
        /* <DEDUP_REMOVED lines=28> */
.L_x_2202:
        /* <DEDUP_REMOVED lines=24> */
.L_x_2204:
[----:B------:R-:W-:Y:S05]  /*c710*/  BSYNC B0 ;  /* 0x0000000000007941 */ /* 0x000fea0003800000 */
.L_x_2203:
        /* <DEDUP_REMOVED lines=28> */
.L_x_2205:
        /* <DEDUP_REMOVED lines=22> */
.L_x_2207:
[----:B------:R-:W-:Y:S05]  /*ca40*/  BSYNC B0 ;  /* 0x0000000000007941 */ /* 0x000fea0003800000 */
.L_x_2206:
        /* <DEDUP_REMOVED lines=28> */
.L_x_2208:
        /* <DEDUP_REMOVED lines=22> */
.L_x_2210:
[----:B------:R-:W-:Y:S05]  /*cd70*/  BSYNC B0 ;  /* 0x0000000000007941 */ /* 0x000fea0003800000 */
.L_x_2209:
        /* <DEDUP_REMOVED lines=28> */
.L_x_2211:
        /* <DEDUP_REMOVED lines=22> */
.L_x_2213:
[----:B------:R-:W-:Y:S05]  /*d0a0*/  BSYNC B0 ;  /* 0x0000000000007941 */ /* 0x000fea0003800000 */
.L_x_2212:
        /* <DEDUP_REMOVED lines=28> */
.L_x_2214:
        /* <DEDUP_REMOVED lines=22> */
.L_x_2216:
[----:B------:R-:W-:Y:S05]  /*d3d0*/  BSYNC B0 ;  /* 0x0000000000007941 */ /* 0x000fea0003800000 */
.L_x_2215:
        /* <DEDUP_REMOVED lines=28> */
.L_x_2217:
        /* <DEDUP_REMOVED lines=22> */
.L_x_2219:
[----:B------:R-:W-:Y:S05]  /*d700*/  BSYNC B0 ;  /* 0x0000000000007941 */ /* 0x000fea0003800000 */
.L_x_2218:
        /* <DEDUP_REMOVED lines=28> */
.L_x_2220:
        /* <DEDUP_REMOVED lines=22> */
.L_x_2222:
[----:B------:R-:W-:Y:S05]  /*da30*/  BSYNC B0 ;  /* 0x0000000000007941 */ /* 0x000fea0003800000 */
.L_x_2221:
        /* <DEDUP_REMOVED lines=28> */
.L_x_2223:
        /* <DEDUP_REMOVED lines=22> */
.L_x_2225:
[----:B------:R-:W-:Y:S05]  /*dd60*/  BSYNC B0 ;  /* 0x0000000000007941 */ /* 0x000fea0003800000 */
.L_x_2224:
        /* <DEDUP_REMOVED lines=28> */
.L_x_2226:
        /* <DEDUP_REMOVED lines=22> */
.L_x_2228:
[----:B------:R-:W-:Y:S05]  /*e090*/  BSYNC B0 ;  /* 0x0000000000007941 */ /* 0x000fea0003800000 */
.L_x_2227:
        /* <DEDUP_REMOVED lines=28> */
.L_x_2229:
        /* <DEDUP_REMOVED lines=22> */
.L_x_2231:
[----:B------:R-:W-:Y:S05]  /*e3c0*/  BSYNC B0 ;  /* 0x0000000000007941 */ /* 0x000fea0003800000 */
.L_x_2230:
        /* <DEDUP_REMOVED lines=28> */
.L_x_2232:
        /* <DEDUP_REMOVED lines=22> */
.L_x_2234:
[----:B------:R-:W-:Y:S05]  /*e6f0*/  BSYNC B0 ;  /* 0x0000000000007941 */ /* 0x000fea0003800000 */
.L_x_2233:
        /* <DEDUP_REMOVED lines=28> */
.L_x_2235:
        /* <DEDUP_REMOVED lines=21> */
.L_x_2237:
[----:B------:R-:W-:Y:S05]  /*ea10*/  BSYNC B0 ;  /* 0x0000000000007941 */ /* 0x000fea0003800000 */
.L_x_2236:
        /* <DEDUP_REMOVED lines=27> */
.L_x_2238:
        /* <DEDUP_REMOVED lines=21> */
.L_x_2240:
[----:B------:R-:W-:Y:S05]  /*ed20*/  BSYNC B0 ;  /* 0x0000000000007941 */ /* 0x000fea0003800000 */
.L_x_2239:
        /* <DEDUP_REMOVED lines=27> */
.L_x_2241:
        /* <DEDUP_REMOVED lines=21> */
.L_x_2243:
[----:B------:R-:W-:Y:S05]  /*f030*/  BSYNC B0 ;  /* 0x0000000000007941 */ /* 0x000fea0003800000 */
.L_x_2242:
        /* <DEDUP_REMOVED lines=27> */
.L_x_2244:
        /* <DEDUP_REMOVED lines=21> */
.L_x_2246:
[----:B------:R-:W-:Y:S05]  /*f340*/  BSYNC B0 ;  /* 0x0000000000007941 */ /* 0x000fea0003800000 */
.L_x_2245:
        /* <DEDUP_REMOVED lines=27> */
.L_x_2247:
        /* <DEDUP_REMOVED lines=21> */
.L_x_2249:
[----:B------:R-:W-:Y:S05]  /*f650*/  BSYNC B0 ;  /* 0x0000000000007941 */ /* 0x000fea0003800000 */
.L_x_2248:
        /* <DEDUP_REMOVED lines=27> */
.L_x_2250:
        /* <DEDUP_REMOVED lines=26> */
.L_x_2252:
[----:B------:R-:W-:Y:S05]  /*f9b0*/  BSYNC B0 ;  /* 0x0000000000007941 */ /* 0x000fea0003800000 */
.L_x_2251:
        /* <DEDUP_REMOVED lines=27> */
.L_x_2253:
        /* <DEDUP_REMOVED lines=26> */
.L_x_2255:
[----:B------:R-:W-:Y:S05]  /*fd10*/  BSYNC B0 ;  /* 0x0000000000007941 */ /* 0x000fea0003800000 */
.L_x_2254:
        /* <DEDUP_REMOVED lines=27> */
.L_x_2256:
        /* <DEDUP_REMOVED lines=26> */
.L_x_2258:
[----:B------:R-:W-:Y:S05]  /*10070*/  BSYNC B0 ;  /* 0x0000000000007941 */ /* 0x000fea0003800000 */
.L_x_2257:
        /* <DEDUP_REMOVED lines=27> */
.L_x_2259:
        /* <DEDUP_REMOVED lines=26> */
.L_x_2261:
[----:B------:R-:W-:Y:S05]  /*103d0*/  BSYNC B0 ;  /* 0x0000000000007941 */ /* 0x000fea0003800000 */
.L_x_2260:
        /* <DEDUP_REMOVED lines=27> */
.L_x_2262:
        /* <DEDUP_REMOVED lines=26> */
.L_x_2264:
[----:B------:R-:W-:Y:S05]  /*10730*/  BSYNC B0 ;  /* 0x0000000000007941 */ /* 0x000fea0003800000 */
.L_x_2263:
        /* <DEDUP_REMOVED lines=27> */
.L_x_2265:
        /* <DEDUP_REMOVED lines=28> */
.L_x_2267:
[----:B------:R-:W-:Y:S05]  /*10ab0*/  BSYNC B0 ;  /* 0x0000000000007941 */ /* 0x000fea0003800000 */
.L_x_2266:
        /* <DEDUP_REMOVED lines=23> */
.L_x_2268:
        /* <DEDUP_REMOVED lines=23> */
.L_x_2270:
[----:B------:R-:W-:Y:S05]  /*10da0*/  BSYNC B0 ;  /* 0x0000000000007941 */ /* 0x000fea0003800000 */
.L_x_2269:
[----:B--2---:R-:W-:Y:S02]  /*10db0*/  ULDC UR5, c[0x0][0x10] ;  /* 0x0000040000057ab9 */ /* 0x004fe40000000800 */
[----:B------:R-:W-:Y:S02]  /*10dc0*/  UIADD3 UR9, UR9, UR5, URZ ;  /* 0x0000000509097290 */ /* 0x000fe4000fffe03f */
[----:B------:R-:W-:Y:S02]  /*10dd0*/  UIADD3 UR4, UR4, 0x1, URZ ;  /* 0x0000000104047890 */ /* 0x000fe4000fffe03f */
[----:B------:R-:W-:-:S06]  /*10de0*/  UISETP.GE.AND UP0, UPT, UR9, UR8, UPT ;  /* 0x000000080900728c */ /* 0x000fcc000bf06270 */
[----:B------:R-:W-:-:S13]  /*10df0*/  PLOP3.LUT P0, PT, PT, PT, UP0, 0x40, 0x0 ;  /* 0x000000000000781c */ /* 0x000fda0003f0e808 */
[----:B------:R-:W-:Y:S01]  /*10e00*/  @!P0 CALL.REL.NOINC `(.L_x_2124) ;  /* 0x0000001000008944 */ /* 0x000fe20003c00000 */
[----:B------:R-:W-:Y:S05]  /*10e10*/  BRA `(.L_x_2271) ;  /* 0xfffefdc000007947 */ /* 0x000fea000383ffff */
.L_x_2124:
        /* <DEDUP_REMOVED lines=18> */
.L_x_2273:
[----:B------:R-:W-:Y:S05]  /*10f40*/  BSYNC B0 ;  /* 0x0000000000007941 */ /* 0x000fea0003800000 */
.L_x_2272:
        /* <DEDUP_REMOVED lines=11> */
.L_x_2275:
[----:B------:R-:W2:Y:S01]  /*11000*/  LDG.E.STRONG.GPU R5, [R2.64] ;  /* 0x0000001202057981 */ /* 0x000ea2000c1ef900 */
[----:B------:R-:W-:Y:S01]  /*11010*/  YIELD ;  /* 0x0000000000007946 */ /* 0x000fe20003800000 */
[----:B--2---:R-:W-:Y:S01]  /*11020*/  ISETP.NE.AND P0, PT, R5, R4, PT ;  /* 0x000000040500720c */ /* 0x004fe20003f05270 */
[----:B------:R-:W-:-:S12]  /*11030*/  CCTL.IVALL ;  /* 0x00000000ff00798f */ /* 0x000fd80002000000 */
[----:B------:R-:W-:Y:S05]  /*11040*/  @P0 BRA `(.L_x_2275) ;  /* 0xffffffb000000947 */ /* 0x000fea000383ffff */
.L_x_2274:
        /* <DEDUP_REMOVED lines=25> */
.L_x_2276:
        /* <DEDUP_REMOVED lines=26> */
.L_x_2277:
        /* <DEDUP_REMOVED lines=16> */
.L_x_5637:


//--------------------- .text._Z35group_norm_nhwc_bwd_one_pass_kernelI11Fp16IOFp16WLi512ELi120ELi480EEv26Group_norm_nhwc_bwd_params --------------------------
	.section	.text._Z35group_norm_nhwc_bwd_one_pass_kernelI11Fp16IOFp16WLi512ELi120ELi480EEv26Group_norm_nhwc_bwd_params,"ax",@progbits
	.sectioninfo	@"SHI_REGISTERS=128"
	.align	128
        .global         _Z35group_norm_nhwc_bwd_one_pass_kernelI11Fp16IOFp16WLi512ELi120ELi480EEv26Group_norm_nhwc_bwd_params
        .type           _Z35group_norm_nhwc_bwd_one_pass_kernelI11Fp16IOFp16WLi512ELi120ELi480EEv26Group_norm_nhwc_bwd_params,@function
        .size           _Z35group_norm_nhwc_bwd_one_pass_kernelI11Fp16IOFp16WLi512ELi120ELi480EEv26Group_norm_nhwc_bwd_params,(.L_x_5638 - _Z35group_norm_nhwc_bwd_one_pass_kernelI11Fp16IOFp16WLi512ELi120ELi480EEv26Group_norm_nhwc_bwd_params)
        .other          _Z35group_norm_nhwc_bwd_one_pass_kernelI11Fp16IOFp16WLi512ELi120ELi480EEv26Group_norm_nhwc_bwd_params,@"STO_CUDA_ENTRY STV_DEFAULT"
_Z35group_norm_nhwc_bwd_one_pass_kernelI11Fp16IOFp16WLi512ELi120ELi480EEv26Group_norm_nhwc_bwd_params:
.text._Z35group_norm_nhwc_bwd_one_pass_kernelI11Fp16IOFp16WLi512ELi120ELi480EEv26Group_norm_nhwc_bwd_params:
        /* <DEDUP_REMOVED lines=41> */
.L_x_2364:
        /* <DEDUP_REMOVED lines=2916> */
.L_x_2280:
[----:B------:R-:W-:Y:S05]  /*b8d0*/  BSYNC B0 ;  /* 0x0000000000007941 */ /* 0x000fea0003800000 */
.L_x_2279:
        /* <DEDUP_REMOVED lines=50> */
.L_x_2281:
        /* <DEDUP_REMOVED lines=46> */
.L_x_2282:
        /* <DEDUP_REMOVED lines=56> */
.L_x_2283:
        /* <DEDUP_REMOVED lines=50> */
.L_x_2284:
        /* <DEDUP_REMOVED lines=49> */
.L_x_2285:
        /* <DEDUP_REMOVED lines=49> */
.L_x_2286:
        /* <DEDUP_REMOVED lines=44> */
.L_x_2287:
        /* <DEDUP_REMOVED lines=40> */
.L_x_2288:
        /* <DEDUP_REMOVED lines=40> */
.L_x_2289:
        /* <DEDUP_REMOVED lines=40> */
.L_x_2290:
        /* <DEDUP_REMOVED lines=40> */
.L_x_2291:
        /* <DEDUP_REMOVED lines=40> */
.L_x_2292:
        /* <DEDUP_REMOVED lines=40> */
.L_x_2293:
        /* <DEDUP_REMOVED lines=40> */
.L_x_2294:
        /* <DEDUP_REMOVED lines=40> */
.L_x_2295:
        /* <DEDUP_REMOVED lines=40> */
.L_x_2296:
        /* <DEDUP_REMOVED lines=44> */
.L_x_2297:
        /* <DEDUP_REMOVED lines=49> */
.L_x_2298:
        /* <DEDUP_REMOVED lines=49> */
.L_x_2299:
        /* <DEDUP_REMOVED lines=38> */
.L_x_2300:
        /* <DEDUP_REMOVED lines=37> */
.L_x_2301:
        /* <DEDUP_REMOVED lines=39> */
.L_x_2302:
        /* <DEDUP_REMOVED lines=39> */
.L_x_2303:
        /* <DEDUP_REMOVED lines=39> */
.L_x_2304:
        /* <DEDUP_REMOVED lines=39> */
.L_x_2305:
        /* <DEDUP_REMOVED lines=39> */
.L_x_2306:
        /* <DEDUP_REMOVED lines=38> */
.L_x_2307:
        /* <DEDUP_REMOVED lines=37> */
.L_x_2308:
        /* <DEDUP_REMOVED lines=35> */
.L_x_2309:
        /* <DEDUP_REMOVED lines=35> */
.L_x_2310:
        /* <DEDUP_REMOVED lines=35> */
.L_x_2311:
        /* <DEDUP_REMOVED lines=35> */
.L_x_2312:
        /* <DEDUP_REMOVED lines=37> */
.L_x_2313:
        /* <DEDUP_REMOVED lines=39> */
.L_x_2314:
        /* <DEDUP_REMOVED lines=39> */
.L_x_2315:
        /* <DEDUP_REMOVED lines=39> */
.L_x_2316:
        /* <DEDUP_REMOVED lines=39> */
.L_x_2317:
        /* <DEDUP_REMOVED lines=39> */
.L_x_2318:
        /* <DEDUP_REMOVED lines=37> */
.L_x_2319:
        /* <DEDUP_REMOVED lines=37> */
.L_x_2320:
        /* <DEDUP_REMOVED lines=37> */
.L_x_2321:
        /* <DEDUP_REMOVED lines=37> */
.L_x_2322:
        /* <DEDUP_REMOVED lines=37> */
.L_x_2323:
        /* <DEDUP_REMOVED lines=37> */
.L_x_2324:
        /* <DEDUP_REMOVED lines=37> */
.L_x_2325:
        /* <DEDUP_REMOVED lines=37> */
.L_x_2326:
        /* <DEDUP_REMOVED lines=37> */
.L_x_2327:
        /* <DEDUP_REMOVED lines=37> */
.L_x_2328:
        /* <DEDUP_REMOVED lines=37> */
.L_x_2329:
        /* <DEDUP_REMOVED lines=37> */
.L_x_2330:
        /* <DEDUP_REMOVED lines=37> */
.L_x_2331:
        /* <DEDUP_REMOVED lines=37> */
.L_x_2332:
        /* <DEDUP_REMOVED lines=39> */
.L_x_2333:
        /* <DEDUP_REMOVED lines=39> */
.L_x_2334:
        /* <DEDUP_REMOVED lines=39> */
.L_x_2335:
        /* <DEDUP_REMOVED lines=39> */
.L_x_2336:
        /* <DEDUP_REMOVED lines=39> */
.L_x_2337:
        /* <DEDUP_REMOVED lines=39> */
.L_x_2338:
        /* <DEDUP_REMOVED lines=39> */
.L_x_2339:
        /* <DEDUP_REMOVED lines=39> */
.L_x_2340:
        /* <DEDUP_REMOVED lines=40> */
.L_x_2341:
        /* <DEDUP_REMOVED lines=41> */
.L_x_2342:
        /* <DEDUP_REMOVED lines=43> */
.L_x_2343:
        /* <DEDUP_REMOVED lines=54> */
.L_x_2344:
        /* <DEDUP_REMOVED lines=247> */
.L_x_2346:
[----:B------:R-:W-:Y:S05]  /*16900*/  BSYNC B0 ;  /* 0x0000000000007941 */ /* 0x000fea0003800000 */
.L_x_2345:
        /* <DEDUP_REMOVED lines=39> */
.L_x_2348:
[----:B------:R-:W-:Y:S05]  /*16b80*/  BSYNC B0 ;  /* 0x0000000000007941 */ /* 0x000fea0003800000 */
.L_x_2347:
        /* <DEDUP_REMOVED lines=20> */
.L_x_2350:
[----:B------:R-:W-:Y:S05]  /*16cd0*/  BSYNC B0 ;  /* 0x0000000000007941 */ /* 0x000fea0003800000 */
.L_x_2349:
        /* <DEDUP_REMOVED lines=33> */
.L_x_2353:
[----:B------:R-:W2:Y:S01]  /*16ef0*/  LDG.E.STRONG.GPU R2, [R12.64] ;  /* 0x0000000e0c027981 */ /* 0x000ea2000c1ef900 */
[----:B------:R-:W-:Y:S01]  /*16f00*/  YIELD ;  /* 0x0000000000007946 */ /* 0x000fe20003800000 */
[----:B--2---:R-:W-:-:S05]  /*16f10*/  CCTL.IVALL ;  /* 0x00000000ff00798f */ /* 0x004fca0002000000 */
[----:B------:R0:W-:Y:S01]  /*16f20*/  STL [R1], R2 ;  /* 0x0000000201007387 */ /* 0x0001e20000100800 */
[----:B------:R-:W-:-:S13]  /*16f30*/  ISETP.NE.AND P0, PT, R2, R3, PT ;  /* 0x000000030200720c */ /* 0x000fda0003f05270 */
[----:B0-----:R-:W-:Y:S05]  /*16f40*/  @P0 BRA `(.L_x_2353) ;  /* 0xffffffa000000947 */ /* 0x001fea000383ffff */
.L_x_2352:
        /* <DEDUP_REMOVED lines=17> */
.L_x_2357:
        /* <DEDUP_REMOVED lines=116> */
.L_x_2356:
        /* <DEDUP_REMOVED lines=62> */
.L_x_2358:
[----:B------:R-:W-:-:S13]  /*17b80*/  ISETP.NE.OR P0, PT, R2, RZ, P0 ;  /* 0x000000ff0200720c */ /* 0x000fda0000705670 */
[----:B------:R-:W-:Y:S05]  /*17b90*/  @!P0 BRA `(.L_x_2354) ;  /* 0x0000020000008947 */ /* 0x000fea0003800000 */
.L_x_2355:
        /* <DEDUP_REMOVED lines=32> */
.L_x_2354:
        /* <DEDUP_REMOVED lines=13> */
.L_x_2360:
[----:B------:R-:W-:Y:S05]  /*17e70*/  BSYNC B0 ;  /* 0x0000000000007941 */ /* 0x000fea0003800000 */
.L_x_2359:
        /* <DEDUP_REMOVED lines=16> */
.L_x_2351:
[----:B------:R-:W-:Y:S01]  /*17f80*/  @!P2 STS.64 [0x90], R124 ;  /* 0x0000907cff00a388 */ /* 0x000fe20000000a00 */
[----:B0-----:R-:W-:-:S03]  /*17f90*/  HFMA2.MMA R13, -RZ, RZ, 0, 0 ;  /* 0x00000000ff0d7435 */ /* 0x001fc600000001ff */
[----:B------:R-:W-:Y:S01]  /*17fa0*/  BAR.SYNC.DEFER_BLOCKING 0x0 ;  /* 0x0000000000007b1d */ /* 0x000fe20000010000 */
[----:B------:R-:W-:-:S05]  /*17fb0*/  ISETP.NE.AND P2, PT, RZ, UR19, PT ;  /* 0x00000013ff007c0c */ /* 0x000fca000bf45270 */
[----:B------:R-:W0:Y:S02]  /*17fc0*/  LDS.64 R2, [0x90] ;  /* 0x00009000ff027984 */ /* 0x000e240000000a00 */
[----:B0-----:R-:W-:Y:S02]  /*17fd0*/  FMUL.FTZ R10, R2, c[0x0][0x20c] ;  /* 0x00008300020a7a20 */ /* 0x001fe40000410000 */
[----:B------:R-:W-:Y:S02]  /*17fe0*/  FMUL.FTZ R11, R3, c[0x0][0x20c] ;  /* 0x00008300030b7a20 */ /* 0x000fe40000410000 */
.L_x_2363:
        /* <DEDUP_REMOVED lines=101> */
.L_x_2362:
[----:B------:R-:W-:Y:S05]  /*18640*/  BSYNC B0 ;  /* 0x0000000000007941 */ /* 0x000fea0003800000 */
.L_x_2361:
        /* <DEDUP_REMOVED lines=10> */
.L_x_2278:
        /* <DEDUP_REMOVED lines=19> */
.L_x_2366:
[----:B------:R-:W-:Y:S05]  /*18820*/  BSYNC B0 ;  /* 0x0000000000007941 */ /* 0x000fea0003800000 */
.L_x_2365:
        /* <DEDUP_REMOVED lines=11> */
.L_x_2368:
[----:B------:R-:W2:Y:S01]  /*188e0*/  LDG.E.STRONG.GPU R5, [R2.64] ;  /* 0x0000000e02057981 */ /* 0x000ea2000c1ef900 */
[----:B------:R-:W-:Y:S01]  /*188f0*/  YIELD ;  /* 0x0000000000007946 */ /* 0x000fe20003800000 */
[----:B--2---:R-:W-:Y:S01]  /*18900*/  ISETP.NE.AND P0, PT, R5, R0, PT ;  /* 0x000000000500720c */ /* 0x004fe20003f05270 */
[----:B------:R-:W-:-:S12]  /*18910*/  CCTL.IVALL ;  /* 0x00000000ff00798f */ /* 0x000fd80002000000 */
[----:B------:R-:W-:Y:S05]  /*18920*/  @P0 BRA `(.L_x_2368) ;  /* 0xffffffb000000947 */ /* 0x000fea000383ffff */
.L_x_2367:
        /* <DEDUP_REMOVED lines=27> */
.L_x_2369:
        /* <DEDUP_REMOVED lines=28> */
.L_x_2370:
        /* <DEDUP_REMOVED lines=14> */
.L_x_5638:


//--------------------- .text._Z35group_norm_nhwc_bwd_one_pass_kernelI11Fp32IOFp32WLi64ELi120ELi480EEv26Group_norm_nhwc_bwd_params --------------------------
	.section	.text._Z35group_norm_nhwc_bwd_one_pass_kernelI11Fp32IOFp32WLi64ELi120ELi480EEv26Group_norm_nhwc_bwd_params,"ax",@progbits
	.sectioninfo	@"SHI_REGISTERS=96"
	.align	128
        .global         _Z35group_norm_nhwc_bwd_one_pass_kernelI11Fp32IOFp32WLi64ELi120ELi480EEv26Group_norm_nhwc_bwd_params
        .type           _Z35group_norm_nhwc_bwd_one_pass_kernelI11Fp32IOFp32WLi64ELi120ELi480EEv26Group_norm_nhwc_bwd_params,@function
        .size           _Z35group_norm_nhwc_bwd_one_pass_kernelI11Fp32IOFp32WLi64ELi120ELi480EEv26Group_norm_nhwc_bwd_params,(.L_x_5639 - _Z35group_norm_nhwc_bwd_one_pass_kernelI11Fp32IOFp32WLi64ELi120ELi480EEv26Group_norm_nhwc_bwd_params)
        .other          _Z35group_norm_nhwc_bwd_one_pass_kernelI11Fp32IOFp32WLi64ELi120ELi480EEv26Group_norm_nhwc_bwd_params,@"STO_CUDA_ENTRY STV_DEFAULT"
_Z35group_norm_nhwc_bwd_one_pass_kernelI11Fp32IOFp32WLi64ELi120ELi480EEv26Group_norm_nhwc_bwd_params:
.text._Z35group_norm_nhwc_bwd_one_pass_kernelI11Fp32IOFp32WLi64ELi120ELi480EEv26Group_norm_nhwc_bwd_params:
[----:B------:R-:W-:Y:S02]  /*0000*/  MOV R1, c[0x0][0x28] ;  /* 0x00000a0000017a02 */ /* 0x000fe40000000f00 */
[----:B------:R-:W0:Y:S01]  /*0010*/  S2R R6, SR_CTAID.Y ;  /* 0x0000000000067919 */ /* 0x000e220000002600 */
[----:B------:R-:W-:Y:S02]  /*0020*/  ULDC UR4, c[0x0][0x1f0] ;  /* 0x00007c0000047ab9 */ /* 0x000fe40000000800 */
[----:B------:R-:W-:Y:S01]  /*0030*/  ULDC UR5, c[0x0][0x1c0] ;  /* 0x0000700000057ab9 */ /* 0x000fe20000000800 */
[----:B------:R-:W1:Y:S01]  /*0040*/  S2R R86, SR_TID.X ;  /* 0x0000000000567919 */ /* 0x000e620000002100 */
[----:B------:R-:W-:Y:S02]  /*0050*/  UIMAD UR4, UR4, UR5, URZ ;  /* 0x00000005040472a4 */ /* 0x000fe4000f8e023f */
[----:B------:R-:W-:-:S04]  /*0060*/  ULDC.64 UR6, c[0x0][0x118] ;  /* 0x0000460000067ab9 */ /* 0x000fc80000000a00 */
[----:B0-----:R-:W-:-:S13]  /*0070*/  ISETP.GE.AND P0, PT, R6, UR4, PT ;  /* 0x0000000406007c0c */ /* 0x001fda000bf06270 */
[----:B------:R-:W-:Y:S05]  /*0080*/  @P0 BRA `(.L_x_2371) ;  /* 0x0000502000000947 */ /* 0x000fea0003800000 */
[----:B-1----:R-:W0:Y:S01]  /*0090*/  S2R R0, SR_CTAID.X ;  /* 0x0000000000007919 */ /* 0x002e220000002500 */
[----:B------:R-:W-:Y:S01]  /*00a0*/  HFMA2.MMA R4, -RZ, RZ, 0, 1.78813934326171875e-07 ;  /* 0x00000003ff047435 */ /* 0x000fe200000001ff */
[----:B------:R-:W-:Y:S01]  /*00b0*/  IMAD.WIDE.U32 R2, R86, -0x77777777, RZ ;  /* 0x8888888956027825 */ /* 0x000fe200078e00ff */
[----:B------:R-:W-:Y:S01]  /*00c0*/  MOV R7, c[0x0][0x1dc] ;  /* 0x0000770000077a02 */ /* 0x000fe20000000f00 */
[----:B------:R-:W-:Y:S01]  /*00d0*/  ULDC.U8 UR9, c[0x0][0x1f4] ;  /* 0x00007d0000097ab9 */ /* 0x000fe20000000000 */
[----:B------:R-:W-:Y:S02]  /*00e0*/  MOV R2, R6 ;  /* 0x0000000600027202 */ /* 0x000fe40000000f00 */
[----:B------:R-:W-:Y:S02]  /*00f0*/  SHF.R.U32.HI R9, RZ, 0x5, R3 ;  /* 0x00000005ff097819 */ /* 0x000fe40000011603 */
[----:B------:R-:W1:Y:S01]  /*0100*/  S2R R3, SR_LANEID ;  /* 0x0000000000037919 */ /* 0x000e620000000000 */
[----:B------:R-:W-:Y:S01]  /*0110*/  LEA.HI R7, P0, R7, c[0x0][0x1d8], RZ, 0x1 ;  /* 0x0000760007077a11 */ /* 0x000fe200078108ff */
[----:B------:R-:W-:-:S02]  /*0120*/  IMAD R19, R4, c[0x0][0x1dc], RZ ;  /* 0x0000770004137a24 */ /* 0x000fc400078e02ff */
[----:B------:R-:W-:Y:S01]  /*0130*/  IMAD.WIDE.U32 R4, R4, c[0x0][0x1d8], RZ ;  /* 0x0000760004047a25 */ /* 0x000fe200078e00ff */
[----:B------:R-:W-:-:S03]  /*0140*/  IADD3.X R18, RZ, c[0x0][0x1dc], RZ, P0, !PT ;  /* 0x00007700ff127a10 */ /* 0x000fc600007fe4ff */
[--C-:B------:R-:W-:Y:S01]  /*0150*/  IMAD R87, R9, -0x3c, R86.reuse ;  /* 0xffffffc409577824 */ /* 0x100fe200078e0256 */
[----:B------:R-:W-:Y:S02]  /*0160*/  IADD3 R19, R5, R19, RZ ;  /* 0x0000001305137210 */ /* 0x000fe40007ffe0ff */
[----:B------:R-:W-:Y:S02]  /*0170*/  SHF.R.S32.HI R5, RZ, 0x1f, R86 ;  /* 0x0000001fff057819 */ /* 0x000fe40000011456 */
[----:B------:R-:W-:Y:S01]  /*0180*/  LEA.HI R14, P2, R19, R4, RZ, 0x1 ;  /* 0x00000004130e7211 */ /* 0x000fe200078508ff */
[----:B0-----:R-:W-:Y:S01]  /*0190*/  IMAD R4, R0, c[0x0][0x1fc], R9 ;  /* 0x00007f0000047a24 */ /* 0x001fe200078e0209 */
[----:B------:R-:W-:Y:S02]  /*01a0*/  SHF.R.S64 R7, R7, 0x1, R18 ;  /* 0x0000000107077819 */ /* 0x000fe40000001012 */
[----:B------:R-:W-:Y:S02]  /*01b0*/  IADD3.X R19, RZ, R19, RZ, P2, !PT ;  /* 0x00000013ff137210 */ /* 0x000fe400017fe4ff */
[----:B------:R-:W-:-:S02]  /*01c0*/  ISETP.GE.U32.AND P1, PT, R4, c[0x0][0x1e0], PT ;  /* 0x0000780004007a0c */ /* 0x000fc40003f26070 */
[----:B------:R-:W-:Y:S02]  /*01d0*/  SHF.R.S32.HI R8, RZ, 0x1f, R4 ;  /* 0x0000001fff087819 */ /* 0x000fe40000011404 */
[----:B------:R-:W-:Y:S02]  /*01e0*/  SHF.R.S32.HI R18, RZ, 0x1, R18 ;  /* 0x00000001ff127819 */ /* 0x000fe40000011412 */
[--C-:B------:R-:W-:Y:S02]  /*01f0*/  SHF.R.S64 R14, R14, 0x1, R19.reuse ;  /* 0x000000010e0e7819 */ /* 0x100fe40000001013 */
[----:B------:R-:W-:Y:S01]  /*0200*/  LEA.HI R6, R5, R86, RZ, 0x5 ;  /* 0x0000005605067211 */ /* 0x000fe200078f28ff */
[----:B------:R-:W-:Y:S01]  /*0210*/  HFMA2.MMA R5, -RZ, RZ, 0, 0 ;  /* 0x00000000ff057435 */ /* 0x000fe200000001ff */
[----:B------:R-:W-:Y:S02]  /*0220*/  ISETP.GE.AND.EX P1, PT, R8, c[0x0][0x1e4], PT, P1 ;  /* 0x0000790008007a0c */ /* 0x000fe40003f26310 */
[----:B------:R-:W-:-:S02]  /*0230*/  SHF.R.S32.HI R19, RZ, 0x1, R19 ;  /* 0x00000001ff137819 */ /* 0x000fc40000011413 */
[----:B------:R-:W-:Y:S02]  /*0240*/  SHF.L.U64.HI R17, R7, 0x2, R18 ;  /* 0x0000000207117819 */ /* 0x000fe40000010212 */
[----:B------:R-:W-:Y:S02]  /*0250*/  SHF.R.S32.HI R6, RZ, 0x5, R6 ;  /* 0x00000005ff067819 */ /* 0x000fe40000011406 */
[----:B------:R-:W-:Y:S02]  /*0260*/  SHF.L.U32 R87, R87, 0x1, RZ ;  /* 0x0000000157577819 */ /* 0x000fe400000006ff */
[C---:B------:R-:W-:Y:S02]  /*0270*/  IADD3 R9, R4.reuse, 0x8, RZ ;  /* 0x0000000804097810 */ /* 0x040fe40007ffe0ff */
[C---:B------:R-:W-:Y:S02]  /*0280*/  IADD3 R10, R4.reuse, 0x10, RZ ;  /* 0x00000010040a7810 */ /* 0x040fe40007ffe0ff */
[----:B------:R-:W-:-:S02]  /*0290*/  IADD3 R11, R4, 0x18, RZ ;  /* 0x00000018040b7810 */ /* 0x000fc40007ffe0ff */
[C---:B------:R-:W-:Y:S02]  /*02a0*/  IADD3 R12, R4.reuse, 0x20, RZ ;  /* 0x00000020040c7810 */ /* 0x040fe40007ffe0ff */
[----:B------:R-:W-:Y:S02]  /*02b0*/  IADD3 R13, R4, 0x28, RZ ;  /* 0x00000028040d7810 */ /* 0x000fe40007ffe0ff */
[----:B------:R-:W-:Y:S02]  /*02c0*/  ISETP.LT.U32.AND P1, PT, R86, 0x1e0, !P1 ;  /* 0x000001e05600780c */ /* 0x000fe40004f21070 */
[C---:B------:R-:W-:Y:S02]  /*02d0*/  IADD3 R15, R4.reuse, 0x30, RZ ;  /* 0x00000030040f7810 */ /* 0x040fe40007ffe0ff */
[----:B------:R-:W-:Y:S02]  /*02e0*/  IADD3 R16, R4, 0x38, RZ ;  /* 0x0000003804107810 */ /* 0x000fe40007ffe0ff */
[----:B-1----:R-:W-:-:S02]  /*02f0*/  SHF.L.U64.HI R18, R14, 0x2, R19 ;  /* 0x000000020e127819 */ /* 0x002fc40000010213 */
.L_x_2422:
[----:B------:R-:W-:Y:S01]  /*0300*/  IABS R22, c[0x0][0x1f0] ;  /* 0x00007c0000167a13 */ /* 0x000fe20000000000 */
[----:B------:R-:W-:Y:S01]  /*0310*/  CS2R R42, SRZ ;  /* 0x00000000002a7805 */ /* 0x000fe2000001ff00 */
[----:B------:R-:W-:-:S02]  /*0320*/  IABS R24, R2 ;  /* 0x0000000200187213 */ /* 0x000fc40000000000 */
[----:B0-----:R-:W0:Y:S01]  /*0330*/  I2F.RP R19, R22 ;  /* 0x0000001600137306 */ /* 0x001e220000209400 */
[----:B------:R-:W-:Y:S02]  /*0340*/  ISETP.GE.AND P5, PT, R2, RZ, PT ;  /* 0x000000ff0200720c */ /* 0x000fe40003fa6270 */
[----:B------:R-:W-:-:S05]  /*0350*/  SHF.R.S32.HI R25, RZ, 0x1f, R87 ;  /* 0x0000001fff197819 */ /* 0x000fca0000011457 */
        /* <DEDUP_REMOVED lines=10> */
[----:B------:R-:W-:Y:S01]  /*0400*/  IMAD R19, R22, R19, R23 ;  /* 0x0000001316137224 */ /* 0x000fe200078e0217 */
[----:B------:R-:W-:-:S04]  /*0410*/  LOP3.LUT R23, R2, c[0x0][0x1f0], RZ, 0x3c, !PT ;  /* 0x00007c0002177a12 */ /* 0x000fc800078e3cff */
[----:B------:R-:W-:Y:S02]  /*0420*/  ISETP.GT.U32.AND P3, PT, R22, R19, PT ;  /* 0x000000131600720c */ /* 0x000fe40003f64070 */
[----:B------:R-:W-:-:S11]  /*0430*/  ISETP.GE.AND P0, PT, R23, RZ, PT ;  /* 0x000000ff1700720c */ /* 0x000fd60003f06270 */
[-C--:B------:R-:W-:Y:S02]  /*0440*/  @!P3 IADD3 R19, R19, -R22.reuse, RZ ;  /* 0x800000161313b210 */ /* 0x080fe40007ffe0ff */
[----:B------:R-:W-:Y:S02]  /*0450*/  @!P3 IADD3 R21, R21, 0x1, RZ ;  /* 0x000000011515b810 */ /* 0x000fe40007ffe0ff */
[CC--:B------:R-:W-:Y:S02]  /*0460*/  ISETP.GE.U32.AND P2, PT, R19.reuse, R22.reuse, PT ;  /* 0x000000161300720c */ /* 0x0c0fe40003f46070 */
[----:B------:R-:W-:Y:S02]  /*0470*/  ISETP.GT.U32.AND P4, PT, R22, R19, PT ;  /* 0x000000131600720c */ /* 0x000fe40003f84070 */
[----:B------:R-:W-:Y:S02]  /*0480*/  IADD3 R20, R19, -R22, RZ ;  /* 0x8000001613147210 */ /* 0x000fe40007ffe0ff */
[----:B------:R-:W-:-:S02]  /*0490*/  ISETP.NE.AND P3, PT, RZ, c[0x0][0x1f0], PT ;  /* 0x00007c00ff007a0c */ /* 0x000fc40003f65270 */
[----:B------:R-:W-:Y:S02]  /*04a0*/  SEL R19, R20, R19, !P4 ;  /* 0x0000001314137207 */ /* 0x000fe40006000000 */
[----:B------:R-:W-:Y:S02]  /*04b0*/  LOP3.LUT R22, RZ, c[0x0][0x1f0], RZ, 0x33, !PT ;  /* 0x00007c00ff167a12 */ /* 0x000fe400078e33ff */
[----:B------:R-:W-:Y:S02]  /*04c0*/  @!P5 IADD3 R19, -R19, RZ, RZ ;  /* 0x000000ff1313d210 */ /* 0x000fe40007ffe1ff */
[----:B------:R-:W-:Y:S02]  /*04d0*/  @P2 IADD3 R21, R21, 0x1, RZ ;  /* 0x0000000115152810 */ /* 0x000fe40007ffe0ff */
[----:B------:R-:W-:Y:S02]  /*04e0*/  SEL R19, R22, R19, !P3 ;  /* 0x0000001316137207 */ /* 0x000fe40005800000 */
[----:B------:R-:W-:-:S02]  /*04f0*/  @!P0 IADD3 R21, -R21, RZ, RZ ;  /* 0x000000ff15158210 */ /* 0x000fc40007ffe1ff */
[----:B------:R-:W-:Y:S01]  /*0500*/  ISETP.GE.U32.AND P2, PT, R9, c[0x0][0x1e0], PT ;  /* 0x0000780009007a0c */ /* 0x000fe20003f46070 */
[----:B------:R-:W-:Y:S01]  /*0510*/  IMAD R46, R19, 0x78, RZ ;  /* 0x00000078132e7824 */ /* 0x000fe200078e02ff */
[----:B------:R-:W-:Y:S02]  /*0520*/  SHF.R.S32.HI R20, RZ, 0x1f, R9 ;  /* 0x0000001fff147819 */ /* 0x000fe40000011409 */
[----:B------:R-:W-:Y:S02]  /*0530*/  SEL R23, R22, R21, !P3 ;  /* 0x0000001516177207 */ /* 0x000fe40005800000 */
[----:B------:R-:W-:Y:S02]  /*0540*/  ISETP.GE.AND.EX P2, PT, R20, c[0x0][0x1e4], PT, P2 ;  /* 0x0000790014007a0c */ /* 0x000fe40003f46320 */
[----:B------:R-:W-:Y:S02]  /*0550*/  IADD3 R90, P0, R87, R46, RZ ;  /* 0x0000002e575a7210 */ /* 0x000fe40007f1e0ff */
[----:B------:R-:W-:-:S02]  /*0560*/  SHF.R.S32.HI R21, RZ, 0x1f, R23 ;  /* 0x0000001fff157819 */ /* 0x000fc40000011417 */
[----:B------:R-:W-:Y:S02]  /*0570*/  ISETP.GT.U32.OR P2, PT, R86, 0x1df, P2 ;  /* 0x000001df5600780c */ /* 0x000fe40001744470 */
[----:B------:R-:W-:Y:S01]  /*0580*/  LEA.HI.X.SX32 R91, R46, R25, 0x1, P0 ;  /* 0x000000192e5b7211 */ /* 0x000fe200000f0eff */
[----:B------:R-:W-:Y:S01]  /*0590*/  IMAD R22, R21, c[0x0][0x1e8], RZ ;  /* 0x00007a0015167a24 */ /* 0x000fe200078e02ff */
[----:B------:R-:W-:Y:S02]  /*05a0*/  ISETP.GE.U32.AND P0, PT, R10, c[0x0][0x1e0], PT ;  /* 0x000078000a007a0c */ /* 0x000fe40003f06070 */
[----:B------:R-:W-:Y:S01]  /*05b0*/  SHF.R.S32.HI R21, RZ, 0x1f, R10 ;  /* 0x0000001fff157819 */ /* 0x000fe2000001140a */
[C---:B------:R-:W-:Y:S02]  /*05c0*/  IMAD R93, R23.reuse, c[0x0][0x1ec], R22 ;  /* 0x00007b00175d7a24 */ /* 0x040fe400078e0216 */
[----:B------:R-:W-:Y:S01]  /*05d0*/  IMAD.WIDE.U32 R90, R23, c[0x0][0x1e8], R90 ;  /* 0x00007a00175a7a25 */ /* 0x000fe200078e005a */
[----:B------:R-:W-:-:S03]  /*05e0*/  ISETP.GE.AND.EX P0, PT, R21, c[0x0][0x1e4], PT, P0 ;  /* 0x0000790015007a0c */ /* 0x000fc60003f06300 */
[----:B------:R-:W-:Y:S01]  /*05f0*/  @P1 IMAD R23, R8, c[0x0][0x1d8], RZ ;  /* 0x0000760008171a24 */ /* 0x000fe200078e02ff */
[----:B------:R-:W-:Y:S01]  /*0600*/  IADD3 R93, R91, R93, RZ ;  /* 0x0000005d5b5d7210 */ /* 0x000fe20007ffe0ff */
[----:B------:R-:W-:Y:S01]  /*0610*/  @!P2 IMAD R22, R20, c[0x0][0x1d8], RZ ;  /* 0x000076001416aa24 */ /* 0x000fe200078e02ff */
[-C--:B------:R-:W-:Y:S01]  /*0620*/  @P1 MOV R92, R90.reuse ;  /* 0x0000005a005c1202 */ /* 0x080fe20000000f00 */
[C---:B------:R-:W-:Y:S01]  /*0630*/  @P1 IMAD R35, R4.reuse, c[0x0][0x1dc], R23 ;  /* 0x0000770004231a24 */ /* 0x040fe200078e0217 */
[----:B------:R-:W-:Y:S01]  /*0640*/  @!P2 MOV R24, R90 ;  /* 0x0000005a0018a202 */ /* 0x000fe20000000f00 */
[----:B------:R-:W-:Y:S01]  /*0650*/  @!P2 IMAD R27, R9, c[0x0][0x1dc], R22 ;  /* 0x00007700091baa24 */ /* 0x000fe200078e0216 */
[----:B------:R-:W-:Y:S01]  /*0660*/  @!P2 MOV R25, R93 ;  /* 0x0000005d0019a202 */ /* 0x000fe20000000f00 */
[----:B------:R-:W-:Y:S01]  /*0670*/  @P1 IMAD.WIDE.U32 R22, R4, c[0x0][0x1d8], R92 ;  /* 0x0000760004161a25 */ /* 0x000fe200078e005c */
[----:B------:R-:W-:-:S03]  /*0680*/  ISETP.GT.U32.OR P0, PT, R86, 0x1df, P0 ;  /* 0x000001df5600780c */ /* 0x000fc60000704470 */
[----:B------:R-:W-:Y:S01]  /*0690*/  @!P2 IMAD.WIDE.U32 R24, R9, c[0x0][0x1d8], R24 ;  /* 0x000076000918aa25 */ /* 0x000fe200078e0018 */
[----:B------:R-:W-:Y:S02]  /*06a0*/  @P1 IADD3 R35, R23, R35, RZ ;  /* 0x0000002317231210 */ /* 0x000fe40007ffe0ff */
[C---:B------:R-:W-:Y:S02]  /*06b0*/  @P1 SHF.L.U32 R31, R22.reuse, 0x2, RZ ;  /* 0x00000002161f1819 */ /* 0x040fe400000006ff */
[----:B------:R-:W-:Y:S02]  /*06c0*/  @!P2 IADD3 R23, R25, R27, RZ ;  /* 0x0000001b1917a210 */ /* 0x000fe40007ffe0ff */
[----:B------:R-:W-:Y:S01]  /*06d0*/  @P1 SHF.L.U64.HI R35, R22, 0x2, R35 ;  /* 0x0000000216231819 */ /* 0x000fe20000010223 */
[----:B------:R-:W-:Y:S01]  /*06e0*/  CS2R R26, SRZ ;  /* 0x00000000001a7805 */ /* 0x000fe2000001ff00 */
[----:B------:R-:W-:Y:S01]  /*06f0*/  @!P2 SHF.L.U64.HI R28, R24, 0x2, R23 ;  /* 0x00000002181ca819 */ /* 0x000fe20000010217 */
[----:B------:R-:W-:Y:S01]  /*0700*/  @!P0 IMAD R25, R21, c[0x0][0x1d8], RZ ;  /* 0x0000760015198a24 */ /* 0x000fe200078e02ff */
[----:B------:R-:W-:-:S02]  /*0710*/  @!P0 MOV R22, R90 ;  /* 0x0000005a00168202 */ /* 0x000fc40000000f00 */
[----:B------:R-:W-:Y:S01]  /*0720*/  @!P0 MOV R23, R93 ;  /* 0x0000005d00178202 */ /* 0x000fe20000000f00 */
[----:B------:R-:W-:Y:S01]  /*0730*/  @!P0 IMAD R25, R10, c[0x0][0x1dc], R25 ;  /* 0x000077000a198a24 */ /* 0x000fe200078e0219 */
[----:B------:R-:W-:-:S03]  /*0740*/  @!P2 SHF.L.U32 R32, R24, 0x2, RZ ;  /* 0x000000021820a819 */ /* 0x000fc600000006ff */
[----:B------:R-:W-:Y:S01]  /*0750*/  @!P0 IMAD.WIDE.U32 R22, R10, c[0x0][0x1d8], R22 ;  /* 0x000076000a168a25 */ /* 0x000fe200078e0016 */
[C---:B------:R-:W-:Y:S02]  /*0760*/  @!P2 IADD3 R24, P3, R32.reuse, c[0x0][0x180], RZ ;  /* 0x000060002018aa10 */ /* 0x040fe40007f7e0ff */
[----:B------:R-:W-:Y:S02]  /*0770*/  @!P2 IADD3 R32, P4, R32, c[0x0][0x178], RZ ;  /* 0x00005e002020aa10 */ /* 0x000fe40007f9e0ff */
[----:B------:R-:W-:Y:S02]  /*0780*/  @!P0 IADD3 R29, R23, R25, RZ ;  /* 0x00000019171d8210 */ /* 0x000fe40007ffe0ff */
[----:B------:R-:W-:Y:S02]  /*0790*/  @!P2 IADD3.X R33, R28, c[0x0][0x17c], RZ, P4, !PT ;  /* 0x00005f001c21aa10 */ /* 0x000fe400027fe4ff */
[C---:B------:R-:W-:Y:S02]  /*07a0*/  @!P0 SHF.L.U32 R23, R22.reuse, 0x2, RZ ;  /* 0x0000000216178819 */ /* 0x040fe400000006ff */
[----:B------:R-:W-:Y:S01]  /*07b0*/  @!P0 SHF.L.U64.HI R36, R22, 0x2, R29 ;  /* 0x0000000216248819 */ /* 0x000fe2000001021d */
[----:B------:R0:W5:Y:S01]  /*07c0*/  @!P2 LDG.E.64 R26, [R32.64] ;  /* 0x00000006201aa981 */ /* 0x000162000c1e1b00 */
[----:B------:R-:W-:-:S02]  /*07d0*/  ISETP.GE.U32.AND P4, PT, R11, c[0x0][0x1e0], PT ;  /* 0x000078000b007a0c */ /* 0x000fc40003f86070 */
[----:B------:R-:W-:Y:S02]  /*07e0*/  SHF.R.S32.HI R22, RZ, 0x1f, R11 ;  /* 0x0000001fff167819 */ /* 0x000fe4000001140b */
[----:B------:R-:W-:Y:S02]  /*07f0*/  @!P2 IADD3.X R25, R28, c[0x0][0x184], RZ, P3, !PT ;  /* 0x000061001c19aa10 */ /* 0x000fe40001ffe4ff */
[----:B------:R-:W-:-:S03]  /*0800*/  ISETP.GE.AND.EX P4, PT, R22, c[0x0][0x1e4], PT, P4 ;  /* 0x0000790016007a0c */ /* 0x000fc60003f86340 */
[----:B------:R1:W5:Y:S01]  /*0810*/  @!P2 LDG.E.64 R42, [R24.64] ;  /* 0x00000006182aa981 */ /* 0x000362000c1e1b00 */
[----:B------:R-:W-:Y:S02]  /*0820*/  ISETP.GT.U32.OR P4, PT, R86, 0x1df, P4 ;  /* 0x000001df5600780c */ /* 0x000fe40002784470 */
[C---:B------:R-:W-:Y:S02]  /*0830*/  @P1 IADD3 R30, P2, R31.reuse, c[0x0][0x180], RZ ;  /* 0x000060001f1e1a10 */ /* 0x040fe40007f5e0ff */
[----:B------:R-:W-:Y:S02]  /*0840*/  @P1 IADD3 R28, P3, R31, c[0x0][0x178], RZ ;  /* 0x00005e001f1c1a10 */ /* 0x000fe40007f7e0ff */
[----:B------:R-:W-:Y:S02]  /*0850*/  @P1 IADD3.X R31, R35, c[0x0][0x184], RZ, P2, !PT ;  /* 0x00006100231f1a10 */ /* 0x000fe400017fe4ff */
[C---:B------:R-:W-:Y:S02]  /*0860*/  @!P0 IADD3 R34, P2, R23.reuse, c[0x0][0x180], RZ ;  /* 0x0000600017228a10 */ /* 0x040fe40007f5e0ff */
[----:B0-----:R-:W-:-:S02]  /*0870*/  @!P0 IADD3 R32, P6, R23, c[0x0][0x178], RZ ;  /* 0x00005e0017208a10 */ /* 0x001fc40007fde0ff */
[----:B------:R-:W-:Y:S02]  /*0880*/  @P1 IADD3.X R29, R35, c[0x0][0x17c], RZ, P3, !PT ;  /* 0x00005f00231d1a10 */ /* 0x000fe40001ffe4ff */
[----:B------:R-:W-:Y:S02]  /*0890*/  ISETP.GE.U32.AND P5, PT, R12, c[0x0][0x1e0], PT ;  /* 0x000078000c007a0c */ /* 0x000fe40003fa6070 */
[----:B------:R-:W-:Y:S02]  /*08a0*/  ISETP.GE.U32.AND P3, PT, R13, c[0x0][0x1e0], PT ;  /* 0x000078000d007a0c */ /* 0x000fe40003f66070 */
[C---:B------:R-:W-:Y:S02]  /*08b0*/  @!P0 IADD3.X R35, R36.reuse, c[0x0][0x184], RZ, P2, !PT ;  /* 0x0000610024238a10 */ /* 0x040fe400017fe4ff */
[----:B------:R-:W-:Y:S01]  /*08c0*/  @!P0 IADD3.X R33, R36, c[0x0][0x17c], RZ, P6, !PT ;  /* 0x00005f0024218a10 */ /* 0x000fe200037fe4ff */
[----:B------:R-:W-:Y:S01]  /*08d0*/  @!P4 IMAD R36, R22, c[0x0][0x1d8], RZ ;  /* 0x000076001624ca24 */ /* 0x000fe200078e02ff */
[----:B------:R-:W-:-:S02]  /*08e0*/  SHF.R.S32.HI R23, RZ, 0x1f, R12 ;  /* 0x0000001fff177819 */ /* 0x000fc4000001140c */
[----:B-1----:R-:W-:Y:S01]  /*08f0*/  SHF.R.S32.HI R24, RZ, 0x1f, R13 ;  /* 0x0000001fff187819 */ /* 0x002fe2000001140d */
[----:B------:R-:W-:Y:S01]  /*0900*/  @!P4 IMAD R55, R11, c[0x0][0x1dc], R36 ;  /* 0x000077000b37ca24 */ /* 0x000fe200078e0224 */
[----:B------:R-:W-:Y:S02]  /*0910*/  ISETP.GE.AND.EX P5, PT, R23, c[0x0][0x1e4], PT, P5 ;  /* 0x0000790017007a0c */ /* 0x000fe40003fa6350 */
[----:B------:R-:W-:Y:S02]  /*0920*/  ISETP.GE.AND.EX P3, PT, R24, c[0x0][0x1e4], PT, P3 ;  /* 0x0000790018007a0c */ /* 0x000fe40003f66330 */
[----:B------:R-:W-:Y:S02]  /*0930*/  ISETP.GE.U32.AND P6, PT, R16, c[0x0][0x1e0], PT ;  /* 0x0000780010007a0c */ /* 0x000fe40003fc6070 */
[----:B------:R-:W-:Y:S02]  /*0940*/  SHF.R.S32.HI R66, RZ, 0x1f, R16 ;  /* 0x0000001fff427819 */ /* 0x000fe40000011410 */
[----:B------:R-:W-:-:S02]  /*0950*/  @!P4 MOV R36, R90 ;  /* 0x0000005a0024c202 */ /* 0x000fc40000000f00 */
[----:B------:R-:W-:Y:S02]  /*0960*/  @!P4 MOV R37, R93 ;  /* 0x0000005d0025c202 */ /* 0x000fe40000000f00 */
[C---:B------:R-:W-:Y:S02]  /*0970*/  ISETP.GT.U32.OR P5, PT, R86.reuse, 0x1df, P5 ;  /* 0x000001df5600780c */ /* 0x040fe40002fa4470 */
[----:B------:R-:W-:Y:S01]  /*0980*/  ISETP.GT.U32.OR P3, PT, R86, 0x1df, P3 ;  /* 0x000001df5600780c */ /* 0x000fe20001f64470 */
[----:B------:R-:W-:Y:S01]  /*0990*/  @!P4 IMAD.WIDE.U32 R36, R11, c[0x0][0x1d8], R36 ;  /* 0x000076000b24ca25 */ /* 0x000fe200078e0024 */
[----:B------:R-:W-:Y:S02]  /*09a0*/  ISETP.GE.AND.EX P6, PT, R66, c[0x0][0x1e4], PT, P6 ;  /* 0x0000790042007a0c */ /* 0x000fe40003fc6360 */
[----:B------:R-:W-:Y:S02]  /*09b0*/  ISETP.GE.U32.AND P2, PT, R15, c[0x0][0x1e0], PT ;  /* 0x000078000f007a0c */ /* 0x000fe40003f46070 */
[----:B------:R-:W-:-:S02]  /*09c0*/  ISETP.GT.U32.OR P6, PT, R86, 0x1df, P6 ;  /* 0x000001df5600780c */ /* 0x000fc400037c4470 */
[----:B------:R-:W-:Y:S02]  /*09d0*/  SHF.R.S32.HI R25, RZ, 0x1f, R15 ;  /* 0x0000001fff197819 */ /* 0x000fe4000001140f */
[----:B------:R-:W-:Y:S02]  /*09e0*/  @!P4 IADD3 R55, R37, R55, RZ ;  /* 0x000000372537c210 */ /* 0x000fe40007ffe0ff */
[----:B------:R-:W-:Y:S01]  /*09f0*/  ISETP.GE.AND.EX P2, PT, R25, c[0x0][0x1e4], PT, P2 ;  /* 0x0000790019007a0c */ /* 0x000fe20003f46320 */
[----:B------:R-:W-:Y:S01]  /*0a00*/  @!P5 IMAD R37, R23, c[0x0][0x1d8], RZ ;  /* 0x000076001725da24 */ /* 0x000fe200078e02ff */
[C---:B------:R-:W-:Y:S02]  /*0a10*/  @!P4 SHF.L.U32 R58, R36.reuse, 0x2, RZ ;  /* 0x00000002243ac819 */ /* 0x040fe400000006ff */
[----:B------:R-:W-:Y:S01]  /*0a20*/  @!P4 SHF.L.U64.HI R55, R36, 0x2, R55 ;  /* 0x000000022437c819 */ /* 0x000fe20000010237 */
[----:B------:R-:W-:Y:S01]  /*0a30*/  @!P3 IMAD R36, R24, c[0x0][0x1d8], RZ ;  /* 0x000076001824ba24 */ /* 0x000fe200078e02ff */
[----:B------:R-:W-:Y:S01]  /*0a40*/  ISETP.GT.U32.OR P2, PT, R86, 0x1df, P2 ;  /* 0x000001df5600780c */ /* 0x000fe20001744470 */
[----:B------:R-:W-:Y:S01]  /*0a50*/  @!P5 IMAD R47, R12, c[0x0][0x1dc], R37 ;  /* 0x000077000c2fda24 */ /* 0x000fe200078e0225 */
[----:B------:R-:W-:Y:S01]  /*0a60*/  @!P5 MOV R37, R93 ;  /* 0x0000005d0025d202 */ /* 0x000fe20000000f00 */
[----:B------:R-:W-:Y:S01]  /*0a70*/  @!P3 IMAD R65, R13, c[0x0][0x1dc], R36 ;  /* 0x000077000d41ba24 */ /* 0x000fe200078e0224 */
[-C--:B------:R-:W-:Y:S01]  /*0a80*/  @!P5 MOV R36, R90.reuse ;  /* 0x0000005a0024d202 */ /* 0x080fe20000000f00 */
[----:B------:R-:W-:Y:S01]  /*0a90*/  @!P6 IMAD R39, R66, c[0x0][0x1d8], RZ ;  /* 0x000076004227ea24 */ /* 0x000fe200078e02ff */
[----:B------:R-:W-:-:S02]  /*0aa0*/  @!P6 MOV R44, R90 ;  /* 0x0000005a002ce202 */ /* 0x000fc40000000f00 */
[----:B------:R-:W-:Y:S01]  /*0ab0*/  @!P6 MOV R45, R93 ;  /* 0x0000005d002de202 */ /* 0x000fe20000000f00 */
[----:B------:R-:W-:-:S04]  /*0ac0*/  @!P5 IMAD.WIDE.U32 R36, R12, c[0x0][0x1d8], R36 ;  /* 0x000076000c24da25 */ /* 0x000fc800078e0024 */
[C---:B------:R-:W-:Y:S02]  /*0ad0*/  @!P6 IMAD R49, R16.reuse, c[0x0][0x1dc], R39 ;  /* 0x000077001031ea24 */ /* 0x040fe400078e0227 */
[----:B------:R-:W-:Y:S01]  /*0ae0*/  @!P6 IMAD.WIDE.U32 R44, R16, c[0x0][0x1d8], R44 ;  /* 0x00007600102cea25 */ /* 0x000fe200078e002c */
[----:B------:R-:W-:Y:S02]  /*0af0*/  @!P2 MOV R40, R90 ;  /* 0x0000005a0028a202 */ /* 0x000fe40000000f00 */
[----:B------:R-:W-:Y:S01]  /*0b00*/  @!P2 MOV R41, R93 ;  /* 0x0000005d0029a202 */ /* 0x000fe20000000f00 */
[----:B------:R-:W-:Y:S01]  /*0b10*/  @!P2 IMAD R38, R25, c[0x0][0x1d8], RZ ;  /* 0x000076001926aa24 */ /* 0x000fe200078e02ff */
[----:B------:R-:W-:Y:S02]  /*0b20*/  @!P5 IADD3 R37, R37, R47, RZ ;  /* 0x0000002f2525d210 */ /* 0x000fe40007ffe0ff */
[----:B------:R-:W-:Y:S02]  /*0b30*/  @!P6 IADD3 R47, R45, R49, RZ ;  /* 0x000000312d2fe210 */ /* 0x000fe40007ffe0ff */
[----:B------:R-:W-:Y:S01]  /*0b40*/  CS2R R48, SRZ ;  /* 0x0000000000307805 */ /* 0x000fe2000001ff00 */
[----:B------:R-:W-:-:S02]  /*0b50*/  @!P2 IMAD R67, R15, c[0x0][0x1dc], R38 ;  /* 0x000077000f43aa24 */ /* 0x000fc400078e0226 */
[----:B------:R-:W-:-:S03]  /*0b60*/  @!P2 IMAD.WIDE.U32 R40, R15, c[0x0][0x1d8], R40 ;  /* 0x000076000f28aa25 */ /* 0x000fc600078e0028 */
[----:B------:R0:W5:Y:S02]  /*0b70*/  @!P0 LDG.E.64 R48, [R32.64] ;  /* 0x0000000620308981 */ /* 0x000164000c1e1b00 */
[----:B------:R-:W-:Y:S02]  /*0b80*/  @!P2 IADD3 R67, R41, R67, RZ ;  /* 0x000000432943a210 */ /* 0x000fe40007ffe0ff */
[C---:B------:R-:W-:Y:S02]  /*0b90*/  @!P2 SHF.L.U32 R70, R40.reuse, 0x2, RZ ;  /* 0x000000022846a819 */ /* 0x040fe400000006ff */
[----:B0-----:R-:W-:Y:S02]  /*0ba0*/  MOV R33, 0x8 ;  /* 0x0000000800217802 */ /* 0x001fe40000000f00 */
[----:B------:R-:W-:Y:S02]  /*0bb0*/  @!P2 SHF.L.U64.HI R67, R40, 0x2, R67 ;  /* 0x000000022843a819 */ /* 0x000fe40000010243 */
[----:B------:R-:W-:Y:S01]  /*0bc0*/  @!P3 MOV R38, R90 ;  /* 0x0000005a0026b202 */ /* 0x000fe20000000f00 */
[----:B------:R-:W-:Y:S01]  /*0bd0*/  IMAD.WIDE R32, R2, R33, c[0x0][0x198] ;  /* 0x0000660002207625 */ /* 0x000fe200078e0221 */
[----:B------:R-:W-:Y:S01]  /*0be0*/  @!P3 MOV R39, R93 ;  /* 0x0000005d0027b202 */ /* 0x000fe20000000f00 */
[----:B------:R-:W-:-:S04]  /*0bf0*/  CS2R R40, SRZ ;  /* 0x0000000000287805 */ /* 0x000fc8000001ff00 */
[----:B------:R-:W-:Y:S01]  /*0c00*/  @!P3 IMAD.WIDE.U32 R38, R13, c[0x0][0x1d8], R38 ;  /* 0x000076000d26ba25 */ /* 0x000fe200078e0026 */
[----:B------:R-:W2:Y:S04]  /*0c10*/  LDG.E.64 R32, [R32.64] ;  /* 0x0000000620207981 */ /* 0x000ea8000c1e1b00 */
[----:B------:R0:W5:Y:S01]  /*0c20*/  @!P0 LDG.E.64 R40, [R34.64] ;  /* 0x0000000622288981 */ /* 0x000162000c1e1b00 */
[----:B------:R-:W-:Y:S02]  /*0c30*/  @!P4 IADD3 R56, P0, R58, c[0x0][0x180], RZ ;  /* 0x000060003a38ca10 */ /* 0x000fe40007f1e0ff */
[----:B------:R-:W-:Y:S02]  /*0c40*/  @!P3 IADD3 R65, R39, R65, RZ ;  /* 0x000000412741b210 */ /* 0x000fe40007ffe0ff */
[----:B------:R-:W-:-:S02]  /*0c50*/  @!P4 IADD3.X R57, R55, c[0x0][0x184], RZ, P0, !PT ;  /* 0x000061003739ca10 */ /* 0x000fc400007fe4ff */
[----:B------:R-:W-:Y:S02]  /*0c60*/  @!P4 IADD3 R58, P0, R58, c[0x0][0x178], RZ ;  /* 0x00005e003a3aca10 */ /* 0x000fe40007f1e0ff */
[C---:B------:R-:W-:Y:S02]  /*0c70*/  @!P6 SHF.L.U32 R74, R44.reuse, 0x2, RZ ;  /* 0x000000022c4ae819 */ /* 0x040fe400000006ff */
[----:B------:R-:W-:Y:S01]  /*0c80*/  @!P6 SHF.L.U64.HI R47, R44, 0x2, R47 ;  /* 0x000000022c2fe819 */ /* 0x000fe2000001022f */
[----:B------:R-:W-:Y:S01]  /*0c90*/  CS2R R52, SRZ ;  /* 0x0000000000347805 */ /* 0x000fe2000001ff00 */
[C---:B------:R-:W-:Y:S01]  /*0ca0*/  @!P3 SHF.L.U32 R64, R38.reuse, 0x2, RZ ;  /* 0x000000022640b819 */ /* 0x040fe200000006ff */
[----:B------:R-:W-:Y:S01]  /*0cb0*/  CS2R R44, SRZ ;  /* 0x00000000002c7805 */ /* 0x000fe2000001ff00 */
[----:B------:R-:W-:Y:S02]  /*0cc0*/  @!P3 SHF.L.U64.HI R65, R38, 0x2, R65 ;  /* 0x000000022641b819 */ /* 0x000fe40000010241 */
[----:B------:R-:W-:Y:S01]  /*0cd0*/  CS2R R38, SRZ ;  /* 0x0000000000267805 */ /* 0x000fe2000001ff00 */
[----:B------:R-:W-:-:S02]  /*0ce0*/  @!P4 IADD3.X R59, R55, c[0x0][0x17c], RZ, P0, !PT ;  /* 0x00005f00373bca10 */ /* 0x000fc400007fe4ff */
[C---:B------:R-:W-:Y:S01]  /*0cf0*/  @!P5 SHF.L.U32 R60, R36.reuse, 0x2, RZ ;  /* 0x00000002243cd819 */ /* 0x040fe200000006ff */
[----:B------:R1:W5:Y:S01]  /*0d00*/  @P1 LDG.E.64 R44, [R30.64] ;  /* 0x000000061e2c1981 */ /* 0x000362000c1e1b00 */
[----:B------:R-:W-:-:S03]  /*0d10*/  @!P5 SHF.L.U64.HI R54, R36, 0x2, R37 ;  /* 0x000000022436d819 */ /* 0x000fc60000010225 */
[----:B------:R3:W5:Y:S04]  /*0d20*/  @!P4 LDG.E.64 R38, [R56.64] ;  /* 0x000000063826c981 */ /* 0x000768000c1e1b00 */
[----:B------:R4:W5:Y:S01]  /*0d30*/  @!P4 LDG.E.64 R52, [R58.64] ;  /* 0x000000063a34c981 */ /* 0x000962000c1e1b00 */
[C---:B-1----:R-:W-:Y:S02]  /*0d40*/  @!P5 IADD3 R30, P0, R60.reuse, c[0x0][0x180], RZ ;  /* 0x000060003c1eda10 */ /* 0x042fe40007f1e0ff */
[----:B------:R-:W-:Y:S02]  /*0d50*/  @!P5 IADD3 R60, P4, R60, c[0x0][0x178], RZ ;  /* 0x00005e003c3cda10 */ /* 0x000fe40007f9e0ff */
[C---:B------:R-:W-:Y:S02]  /*0d60*/  @!P5 IADD3.X R31, R54.reuse, c[0x0][0x184], RZ, P0, !PT ;  /* 0x00006100361fda10 */ /* 0x040fe400007fe4ff */
[----:B------:R-:W-:-:S02]  /*0d70*/  @!P5 IADD3.X R61, R54, c[0x0][0x17c], RZ, P4, !PT ;  /* 0x00005f00363dda10 */ /* 0x000fc400027fe4ff */
[C---:B------:R-:W-:Y:S02]  /*0d80*/  @!P3 IADD3 R62, P0, R64.reuse, c[0x0][0x180], RZ ;  /* 0x00006000403eba10 */ /* 0x040fe40007f1e0ff */
[----:B------:R-:W-:Y:S01]  /*0d90*/  @!P3 IADD3 R64, P4, R64, c[0x0][0x178], RZ ;  /* 0x00005e004040ba10 */ /* 0x000fe20007f9e0ff */
[----:B------:R-:W-:Y:S01]  /*0da0*/  CS2R R36, SRZ ;  /* 0x0000000000247805 */ /* 0x000fe2000001ff00 */
[----:B------:R-:W-:Y:S01]  /*0db0*/  CS2R R54, SRZ ;  /* 0x0000000000367805 */ /* 0x000fe2000001ff00 */
[----:B0-----:R-:W-:Y:S01]  /*0dc0*/  CS2R R34, SRZ ;  /* 0x0000000000227805 */ /* 0x001fe2000001ff00 */
[----:B---3--:R-:W-:Y:S01]  /*0dd0*/  CS2R R56, SRZ ;  /* 0x0000000000387805 */ /* 0x008fe2000001ff00 */
[C---:B------:R-:W-:Y:S02]  /*0de0*/  @!P3 IADD3.X R63, R65.reuse, c[0x0][0x184], RZ, P0, !PT ;  /* 0x00006100413fba10 */ /* 0x040fe400007fe4ff */
[----:B------:R-:W-:Y:S01]  /*0df0*/  @!P3 IADD3.X R65, R65, c[0x0][0x17c], RZ, P4, !PT ;  /* 0x00005f004141ba10 */ /* 0x000fe200027fe4ff */
[----:B------:R-:W-:Y:S01]  /*0e00*/  CS2R R50, SRZ ;  /* 0x0000000000327805 */ /* 0x000fe2000001ff00 */
[----:B------:R0:W5:Y:S04]  /*0e10*/  @!P5 LDG.E.64 R36, [R30.64] ;  /* 0x000000061e24d981 */ /* 0x000168000c1e1b00 */
[----:B------:R1:W5:Y:S01]  /*0e20*/  @!P5 LDG.E.64 R54, [R60.64] ;  /* 0x000000063c36d981 */ /* 0x000362000c1e1b00 */
[----:B------:R-:W-:-:S03]  /*0e30*/  @!P2 IADD3 R68, P5, R70, c[0x0][0x180], RZ ;  /* 0x000060004644aa10 */ /* 0x000fc60007fbe0ff */
[----:B------:R3:W5:Y:S01]  /*0e40*/  @!P3 LDG.E.64 R34, [R62.64] ;  /* 0x000000063e22b981 */ /* 0x000762000c1e1b00 */
[----:B------:R-:W-:-:S03]  /*0e50*/  @!P2 IADD3 R70, P0, R70, c[0x0][0x178], RZ ;  /* 0x00005e004646aa10 */ /* 0x000fc60007f1e0ff */
[----:B------:R3:W5:Y:S01]  /*0e60*/  @!P3 LDG.E.64 R56, [R64.64] ;  /* 0x000000064038b981 */ /* 0x000762000c1e1b00 */
[C---:B------:R-:W-:Y:S02]  /*0e70*/  @!P6 IADD3 R72, P3, R74.reuse, c[0x0][0x180], RZ ;  /* 0x000060004a48ea10 */ /* 0x040fe40007f7e0ff */
[----:B------:R-:W-:Y:S01]  /*0e80*/  @!P6 IADD3 R74, P4, R74, c[0x0][0x178], RZ ;  /* 0x00005e004a4aea10 */ /* 0x000fe20007f9e0ff */
[----:B------:R3:W5:Y:S01]  /*0e90*/  @P1 LDG.E.64 R50, [R28.64] ;  /* 0x000000061c321981 */ /* 0x000762000c1e1b00 */
[----:B----4-:R-:W-:Y:S01]  /*0ea0*/  CS2R R58, SRZ ;  /* 0x00000000003a7805 */ /* 0x010fe2000001ff00 */
[----:B0-----:R-:W-:Y:S01]  /*0eb0*/  CS2R R30, SRZ ;  /* 0x00000000001e7805 */ /* 0x001fe2000001ff00 */
[----:B-1----:R-:W-:Y:S01]  /*0ec0*/  CS2R R60, SRZ ;  /* 0x00000000003c7805 */ /* 0x002fe2000001ff00 */
[C---:B------:R-:W-:Y:S02]  /*0ed0*/  @!P2 IADD3.X R69, R67.reuse, c[0x0][0x184], RZ, P5, !PT ;  /* 0x000061004345aa10 */ /* 0x040fe40002ffe4ff */
[----:B------:R-:W-:-:S02]  /*0ee0*/  @!P2 IADD3.X R71, R67, c[0x0][0x17c], RZ, P0, !PT ;  /* 0x00005f004347aa10 */ /* 0x000fc400007fe4ff */
[C---:B------:R-:W-:Y:S01]  /*0ef0*/  @!P6 IADD3.X R73, R47.reuse, c[0x0][0x184], RZ, P3, !PT ;  /* 0x000061002f49ea10 */ /* 0x040fe20001ffe4ff */
[----:B---3--:R-:W-:Y:S01]  /*0f00*/  CS2R R28, SRZ ;  /* 0x00000000001c7805 */ /* 0x008fe2000001ff00 */
[----:B------:R-:W-:Y:S01]  /*0f10*/  @!P6 IADD3.X R75, R47, c[0x0][0x17c], RZ, P4, !PT ;  /* 0x00005f002f4bea10 */ /* 0x000fe200027fe4ff */
[----:B------:R0:W5:Y:S04]  /*0f20*/  @!P2 LDG.E.64 R58, [R70.64] ;  /* 0x00000006463aa981 */ /* 0x000168000c1e1b00 */
[----:B------:R0:W5:Y:S04]  /*0f30*/  @!P2 LDG.E.64 R28, [R68.64] ;  /* 0x00000006441ca981 */ /* 0x000168000c1e1b00 */
[----:B------:R0:W5:Y:S04]  /*0f40*/  @!P6 LDG.E.64 R30, [R72.64] ;  /* 0x00000006481ee981 */ /* 0x000168000c1e1b00 */
[----:B------:R0:W5:Y:S01]  /*0f50*/  @!P6 LDG.E.64 R60, [R74.64] ;  /* 0x000000064a3ce981 */ /* 0x000162000c1e1b00 */
[----:B------:R-:W-:Y:S01]  /*0f60*/  MOV R67, 0x3f800000 ;  /* 0x3f80000000437802 */ /* 0x000fe20000000f00 */
[----:B------:R-:W-:Y:S01]  /*0f70*/  BSSY B0, `(.L_x_2372) ;  /* 0x0000012000007945 */ /* 0x000fe20003800000 */
[----:B------:R-:W-:Y:S01]  /*0f80*/  CS2R R64, SRZ ;  /* 0x0000000000407805 */ /* 0x000fe2000001ff00 */
[----:B------:R-:W-:Y:S01]  /*0f90*/  CS2R R62, SRZ ;  /* 0x00000000003e7805 */ /* 0x000fe2000001ff00 */
[----:B--2---:R-:W-:-:S05]  /*0fa0*/  FFMA.FTZ R33, -R32, R32, R33 ;  /* 0x0000002020217223 */ /* 0x004fca0000010121 */
[----:B------:R-:W-:-:S13]  /*0fb0*/  FSETP.GTU.FTZ.AND P0, PT, R33, RZ, PT ;  /* 0x000000ff2100720b */ /* 0x000fda0003f1c000 */
[----:B------:R-:W-:-:S04]  /*0fc0*/  @P0 FADD.FTZ R33, R33, c[0x0][0x1a0] ;  /* 0x0000680021210621 */ /* 0x000fc80000010000 */
[----:B------:R0:W1:Y:S01]  /*0fd0*/  @P0 MUFU.RSQ R67, R33 ;  /* 0x0000002100430308 */ /* 0x0000620000001400 */
[----:B------:R-:W-:-:S13]  /*0fe0*/  ISETP.GT.U32.AND P0, PT, R86, 0x1df, PT ;  /* 0x000001df5600780c */ /* 0x000fda0003f04070 */
[----:B------:R-:W-:Y:S05]  /*0ff0*/  @P0 BRA `(.L_x_2373) ;  /* 0x0000009000000947 */ /* 0x000fea0003800000 */
[----:B0-----:R-:W-:Y:S01]  /*1000*/  ISETP.NE.AND P0, PT, RZ, UR9, PT ;  /* 0x00000009ff007c0c */ /* 0x001fe2000bf05270 */
[----:B------:R-:W-:Y:S01]  /*1010*/  HFMA2.MMA R64, -RZ, RZ, 0, 2.384185791015625e-07 ;  /* 0x00000004ff407435 */ /* 0x000fe200000001ff */
[----:B------:R-:W-:-:S04]  /*1020*/  IADD3 R33, R87, R46, RZ ;  /* 0x0000002e57217210 */ /* 0x000fc80007ffe0ff */
[----:B------:R-:W-:-:S05]  /*1030*/  SHF.R.S32.HI R46, RZ, 0x1f, R33 ;  /* 0x0000001fff2e7819 */ /* 0x000fca0000011421 */
[C---:B------:R-:W-:Y:S02]  /*1040*/  IMAD.WIDE R64, R33.reuse, R64, c[0x0][0x188] ;  /* 0x0000620021407625 */ /* 0x040fe400078e0240 */
[----:B------:R-:W-:-:S04]  /*1050*/  @P0 LEA R68, P2, R33, c[0x0][0x190], 0x2 ;  /* 0x0000640021440a11 */ /* 0x000fc800078410ff */
[----:B------:R-:W-:Y:S01]  /*1060*/  @P0 LEA.HI.X R69, R33, c[0x0][0x194], R46, 0x2, P2 ;  /* 0x0000650021450a11 */ /* 0x000fe200010f142e */
[----:B------:R-:W5:Y:S04]  /*1070*/  LDG.E.64 R64, [R64.64] ;  /* 0x0000000640407981 */ /* 0x000f68000c1e1b00 */
[----:B------:R0:W5:Y:S04]  /*1080*/  @P0 LDG.E.64 R62, [R68.64] ;  /* 0x00000006443e0981 */ /* 0x000168000c1e1b00 */
.L_x_2373:
[----:B0-----:R-:W-:Y:S05]  /*1090*/  BSYNC B0 ;  /* 0x0000000000007941 */ /* 0x001fea0003800000 */
.L_x_2372:
[----:B------:R-:W-:Y:S01]  /*10a0*/  ISETP.NE.AND P5, PT, RZ, UR9, PT ;  /* 0x00000009ff007c0c */ /* 0x000fe2000bfa5270 */
[C---:B-----5:R-:W-:Y:S01]  /*10b0*/  FADD.FTZ R44, -R32.reuse, R44 ;  /* 0x0000002c202c7221 */ /* 0x060fe20000010100 */
[----:B------:R-:W-:Y:S01]  /*10c0*/  MOV R33, R26 ;  /* 0x0000001a00217202 */ /* 0x000fe20000000f00 */
[C---:B------:R-:W-:Y:S02]  /*10d0*/  FADD.FTZ R68, -R32.reuse, R45 ;  /* 0x0000002d20447221 */ /* 0x040fe40000010100 */
[C---:B------:R-:W-:Y:S01]  /*10e0*/  FADD.FTZ R74, -R32.reuse, R42 ;  /* 0x0000002a204a7221 */ /* 0x040fe20000010100 */
[----:B------:R-:W-:Y:S01]  /*10f0*/  MOV R42, R50 ;  /* 0x00000032002a7202 */ /* 0x000fe20000000f00 */
[----:B------:R-:W-:Y:S01]  /*1100*/  FADD.FTZ R76, -R32, R43 ;  /* 0x0000002b204c7221 */ /* 0x000fe20000010100 */
[----:B------:R-:W-:Y:S01]  /*1110*/  MOV R43, R51 ;  /* 0x00000033002b7202 */ /* 0x000fe20000000f00 */
[----:B-1----:R-:W-:-:S02]  /*1120*/  FMUL.FTZ R69, R44, R67 ;  /* 0x000000432c457220 */ /* 0x002fc40000410000 */
        /* <DEDUP_REMOVED lines=18> */
[----:B------:R-:W-:-:S04]  /*1250*/  FMUL.FTZ R43, R51, R70 ;  /* 0x00000046332b7220 */ /* 0x000fc80000410000 */
[----:B------:R-:W-:Y:S02]  /*1260*/  FMUL.FTZ R43, R43, R72 ;  /* 0x000000482b2b7220 */ /* 0x000fe40000410000 */
.L_x_2374:
[----:B------:R-:W-:Y:S01]  /*1270*/  FMUL.FTZ R46, R42, R64 ;  /* 0x000000402a2e7220 */ /* 0x000fe20000410000 */
[----:B------:R-:W-:Y:S01]  /*1280*/  MOV R44, R27 ;  /* 0x0000001b002c7202 */ /* 0x000fe20000000f00 */
[----:B------:R-:W-:Y:S02]  /*1290*/  FMUL.FTZ R73, R74, R67 ;  /* 0x000000434a497220 */ /* 0x000fe40000410000 */
[----:B------:R-:W-:Y:S02]  /*12a0*/  FFMA.FTZ R45, R69, R46, RZ ;  /* 0x0000002e452d7223 */ /* 0x000fe400000100ff */
[----:B------:R-:W-:Y:S02]  /*12b0*/  FMUL.FTZ R47, R43, R65 ;  /* 0x000000412b2f7220 */ /* 0x000fe40000410000 */
[----:B------:R-:W-:Y:S02]  /*12c0*/  FADD.FTZ R46, RZ, R46 ;  /* 0x0000002eff2e7221 */ /* 0x000fe40000010000 */
        /* <DEDUP_REMOVED lines=20> */
.L_x_2375:
[----:B------:R-:W-:Y:S02]  /*1410*/  FFMA.FTZ R45, R68, R47, R45 ;  /* 0x0000002f442d7223 */ /* 0x000fe4000001002d */
[----:B------:R-:W-:Y:S02]  /*1420*/  FADD.FTZ R47, R47, R46 ;  /* 0x0000002e2f2f7221 */ /* 0x000fe40000010000 */
[C---:B------:R-:W-:Y:S01]  /*1430*/  FADD.FTZ R46, -R32.reuse, R40 ;  /* 0x00000028202e7221 */ /* 0x040fe20000010100 */
[----:B------:R-:W-:Y:S01]  /*1440*/  MOV R40, R48 ;  /* 0x0000003000287202 */ /* 0x000fe20000000f00 */
[----:B------:R-:W-:Y:S02]  /*1450*/  FMUL.FTZ R70, R33, R64 ;  /* 0x0000004021467220 */ /* 0x000fe40000410000 */
[----:B------:R-:W-:Y:S01]  /*1460*/  FADD.FTZ R74, -R32, R41 ;  /* 0x00000029204a7221 */ /* 0x000fe20000010100 */
[----:B------:R-:W-:Y:S01]  /*1470*/  MOV R41, R49 ;  /* 0x0000003100297202 */ /* 0x000fe20000000f00 */
[----:B------:R-:W-:-:S02]  /*1480*/  FMUL.FTZ R75, R46, R67 ;  /* 0x000000432e4b7220 */ /* 0x000fc40000410000 */
[----:B------:R-:W-:Y:S02]  /*1490*/  FFMA.FTZ R45, R73, R70, R45 ;  /* 0x00000046492d7223 */ /* 0x000fe4000001002d */
[----:B------:R-:W-:Y:S02]  /*14a0*/  FADD.FTZ R47, R47, R70 ;  /* 0x000000462f2f7221 */ /* 0x000fe40000010000 */
        /* <DEDUP_REMOVED lines=21> */
.L_x_2376:
[----:B------:R-:W-:Y:S02]  /*1600*/  FFMA.FTZ R45, R72, R46, R45 ;  /* 0x0000002e482d7223 */ /* 0x000fe4000001002d */
[----:B------:R-:W-:Y:S02]  /*1610*/  FADD.FTZ R47, R46, R47 ;  /* 0x0000002f2e2f7221 */ /* 0x000fe40000010000 */
[----:B------:R-:W-:Y:S01]  /*1620*/  FADD.FTZ R46, -R32, R38 ;  /* 0x00000026202e7221 */ /* 0x000fe20000010100 */
        /* <DEDUP_REMOVED lines=20> */
[----:B0-----:R-:W-:-:S04]  /*1770*/  FADD.FTZ R81, -R71, 1 ;  /* 0x3f80000047517421 */ /* 0x001fc80000010100 */
[----:B------:R-:W-:Y:S02]  /*1780*/  FFMA.FTZ R81, R38, R81, 1 ;  /* 0x3f80000026517423 */ /* 0x000fe40000010051 */
[----:B------:R-:W-:Y:S02]  /*1790*/  FMUL.FTZ R38, R52, R71 ;  /* 0x0000004734267220 */ /* 0x000fe40000410000 */
[----:B-1----:R-:W-:Y:S02]  /*17a0*/  FADD.FTZ R82, -R80, 1 ;  /* 0x3f80000050527421 */ /* 0x002fe40000010100 */
[----:B------:R-:W-:Y:S02]  /*17b0*/  FMUL.FTZ R38, R38, R81 ;  /* 0x0000005126267220 */ /* 0x000fe40000410000 */
[----:B------:R-:W-:Y:S02]  /*17c0*/  FFMA.FTZ R82, R39, R82, 1 ;  /* 0x3f80000027527423 */ /* 0x000fe40000010052 */
[----:B------:R-:W-:-:S04]  /*17d0*/  FMUL.FTZ R39, R53, R80 ;  /* 0x0000005035277220 */ /* 0x000fc80000410000 */
[----:B------:R-:W-:Y:S02]  /*17e0*/  FMUL.FTZ R39, R39, R82 ;  /* 0x0000005227277220 */ /* 0x000fe40000410000 */
.L_x_2377:
        /* <DEDUP_REMOVED lines=25> */
[----:B-1----:R-:W-:-:S04]  /*1980*/  FADD.FTZ R36, -R82, 1 ;  /* 0x3f80000052247421 */ /* 0x002fc80000010100 */
[----:B------:R-:W-:Y:S02]  /*1990*/  FFMA.FTZ R84, R37, R36, 1 ;  /* 0x3f80000025547423 */ /* 0x000fe40000010024 */
[----:B------:R-:W-:Y:S02]  /*19a0*/  FMUL.FTZ R36, R54, R71 ;  /* 0x0000004736247220 */ /* 0x000fe40000410000 */
[----:B------:R-:W-:Y:S02]  /*19b0*/  FMUL.FTZ R37, R55, R82 ;  /* 0x0000005237257220 */ /* 0x000fe40000410000 */
[----:B------:R-:W-:Y:S02]  /*19c0*/  FMUL.FTZ R36, R36, R83 ;  /* 0x0000005324247220 */ /* 0x000fe40000410000 */
[----:B------:R-:W-:Y:S02]  /*19d0*/  FMUL.FTZ R37, R37, R84 ;  /* 0x0000005425257220 */ /* 0x000fe40000410000 */
.L_x_2378:
[----:B------:R-:W-:Y:S02]  /*19e0*/  FFMA.FTZ R45, R76, R46, R45 ;  /* 0x0000002e4c2d7223 */ /* 0x000fe4000001002d */
[----:B------:R-:W-:-:S02]  /*19f0*/  FMUL.FTZ R70, R36, R64 ;  /* 0x0000004024467220 */ /* 0x000fc40000410000 */
[----:B------:R-:W-:Y:S02]  /*1a00*/  FADD.FTZ R47, R46, R47 ;  /* 0x0000002f2e2f7221 */ /* 0x000fe40000010000 */
[----:B------:R-:W-:Y:S02]  /*1a10*/  FMUL.FTZ R46, R37, R65 ;  /* 0x00000041252e7220 */ /* 0x000fe40000410000 */
[----:B------:R-:W-:Y:S02]  /*1a20*/  FFMA.FTZ R45, R79, R70, R45 ;  /* 0x000000464f2d7223 */ /* 0x000fe4000001002d */
[----:B------:R-:W-:Y:S02]  /*1a30*/  FADD.FTZ R47, R47, R70 ;  /* 0x000000462f2f7221 */ /* 0x000fe40000010000 */
[----:B------:R-:W-:Y:S02]  /*1a40*/  FFMA.FTZ R85, R78, R46, R45 ;  /* 0x0000002e4e557223 */ /* 0x000fe4000001002d */
[----:B------:R-:W-:-:S02]  /*1a50*/  FADD.FTZ R89, R46, R47 ;  /* 0x0000002f2e597221 */ /* 0x000fc40000010000 */
[C---:B------:R-:W-:Y:S01]  /*1a60*/  FADD.FTZ R46, -R32.reuse, R34 ;  /* 0x00000022202e7221 */ /* 0x040fe20000010100 */
[----:B------:R-:W-:Y:S01]  /*1a70*/  MOV R34, R56 ;  /* 0x0000003800227202 */ /* 0x000fe20000000f00 */
[----:B------:R-:W-:Y:S01]  /*1a80*/  FADD.FTZ R80, -R32, R35 ;  /* 0x0000002320507221 */ /* 0x000fe20000010100 */
[----:B------:R-:W-:Y:S01]  /*1a90*/  MOV R35, R57 ;  /* 0x0000003900237202 */ /* 0x000fe20000000f00 */
        /* <DEDUP_REMOVED lines=21> */
.L_x_2379:
[----:B------:R-:W-:Y:S02]  /*1bf0*/  FMUL.FTZ R46, R34, R64 ;  /* 0x00000040222e7220 */ /* 0x000fe40000410000 */
[----:B------:R-:W-:Y:S01]  /*1c00*/  FADD.FTZ R82, -R32, R29 ;  /* 0x0000001d20527221 */ /* 0x000fe20000010100 */
[----:B------:R-:W-:Y:S01]  /*1c10*/  MOV R29, R59 ;  /* 0x0000003b001d7202 */ /* 0x000fe20000000f00 */
[----:B------:R-:W-:-:S02]  /*1c20*/  FFMA.FTZ R45, R81, R46, R85 ;  /* 0x0000002e512d7223 */ /* 0x000fc40000010055 */
[----:B------:R-:W-:Y:S02]  /*1c30*/  FADD.FTZ R47, R89, R46 ;  /* 0x0000002e592f7221 */ /* 0x000fe40000010000 */
[C---:B------:R-:W-:Y:S02]  /*1c40*/  FADD.FTZ R46, -R32.reuse, R28 ;  /* 0x0000001c202e7221 */ /* 0x040fe40000010100 */
[----:B------:R-:W-:Y:S02]  /*1c50*/  FMUL.FTZ R28, R35, R65 ;  /* 0x00000041231c7220 */ /* 0x000fe40000410000 */
[----:B------:R-:W-:Y:S02]  /*1c60*/  FADD.FTZ R70, -R32, R30 ;  /* 0x0000001e20467221 */ /* 0x000fe40000010100 */
[----:B------:R-:W-:Y:S02]  /*1c70*/  FFMA.FTZ R71, R80, R28, R45 ;  /* 0x0000001c50477223 */ /* 0x000fe4000001002d */
[----:B------:R-:W-:Y:S01]  /*1c80*/  FADD.FTZ R85, R28, R47 ;  /* 0x0000002f1c557221 */ /* 0x000fe20000010000 */
[----:B------:R-:W-:Y:S01]  /*1c90*/  MOV R28, R58 ;  /* 0x0000003a001c7202 */ /* 0x000fe20000000f00 */
[----:B------:R-:W-:-:S02]  /*1ca0*/  FADD.FTZ R84, -R32, R31 ;  /* 0x0000001f20547221 */ /* 0x000fc40000010100 */
        /* <DEDUP_REMOVED lines=21> */
.L_x_2380:
[----:B------:R-:W-:Y:S02]  /*1e00*/  FMUL.FTZ R30, R28, R64 ;  /* 0x000000401c1e7220 */ /* 0x000fe40000410000 */
[----:B------:R-:W-:-:S02]  /*1e10*/  FMUL.FTZ R84, R84, R67 ;  /* 0x0000004354547220 */ /* 0x000fc40000410000 */
[----:B------:R-:W-:Y:S02]  /*1e20*/  FFMA.FTZ R31, R83, R30, R71 ;  /* 0x0000001e531f7223 */ /* 0x000fe40000010047 */
[----:B------:R-:W-:Y:S02]  /*1e30*/  FADD.FTZ R45, R85, R30 ;  /* 0x0000001e552d7221 */ /* 0x000fe40000010000 */
[----:B------:R-:W-:Y:S02]  /*1e40*/  FMUL.FTZ R30, R29, R65 ;  /* 0x000000411d1e7220 */ /* 0x000fe40000410000 */
[----:B------:R-:W-:Y:S02]  /*1e50*/  FMUL.FTZ R85, R70, R67 ;  /* 0x0000004346557220 */ /* 0x000fe40000410000 */
[----:B------:R-:W-:Y:S01]  /*1e60*/  FFMA.FTZ R88, R82, R30, R31 ;  /* 0x0000001e52587223 */ /* 0x000fe2000001001f */
[----:B------:R-:W-:Y:S01]  /*1e70*/  MOV R31, R61 ;  /* 0x0000003d001f7202 */ /* 0x000fe20000000f00 */
[----:B------:R-:W-:Y:S01]  /*1e80*/  FADD.FTZ R89, R30, R45 ;  /* 0x0000002d1e597221 */ /* 0x000fe20000010000 */
[----:B------:R-:W-:Y:S01]  /*1e90*/  MOV R30, R60 ;  /* 0x0000003c001e7202 */ /* 0x000fe20000000f00 */
        /* <DEDUP_REMOVED lines=19> */
.L_x_2381:
[----:B------:R-:W-:Y:S01]  /*1fd0*/  FMUL.FTZ R32, R30, R64 ;  /* 0x000000401e207220 */ /* 0x000fe20000410000 */
[----:B------:R-:W-:Y:S01]  /*1fe0*/  ISETP.GT.AND P0, PT, R3, 0x1e, PT ;  /* 0x0000001e0300780c */ /* 0x000fe20003f04270 */
[----:B------:R-:W-:Y:S01]  /*1ff0*/  FMUL.FTZ R70, R31, R65 ;  /* 0x000000411f467220 */ /* 0x000fe20000410000 */
[C---:B------:R-:W-:Y:S01]  /*2000*/  ISETP.NE.AND P2, PT, R86.reuse, RZ, PT ;  /* 0x000000ff5600720c */ /* 0x040fe20003f45270 */
[----:B------:R-:W-:Y:S01]  /*2010*/  FADD.FTZ R71, R89, R32 ;  /* 0x0000002059477221 */ /* 0x000fe20000010000 */
[----:B------:R-:W-:Y:S01]  /*2020*/  BSSY B0, `(.L_x_2382) ;  /* 0x0000067000007945 */ /* 0x000fe20003800000 */
[----:B------:R-:W-:Y:S01]  /*2030*/  FFMA.FTZ R45, R85, R32, R88 ;  /* 0x00000020552d7223 */ /* 0x000fe20000010058 */
[----:B------:R-:W-:Y:S01]  /*2040*/  ISETP.GT.U32.AND P3, PT, R86, 0x3b, PT ;  /* 0x0000003b5600780c */ /* 0x000fe20003f64070 */
[----:B------:R-:W-:-:S02]  /*2050*/  FADD.FTZ R71, R70, R71 ;  /* 0x0000004746477221 */ /* 0x000fc40000010000 */
[----:B------:R-:W-:Y:S02]  /*2060*/  FFMA.FTZ R70, R84, R70, R45 ;  /* 0x0000004654467223 */ /* 0x000fe4000001002d */
[----:B------:R-:W-:Y:S01]  /*2070*/  FFMA.FTZ R88, R69, R42, RZ ;  /* 0x0000002a45587223 */ /* 0x000fe200000100ff */
[----:B------:R-:W0:Y:S01]  /*2080*/  SHFL.DOWN PT, R32, R71, 0x1, 0x1f ;  /* 0x08201f0047207f89 */ /* 0x000e2200000e0000 */
[----:B------:R-:W-:Y:S02]  /*2090*/  FFMA.FTZ R47, R68, R43, RZ ;  /* 0x0000002b442f7223 */ /* 0x000fe400000100ff */
[----:B------:R-:W-:Y:S01]  /*20a0*/  FFMA.FTZ R88, R73, R33, R88 ;  /* 0x0000002149587223 */ /* 0x000fe20000010058 */
[----:B------:R-:W1:Y:S01]  /*20b0*/  SHFL.DOWN PT, R45, R70, 0x1, 0x1f ;  /* 0x08201f00462d7f89 */ /* 0x000e6200000e0000 */
[----:B------:R-:W-:Y:S02]  /*20c0*/  FFMA.FTZ R47, R72, R44, R47 ;  /* 0x0000002c482f7223 */ /* 0x000fe4000001002f */
[----:B------:R-:W-:-:S02]  /*20d0*/  FFMA.FTZ R88, R75, R40, R88 ;  /* 0x000000284b587223 */ /* 0x000fc40000010058 */
[----:B------:R-:W-:Y:S02]  /*20e0*/  FFMA.FTZ R47, R74, R41, R47 ;  /* 0x000000294a2f7223 */ /* 0x000fe4000001002f */
[----:B------:R-:W-:Y:S02]  /*20f0*/  FFMA.FTZ R88, R77, R38, R88 ;  /* 0x000000264d587223 */ /* 0x000fe40000010058 */
[----:B------:R-:W-:Y:S02]  /*2100*/  FFMA.FTZ R47, R76, R39, R47 ;  /* 0x000000274c2f7223 */ /* 0x000fe4000001002f */
[----:B------:R-:W-:Y:S02]  /*2110*/  FFMA.FTZ R88, R79, R36, R88 ;  /* 0x000000244f587223 */ /* 0x000fe40000010058 */
[----:B------:R-:W-:Y:S02]  /*2120*/  FFMA.FTZ R47, R78, R37, R47 ;  /* 0x000000254e2f7223 */ /* 0x000fe4000001002f */
[----:B------:R-:W-:-:S02]  /*2130*/  FFMA.FTZ R88, R81, R34, R88 ;  /* 0x0000002251587223 */ /* 0x000fc40000010058 */
[----:B------:R-:W-:Y:S02]  /*2140*/  FFMA.FTZ R47, R80, R35, R47 ;  /* 0x00000023502f7223 */ /* 0x000fe4000001002f */
[----:B------:R-:W-:Y:S02]  /*2150*/  FFMA.FTZ R88, R83, R28, R88 ;  /* 0x0000001c53587223 */ /* 0x000fe40000010058 */
[----:B0-----:R-:W-:Y:S02]  /*2160*/  @!P0 FADD.FTZ R71, R71, R32 ;  /* 0x0000002047478221 */ /* 0x001fe40000010000 */
[----:B------:R-:W-:Y:S02]  /*2170*/  FFMA.FTZ R47, R82, R29, R47 ;  /* 0x0000001d522f7223 */ /* 0x000fe4000001002f */
[----:B-1----:R-:W-:Y:S01]  /*2180*/  @!P0 FADD.FTZ R70, R70, R45 ;  /* 0x0000002d46468221 */ /* 0x002fe20000010000 */
        /* <DEDUP_REMOVED lines=9> */
[----:B------:R-:W-:Y:S02]  /*2220*/  FADD.FTZ R32, RZ, R42 ;  /* 0x0000002aff207221 */ /* 0x000fe40000010000 */
[----:B-1----:R-:W-:Y:S01]  /*2230*/  @!P0 FADD.FTZ R70, R70, R45 ;  /* 0x0000002d46468221 */ /* 0x002fe20000010000 */
[----:B------:R-:W0:Y:S01]  /*2240*/  SHFL.DOWN PT, R46, R71, 0x8, 0x1f ;  /* 0x09001f00472e7f89 */ /* 0x000e2200000e0000 */
[----:B------:R-:W-:Y:S01]  /*2250*/  ISETP.GT.AND P0, PT, R3, 0x17, PT ;  /* 0x000000170300780c */ /* 0x000fe20003f04270 */
[----:B------:R-:W-:Y:S02]  /*2260*/  FADD.FTZ R89, R32, R33 ;  /* 0x0000002120597221 */ /* 0x000fe40000010000 */
[----:B------:R-:W1:Y:S01]  /*2270*/  SHFL.DOWN PT, R45, R70, 0x8, 0x1f ;  /* 0x09001f00462d7f89 */ /* 0x000e6200000e0000 */
[----:B------:R-:W-:Y:S02]  /*2280*/  FADD.FTZ R33, RZ, R43 ;  /* 0x0000002bff217221 */ /* 0x000fe40000010000 */
[----:B------:R-:W-:-:S02]  /*2290*/  FADD.FTZ R89, R89, R40 ;  /* 0x0000002859597221 */ /* 0x000fc40000010000 */
        /* <DEDUP_REMOVED lines=8> */
[----:B0-----:R-:W-:Y:S02]  /*2320*/  @!P0 FADD.FTZ R71, R71, R46 ;  /* 0x0000002e47478221 */ /* 0x001fe40000010000 */
[----:B------:R-:W-:Y:S02]  /*2330*/  FADD.FTZ R42, R42, R35 ;  /* 0x000000232a2a7221 */ /* 0x000fe40000010000 */
[----:B-1----:R-:W-:Y:S01]  /*2340*/  @!P0 FADD.FTZ R70, R70, R45 ;  /* 0x0000002d46468221 */ /* 0x002fe20000010000 */
[----:B------:R-:W0:Y:S01]  /*2350*/  SHFL.DOWN PT, R32, R71, 0x10, 0x1f ;  /* 0x0a001f0047207f89 */ /* 0x000e2200000e0000 */
[----:B------:R-:W-:Y:S01]  /*2360*/  ISETP.GT.AND P0, PT, R3, 0xf, PT ;  /* 0x0000000f0300780c */ /* 0x000fe20003f04270 */
[----:B------:R-:W-:-:S02]  /*2370*/  FADD.FTZ R42, R42, R29 ;  /* 0x0000001d2a2a7221 */ /* 0x000fc40000010000 */
[----:B------:R-:W1:Y:S01]  /*2380*/  SHFL.DOWN PT, R33, R70, 0x10, 0x1f ;  /* 0x0a001f0046217f89 */ /* 0x000e6200000e0000 */
[----:B------:R-:W-:Y:S01]  /*2390*/  FFMA.FTZ R28, R85, R30, R88 ;  /* 0x0000001e551c7223 */ /* 0x000fe20000010058 */
[----:B------:R-:W-:Y:S01]  /*23a0*/  SHF.L.U32 R88, R86, 0x4, RZ ;  /* 0x0000000456587819 */ /* 0x000fe200000006ff */
[----:B------:R-:W-:Y:S02]  /*23b0*/  FFMA.FTZ R29, R84, R31, R47 ;  /* 0x0000001f541d7223 */ /* 0x000fe4000001002f */
[----:B------:R-:W-:Y:S02]  /*23c0*/  FADD.FTZ R30, R89, R30 ;  /* 0x0000001e591e7221 */ /* 0x000fe40000010000 */
[----:B------:R-:W-:-:S05]  /*23d0*/  FADD.FTZ R31, R42, R31 ;  /* 0x0000001f2a1f7221 */ /* 0x000fca0000010000 */
[----:B------:R2:W-:Y:S01]  /*23e0*/  STS.128 [R86.X16+0xa0], R28 ;  /* 0x0000a01c56007388 */ /* 0x0005e2000000cc00 */
[----:B0-----:R-:W-:Y:S02]  /*23f0*/  @!P0 FADD.FTZ R71, R71, R32 ;  /* 0x0000002047478221 */ /* 0x001fe40000010000 */
[----:B-1----:R-:W-:Y:S01]  /*2400*/  @!P0 FADD.FTZ R70, R70, R33 ;  /* 0x0000002146468221 */ /* 0x002fe20000010000 */
[----:B------:R-:W-:-:S13]  /*2410*/  ISETP.NE.AND P0, PT, R3, RZ, PT ;  /* 0x000000ff0300720c */ /* 0x000fda0003f05270 */
[----:B------:R2:W-:Y:S04]  /*2420*/  @!P0 STS.64 [R6.X8+0x10], R70 ;  /* 0x0000104606008388 */ /* 0x0005e80000008a00 */
[----:B------:R-:W-:Y:S06]  /*2430*/  BAR.SYNC.DEFER_BLOCKING 0x0 ;  /* 0x0000000000007b1d */ /* 0x000fec0000010000 */
[----:B------:R-:W-:Y:S05]  /*2440*/  @P2 BRA `(.L_x_2383) ;  /* 0x0000024000002947 */ /* 0x000fea0003800000 */
[----:B------:R-:W0:Y:S04]  /*2450*/  LDS.64 R44, [0x18] ;  /* 0x00001800ff2c7984 */ /* 0x000e280000000a00 */
[----:B------:R-:W1:Y:S04]  /*2460*/  LDS.128 R36, [0x20] ;  /* 0x00002000ff247984 */ /* 0x000e680000000c00 */
[----:B------:R-:W3:Y:S04]  /*2470*/  LDS.128 R40, [0x30] ;  /* 0x00003000ff287984 */ /* 0x000ee80000000c00 */
[----:B------:R-:W4:Y:S01]  /*2480*/  LDS.128 R32, [0x40] ;  /* 0x00004000ff207984 */ /* 0x000f220000000c00 */
[----:B0-----:R-:W-:-:S02]  /*2490*/  FADD.FTZ R47, R70, R44 ;  /* 0x0000002c462f7221 */ /* 0x001fc40000010000 */
[----:B------:R-:W-:Y:S02]  /*24a0*/  FADD.FTZ R44, R71, R45 ;  /* 0x0000002d472c7221 */ /* 0x000fe40000010000 */
[----:B-1----:R-:W-:Y:S01]  /*24b0*/  FADD.FTZ R47, R47, R36 ;  /* 0x000000242f2f7221 */ /* 0x002fe20000010000 */
[----:B--2---:R-:W-:Y:S01]  /*24c0*/  LDS.64 R70, [0x80] ;  /* 0x00008000ff467984 */ /* 0x004fe20000000a00 */
[----:B------:R-:W-:Y:S02]  /*24d0*/  FADD.FTZ R44, R44, R37 ;  /* 0x000000252c2c7221 */ /* 0x000fe40000010000 */
[----:B------:R-:W-:Y:S02]  /*24e0*/  FADD.FTZ R47, R47, R38 ;  /* 0x000000262f2f7221 */ /* 0x000fe40000010000 */
[----:B------:R-:W-:Y:S02]  /*24f0*/  FADD.FTZ R44, R44, R39 ;  /* 0x000000272c2c7221 */ /* 0x000fe40000010000 */
[----:B------:R-:W0:Y:S01]  /*2500*/  LDS.128 R36, [0x50] ;  /* 0x00005000ff247984 */ /* 0x000e220000000c00 */
[----:B---3--:R-:W-:-:S02]  /*2510*/  FADD.FTZ R47, R47, R40 ;  /* 0x000000282f2f7221 */ /* 0x008fc40000010000 */
[----:B------:R-:W-:Y:S02]  /*2520*/  FADD.FTZ R44, R44, R41 ;  /* 0x000000292c2c7221 */ /* 0x000fe40000010000 */
[----:B------:R-:W-:Y:S02]  /*2530*/  FADD.FTZ R47, R47, R42 ;  /* 0x0000002a2f2f7221 */ /* 0x000fe40000010000 */
[----:B------:R-:W-:Y:S02]  /*2540*/  FADD.FTZ R44, R44, R43 ;  /* 0x0000002b2c2c7221 */ /* 0x000fe40000010000 */
[----:B------:R-:W1:Y:S01]  /*2550*/  LDS.128 R40, [0x60] ;  /* 0x00006000ff287984 */ /* 0x000e620000000c00 */
[----:B----4-:R-:W-:Y:S02]  /*2560*/  FADD.FTZ R47, R47, R32 ;  /* 0x000000202f2f7221 */ /* 0x010fe40000010000 */
[----:B------:R-:W-:Y:S02]  /*2570*/  FADD.FTZ R44, R44, R33 ;  /* 0x000000212c2c7221 */ /* 0x000fe40000010000 */
[----:B------:R-:W-:-:S02]  /*2580*/  FADD.FTZ R47, R47, R34 ;  /* 0x000000222f2f7221 */ /* 0x000fc40000010000 */
[----:B------:R-:W-:Y:S02]  /*2590*/  FADD.FTZ R44, R44, R35 ;  /* 0x000000232c2c7221 */ /* 0x000fe40000010000 */
[----:B------:R-:W2:Y:S01]  /*25a0*/  LDS.128 R32, [0x70] ;  /* 0x00007000ff207984 */ /* 0x000ea20000000c00 */
[----:B0-----:R-:W-:Y:S02]  /*25b0*/  FADD.FTZ R47, R47, R36 ;  /* 0x000000242f2f7221 */ /* 0x001fe40000010000 */
[----:B------:R-:W-:Y:S02]  /*25c0*/  FADD.FTZ R44, R44, R37 ;  /* 0x000000252c2c7221 */ /* 0x000fe40000010000 */
[----:B------:R-:W-:Y:S02]  /*25d0*/  FADD.FTZ R47, R47, R38 ;  /* 0x000000262f2f7221 */ /* 0x000fe40000010000 */
[----:B------:R-:W-:Y:S02]  /*25e0*/  FADD.FTZ R44, R44, R39 ;  /* 0x000000272c2c7221 */ /* 0x000fe40000010000 */
        /* <DEDUP_REMOVED lines=8> */
[----:B------:R-:W-:Y:S02]  /*2670*/  FADD.FTZ R70, R47, R70 ;  /* 0x000000462f467221 */ /* 0x000fe40000010000 */
[----:B------:R-:W-:Y:S02]  /*2680*/  FADD.FTZ R71, R44, R71 ;  /* 0x000000472c477221 */ /* 0x000fe40000010000 */
.L_x_2383:
[----:B------:R-:W-:Y:S05]  /*2690*/  BSYNC B0 ;  /* 0x0000000000007941 */ /* 0x000fea0003800000 */
.L_x_2382:
[----:B------:R-:W-:Y:S06]  /*26a0*/  BAR.SYNC.DEFER_BLOCKING 0x0 ;  /* 0x0000000000007b1d */ /* 0x000fec0000010000 */
[----:B------:R-:W-:Y:S01]  /*26b0*/  BSSY B0, `(.L_x_2384) ;  /* 0x0000025000007945 */ /* 0x000fe20003800000 */
[----:B------:R-:W-:Y:S05]  /*26c0*/  @P3 BRA `(.L_x_2385) ;  /* 0x0000023000003947 */ /* 0x000fea0003800000 */
[----:B------:R-:W0:Y:S04]  /*26d0*/  LDS.128 R32, [R88+0x460] ;  /* 0x0004600058207984 */ /* 0x000e280000000c00 */
[----:B------:R-:W1:Y:S04]  /*26e0*/  LDS.128 R36, [R88+0x820] ;  /* 0x0008200058247984 */ /* 0x000e680000000c00 */
[----:B------:R-:W3:Y:S04]  /*26f0*/  LDS.128 R40, [R88+0xbe0] ;  /* 0x000be00058287984 */ /* 0x000ee80000000c00 */
[----:B------:R-:W4:Y:S01]  /*2700*/  LDS.128 R44, [R88+0xfa0] ;  /* 0x000fa000582c7984 */ /* 0x000f220000000c00 */
[----:B0-----:R-:W-:-:S02]  /*2710*/  FADD.FTZ R89, R28, R32 ;  /* 0x000000201c597221 */ /* 0x001fc40000010000 */
[----:B--2---:R-:W-:Y:S02]  /*2720*/  FADD.FTZ R28, R29, R33 ;  /* 0x000000211d1c7221 */ /* 0x004fe40000010000 */
[----:B------:R-:W-:Y:S02]  /*2730*/  FADD.FTZ R29, R30, R34 ;  /* 0x000000221e1d7221 */ /* 0x000fe40000010000 */
[----:B-1----:R-:W-:Y:S02]  /*2740*/  FADD.FTZ R89, R89, R36 ;  /* 0x0000002459597221 */ /* 0x002fe40000010000 */
[----:B------:R-:W-:Y:S02]  /*2750*/  FADD.FTZ R30, R31, R35 ;  /* 0x000000231f1e7221 */ /* 0x000fe40000010000 */
[----:B------:R-:W-:Y:S02]  /*2760*/  FADD.FTZ R28, R28, R37 ;  /* 0x000000251c1c7221 */ /* 0x000fe40000010000 */
[----:B------:R-:W-:-:S02]  /*2770*/  FADD.FTZ R29, R29, R38 ;  /* 0x000000261d1d7221 */ /* 0x000fc40000010000 */
[----:B---3--:R-:W-:Y:S02]  /*2780*/  FADD.FTZ R89, R89, R40 ;  /* 0x0000002859597221 */ /* 0x008fe40000010000 */
[----:B------:R-:W-:Y:S02]  /*2790*/  FADD.FTZ R32, R30, R39 ;  /* 0x000000271e207221 */ /* 0x000fe40000010000 */
[----:B------:R-:W-:Y:S01]  /*27a0*/  FADD.FTZ R40, R28, R41 ;  /* 0x000000291c287221 */ /* 0x000fe20000010000 */
[----:B------:R-:W-:Y:S01]  /*27b0*/  LDS.128 R36, [R88+0x1ae0] ;  /* 0x001ae00058247984 */ /* 0x000fe20000000c00 */
[----:B------:R-:W-:Y:S02]  /*27c0*/  FADD.FTZ R41, R29, R42 ;  /* 0x0000002a1d297221 */ /* 0x000fe40000010000 */
[----:B------:R-:W-:Y:S01]  /*27d0*/  FADD.FTZ R42, R32, R43 ;  /* 0x0000002b202a7221 */ /* 0x000fe20000010000 */
[----:B------:R-:W0:Y:S01]  /*27e0*/  LDS.128 R28, [R88+0x1360] ;  /* 0x00136000581c7984 */ /* 0x000e220000000c00 */
[----:B----4-:R-:W-:-:S02]  /*27f0*/  FADD.FTZ R89, R89, R44 ;  /* 0x0000002c59597221 */ /* 0x010fc40000010000 */
[----:B------:R-:W-:Y:S01]  /*2800*/  FADD.FTZ R40, R40, R45 ;  /* 0x0000002d28287221 */ /* 0x000fe20000010000 */
[----:B------:R-:W1:Y:S01]  /*2810*/  LDS.128 R32, [R88+0x1720] ;  /* 0x0017200058207984 */ /* 0x000e620000000c00 */
[----:B------:R-:W-:Y:S02]  /*2820*/  FADD.FTZ R41, R41, R46 ;  /* 0x0000002e29297221 */ /* 0x000fe40000010000 */
[----:B------:R-:W-:Y:S02]  /*2830*/  FADD.FTZ R42, R42, R47 ;  /* 0x0000002f2a2a7221 */ /* 0x000fe40000010000 */
[----:B0-----:R-:W-:Y:S02]  /*2840*/  FADD.FTZ R89, R89, R28 ;  /* 0x0000001c59597221 */ /* 0x001fe40000010000 */
[----:B------:R-:W-:Y:S02]  /*2850*/  FADD.FTZ R40, R40, R29 ;  /* 0x0000001d28287221 */ /* 0x000fe40000010000 */
[----:B------:R-:W-:-:S02]  /*2860*/  FADD.FTZ R41, R41, R30 ;  /* 0x0000001e29297221 */ /* 0x000fc40000010000 */
[----:B------:R-:W-:Y:S02]  /*2870*/  FADD.FTZ R42, R42, R31 ;  /* 0x0000001f2a2a7221 */ /* 0x000fe40000010000 */
[----:B-1----:R-:W-:Y:S02]  /*2880*/  FADD.FTZ R89, R89, R32 ;  /* 0x0000002059597221 */ /* 0x002fe40000010000 */
[----:B------:R-:W-:Y:S02]  /*2890*/  FADD.FTZ R40, R40, R33 ;  /* 0x0000002128287221 */ /* 0x000fe40000010000 */
[----:B------:R-:W-:Y:S02]  /*28a0*/  FADD.FTZ R41, R41, R34 ;  /* 0x0000002229297221 */ /* 0x000fe40000010000 */
[----:B------:R-:W-:Y:S02]  /*28b0*/  FADD.FTZ R42, R42, R35 ;  /* 0x000000232a2a7221 */ /* 0x000fe40000010000 */
[----:B------:R-:W-:-:S02]  /*28c0*/  FADD.FTZ R28, R89, R36 ;  /* 0x00000024591c7221 */ /* 0x000fc40000010000 */
[----:B------:R-:W-:Y:S02]  /*28d0*/  FADD.FTZ R29, R40, R37 ;  /* 0x00000025281d7221 */ /* 0x000fe40000010000 */
[----:B------:R-:W-:Y:S02]  /*28e0*/  FADD.FTZ R30, R41, R38 ;  /* 0x00000026291e7221 */ /* 0x000fe40000010000 */
[----:B------:R-:W-:Y:S02]  /*28f0*/  FADD.FTZ R31, R42, R39 ;  /* 0x000000272a1f7221 */ /* 0x000fe40000010000 */
.L_x_2385:
[----:B------:R-:W-:Y:S05]  /*2900*/  BSYNC B0 ;  /* 0x0000000000007941 */ /* 0x000fea0003800000 */
.L_x_2384:
[----:B------:R-:W-:Y:S01]  /*2910*/  MOV R40, c[0x0][0xc] ;  /* 0x0000030000287a02 */ /* 0x000fe20000000f00 */
[----:B------:R-:W-:Y:S01]  /*2920*/  BSSY B0, `(.L_x_2386) ;  /* 0x0000012000007945 */ /* 0x000fe20003800000 */
[----:B------:R-:W-:Y:S02]  /*2930*/  HFMA2.MMA R41, -RZ, RZ, 0, 2.384185791015625e-07 ;  /* 0x00000004ff297435 */ /* 0x000fe400000001ff */
[----:B------:R-:W-:Y:S01]  /*2940*/  ISETP.GE.U32.AND P0, PT, R40, 0x2, PT ;  /* 0x000000022800780c */ /* 0x000fe20003f06070 */
[----:B------:R-:W-:Y:S07]  /*2950*/  @P3 BRA `(.L_x_2387) ;  /* 0x000000e000003947 */ /* 0x000fee0003800000 */
[----:B------:R-:W-:Y:S01]  /*2960*/  IMAD R32, R19, 0x3c, R86 ;  /* 0x0000003c13207824 */ /* 0x000fe200078e0256 */
[----:B------:R-:W-:-:S02]  /*2970*/  MOV R19, c[0x0][0x1d8] ;  /* 0x0000760000137a02 */ /* 0x000fc40000000f00 */
[----:B------:R-:W-:Y:S01]  /*2980*/  MOV R35, c[0x0][0x1dc] ;  /* 0x0000770000237a02 */ /* 0x000fe20000000f00 */
[----:B------:R-:W-:-:S05]  /*2990*/  IMAD.WIDE R32, R32, R41, c[0x0][0x1b8] ;  /* 0x00006e0020207625 */ /* 0x000fca00078e0229 */
[-C--:B------:R-:W-:Y:S01]  /*29a0*/  LEA R38, P3, R7, R32.reuse, 0x2 ;  /* 0x0000002007267211 */ /* 0x080fe200078610ff */
[----:B------:R0:W-:Y:S01]  /*29b0*/  RED.E.ADD.F32.FTZ.RN.STRONG.GPU [R32.64], R28 ;  /* 0x0000001c2000798e */ /* 0x0001e2000c10e786 */
[-C--:B------:R-:W-:Y:S02]  /*29c0*/  LEA R34, P4, R19, R32.reuse, 0x2 ;  /* 0x0000002013227211 */ /* 0x080fe400078810ff */
[----:B------:R-:W-:Y:S02]  /*29d0*/  LEA R36, P6, R14, R32, 0x2 ;  /* 0x000000200e247211 */ /* 0x000fe400078c10ff */
[----:B------:R-:W-:Y:S02]  /*29e0*/  IADD3.X R39, R33, R17, RZ, P3, !PT ;  /* 0x0000001121277210 */ /* 0x000fe40001ffe4ff */
[----:B------:R-:W-:Y:S02]  /*29f0*/  LEA.HI.X R35, R19, R33, R35, 0x2, P4 ;  /* 0x0000002113237211 */ /* 0x000fe400020f1423 */
[----:B------:R-:W-:Y:S01]  /*2a00*/  IADD3.X R37, R33, R18, RZ, P6, !PT ;  /* 0x0000001221257210 */ /* 0x000fe200037fe4ff */
[----:B------:R0:W-:Y:S04]  /*2a10*/  RED.E.ADD.F32.FTZ.RN.STRONG.GPU [R38.64], R29 ;  /* 0x0000001d2600798e */ /* 0x0001e8000c10e786 */
[----:B------:R0:W-:Y:S04]  /*2a20*/  RED.E.ADD.F32.FTZ.RN.STRONG.GPU [R34.64], R30 ;  /* 0x0000001e2200798e */ /* 0x0001e8000c10e786 */
[----:B------:R0:W-:Y:S02]  /*2a30*/  RED.E.ADD.F32.FTZ.RN.STRONG.GPU [R36.64], R31 ;  /* 0x0000001f2400798e */ /* 0x0001e4000c10e786 */
.L_x_2387:
[----:B------:R-:W-:Y:S05]  /*2a40*/  BSYNC B0 ;  /* 0x0000000000007941 */ /* 0x000fea0003800000 */
.L_x_2386:
[----:B------:R-:W-:Y:S05]  /*2a50*/  @!P0 BRA `(.L_x_2388) ;  /* 0x000011f000008947 */ /* 0x000fea0003800000 */
[----:B0-----:R-:W0:Y:S01]  /*2a60*/  S2R R37, SR_CTAID.Y ;  /* 0x0000000000257919 */ /* 0x001e220000002600 */
[----:B------:R-:W-:-:S05]  /*2a70*/  LOP3.LUT R19, R5, 0x1, RZ, 0xc0, !PT ;  /* 0x0000000105137812 */ /* 0x000fca00078ec0ff */
[----:B--2---:R-:W-:-:S04]  /*2a80*/  IMAD R28, R19, c[0x0][0x10], RZ ;  /* 0x00000400131c7a24 */ /* 0x004fc800078e02ff */
[----:B------:R-:W-:-:S05]  /*2a90*/  IMAD R19, R28, c[0x0][0xc], RZ ;  /* 0x000003001c137a24 */ /* 0x000fca00078e02ff */
[----:B------:R-:W-:-:S05]  /*2aa0*/  SHF.L.U32 R19, R19, 0x1, RZ ;  /* 0x0000000113137819 */ /* 0x000fca00000006ff */
[----:B------:R-:W-:Y:S01]  /*2ab0*/  IMAD.WIDE R38, R19, R41, c[0x0][0x1b0] ;  /* 0x00006c0013267625 */ /* 0x000fe200078e0229 */
[----:B0-----:R-:W-:-:S05]  /*2ac0*/  IADD3 R28, R28, R37, RZ ;  /* 0x000000251c1c7210 */ /* 0x001fca0007ffe0ff */
        /* <DEDUP_REMOVED lines=9> */
[----:B------:R-:W-:Y:S01]  /*2b60*/  UFLO.U32 UR8, UR5 ;  /* 0x00000005000872bd */ /* 0x000fe200080e0000 */
[----:B------:R-:W-:Y:S01]  /*2b70*/  MOV R19, 0x1 ;  /* 0x0000000100137802 */ /* 0x000fe20000000f00 */
[----:B------:R-:W-:Y:S01]  /*2b80*/  UPOPC UR5, UR5 ;  /* 0x00000005000572bf */ /* 0x000fe20008000000 */
[----:B-1----:R-:W-:Y:S01]  /*2b90*/  SEL R30, RZ, c[0x0][0xc], P0 ;  /* 0x00000300ff1e7a07 */ /* 0x002fe20000000000 */
[----:B------:R-:W-:-:S00]  /*2ba0*/  ERRBAR ;  /* 0x00000000000079ab */ /* 0x000fc00000000000 */
[----:B------:R-:W-:Y:S02]  /*2bb0*/  SEL R19, R19, 0xffffffff, !P0 ;  /* 0xffffffff13137807 */ /* 0x000fe40004000000 */
[----:B0-----:R-:W-:-:S02]  /*2bc0*/  ISETP.EQ.U32.AND P3, PT, R3, UR8, PT ;  /* 0x0000000803007c0c */ /* 0x001fc4000bf62070 */
[----:B------:R-:W-:Y:S01]  /*2bd0*/  ISETP.NE.AND P0, PT, R30, -0x1, PT ;  /* 0xffffffff1e00780c */ /* 0x000fe20003f05270 */
[----:B------:R-:W-:-:S10]  /*2be0*/  IMAD R19, R19, UR5, RZ ;  /* 0x0000000513137c24 */ /* 0x000fd4000f8e02ff */
[----:B------:R0:W-:Y:S02]  /*2bf0*/  @P3 RED.E.ADD.S32.STRONG.GPU [R28.64], R19 ;  /* 0x000000131c00398e */ /* 0x0001e4000c10e386 */
[----:B------:R-:W-:Y:S05]  /*2c00*/  @!P0 BRA `(.L_x_2389) ;  /* 0x0000005000008947 */ /* 0x000fea0003800000 */
.L_x_2390:
[----:B0-----:R-:W2:Y:S01]  /*2c10*/  LDG.E.STRONG.GPU R19, [R28.64] ;  /* 0x000000061c137981 */ /* 0x001ea2000c1ef900 */
[----:B------:R-:W-:Y:S01]  /*2c20*/  YIELD ;  /* 0x0000000000007946 */ /* 0x000fe20003800000 */
[----:B--2---:R-:W-:Y:S01]  /*2c30*/  ISETP.NE.AND P0, PT, R19, R30, PT ;  /* 0x0000001e1300720c */ /* 0x004fe20003f05270 */
[----:B------:R-:W-:-:S12]  /*2c40*/  CCTL.IVALL ;  /* 0x00000000ff00798f */ /* 0x000fd80002000000 */
[----:B------:R-:W-:Y:S05]  /*2c50*/  @P0 BRA `(.L_x_2390) ;  /* 0xffffffb000000947 */ /* 0x000fea000383ffff */
.L_x_2389:
[----:B------:R-:W-:Y:S01]  /*2c60*/  ISETP.NE.AND P0, PT, RZ, c[0x0][0xc], PT ;  /* 0x00000300ff007a0c */ /* 0x000fe20003f05270 */
[----:B------:R-:W-:Y:S01]  /*2c70*/  WARPSYNC 0xffffffff ;  /* 0xffffffff00007948 */ /* 0x000fe20003800000 */
[----:B------:R-:W-:Y:S11]  /*2c80*/  BAR.SYNC.DEFER_BLOCKING 0x0 ;  /* 0x0000000000007b1d */ /* 0x000ff60000010000 */
[----:B------:R-:W-:Y:S05]  /*2c90*/  @!P0 BRA `(.L_x_2388) ;  /* 0x00000fb000008947 */ /* 0x000fea0003800000 */
[----:B0-----:R-:W-:Y:S01]  /*2ca0*/  IADD3 R19, R40, -0x1, RZ ;  /* 0xffffffff28137810 */ /* 0x001fe20007ffe0ff */
        /* <DEDUP_REMOVED lines=12> */
.L_x_2394:
[----:B------:R-:W-:-:S13]  /*2d70*/  ISETP.EQ.OR P6, PT, R36, R0, P2 ;  /* 0x000000002400720c */ /* 0x000fda00017c2670 */
[----:B------:R-:W-:-:S04]  /*2d80*/  @!P6 IMAD R29, R36, c[0x0][0x10], R37 ;  /* 0x00000400241dea24 */ /* 0x000fc800078e0225 */
[----:B------:R-:W-:-:S06]  /*2d90*/  @!P6 IMAD.WIDE.U32 R28, R29, 0x8, R38 ;  /* 0x000000081d1ce825 */ /* 0x000fcc00078e0026 */
[----:B------:R-:W2:Y:S01]  /*2da0*/  @!P6 LDG.E.64 R28, [R28.64] ;  /* 0x000000061c1ce981 */ /* 0x000ea2000c1e1b00 */
[C---:B------:R-:W-:Y:S02]  /*2db0*/  IADD3 R31, R36.reuse, 0x1, RZ ;  /* 0x00000001241f7810 */ /* 0x040fe40007ffe0ff */
[C---:B------:R-:W-:Y:S02]  /*2dc0*/  IADD3 R33, R36.reuse, 0x2, RZ ;  /* 0x0000000224217810 */ /* 0x040fe40007ffe0ff */
[-C--:B------:R-:W-:Y:S02]  /*2dd0*/  ISETP.EQ.OR P3, PT, R31, R0.reuse, P2 ;  /* 0x000000001f00720c */ /* 0x080fe40001762670 */
[----:B------:R-:W-:Y:S02]  /*2de0*/  ISETP.EQ.OR P4, PT, R33, R0, P2 ;  /* 0x000000002100720c */ /* 0x000fe40001782670 */
[----:B------:R-:W-:-:S09]  /*2df0*/  IADD3 R32, R36, 0x3, RZ ;  /* 0x0000000324207810 */ /* 0x000fd20007ffe0ff */
[--C-:B------:R-:W-:Y:S02]  /*2e00*/  @!P3 IMAD R31, R31, c[0x0][0x10], R37.reuse ;  /* 0x000004001f1fba24 */ /* 0x100fe400078e0225 */
[----:B------:R-:W-:Y:S02]  /*2e10*/  @!P4 IMAD R33, R33, c[0x0][0x10], R37 ;  /* 0x000004002121ca24 */ /* 0x000fe400078e0225 */
[----:B--2---:R-:W-:Y:S02]  /*2e20*/  @!P6 FADD.FTZ R70, R70, R28 ;  /* 0x0000001c4646e221 */ /* 0x004fe40000010000 */
[----:B------:R-:W-:Y:S01]  /*2e30*/  @!P6 FADD.FTZ R71, R71, R29 ;  /* 0x0000001d4747e221 */ /* 0x000fe20000010000 */
[----:B------:R-:W-:Y:S01]  /*2e40*/  ISETP.EQ.OR P6, PT, R32, R0, P2 ;  /* 0x000000002000720c */ /* 0x000fe200017c2670 */
[----:B------:R-:W-:-:S04]  /*2e50*/  @!P3 IMAD.WIDE.U32 R28, R31, 0x8, R38 ;  /* 0x000000081f1cb825 */ /* 0x000fc800078e0026 */
[----:B------:R-:W-:Y:S02]  /*2e60*/  @!P4 IMAD.WIDE.U32 R30, R33, 0x8, R38 ;  /* 0x00000008211ec825 */ /* 0x000fe400078e0026 */
[----:B------:R-:W2:Y:S04]  /*2e70*/  @!P3 LDG.E.64 R28, [R28.64] ;  /* 0x000000061c1cb981 */ /* 0x000ea8000c1e1b00 */
[----:B------:R-:W3:Y:S02]  /*2e80*/  @!P4 LDG.E.64 R30, [R30.64] ;  /* 0x000000061e1ec981 */ /* 0x000ee4000c1e1b00 */
[----:B------:R-:W-:-:S04]  /*2e90*/  @!P6 IMAD R33, R32, c[0x0][0x10], R37 ;  /* 0x000004002021ea24 */ /* 0x000fc800078e0225 */
[----:B------:R-:W-:-:S06]  /*2ea0*/  @!P6 IMAD.WIDE.U32 R32, R33, 0x8, R38 ;  /* 0x000000082120e825 */ /* 0x000fcc00078e0026 */
[----:B------:R-:W4:Y:S01]  /*2eb0*/  @!P6 LDG.E.64 R32, [R32.64] ;  /* 0x000000062020e981 */ /* 0x000f22000c1e1b00 */
[C---:B------:R-:W-:Y:S02]  /*2ec0*/  IADD3 R34, R36.reuse, 0x4, RZ ;  /* 0x0000000424227810 */ /* 0x040fe40007ffe0ff */
[C---:B------:R-:W-:Y:S02]  /*2ed0*/  IADD3 R35, R36.reuse, 0x5, RZ ;  /* 0x0000000524237810 */ /* 0x040fe40007ffe0ff */
[----:B------:R-:W-:Y:S01]  /*2ee0*/  IADD3 R40, R36, 0x6, RZ ;  /* 0x0000000624287810 */ /* 0x000fe20007ffe0ff */
[----:B--2---:R-:W-:Y:S02]  /*2ef0*/  @!P3 FADD.FTZ R70, R70, R28 ;  /* 0x0000001c4646b221 */ /* 0x004fe40000010000 */
[----:B------:R-:W-:Y:S01]  /*2f00*/  @!P3 FADD.FTZ R71, R71, R29 ;  /* 0x0000001d4747b221 */ /* 0x000fe20000010000 */
[----:B------:R-:W-:Y:S01]  /*2f10*/  ISETP.EQ.OR P3, PT, R34, R0, P2 ;  /* 0x000000002200720c */ /* 0x000fe20001762670 */
[----:B---3--:R-:W-:-:S02]  /*2f20*/  @!P4 FADD.FTZ R70, R70, R30 ;  /* 0x0000001e4646c221 */ /* 0x008fc40000010000 */
[----:B------:R-:W-:Y:S01]  /*2f30*/  @!P4 FADD.FTZ R71, R71, R31 ;  /* 0x0000001f4747c221 */ /* 0x000fe20000010000 */
[----:B------:R-:W-:-:S09]  /*2f40*/  ISETP.EQ.OR P4, PT, R35, R0, P2 ;  /* 0x000000002300720c */ /* 0x000fd20001782670 */
[----:B------:R-:W-:Y:S02]  /*2f50*/  @!P3 IMAD R29, R34, c[0x0][0x10], R37 ;  /* 0x00000400221dba24 */ /* 0x000fe400078e0225 */
[----:B----4-:R-:W-:Y:S02]  /*2f60*/  @!P6 FADD.FTZ R70, R70, R32 ;  /* 0x000000204646e221 */ /* 0x010fe40000010000 */
[----:B------:R-:W-:Y:S01]  /*2f70*/  @!P6 FADD.FTZ R71, R71, R33 ;  /* 0x000000214747e221 */ /* 0x000fe20000010000 */
[----:B------:R-:W-:Y:S01]  /*2f80*/  ISETP.EQ.OR P6, PT, R40, R0, P2 ;  /* 0x000000002800720c */ /* 0x000fe200017c2670 */
[----:B------:R-:W-:-:S04]  /*2f90*/  @!P3 IMAD.WIDE.U32 R28, R29, 0x8, R38 ;  /* 0x000000081d1cb825 */ /* 0x000fc800078e0026 */
[----:B------:R-:W-:Y:S02]  /*2fa0*/  @!P4 IMAD R31, R35, c[0x0][0x10], R37 ;  /* 0x00000400231fca24 */ /* 0x000fe400078e0225 */
[----:B------:R-:W2:Y:S02]  /*2fb0*/  @!P3 LDG.E.64 R28, [R28.64] ;  /* 0x000000061c1cb981 */ /* 0x000ea4000c1e1b00 */
[----:B------:R-:W-:-:S04]  /*2fc0*/  @!P4 IMAD.WIDE.U32 R30, R31, 0x8, R38 ;  /* 0x000000081f1ec825 */ /* 0x000fc800078e0026 */
[----:B------:R-:W-:Y:S02]  /*2fd0*/  @!P6 IMAD R33, R40, c[0x0][0x10], R37 ;  /* 0x000004002821ea24 */ /* 0x000fe400078e0225 */
[----:B------:R-:W3:Y:S02]  /*2fe0*/  @!P4 LDG.E.64 R30, [R30.64] ;  /* 0x000000061e1ec981 */ /* 0x000ee4000c1e1b00 */
        /* <DEDUP_REMOVED lines=65> */
[----:B------:R-:W-:Y:S02]  /*3400*/  IADD3 R19, R19, -0x10, RZ ;  /* 0xfffffff013137810 */ /* 0x000fe40007ffe0ff */
[----:B------:R-:W-:Y:S01]  /*3410*/  IADD3 R36, R36, 0x10, RZ ;  /* 0x0000001024247810 */ /* 0x000fe20007ffe0ff */
[----:B--2---:R-:W-:Y:S02]  /*3420*/  @!P3 FADD.FTZ R70, R70, R28 ;  /* 0x0000001c4646b221 */ /* 0x004fe40000010000 */
[----:B------:R-:W-:Y:S01]  /*3430*/  @!P3 FADD.FTZ R71, R71, R29 ;  /* 0x0000001d4747b221 */ /* 0x000fe20000010000 */
[----:B------:R-:W-:Y:S01]  /*3440*/  ISETP.GT.AND P3, PT, R19, 0xc, PT ;  /* 0x0000000c1300780c */ /* 0x000fe20003f64270 */
[----:B---3--:R-:W-:Y:S02]  /*3450*/  @!P4 FADD.FTZ R70, R70, R30 ;  /* 0x0000001e4646c221 */ /* 0x008fe40000010000 */
[----:B------:R-:W-:-:S02]  /*3460*/  @!P4 FADD.FTZ R71, R71, R31 ;  /* 0x0000001f4747c221 */ /* 0x000fc40000010000 */
[----:B----4-:R-:W-:Y:S02]  /*3470*/  @!P6 FADD.FTZ R70, R70, R32 ;  /* 0x000000204646e221 */ /* 0x010fe40000010000 */
[----:B------:R-:W-:-:S06]  /*3480*/  @!P6 FADD.FTZ R71, R71, R33 ;  /* 0x000000214747e221 */ /* 0x000fcc0000010000 */
[----:B------:R-:W-:Y:S05]  /*3490*/  @P3 BRA `(.L_x_2394) ;  /* 0xfffff8d000003947 */ /* 0x000fea000383ffff */
.L_x_2393:
[----:B------:R-:W-:-:S13]  /*34a0*/  ISETP.GT.AND P3, PT, R19, 0x4, PT ;  /* 0x000000041300780c */ /* 0x000fda0003f64270 */
[----:B------:R-:W-:Y:S05]  /*34b0*/  @!P3 BRA `(.L_x_2395) ;  /* 0x000003b00000b947 */ /* 0x000fea0003800000 */
[C---:B------:R-:W-:Y:S02]  /*34c0*/  IADD3 R31, R36.reuse, 0x1, RZ ;  /* 0x00000001241f7810 */ /* 0x040fe40007ffe0ff */
[CC--:B------:R-:W-:Y:S02]  /*34d0*/  ISETP.EQ.OR P0, PT, R36.reuse, R0.reuse, P2 ;  /* 0x000000002400720c */ /* 0x0c0fe40001702670 */
[-C--:B------:R-:W-:Y:S02]  /*34e0*/  ISETP.EQ.OR P4, PT, R31, R0.reuse, P2 ;  /* 0x000000001f00720c */ /* 0x080fe40001782670 */
[C---:B------:R-:W-:Y:S02]  /*34f0*/  IADD3 R33, R36.reuse, 0x2, RZ ;  /* 0x0000000224217810 */ /* 0x040fe40007ffe0ff */
[----:B------:R-:W-:Y:S02]  /*3500*/  IADD3 R35, R36, 0x3, RZ ;  /* 0x0000000324237810 */ /* 0x000fe40007ffe0ff */
[----:B------:R-:W-:-:S02]  /*3510*/  ISETP.EQ.OR P6, PT, R33, R0, P2 ;  /* 0x000000002100720c */ /* 0x000fc400017c2670 */
[----:B------:R-:W-:-:S03]  /*3520*/  ISETP.EQ.OR P3, PT, R35, R0, P2 ;  /* 0x000000002300720c */ /* 0x000fc60001762670 */
        /* <DEDUP_REMOVED lines=11> */
[----:B------:R-:W5:Y:S01]  /*35e0*/  @!P3 LDG.E.64 R34, [R34.64] ;  /* 0x000000062222b981 */ /* 0x000f62000c1e1b00 */
[----:B------:R-:W-:Y:S01]  /*35f0*/  IADD3 R36, R36, 0x4, RZ ;  /* 0x0000000424247810 */ /* 0x000fe20007ffe0ff */
[----:B--2---:R-:W-:-:S03]  /*3600*/  @!P0 FADD.FTZ R70, R70, R28 ;  /* 0x0000001c46468221 */ /* 0x004fc60000010000 */
[C---:B------:R-:W-:Y:S01]  /*3610*/  IADD3 R28, R36.reuse, 0x1, RZ ;  /* 0x00000001241c7810 */ /* 0x040fe20007ffe0ff */
[----:B------:R-:W-:Y:S01]  /*3620*/  @!P0 FADD.FTZ R71, R71, R29 ;  /* 0x0000001d47478221 */ /* 0x000fe20000010000 */
[-C--:B------:R-:W-:Y:S01]  /*3630*/  ISETP.EQ.OR P0, PT, R36, R0.reuse, P2 ;  /* 0x000000002400720c */ /* 0x080fe20001702670 */
[----:B---3--:R-:W-:Y:S01]  /*3640*/  @!P4 FADD.FTZ R70, R70, R30 ;  /* 0x0000001e4646c221 */ /* 0x008fe20000010000 */
[----:B------:R-:W-:Y:S01]  /*3650*/  IADD3 R30, R36, 0x2, RZ ;  /* 0x00000002241e7810 */ /* 0x000fe20007ffe0ff */
[----:B------:R-:W-:Y:S01]  /*3660*/  @!P4 FADD.FTZ R71, R71, R31 ;  /* 0x0000001f4747c221 */ /* 0x000fe20000010000 */
[-C--:B------:R-:W-:Y:S01]  /*3670*/  ISETP.EQ.OR P4, PT, R28, R0.reuse, P2 ;  /* 0x000000001c00720c */ /* 0x080fe20001782670 */
[----:B----4-:R-:W-:Y:S01]  /*3680*/  @!P6 FADD.FTZ R70, R70, R32 ;  /* 0x000000204646e221 */ /* 0x010fe20000010000 */
[----:B------:R-:W-:Y:S01]  /*3690*/  IADD3 R32, R36, 0x3, RZ ;  /* 0x0000000324207810 */ /* 0x000fe20007ffe0ff */
[----:B------:R-:W-:Y:S01]  /*36a0*/  @!P6 FADD.FTZ R71, R71, R33 ;  /* 0x000000214747e221 */ /* 0x000fe20000010000 */
[----:B------:R-:W-:Y:S01]  /*36b0*/  ISETP.EQ.OR P6, PT, R30, R0, P2 ;  /* 0x000000001e00720c */ /* 0x000fe200017c2670 */
[----:B-----5:R-:W-:-:S02]  /*36c0*/  @!P3 FADD.FTZ R70, R70, R34 ;  /* 0x000000224646b221 */ /* 0x020fc40000010000 */
[----:B------:R-:W-:Y:S01]  /*36d0*/  @!P3 FADD.FTZ R71, R71, R35 ;  /* 0x000000234747b221 */ /* 0x000fe20000010000 */
[----:B------:R-:W-:Y:S01]  /*36e0*/  ISETP.EQ.OR P3, PT, R32, R0, P2 ;  /* 0x000000002000720c */ /* 0x000fe20001762670 */
[----:B------:R-:W-:-:S04]  /*36f0*/  @!P0 IMAD R29, R36, c[0x0][0x10], R37 ;  /* 0x00000400241d8a24 */ /* 0x000fc800078e0225 */
[----:B------:R-:W-:Y:S02]  /*3700*/  @!P4 IMAD R31, R28, c[0x0][0x10], R37 ;  /* 0x000004001c1fca24 */ /* 0x000fe400078e0225 */
[----:B------:R-:W-:-:S04]  /*3710*/  @!P0 IMAD.WIDE.U32 R28, R29, 0x8, R38 ;  /* 0x000000081d1c8825 */ /* 0x000fc800078e0026 */
[----:B------:R-:W-:Y:S02]  /*3720*/  @!P6 IMAD R33, R30, c[0x0][0x10], R37 ;  /* 0x000004001e21ea24 */ /* 0x000fe400078e0225 */
[----:B------:R-:W-:Y:S01]  /*3730*/  @!P4 IMAD.WIDE.U32 R30, R31, 0x8, R38 ;  /* 0x000000081f1ec825 */ /* 0x000fe200078e0026 */
[----:B------:R-:W2:Y:S03]  /*3740*/  @!P0 LDG.E.64 R28, [R28.64] ;  /* 0x000000061c1c8981 */ /* 0x000ea6000c1e1b00 */
[----:B------:R-:W-:Y:S02]  /*3750*/  @!P3 IMAD R35, R32, c[0x0][0x10], R37 ;  /* 0x000004002023ba24 */ /* 0x000fe400078e0225 */
[--C-:B------:R-:W-:Y:S01]  /*3760*/  @!P6 IMAD.WIDE.U32 R32, R33, 0x8, R38.reuse ;  /* 0x000000082120e825 */ /* 0x100fe200078e0026 */
[----:B------:R-:W3:Y:S03]  /*3770*/  @!P4 LDG.E.64 R30, [R30.64] ;  /* 0x000000061e1ec981 */ /* 0x000ee6000c1e1b00 */
[----:B------:R-:W-:-:S02]  /*3780*/  @!P3 IMAD.WIDE.U32 R34, R35, 0x8, R38 ;  /* 0x000000082322b825 */ /* 0x000fc400078e0026 */
[----:B------:R-:W4:Y:S04]  /*3790*/  @!P6 LDG.E.64 R32, [R32.64] ;  /* 0x000000062020e981 */ /* 0x000f28000c1e1b00 */
[----:B------:R-:W5:Y:S01]  /*37a0*/  @!P3 LDG.E.64 R34, [R34.64] ;  /* 0x000000062222b981 */ /* 0x000f62000c1e1b00 */
[----:B------:R-:W-:Y:S02]  /*37b0*/  IADD3 R19, R19, -0x4, RZ ;  /* 0xfffffffc13137810 */ /* 0x000fe40007ffe0ff */
[----:B------:R-:W-:Y:S02]  /*37c0*/  IADD3 R36, R36, 0x4, RZ ;  /* 0x0000000424247810 */ /* 0x000fe40007ffe0ff */
[----:B------:R-:W-:Y:S01]  /*37d0*/  IADD3 R19, R19, -0x4, RZ ;  /* 0xfffffffc13137810 */ /* 0x000fe20007ffe0ff */
[----:B--2---:R-:W-:-:S02]  /*37e0*/  @!P0 FADD.FTZ R70, R70, R28 ;  /* 0x0000001c46468221 */ /* 0x004fc40000010000 */
[----:B------:R-:W-:Y:S01]  /*37f0*/  @!P0 FADD.FTZ R71, R71, R29 ;  /* 0x0000001d47478221 */ /* 0x000fe20000010000 */
[----:B------:R-:W-:Y:S01]  /*3800*/  PLOP3.LUT P0, PT, PT, PT, PT, 0x8, 0x0 ;  /* 0x000000000000781c */ /* 0x000fe20003f0e170 */
[----:B---3--:R-:W-:Y:S02]  /*3810*/  @!P4 FADD.FTZ R70, R70, R30 ;  /* 0x0000001e4646c221 */ /* 0x008fe40000010000 */
[----:B------:R-:W-:Y:S02]  /*3820*/  @!P4 FADD.FTZ R71, R71, R31 ;  /* 0x0000001f4747c221 */ /* 0x000fe40000010000 */
[----:B----4-:R-:W-:Y:S02]  /*3830*/  @!P6 FADD.FTZ R70, R70, R32 ;  /* 0x000000204646e221 */ /* 0x010fe40000010000 */
[----:B------:R-:W-:Y:S02]  /*3840*/  @!P6 FADD.FTZ R71, R71, R33 ;  /* 0x000000214747e221 */ /* 0x000fe40000010000 */
[----:B-----5:R-:W-:-:S02]  /*3850*/  @!P3 FADD.FTZ R70, R70, R34 ;  /* 0x000000224646b221 */ /* 0x020fc40000010000 */
[----:B------:R-:W-:Y:S02]  /*3860*/  @!P3 FADD.FTZ R71, R71, R35 ;  /* 0x000000234747b221 */ /* 0x000fe40000010000 */
.L_x_2395:
[----:B------:R-:W-:-:S13]  /*3870*/  ISETP.NE.OR P0, PT, R19, RZ, P0 ;  /* 0x000000ff1300720c */ /* 0x000fda0000705670 */
[----:B------:R-:W-:Y:S05]  /*3880*/  @!P0 BRA `(.L_x_2391) ;  /* 0x000001f000008947 */ /* 0x000fea0003800000 */
.L_x_2392:
[CC--:B------:R-:W-:Y:S02]  /*3890*/  ISETP.EQ.OR P4, PT, R36.reuse, R0.reuse, P2 ;  /* 0x000000002400720c */ /* 0x0c0fe40001782670 */
[C---:B------:R-:W-:Y:S02]  /*38a0*/  IADD3 R31, R36.reuse, 0x1, RZ ;  /* 0x00000001241f7810 */ /* 0x040fe40007ffe0ff */
[C---:B------:R-:W-:Y:S02]  /*38b0*/  IADD3 R33, R36.reuse, 0x2, RZ ;  /* 0x0000000224217810 */ /* 0x040fe40007ffe0ff */
[-C--:B------:R-:W-:Y:S02]  /*38c0*/  ISETP.EQ.OR P6, PT, R31, R0.reuse, P2 ;  /* 0x000000001f00720c */ /* 0x080fe400017c2670 */
[----:B------:R-:W-:Y:S02]  /*38d0*/  IADD3 R35, R36, 0x3, RZ ;  /* 0x0000000324237810 */ /* 0x000fe40007ffe0ff */
[----:B------:R-:W-:-:S02]  /*38e0*/  ISETP.EQ.OR P3, PT, R33, R0, P2 ;  /* 0x000000002100720c */ /* 0x000fc40001762670 */
[----:B------:R-:W-:Y:S01]  /*38f0*/  ISETP.EQ.OR P0, PT, R35, R0, P2 ;  /* 0x000000002300720c */ /* 0x000fe20001702670 */
[----:B------:R-:W-:-:S04]  /*3900*/  @!P4 IMAD R29, R36, c[0x0][0x10], R37 ;  /* 0x00000400241dca24 */ /* 0x000fc800078e0225 */
        /* <DEDUP_REMOVED lines=10> */
[----:B------:R-:W5:Y:S01]  /*39b0*/  @!P0 LDG.E.64 R34, [R34.64] ;  /* 0x0000000622228981 */ /* 0x000f62000c1e1b00 */
        /* <DEDUP_REMOVED lines=9> */
[----:B-----5:R-:W-:Y:S02]  /*3a50*/  @!P0 FADD.FTZ R70, R70, R34 ;  /* 0x0000002246468221 */ /* 0x020fe40000010000 */
[----:B------:R-:W-:Y:S02]  /*3a60*/  @!P0 FADD.FTZ R71, R71, R35 ;  /* 0x0000002347478221 */ /* 0x000fe40000010000 */
[----:B------:R-:W-:Y:S05]  /*3a70*/  @P4 BRA `(.L_x_2392) ;  /* 0xfffffe1000004947 */ /* 0x000fea000383ffff */
.L_x_2391:
[----:B------:R-:W-:-:S04]  /*3a80*/  MOV R19, c[0x0][0xc] ;  /* 0x0000030000137a02 */ /* 0x000fc80000000f00 */
[----:B------:R-:W-:-:S13]  /*3a90*/  LOP3.LUT P0, R19, R19, 0x3, RZ, 0xc0, !PT ;  /* 0x0000000313137812 */ /* 0x000fda000780c0ff */
[----:B------:R-:W-:Y:S05]  /*3aa0*/  @!P0 BRA `(.L_x_2388) ;  /* 0x000001a000008947 */ /* 0x000fea0003800000 */
[----:B------:R-:W-:Y:S01]  /*3ab0*/  ISETP.EQ.OR P0, PT, R36, R0, P2 ;  /* 0x000000002400720c */ /* 0x000fe20001702670 */
[----:B------:R-:W-:Y:S01]  /*3ac0*/  BSSY B0, `(.L_x_2396) ;  /* 0x0000008000007945 */ /* 0x000fe20003800000 */
[----:B------:R-:W-:-:S11]  /*3ad0*/  ISETP.NE.AND P3, PT, R19, 0x1, PT ;  /* 0x000000011300780c */ /* 0x000fd60003f65270 */
[----:B------:R-:W-:Y:S05]  /*3ae0*/  @P0 BRA `(.L_x_2397) ;  /* 0x0000005000000947 */ /* 0x000fea0003800000 */
[----:B------:R-:W-:-:S04]  /*3af0*/  IMAD R29, R36, c[0x0][0x10], R37 ;  /* 0x00000400241d7a24 */ /* 0x000fc800078e0225 */
[----:B------:R-:W-:-:S06]  /*3b00*/  IMAD.WIDE.U32 R28, R29, 0x8, R38 ;  /* 0x000000081d1c7825 */ /* 0x000fcc00078e0026 */
[----:B------:R-:W2:Y:S02]  /*3b10*/  LDG.E.64 R28, [R28.64] ;  /* 0x000000061c1c7981 */ /* 0x000ea4000c1e1b00 */
[----:B--2---:R-:W-:Y:S02]  /*3b20*/  FADD.FTZ R70, R70, R28 ;  /* 0x0000001c46467221 */ /* 0x004fe40000010000 */
[----:B------:R-:W-:Y:S02]  /*3b30*/  FADD.FTZ R71, R71, R29 ;  /* 0x0000001d47477221 */ /* 0x000fe40000010000 */
.L_x_2397:
[----:B------:R-:W-:Y:S05]  /*3b40*/  BSYNC B0 ;  /* 0x0000000000007941 */ /* 0x000fea0003800000 */
.L_x_2396:
        /* <DEDUP_REMOVED lines=16> */
.L_x_2388:
[----:B------:R-:W-:Y:S04]  /*3c50*/  @!P2 STS.64 [0x90], R70 ;  /* 0x00009046ff00a388 */ /* 0x000fe80000000a00 */
[----:B------:R-:W-:Y:S01]  /*3c60*/  BAR.SYNC.DEFER_BLOCKING 0x0 ;  /* 0x0000000000007b1d */ /* 0x000fe20000010000 */
[----:B------:R-:W-:Y:S02]  /*3c70*/  ISETP.GE.U32.AND P0, PT, R9, c[0x0][0x1e0], PT ;  /* 0x0000780009007a0c */ /* 0x000fe40003f06070 */
[----:B------:R-:W-:Y:S02]  /*3c80*/  ISETP.GE.U32.AND P3, PT, R10, c[0x0][0x1e0], PT ;  /* 0x000078000a007a0c */ /* 0x000fe40003f66070 */
[----:B------:R-:W-:Y:S02]  /*3c90*/  ISETP.GE.AND.EX P2, PT, R20, c[0x0][0x1e4], PT, P0 ;  /* 0x0000790014007a0c */ /* 0x000fe40003f46300 */
[----:B------:R-:W-:-:S02]  /*3ca0*/  ISETP.GE.AND.EX P3, PT, R21, c[0x0][0x1e4], PT, P3 ;  /* 0x0000790015007a0c */ /* 0x000fc40003f66330 */
[----:B------:R-:W-:Y:S02]  /*3cb0*/  ISETP.GE.U32.AND P4, PT, R11, c[0x0][0x1e0], PT ;  /* 0x000078000b007a0c */ /* 0x000fe40003f86070 */
[----:B------:R-:W-:Y:S02]  /*3cc0*/  ISETP.GE.U32.AND P0, PT, R12, c[0x0][0x1e0], PT ;  /* 0x000078000c007a0c */ /* 0x000fe40003f06070 */
[C---:B------:R-:W-:Y:S02]  /*3cd0*/  ISETP.GT.U32.OR P2, PT, R86.reuse, 0x1df, P2 ;  /* 0x000001df5600780c */ /* 0x040fe40001744470 */
[----:B------:R-:W-:Y:S01]  /*3ce0*/  ISETP.GT.U32.OR P3, PT, R86, 0x1df, P3 ;  /* 0x000001df5600780c */ /* 0x000fe20001f64470 */
[----:B0-2---:R-:W0:Y:S02]  /*3cf0*/  LDS.64 R28, [0x90] ;  /* 0x00009000ff1c7984 */ /* 0x005e240000000a00 */
[----:B0-----:R-:W-:Y:S02]  /*3d00*/  FMUL.FTZ R19, R28, c[0x0][0x20c] ;  /* 0x000083001c137a20 */ /* 0x001fe40000410000 */
[----:B------:R-:W-:Y:S01]  /*3d10*/  FMUL.FTZ R28, R29, c[0x0][0x20c] ;  /* 0x000083001d1c7a20 */ /* 0x000fe20000410000 */
        /* <DEDUP_REMOVED lines=19> */
.L_x_2398:
        /* <DEDUP_REMOVED lines=11> */
[----:B------:R-:W-:Y:S01]  /*3f00*/  LEA R32, P6, R30, c[0x0][0x160], 0x2 ;  /* 0x000058001e207a11 */ /* 0x000fe200078c10ff */
[----:B------:R-:W-:Y:S02]  /*3f10*/  FFMA.FTZ R68, R65, R51, -R68 ;  /* 0x0000003341447223 */ /* 0x000fe40000010844 */
[-C--:B------:R-:W-:Y:S01]  /*3f20*/  FMUL.FTZ R50, R50, R67.reuse ;  /* 0x0000004332327220 */ /* 0x080fe20000410000 */
[----:B------:R-:W-:Y:S01]  /*3f30*/  LEA.HI.X R33, R30, c[0x0][0x164], R29, 0x2, P6 ;  /* 0x000059001e217a11 */ /* 0x000fe200030f141d */
[----:B------:R-:W-:-:S05]  /*3f40*/  FMUL.FTZ R51, R68, R67 ;  /* 0x0000004344337220 */ /* 0x000fca0000410000 */
[----:B------:R0:W-:Y:S03]  /*3f50*/  STG.E.64 [R32.64], R50 ;  /* 0x0000003220007986 */ /* 0x0001e6000c101b06 */
.L_x_2400:
[----:B------:R-:W-:Y:S05]  /*3f60*/  BSYNC B0 ;  /* 0x0000000000007941 */ /* 0x000fea0003800000 */
.L_x_2399:
[----:B------:R-:W-:Y:S05]  /*3f70*/  @!P5 BRA `(.L_x_2401) ;  /* 0x000001200000d947 */ /* 0x000fea0003800000 */
[----:B------:R-:W-:Y:S02]  /*3f80*/  FFMA.FTZ R29, R73, R64, R62 ;  /* 0x00000040491d7223 */ /* 0x000fe4000001003e */
[----:B------:R-:W-:Y:S02]  /*3f90*/  FFMA.FTZ R30, R72, R65, R63 ;  /* 0x00000041481e7223 */ /* 0x000fe4000001003f */
[----:B------:R-:W-:Y:S02]  /*3fa0*/  FMUL.FTZ R31, R29, -1.4426950216293334961 ;  /* 0xbfb8aa3b1d1f7820 */ /* 0x000fe40000410000 */
[----:B------:R-:W-:-:S04]  /*3fb0*/  FMUL.FTZ R34, R30, -1.4426950216293334961 ;  /* 0xbfb8aa3b1e227820 */ /* 0x000fc80000410000 */
[----:B------:R-:W1:Y:S08]  /*3fc0*/  MUFU.EX2 R31, R31 ;  /* 0x0000001f001f7308 */ /* 0x000e700000000800 */
[----:B------:R-:W2:Y:S01]  /*3fd0*/  MUFU.EX2 R34, R34 ;  /* 0x0000002200227308 */ /* 0x000ea20000000800 */
[----:B01----:R-:W-:-:S07]  /*3fe0*/  FADD.FTZ R32, R31, 1 ;  /* 0x3f8000001f207421 */ /* 0x003fce0000010000 */
[----:B------:R-:W0:Y:S01]  /*3ff0*/  MUFU.RCP R33, R32 ;  /* 0x0000002000217308 */ /* 0x000e220000001000 */
[----:B--2---:R-:W-:-:S07]  /*4000*/  FADD.FTZ R35, R34, 1 ;  /* 0x3f80000022237421 */ /* 0x004fce0000010000 */
        /* <DEDUP_REMOVED lines=9> */
.L_x_2401:
[----:B------:R-:W-:Y:S01]  /*40a0*/  BSSY B0, `(.L_x_2402) ;  /* 0x0000011000007945 */ /* 0x000fe20003800000 */
[----:B------:R-:W-:Y:S05]  /*40b0*/  @P2 BRA `(.L_x_2403) ;  /* 0x000000f000002947 */ /* 0x000fea0003800000 */
        /* <DEDUP_REMOVED lines=11> */
[-C--:B0-----:R-:W-:Y:S01]  /*4170*/  FMUL.FTZ R32, R20, R67.reuse ;  /* 0x0000004314207220 */ /* 0x081fe20000410000 */
[----:B------:R-:W-:Y:S01]  /*4180*/  LEA.HI.X R27, R30, c[0x0][0x164], R29, 0x2, P2 ;  /* 0x000059001e1b7a11 */ /* 0x000fe200010f141d */
[----:B------:R-:W-:-:S05]  /*4190*/  FMUL.FTZ R33, R72, R67 ;  /* 0x0000004348217220 */ /* 0x000fca0000410000 */
[----:B------:R0:W-:Y:S03]  /*41a0*/  STG.E.64 [R26.64], R32 ;  /* 0x000000201a007986 */ /* 0x0001e6000c101b06 */
.L_x_2403:
[----:B------:R-:W-:Y:S05]  /*41b0*/  BSYNC B0 ;  /* 0x0000000000007941 */ /* 0x000fea0003800000 */
.L_x_2402:
        /* <DEDUP_REMOVED lines=19> */
.L_x_2404:
[----:B------:R-:W-:Y:S01]  /*42f0*/  BSSY B0, `(.L_x_2405) ;  /* 0x0000011000007945 */ /* 0x000fe20003800000 */
[----:B------:R-:W-:Y:S05]  /*4300*/  @P3 BRA `(.L_x_2406) ;  /* 0x000000f000003947 */ /* 0x000fea0003800000 */
[----:B0-----:R-:W-:Y:S01]  /*4310*/  IMAD R27, R21, c[0x0][0x1d8], RZ ;  /* 0x00007600151b7a24 */ /* 0x001fe200078e02ff */
[----:B------:R-:W-:Y:S01]  /*4320*/  MOV R20, R90 ;  /* 0x0000005a00147202 */ /* 0x000fe20000000f00 */
[--C-:B------:R-:W-:Y:S01]  /*4330*/  FFMA.FTZ R75, R75, R19, R28.reuse ;  /* 0x000000134b4b7223 */ /* 0x100fe2000001001c */
[----:B------:R-:W-:Y:S01]  /*4340*/  MOV R21, R93 ;  /* 0x0000005d00157202 */ /* 0x000fe20000000f00 */
[----:B------:R-:W-:Y:S02]  /*4350*/  IMAD R29, R10, c[0x0][0x1dc], R27 ;  /* 0x000077000a1d7a24 */ /* 0x000fe400078e021b */
[----:B------:R-:W-:Y:S02]  /*4360*/  FFMA.FTZ R74, R74, R19, R28 ;  /* 0x000000134a4a7223 */ /* 0x000fe4000001001c */
[----:B------:R-:W-:-:S04]  /*4370*/  IMAD.WIDE.U32 R26, R10, c[0x0][0x1d8], R20 ;  /* 0x000076000a1a7a25 */ /* 0x000fc800078e0014 */
[----:B------:R-:W-:Y:S01]  /*4380*/  FFMA.FTZ R48, R64, R48, -R75 ;  /* 0x0000003040307223 */ /* 0x000fe2000001084b */
[----:B------:R-:W-:Y:S01]  /*4390*/  IADD3 R29, R27, R29, RZ ;  /* 0x0000001d1b1d7210 */ /* 0x000fe20007ffe0ff */
[----:B------:R-:W-:Y:S01]  /*43a0*/  FFMA.FTZ R74, R65, R49, -R74 ;  /* 0x00000031414a7223 */ /* 0x000fe2000001084a */
[----:B------:R-:W-:Y:S01]  /*43b0*/  LEA R20, P2, R26, c[0x0][0x160], 0x2 ;  /* 0x000058001a147a11 */ /* 0x000fe200078410ff */
[-C--:B------:R-:W-:Y:S02]  /*43c0*/  FMUL.FTZ R48, R48, R67.reuse ;  /* 0x0000004330307220 */ /* 0x080fe40000410000 */
[----:B------:R-:W-:Y:S01]  /*43d0*/  FMUL.FTZ R49, R74, R67 ;  /* 0x000000434a317220 */ /* 0x000fe20000410000 */
[----:B------:R-:W-:-:S05]  /*43e0*/  LEA.HI.X R21, R26, c[0x0][0x164], R29, 0x2, P2 ;  /* 0x000059001a157a11 */ /* 0x000fca00010f141d */
[----:B------:R0:W-:Y:S04]  /*43f0*/  STG.E.64 [R20.64], R48 ;  /* 0x0000003014007986 */ /* 0x0001e8000c101b06 */
.L_x_2406:
[----:B------:R-:W-:Y:S05]  /*4400*/  BSYNC B0 ;  /* 0x0000000000007941 */ /* 0x000fea0003800000 */
.L_x_2405:
[----:B------:R-:W-:Y:S02]  /*4410*/  ISETP.GE.U32.AND P2, PT, R13, c[0x0][0x1e0], PT ;  /* 0x000078000d007a0c */ /* 0x000fe40003f46070 */
[----:B------:R-:W-:Y:S02]  /*4420*/  ISETP.GE.U32.AND P3, PT, R15, c[0x0][0x1e0], PT ;  /* 0x000078000f007a0c */ /* 0x000fe40003f66070 */
[----:B------:R-:W-:Y:S02]  /*4430*/  ISETP.GE.U32.AND P6, PT, R16, c[0x0][0x1e0], PT ;  /* 0x0000780010007a0c */ /* 0x000fe40003fc6070 */
[----:B------:R-:W-:Y:S02]  /*4440*/  ISETP.GE.AND.EX P4, PT, R22, c[0x0][0x1e4], PT, P4 ;  /* 0x0000790016007a0c */ /* 0x000fe40003f86340 */
[----:B------:R-:W-:Y:S02]  /*4450*/  ISETP.GE.AND.EX P0, PT, R23, c[0x0][0x1e4], PT, P0 ;  /* 0x0000790017007a0c */ /* 0x000fe40003f06300 */
[----:B------:R-:W-:-:S02]  /*4460*/  ISETP.GE.AND.EX P2, PT, R24, c[0x0][0x1e4], PT, P2 ;  /* 0x0000790018007a0c */ /* 0x000fc40003f46320 */
[----:B------:R-:W-:Y:S02]  /*4470*/  ISETP.GE.AND.EX P3, PT, R25, c[0x0][0x1e4], PT, P3 ;  /* 0x0000790019007a0c */ /* 0x000fe40003f66330 */
[----:B------:R-:W-:Y:S02]  /*4480*/  ISETP.GE.AND.EX P6, PT, R66, c[0x0][0x1e4], PT, P6 ;  /* 0x0000790042007a0c */ /* 0x000fe40003fc6360 */
[C---:B------:R-:W-:Y:S02]  /*4490*/  ISETP.GT.U32.OR P4, PT, R86.reuse, 0x1df, P4 ;  /* 0x000001df5600780c */ /* 0x040fe40002784470 */
[C---:B------:R-:W-:Y:S02]  /*44a0*/  ISETP.GT.U32.OR P0, PT, R86.reuse, 0x1df, P0 ;  /* 0x000001df5600780c */ /* 0x040fe40000704470 */
[C---:B------:R-:W-:Y:S02]  /*44b0*/  ISETP.GT.U32.OR P2, PT, R86.reuse, 0x1df, P2 ;  /* 0x000001df5600780c */ /* 0x040fe40001744470 */
[----:B------:R-:W-:-:S02]  /*44c0*/  ISETP.GT.U32.OR P3, PT, R86, 0x1df, P3 ;  /* 0x000001df5600780c */ /* 0x000fc40001f64470 */
[----:B------:R-:W-:Y:S01]  /*44d0*/  ISETP.GT.U32.OR P6, PT, R86, 0x1df, P6 ;  /* 0x000001df5600780c */ /* 0x000fe200037c4470 */
[----:B------:R-:W-:Y:S06]  /*44e0*/  @!P5 BRA `(.L_x_2407) ;  /* 0x000001200000d947 */ /* 0x000fec0003800000 */
        /* <DEDUP_REMOVED lines=18> */
.L_x_2407:
[----:B------:R-:W-:Y:S01]  /*4610*/  BSSY B0, `(.L_x_2408) ;  /* 0x0000011000007945 */ /* 0x000fe20003800000 */
[----:B------:R-:W-:Y:S05]  /*4620*/  @P4 BRA `(.L_x_2409) ;  /* 0x000000f000004947 */ /* 0x000fea0003800000 */
[----:B0-----:R-:W-:Y:S01]  /*4630*/  MOV R20, R90 ;  /* 0x0000005a00147202 */ /* 0x001fe20000000f00 */
        /* <DEDUP_REMOVED lines=14> */
.L_x_2409:
[----:B------:R-:W-:Y:S05]  /*4720*/  BSYNC B0 ;  /* 0x0000000000007941 */ /* 0x000fea0003800000 */
.L_x_2408:
        /* <DEDUP_REMOVED lines=19> */
.L_x_2410:
[----:B------:R-:W-:Y:S01]  /*4860*/  BSSY B0, `(.L_x_2411) ;  /* 0x0000011000007945 */ /* 0x000fe20003800000 */
[----:B------:R-:W-:Y:S05]  /*4870*/  @P0 BRA `(.L_x_2412) ;  /* 0x000000f000000947 */ /* 0x000fea0003800000 */
[----:B------:R-:W-:Y:S01]  /*4880*/  IMAD R23, R23, c[0x0][0x1d8], RZ ;  /* 0x0000760017177a24 */ /* 0x000fe200078e02ff */
[----:B0-----:R-:W-:Y:S01]  /*4890*/  MOV R20, R90 ;  /* 0x0000005a00147202 */ /* 0x001fe20000000f00 */
        /* <DEDUP_REMOVED lines=13> */
.L_x_2412:
[----:B------:R-:W-:Y:S05]  /*4970*/  BSYNC B0 ;  /* 0x0000000000007941 */ /* 0x000fea0003800000 */
.L_x_2411:
        /* <DEDUP_REMOVED lines=19> */
.L_x_2413:
        /* <DEDUP_REMOVED lines=17> */
.L_x_2415:
[----:B------:R-:W-:Y:S05]  /*4bc0*/  BSYNC B0 ;  /* 0x0000000000007941 */ /* 0x000fea0003800000 */
.L_x_2414:
        /* <DEDUP_REMOVED lines=19> */
.L_x_2416:
[----:B------:R-:W-:Y:S01]  /*4d00*/  BSSY B0, `(.L_x_2417) ;  /* 0x0000011000007945 */ /* 0x000fe20003800000 */
[----:B------:R-:W-:Y:S05]  /*4d10*/  @P3 BRA `(.L_x_2418) ;  /* 0x000000f000003947 */ /* 0x000fea0003800000 */
[----:B------:R-:W-:Y:S01]  /*4d20*/  IMAD R22, R25, c[0x0][0x1d8], RZ ;  /* 0x0000760019167a24 */ /* 0x000fe200078e02ff */
[----:B0-----:R-:W-:Y:S01]  /*4d30*/  MOV R20, R90 ;  /* 0x0000005a00147202 */ /* 0x001fe20000000f00 */
[----:B------:R-:W-:Y:S01]  /*4d40*/  FFMA.FTZ R83, R83, R19, R28 ;  /* 0x0000001353537223 */ /* 0x000fe2000001001c */
[----:B------:R-:W-:Y:S01]  /*4d50*/  MOV R21, R93 ;  /* 0x0000005d00157202 */ /* 0x000fe20000000f00 */
[C---:B------:R-:W-:Y:S02]  /*4d60*/  IMAD R25, R15.reuse, c[0x0][0x1dc], R22 ;  /* 0x000077000f197a24 */ /* 0x040fe400078e0216 */
        /* <DEDUP_REMOVED lines=10> */
.L_x_2418:
[----:B------:R-:W-:Y:S05]  /*4e10*/  BSYNC B0 ;  /* 0x0000000000007941 */ /* 0x000fea0003800000 */
.L_x_2417:
[----:B------:R-:W-:Y:S05]  /*4e20*/  @!P5 BRA `(.L_x_2419) ;  /* 0x000001200000d947 */ /* 0x000fea0003800000 */
[----:B------:R-:W-:Y:S02]  /*4e30*/  FFMA.FTZ R62, R85, R64, R62 ;  /* 0x00000040553e7223 */ /* 0x000fe4000001003e */
[----:B------:R-:W-:Y:S02]  /*4e40*/  FFMA.FTZ R63, R84, R65, R63 ;  /* 0x00000041543f7223 */ /* 0x000fe4000001003f */
[----:B0-----:R-:W-:Y:S02]  /*4e50*/  FMUL.FTZ R20, R62, -1.4426950216293334961 ;  /* 0xbfb8aa3b3e147820 */ /* 0x001fe40000410000 */
        /* <DEDUP_REMOVED lines=15> */
.L_x_2419:
[----:B------:R-:W-:Y:S01]  /*4f50*/  BSSY B0, `(.L_x_2420) ;  /* 0x0000010000007945 */ /* 0x000fe20003800000 */
[----:B------:R-:W-:Y:S05]  /*4f60*/  @P6 BRA `(.L_x_2421) ;  /* 0x000000e000006947 */ /* 0x000fea0003800000 */
[----:B------:R-:W-:Y:S01]  /*4f70*/  MOV R91, R93 ;  /* 0x0000005d005b7202 */ /* 0x000fe20000000f00 */
[----:B0-----:R-:W-:Y:S02]  /*4f80*/  IMAD R21, R66, c[0x0][0x1d8], RZ ;  /* 0x0000760042157a24 */ /* 0x001fe400078e02ff */
[----:B------:R-:W-:Y:S02]  /*4f90*/  FFMA.FTZ R85, R85, R19, R28 ;  /* 0x0000001355557223 */ /* 0x000fe4000001001c */
[----:B------:R-:W-:-:S04]  /*4fa0*/  IMAD.WIDE.U32 R90, R16, c[0x0][0x1d8], R90 ;  /* 0x00007600105a7a25 */ /* 0x000fc800078e005a */
[----:B------:R-:W-:Y:S01]  /*4fb0*/  IMAD R21, R16, c[0x0][0x1dc], R21 ;  /* 0x0000770010157a24 */ /* 0x000fe200078e0215 */
[----:B------:R-:W-:Y:S01]  /*4fc0*/  LEA R20, P0, R90, c[0x0][0x160], 0x2 ;  /* 0x000058005a147a11 */ /* 0x000fe200078010ff */
[----:B------:R-:W-:Y:S02]  /*4fd0*/  FFMA.FTZ R28, R84, R19, R28 ;  /* 0x00000013541c7223 */ /* 0x000fe4000001001c */
[----:B------:R-:W-:Y:S01]  /*4fe0*/  FFMA.FTZ R60, R64, R60, -R85 ;  /* 0x0000003c403c7223 */ /* 0x000fe20000010855 */
[----:B------:R-:W-:Y:S01]  /*4ff0*/  IADD3 R21, R91, R21, RZ ;  /* 0x000000155b157210 */ /* 0x000fe20007ffe0ff */
[----:B------:R-:W-:Y:S02]  /*5000*/  FFMA.FTZ R28, R65, R61, -R28 ;  /* 0x0000003d411c7223 */ /* 0x000fe4000001081c */
[-C--:B------:R-:W-:Y:S01]  /*5010*/  FMUL.FTZ R60, R60, R67.reuse ;  /* 0x000000433c3c7220 */ /* 0x080fe20000410000 */
[----:B------:R-:W-:Y:S01]  /*5020*/  LEA.HI.X R21, R90, c[0x0][0x164], R21, 0x2, P0 ;  /* 0x000059005a157a11 */ /* 0x000fe200000f1415 */
[----:B------:R-:W-:-:S05]  /*5030*/  FMUL.FTZ R61, R28, R67 ;  /* 0x000000431c3d7220 */ /* 0x000fca0000410000 */
[----:B------:R0:W-:Y:S02]  /*5040*/  STG.E.64 [R20.64], R60 ;  /* 0x0000003c14007986 */ /* 0x0001e4000c101b06 */
.L_x_2421:
[----:B------:R-:W-:Y:S05]  /*5050*/  BSYNC B0 ;  /* 0x0000000000007941 */ /* 0x000fea0003800000 */
.L_x_2420:
[----:B------:R-:W-:Y:S02]  /*5060*/  IADD3 R2, R2, c[0x0][0x10], RZ ;  /* 0x0000040002027a10 */ /* 0x000fe40007ffe0ff */
[----:B------:R-:W-:Y:S02]  /*5070*/  IADD3 R5, R5, 0x1, RZ ;  /* 0x0000000105057810 */ /* 0x000fe40007ffe0ff */
[----:B------:R-:W-:-:S13]  /*5080*/  ISETP.GE.AND P0, PT, R2, UR4, PT ;  /* 0x0000000402007c0c */ /* 0x000fda000bf06270 */
[----:B------:R-:W-:Y:S01]  /*5090*/  @P0 CALL.REL.NOINC `(.L_x_2371) ;  /* 0x0000001000000944 */ /* 0x000fe20003c00000 */
[----:B------:R-:W-:Y:S05]  /*50a0*/  BRA `(.L_x_2422) ;  /* 0xffffb25000007947 */ /* 0x000fea000383ffff */
.L_x_2371:
[----:B-1----:R-:W-:Y:S01]  /*50b0*/  ISETP.NE.AND P1, PT, R86, RZ, PT ;  /* 0x000000ff5600720c */ /* 0x002fe20003f25270 */
[----:B------:R-:W-:Y:S01]  /*50c0*/  HFMA2.MMA R25, -RZ, RZ, 0, 2.384185791015625e-07 ;  /* 0x00000004ff197435 */ /* 0x000fe200000001ff */
[----:B------:R-:W-:Y:S01]  /*50d0*/  MOV R6, c[0x0][0xc] ;  /* 0x0000030000067a02 */ /* 0x000fe20000000f00 */
        /* <DEDUP_REMOVED lines=15> */
.L_x_2424:
[----:B------:R-:W-:Y:S05]  /*51d0*/  BSYNC B0 ;  /* 0x0000000000007941 */ /* 0x000fea0003800000 */
.L_x_2423:
[----:B------:R-:W2:Y:S01]  /*51e0*/  S2UR UR4, SR_CTAID.X ;  /* 0x00000000000479c3 */ /* 0x000ea20000002500 */
[----:B-1----:R-:W-:Y:S02]  /*51f0*/  IADD3 R5, R6, -0x1, RZ ;  /* 0xffffffff06057810 */ /* 0x002fe40007ffe0ff */
[----:B------:R-:W-:-:S05]  /*5200*/  IADD3 R0, R4, -0x1, RZ ;  /* 0xffffffff04007810 */ /* 0x000fca0007ffe0ff */
[----:B------:R-:W1:Y:S01]  /*5210*/  S2UR UR5, SR_CTAID.Y ;  /* 0x00000000000579c3 */ /* 0x000e620000002600 */
[----:B--2---:R-:W-:-:S04]  /*5220*/  ISETP.NE.AND P0, PT, R5, UR4, PT ;  /* 0x0000000405007c0c */ /* 0x004fc8000bf05270 */
[----:B-1----:R-:W-:-:S13]  /*5230*/  ISETP.NE.OR P0, PT, R0, UR5, P0 ;  /* 0x0000000500007c0c */ /* 0x002fda0008705670 */
[----:B------:R-:W-:Y:S05]  /*5240*/  @P0 EXIT ;  /* 0x000000000000094d */ /* 0x000fea0003800000 */
[----:B------:R-:W-:Y:S05]  /*5250*/  @P1 BRA `(.L_x_2425) ;  /* 0x0000008000001947 */ /* 0x000fea0003800000 */
[----:B------:R-:W-:-:S05]  /*5260*/  IMAD R0, R6, c[0x0][0x10], RZ ;  /* 0x0000040006007a24 */ /* 0x000fca00078e02ff */
[----:B------:R-:W-:-:S13]  /*5270*/  ISETP.NE.AND P0, PT, R0, -0x1, PT ;  /* 0xffffffff0000780c */ /* 0x000fda0003f05270 */
[----:B------:R-:W-:Y:S05]  /*5280*/  @!P0 BRA `(.L_x_2425) ;  /* 0x0000005000008947 */ /* 0x000fea0003800000 */
.L_x_2426:
[----:B------:R-:W2:Y:S01]  /*5290*/  LDG.E.STRONG.GPU R5, [R2.64] ;  /* 0x0000000602057981 */ /* 0x000ea2000c1ef900 */
[----:B------:R-:W-:Y:S01]  /*52a0*/  YIELD ;  /* 0x0000000000007946 */ /* 0x000fe20003800000 */
[----:B--2---:R-:W-:Y:S01]  /*52b0*/  ISETP.NE.AND P0, PT, R5, R0, PT ;  /* 0x000000000500720c */ /* 0x004fe20003f05270 */
[----:B------:R-:W-:-:S12]  /*52c0*/  CCTL.IVALL ;  /* 0x00000000ff00798f */ /* 0x000fd80002000000 */
[----:B------:R-:W-:Y:S05]  /*52d0*/  @P0 BRA `(.L_x_2426) ;  /* 0xffffffb000000947 */ /* 0x000fea000383ffff */
.L_x_2425:
[----:B------:R-:W-:Y:S02]  /*52e0*/  WARPSYNC 0xffffffff ;  /* 0xffffffff00007948 */ /* 0x000fe40003800000 */
[----:B------:R-:W-:Y:S01]  /*52f0*/  MOV R19, c[0x0][0x1dc] ;  /* 0x0000770000137a02 */ /* 0x000fe20000000f00 */
[----:B------:R-:W-:Y:S03]  /*5300*/  BAR.SYNC.DEFER_BLOCKING 0x0 ;  /* 0x0000000000007b1d */ /* 0x000fe60000010000 */
[----:B------:R-:W-:-:S04]  /*5310*/  LEA.HI R0, P0, R19, c[0x0][0x1d8], RZ, 0x1 ;  /* 0x0000760013007a11 */ /* 0x000fc800078108ff */
[----:B------:R-:W-:-:S04]  /*5320*/  IADD3.X R3, RZ, c[0x0][0x1dc], RZ, P0, !PT ;  /* 0x00007700ff037a10 */ /* 0x000fc800007fe4ff */
[--C-:B0-----:R-:W-:Y:S02]  /*5330*/  SHF.R.S64 R27, R0, 0x1, R3.reuse ;  /* 0x00000001001b7819 */ /* 0x101fe40000001003 */
        /* <DEDUP_REMOVED lines=19> */
.L_x_2427:
        /* <DEDUP_REMOVED lines=23> */
.L_x_2428:
        /* <DEDUP_REMOVED lines=10> */
.L_x_5639:


//--------------------- .text._Z35group_norm_nhwc_bwd_one_pass_kernelI11Fp32IOFp32WLi128ELi120ELi480EEv26Group_norm_nhwc_bwd_params --------------------------
	.section	.text._Z35group_norm_nhwc_bwd_one_pass_kernelI11Fp32IOFp32WLi128ELi120ELi480EEv26Group_norm_nhwc_bwd_params,"ax",@progbits
	.sectioninfo	@"SHI_REGISTERS=128"
	.align	128
        .global         _Z35group_norm_nhwc_bwd_one_pass_kernelI11Fp32IOFp32WLi128ELi120ELi480EEv26Group_norm_nhwc_bwd_params
        .type           _Z35group_norm_nhwc_bwd_one_pass_kernelI11Fp32IOFp32WLi128ELi120ELi480EEv26Group_norm_nhwc_bwd_params,@function
        .size           _Z35group_norm_nhwc_bwd_one_pass_kernelI11Fp32IOFp32WLi128ELi120ELi480EEv26Group_norm_nhwc_bwd_params,(.L_x_5640 - _Z35group_norm_nhwc_bwd_one_pass_kernelI11Fp32IOFp32WLi128ELi120ELi480EEv26Group_norm_nhwc_bwd_params)
        .other          _Z35group_norm_nhwc_bwd_one_pass_kernelI11Fp32IOFp32WLi128ELi120ELi480EEv26Group_norm_nhwc_bwd_params,@"STO_CUDA_ENTRY STV_DEFAULT"
_Z35group_norm_nhwc_bwd_one_pass_kernelI11Fp32IOFp32WLi128ELi120ELi480EEv26Group_norm_nhwc_bwd_params:
.text._Z35group_norm_nhwc_bwd_one_pass_kernelI11Fp32IOFp32WLi128ELi120ELi480EEv26Group_norm_nhwc_bwd_params:
        /* <DEDUP_REMOVED lines=10> */
[C---:B-12---:R-:W-:Y:S01]  /*00a0*/  IMAD.WIDE.U32 R2, R4.reuse, -0x77777777, RZ ;  /* 0x8888888904027825 */ /* 0x046fe200078e00ff */
[----:B------:R-:W-:Y:S01]  /*00b0*/  ISETP.GE.U32.AND P1, PT, R4, 0x1e0, PT ;  /* 0x000001e00400780c */ /* 0x000fe20003f26070 */
[----:B------:R-:W-:Y:S01]  /*00c0*/  UMOV UR7, 0x3 ;  /* 0x0000000300077882 */ /* 0x000fe20000000000 */
[----:B------:R-:W-:Y:S01]  /*00d0*/  LOP3.LUT R0, R0, 0xffffff7f, RZ, 0xc0, !PT ;  /* 0xffffff7f00007812 */ /* 0x000fe200078ec0ff */
[----:B------:R-:W-:Y:S01]  /*00e0*/  ULDC.64 UR8, c[0x0][0x1d8] ;  /* 0x0000760000087ab9 */ /* 0x000fe20000000a00 */
[----:B------:R-:W-:Y:S01]  /*00f0*/  SHF.R.U32.HI R2, RZ, 0x5, R3 ;  /* 0x00000005ff027819 */ /* 0x000fe20000011603 */
[----:B------:R-:W0:Y:S01]  /*0100*/  S2R R125, SR_LANEID ;  /* 0x00000000007d7919 */ /* 0x000e220000000000 */
[----:B------:R-:W-:Y:S01]  /*0110*/  ULEA.HI UR11, UP0, UR9, UR8, URZ, 0x1 ;  /* 0x00000008090b7291 */ /* 0x000fe2000f81083f */
[----:B------:R-:W-:Y:S01]  /*0120*/  SHF.R.S32.HI R7, RZ, 0x1f, R4 ;  /* 0x0000001fff077819 */ /* 0x000fe20000011404 */
[----:B------:R-:W-:Y:S01]  /*0130*/  UIMAD.WIDE.U32 UR4, UR7, UR8, URZ ;  /* 0x00000008070472a5 */ /* 0x000fe2000f8e003f */
[----:B------:R-:W-:Y:S01]  /*0140*/  IMAD R3, R5, c[0x0][0x1fc], R2 ;  /* 0x00007f0005037a24 */ /* 0x000fe200078e0202 */
[----:B------:R-:W-:Y:S01]  /*0150*/  UIMAD UR8, UR7, UR9, URZ ;  /* 0x00000009070872a4 */ /* 0x000fe2000f8e023f */
[----:B------:R-:W-:Y:S01]  /*0160*/  IMAD R91, R2, -0x3c, R4 ;  /* 0xffffffc4025b7824 */ /* 0x000fe200078e0204 */
[----:B------:R-:W-:Y:S01]  /*0170*/  ULDC UR10, c[0x0][0xc] ;  /* 0x00000300000a7ab9 */ /* 0x000fe20000000800 */
[----:B------:R-:W-:Y:S01]  /*0180*/  LEA.HI R7, R7, R4, RZ, 0x5 ;  /* 0x0000000407077211 */ /* 0x000fe200078f28ff */
[----:B------:R-:W-:Y:S01]  /*0190*/  ULOP3.LUT UR7, UR7, UR10, URZ, 0xc0, !UPT ;  /* 0x0000000a07077292 */ /* 0x000fe2000f8ec03f */
[C---:B------:R-:W-:Y:S01]  /*01a0*/  ISETP.LT.U32.AND P0, PT, R3.reuse, c[0x0][0x1e0], PT ;  /* 0x0000780003007a0c */ /* 0x040fe20003f01070 */
[----:B------:R-:W-:Y:S01]  /*01b0*/  UIADD3 UR8, UR5, UR8, URZ ;  /* 0x0000000805087290 */ /* 0x000fe2000fffe03f */
[----:B------:R-:W-:Y:S01]  /*01c0*/  SHF.R.S32.HI R124, RZ, 0x1f, R3 ;  /* 0x0000001fff7c7819 */ /* 0x000fe20000011403 */
[----:B------:R-:W-:Y:S01]  /*01d0*/  UIADD3.X UR9, URZ, UR9, URZ, UP0, !UPT ;  /* 0x000000093f097290 */ /* 0x000fe200087fe43f */
[C---:B------:R-:W-:Y:S01]  /*01e0*/  IADD3 R108, R3.reuse, 0x8, RZ ;  /* 0x00000008036c7810 */ /* 0x040fe20007ffe0ff */
[----:B------:R-:W-:Y:S01]  /*01f0*/  UIADD3 UR5, -UR7, UR10, URZ ;  /* 0x0000000a07057290 */ /* 0x000fe2000fffe13f */
[----:B------:R-:W-:Y:S01]  /*0200*/  ISETP.LT.AND.EX P0, PT, R124, c[0x0][0x1e4], !P1, P0 ;  /* 0x000079007c007a0c */ /* 0x000fe20004f01300 */
[----:B------:R-:W-:Y:S01]  /*0210*/  ULEA.HI UR10, UP0, UR8, UR4, URZ, 0x1 ;  /* 0x00000004080a7291 */ /* 0x000fe2000f81083f */
[----:B------:R-:W-:Y:S01]  /*0220*/  ISETP.LT.U32.AND P5, PT, R108, c[0x0][0x1e0], PT ;  /* 0x000078006c007a0c */ /* 0x000fe20003fa1070 */
[----:B------:R-:W-:Y:S01]  /*0230*/  HFMA2.MMA R90, -RZ, RZ, 0, 0 ;  /* 0x00000000ff5a7435 */ /* 0x000fe200000001ff */
[----:B------:R-:W-:Y:S01]  /*0240*/  SHF.R.S32.HI R119, RZ, 0x1f, R108 ;  /* 0x0000001fff777819 */ /* 0x000fe2000001146c */
[----:B------:R-:W-:Y:S01]  /*0250*/  UIADD3.X UR8, URZ, UR8, URZ, UP0, !UPT ;  /* 0x000000083f087290 */ /* 0x000fe200087fe43f */
[----:B------:R-:W-:Y:S01]  /*0260*/  IADD3 R107, R3, 0x10, RZ ;  /* 0x00000010036b7810 */ /* 0x000fe20007ffe0ff */
[----:B------:R-:W-:Y:S01]  /*0270*/  USHF.R.S64 UR11, UR11, 0x1, UR9 ;  /* 0x000000010b0b7899 */ /* 0x000fe20008001009 */
[----:B------:R-:W-:Y:S01]  /*0280*/  ISETP.LT.AND.EX P6, PT, R119, c[0x0][0x1e4], !P1, P5 ;  /* 0x0000790077007a0c */ /* 0x000fe20004fc1350 */
[----:B------:R-:W-:Y:S01]  /*0290*/  USHF.R.S64 UR10, UR10, 0x1, UR8 ;  /* 0x000000010a0a7899 */ /* 0x000fe20008001008 */
[----:B------:R-:W-:Y:S01]  /*02a0*/  ISETP.LT.U32.AND P4, PT, R107, c[0x0][0x1e0], PT ;  /* 0x000078006b007a0c */ /* 0x000fe20003f81070 */
[----:B------:R-:W-:Y:S01]  /*02b0*/  IMAD R2, R5, c[0x0][0x10], R6 ;  /* 0x0000040005027a24 */ /* 0x000fe200078e0206 */
[----:B------:R-:W-:Y:S01]  /*02c0*/  SHF.R.S32.HI R118, RZ, 0x1f, R107 ;  /* 0x0000001fff767819 */ /* 0x000fe2000001146b */
[----:B------:R-:W-:Y:S01]  /*02d0*/  USHF.R.S32.HI UR9, URZ, 0x1, UR9 ;  /* 0x000000013f097899 */ /* 0x000fe20008011409 */
[----:B------:R-:W-:Y:S01]  /*02e0*/  @P0 LOP3.LUT R0, R0, 0x80, RZ, 0xfc, !PT ;  /* 0x0000008000000812 */ /* 0x000fe200078efcff */
[----:B------:R-:W-:Y:S01]  /*02f0*/  USHF.R.S32.HI UR8, URZ, 0x1, UR8 ;  /* 0x000000013f087899 */ /* 0x000fe20008011408 */
[----:B------:R-:W-:Y:S01]  /*0300*/  IADD3 R106, R3, 0x18, RZ ;  /* 0x00000018036a7810 */ /* 0x000fe20007ffe0ff */
[----:B------:R-:W-:Y:S01]  /*0310*/  USHF.L.U64.HI UR9, UR11, 0x2, UR9 ;  /* 0x000000020b097899 */ /* 0x000fe20008010209 */
[----:B------:R-:W-:Y:S01]  /*0320*/  ISETP.LT.AND.EX P5, PT, R118, c[0x0][0x1e4], !P1, P4 ;  /* 0x0000790076007a0c */ /* 0x000fe20004fa1340 */
[----:B------:R-:W-:Y:S01]  /*0330*/  USHF.L.U64.HI UR8, UR10, 0x2, UR8 ;  /* 0x000000020a087899 */ /* 0x000fe20008010208 */
[----:B------:R-:W-:Y:S01]  /*0340*/  LOP3.LUT R0, R0, 0xffffffbf, RZ, 0xc0, !PT ;  /* 0xffffffbf00007812 */ /* 0x000fe200078ec0ff */
[----:B------:R-:W-:Y:S01]  /*0350*/  ULDC.U8 UR16, c[0x0][0x1f4] ;  /* 0x00007d0000107ab9 */ /* 0x000fe20000000000 */
        /* <DEDUP_REMOVED lines=25> */
[C---:B------:R-:W-:Y:S02]  /*04f0*/  IADD3 R100, R3.reuse, 0x40, RZ ;  /* 0x0000004003647810 */ /* 0x040fe40007ffe0ff */
[C---:B------:R-:W-:Y:S02]  /*0500*/  IADD3 R99, R3.reuse, 0x48, RZ ;  /* 0x0000004803637810 */ /* 0x040fe40007ffe0ff */
[C---:B------:R-:W-:Y:S02]  /*0510*/  IADD3 R98, R3.reuse, 0x50, RZ ;  /* 0x0000005003627810 */ /* 0x040fe40007ffe0ff */
[----:B------:R-:W-:Y:S02]  /*0520*/  LOP3.LUT R0, R0, 0xfffffffd, RZ, 0xc0, !PT ;  /* 0xfffffffd00007812 */ /* 0x000fe400078ec0ff */
[----:B------:R-:W-:Y:S02]  /*0530*/  IADD3 R97, R3, 0x58, RZ ;  /* 0x0000005803617810 */ /* 0x000fe40007ffe0ff */
[----:B------:R-:W-:-:S02]  /*0540*/  SHF.R.S32.HI R113, RZ, 0x1f, R101 ;  /* 0x0000001fff717819 */ /* 0x000fc40000011465 */
[----:B------:R-:W-:Y:S02]  /*0550*/  SHF.R.S32.HI R112, RZ, 0x1f, R100 ;  /* 0x0000001fff707819 */ /* 0x000fe40000011464 */
[----:B------:R-:W-:Y:S02]  /*0560*/  SHF.R.S32.HI R111, RZ, 0x1f, R99 ;  /* 0x0000001fff6f7819 */ /* 0x000fe40000011463 */
[----:B------:R-:W-:Y:S02]  /*0570*/  SHF.R.S32.HI R110, RZ, 0x1f, R98 ;  /* 0x0000001fff6e7819 */ /* 0x000fe40000011462 */
[----:B------:R-:W-:Y:S02]  /*0580*/  ISETP.LT.U32.AND P5, PT, R101, c[0x0][0x1e0], PT ;  /* 0x0000780065007a0c */ /* 0x000fe40003fa1070 */
[----:B------:R-:W-:Y:S02]  /*0590*/  @P0 LOP3.LUT R0, R0, 0x2, RZ, 0xfc, !PT ;  /* 0x0000000200000812 */ /* 0x000fe400078efcff */
[----:B------:R-:W-:-:S02]  /*05a0*/  ISETP.LT.U32.AND P4, PT, R100, c[0x0][0x1e0], PT ;  /* 0x0000780064007a0c */ /* 0x000fc40003f81070 */
[----:B------:R-:W-:Y:S02]  /*05b0*/  ISETP.LT.U32.AND P3, PT, R99, c[0x0][0x1e0], PT ;  /* 0x0000780063007a0c */ /* 0x000fe40003f61070 */
[----:B------:R-:W-:Y:S02]  /*05c0*/  ISETP.LT.U32.AND P2, PT, R98, c[0x0][0x1e0], PT ;  /* 0x0000780062007a0c */ /* 0x000fe40003f41070 */
[----:B------:R-:W-:Y:S02]  /*05d0*/  SHF.R.S32.HI R109, RZ, 0x1f, R97 ;  /* 0x0000001fff6d7819 */ /* 0x000fe40000011461 */
[----:B------:R-:W-:Y:S02]  /*05e0*/  ISETP.LT.U32.AND P0, PT, R97, c[0x0][0x1e0], PT ;  /* 0x0000780061007a0c */ /* 0x000fe40003f01070 */
[C---:B------:R-:W-:Y:S02]  /*05f0*/  IADD3 R96, R3.reuse, 0x60, RZ ;  /* 0x0000006003607810 */ /* 0x040fe40007ffe0ff */
[----:B------:R-:W-:-:S02]  /*0600*/  IADD3 R95, R3, 0x68, RZ ;  /* 0x00000068035f7810 */ /* 0x000fc40007ffe0ff */
[C---:B------:R-:W-:Y:S02]  /*0610*/  IADD3 R94, R3.reuse, 0x70, RZ ;  /* 0x00000070035e7810 */ /* 0x040fe40007ffe0ff */
[----:B------:R-:W-:Y:S02]  /*0620*/  IADD3 R93, R3, 0x78, RZ ;  /* 0x00000078035d7810 */ /* 0x000fe40007ffe0ff */
[----:B------:R-:W-:Y:S02]  /*0630*/  ISETP.LT.AND.EX P5, PT, R113, c[0x0][0x1e4], !P1, P5 ;  /* 0x0000790071007a0c */ /* 0x000fe40004fa1350 */
[----:B------:R-:W-:Y:S02]  /*0640*/  ISETP.LT.AND.EX P4, PT, R112, c[0x0][0x1e4], !P1, P4 ;  /* 0x0000790070007a0c */ /* 0x000fe40004f81340 */
[----:B------:R-:W-:Y:S02]  /*0650*/  ISETP.LT.AND.EX P3, PT, R111, c[0x0][0x1e4], !P1, P3 ;  /* 0x000079006f007a0c */ /* 0x000fe40004f61330 */
[----:B------:R-:W-:-:S02]  /*0660*/  ISETP.LT.AND.EX P2, PT, R110, c[0x0][0x1e4], !P1, P2 ;  /* 0x000079006e007a0c */ /* 0x000fc40004f41320 */
[----:B------:R-:W-:Y:S02]  /*0670*/  ISETP.LT.AND.EX P1, PT, R109, c[0x0][0x1e4], !P1, P0 ;  /* 0x000079006d007a0c */ /* 0x000fe40004f21300 */
[----:B------:R-:W-:Y:S02]  /*0680*/  MOV R2, R6 ;  /* 0x0000000600027202 */ /* 0x000fe40000000f00 */
[----:B------:R-:W-:Y:S02]  /*0690*/  SHF.R.S32.HI R92, RZ, 0x5, R7 ;  /* 0x00000005ff5c7819 */ /* 0x000fe40000011407 */
[----:B------:R-:W-:Y:S02]  /*06a0*/  SHF.L.U32 R91, R91, 0x1, RZ ;  /* 0x000000015b5b7819 */ /* 0x000fe400000006ff */
[----:B------:R-:W-:Y:S02]  /*06b0*/  SHF.R.S32.HI R123, RZ, 0x1f, R96 ;  /* 0x0000001fff7b7819 */ /* 0x000fe40000011460 */
[----:B------:R-:W-:-:S02]  /*06c0*/  SHF.R.S32.HI R122, RZ, 0x1f, R95 ;  /* 0x0000001fff7a7819 */ /* 0x000fc4000001145f */
[----:B------:R-:W-:Y:S02]  /*06d0*/  SHF.R.S32.HI R121, RZ, 0x1f, R94 ;  /* 0x0000001fff797819 */ /* 0x000fe4000001145e */
[----:B0-----:R-:W-:Y:S02]  /*06e0*/  SHF.R.S32.HI R120, RZ, 0x1f, R93 ;  /* 0x0000001fff787819 */ /* 0x001fe4000001145d */
.L_x_2512:
[----:B0-----:R-:W-:Y:S02]  /*06f0*/  MOV R9, 0x8 ;  /* 0x0000000800097802 */ /* 0x001fe40000000f00 */
[----:B------:R-:W-:Y:S02]  /*0700*/  P2R R16, PR, RZ, 0x8 ;  /* 0x00000008ff107803 */ /* 0x000fe40000000000 */
[----:B------:R-:W-:Y:S01]  /*0710*/  IABS R12, c[0x0][0x1f0] ;  /* 0x00007c00000c7a13 */ /* 0x000fe20000000000 */
[----:B------:R-:W-:Y:S01]  /*0720*/  IMAD.WIDE R8, R2, R9, c[0x0][0x198] ;  /* 0x0000660002087625 */ /* 0x000fe200078e0209 */
[----:B------:R-:W-:Y:S01]  /*0730*/  UMOV UR14, 0x3f800000 ;  /* 0x3f800000000e7882 */ /* 0x000fe20000000000 */
[----:B------:R-:W-:Y:S01]  /*0740*/  CS2R R50, SRZ ;  /* 0x0000000000327805 */ /* 0x000fe2000001ff00 */
[----:B------:R-:W-:Y:S01]  /*0750*/  CS2R R58, SRZ ;  /* 0x00000000003a7805 */ /* 0x000fe2000001ff00 */
[----:B------:R-:W-:Y:S01]  /*0760*/  CS2R R48, SRZ ;  /* 0x0000000000307805 */ /* 0x000fe2000001ff00 */
[----:B------:R-:W-:Y:S01]  /*0770*/  CS2R R56, SRZ ;  /* 0x0000000000387805 */ /* 0x000fe2000001ff00 */
[----:B------:R-:W2:Y:S01]  /*0780*/  LDG.E.64 R8, [R8.64] ;  /* 0x0000000c08087981 */ /* 0x000ea2000c1e1b00 */
[----:B------:R-:W0:Y:S01]  /*0790*/  I2F.RP R7, R12 ;  /* 0x0000000c00077306 */ /* 0x000e220000209400 */
[----:B------:R-:W-:Y:S01]  /*07a0*/  CS2R R46, SRZ ;  /* 0x00000000002e7805 */ /* 0x000fe2000001ff00 */
[----:B------:R-:W-:Y:S01]  /*07b0*/  CS2R R54, SRZ ;  /* 0x0000000000367805 */ /* 0x000fe2000001ff00 */
[----:B------:R-:W-:-:S02]  /*07c0*/  LOP3.LUT P3, RZ, R0, 0x80, RZ, 0xc0, !PT ;  /* 0x0000008000ff7812 */ /* 0x000fc4000786c0ff */
[----:B------:R-:W-:Y:S01]  /*07d0*/  P2R R15, PR, RZ, 0x4 ;  /* 0x00000004ff0f7803 */ /* 0x000fe20000000000 */
[----:B------:R-:W-:Y:S01]  /*07e0*/  CS2R R44, SRZ ;  /* 0x00000000002c7805 */ /* 0x000fe2000001ff00 */
[C---:B------:R-:W-:Y:S02]  /*07f0*/  LOP3.LUT P2, RZ, R0.reuse, 0x40, RZ, 0xc0, !PT ;  /* 0x0000004000ff7812 */ /* 0x040fe4000784c0ff */
[----:B------:R-:W-:Y:S01]  /*0800*/  P2R R14, PR, RZ, 0x2 ;  /* 0x00000002ff0e7803 */ /* 0x000fe20000000000 */
[----:B------:R-:W-:Y:S01]  /*0810*/  CS2R R52, SRZ ;  /* 0x0000000000347805 */ /* 0x000fe2000001ff00 */
[----:B------:R-:W-:Y:S01]  /*0820*/  LOP3.LUT P1, RZ, R0, 0x20, RZ, 0xc0, !PT ;  /* 0x0000002000ff7812 */ /* 0x000fe2000782c0ff */
[----:B0-----:R-:W0:Y:S01]  /*0830*/  MUFU.RCP R7, R7 ;  /* 0x0000000700077308 */ /* 0x001e220000001000 */
[----:B-12---:R-:W1:Y:S02]  /*0840*/  R2UR UR4, R8 ;  /* 0x00000000080473c2 */ /* 0x006e6400000e0000 */
[----:B-1----:R-:W-:-:S05]  /*0850*/  MOV R10, UR4 ;  /* 0x00000004000a7c02 */ /* 0x002fca0008000f00 */
[----:B------:R-:W-:-:S05]  /*0860*/  FFMA.FTZ R10, -R10, UR4, R9 ;  /* 0x000000040a0a7c23 */ /* 0x000fca0008010109 */
[----:B------:R-:W-:Y:S02]  /*0870*/  FSETP.GTU.FTZ.AND P0, PT, R10, RZ, PT ;  /* 0x000000ff0a00720b */ /* 0x000fe40003f1c000 */
[----:B0-----:R-:W-:-:S04]  /*0880*/  IADD3 R8, R7, 0xffffffe, RZ ;  /* 0x0ffffffe07087810 */ /* 0x001fc80007ffe0ff */
[----:B------:R0:W1:Y:S07]  /*0890*/  F2I.FTZ.U32.TRUNC.NTZ R9, R8 ;  /* 0x0000000800097305 */ /* 0x00006e000021f000 */
[----:B------:R-:W-:Y:S01]  /*08a0*/  VOTEU.ANY UP0, P0 ;  /* 0x00000000003f7886 */ /* 0x000fe20000000100 */
[----:B------:R-:W-:Y:S02]  /*08b0*/  PLOP3.LUT P0, PT, PT, PT, UP0, 0x80, 0x0 ;  /* 0x000000000000781c */ /* 0x000fe40003f0f008 */
[----:B0-----:R-:W-:-:S02]  /*08c0*/  MOV R8, RZ ;  /* 0x000000ff00087202 */ /* 0x001fc40000000f00 */
[----:B-1----:R-:W-:-:S09]  /*08d0*/  IADD3 R11, RZ, -R9, RZ ;  /* 0x80000009ff0b7210 */ /* 0x002fd20007ffe0ff */
[----:B------:R-:W-:Y:S01]  /*08e0*/  @P0 FADD.FTZ R10, R10, c[0x0][0x1a0] ;  /* 0x000068000a0a0621 */ /* 0x000fe20000010000 */
[----:B------:R-:W-:Y:S01]  /*08f0*/  PLOP3.LUT P0, PT, PT, PT, UP0, 0x80, 0x0 ;  /* 0x000000000000781c */ /* 0x000fe20003f0f008 */
[----:B------:R-:W-:-:S04]  /*0900*/  IMAD R11, R11, R12, RZ ;  /* 0x0000000c0b0b7224 */ /* 0x000fc800078e02ff */
[----:B------:R-:W-:-:S08]  /*0910*/  IMAD.HI.U32 R9, R9, R11, R8 ;  /* 0x0000000b09097227 */ /* 0x000fd000078e0008 */
[----:B------:R0:W1:Y:S01]  /*0920*/  @P0 MUFU.RSQ R13, R10 ;  /* 0x0000000a000d0308 */ /* 0x0000620000001400 */
[----:B------:R-:W-:Y:S02]  /*0930*/  PLOP3.LUT P0, PT, PT, PT, UP0, 0x80, 0x0 ;  /* 0x000000000000781c */ /* 0x000fe40003f0f008 */
[----:B0-----:R-:W-:-:S05]  /*0940*/  IABS R10, R2 ;  /* 0x00000002000a7213 */ /* 0x001fca0000000000 */
[----:B------:R-:W-:-:S05]  /*0950*/  IMAD.HI.U32 R9, R9, R10, RZ ;  /* 0x0000000a09097227 */ /* 0x000fca00078e00ff */
[----:B------:R-:W-:Y:S01]  /*0960*/  IADD3 R7, -R9, RZ, RZ ;  /* 0x000000ff09077210 */ /* 0x000fe20007ffe1ff */
[----:B-1----:R0:W1:Y:S04]  /*0970*/  @P0 R2UR UR14, R13 ;  /* 0x000000000d0e03c2 */ /* 0x00206800000e0000 */
[----:B------:R-:W-:-:S05]  /*0980*/  IMAD R7, R12, R7, R10 ;  /* 0x000000070c077224 */ /* 0x000fca00078e020a */
[----:B------:R-:W-:-:S13]  /*0990*/  ISETP.GT.U32.AND P0, PT, R12, R7, PT ;  /* 0x000000070c00720c */ /* 0x000fda0003f04070 */
[-C--:B------:R-:W-:Y:S02]  /*09a0*/  @!P0 IADD3 R7, R7, -R12.reuse, RZ ;  /* 0x8000000c07078210 */ /* 0x080fe40007ffe0ff */
[----:B------:R-:W-:Y:S02]  /*09b0*/  @!P0 IADD3 R9, R9, 0x1, RZ ;  /* 0x0000000109098810 */ /* 0x000fe40007ffe0ff */
[----:B------:R-:W-:Y:S02]  /*09c0*/  IADD3 R8, R7, -R12, RZ ;  /* 0x8000000c07087210 */ /* 0x000fe40007ffe0ff */
[----:B------:R-:W-:-:S04]  /*09d0*/  ISETP.GT.U32.AND P0, PT, R12, R7, PT ;  /* 0x000000070c00720c */ /* 0x000fc80003f04070 */
[----:B------:R-:W-:Y:S02]  /*09e0*/  SEL R8, R8, R7, !P0 ;  /* 0x0000000708087207 */ /* 0x000fe40004000000 */
[----:B------:R-:W-:Y:S02]  /*09f0*/  ISETP.GE.U32.AND P0, PT, R7, R12, PT ;  /* 0x0000000c0700720c */ /* 0x000fe40003f06070 */
[----:B------:R-:W-:-:S11]  /*0a00*/  LOP3.LUT R7, R2, c[0x0][0x1f0], RZ, 0x3c, !PT ;  /* 0x00007c0002077a12 */ /* 0x000fd600078e3cff */
        /* <DEDUP_REMOVED lines=8> */
[----:B------:R-:W-:-:S03]  /*0a90*/  SEL R11, R7, R9, !P0 ;  /* 0x00000009070b7207 */ /* 0x000fc60004000000 */
[----:B------:R-:W-:-:S05]  /*0aa0*/  IMAD R7, R89, 0x78, RZ ;  /* 0x0000007859077824 */ /* 0x000fca00078e02ff */
[----:B------:R-:W-:Y:S02]  /*0ab0*/  SHF.R.S32.HI R8, RZ, 0x1f, R7 ;  /* 0x0000001fff087819 */ /* 0x000fe40000011407 */
[----:B------:R-:W-:-:S04]  /*0ac0*/  IADD3 R62, P0, R91, R7, RZ ;  /* 0x000000075b3e7210 */ /* 0x000fc80007f1e0ff */
[----:B------:R-:W-:Y:S01]  /*0ad0*/  LEA.HI.X.SX32 R63, R91, R8, 0x1, P0 ;  /* 0x000000085b3f7211 */ /* 0x000fe200000f0eff */
[----:B------:R-:W-:-:S05]  /*0ae0*/  IMAD.WIDE.U32 R8, R4, -0x77777777, RZ ;  /* 0x8888888904087825 */ /* 0x000fca00078e00ff */
[----:B------:R-:W-:-:S05]  /*0af0*/  SHF.R.U32.HI R8, RZ, 0x5, R9 ;  /* 0x00000005ff087819 */ /* 0x000fca0000011609 */
[----:B------:R-:W-:-:S05]  /*0b00*/  IMAD R17, R5, c[0x0][0x1fc], R8 ;  /* 0x00007f0005117a24 */ /* 0x000fca00078e0208 */
[----:B------:R-:W-:-:S04]  /*0b10*/  IADD3 R8, R17, 0x60, RZ ;  /* 0x0000006011087810 */ /* 0x000fc80007ffe0ff */
[----:B------:R-:W-:Y:S02]  /*0b20*/  SHF.R.S32.HI R9, RZ, 0x1f, R8 ;  /* 0x0000001fff097819 */ /* 0x000fe40000011408 */
[----:B------:R-:W-:-:S04]  /*0b30*/  ISETP.GE.U32.AND P0, PT, R8, c[0x0][0x1e0], PT ;  /* 0x0000780008007a0c */ /* 0x000fc80003f06070 */
[----:B------:R-:W-:Y:S02]  /*0b40*/  ISETP.GE.AND.EX P0, PT, R9, c[0x0][0x1e4], PT, P0 ;  /* 0x0000790009007a0c */ /* 0x000fe40003f06300 */
[----:B------:R-:W-:Y:S02]  /*0b50*/  SHF.R.S32.HI R8, RZ, 0x1f, R11 ;  /* 0x0000001fff087819 */ /* 0x000fe4000001140b */
[----:B------:R-:W-:-:S03]  /*0b60*/  ISETP.LT.U32.AND P0, PT, R4, 0x1e0, !P0 ;  /* 0x000001e00400780c */ /* 0x000fc60004701070 */
[----:B------:R-:W-:Y:S02]  /*0b70*/  IMAD R8, R8, c[0x0][0x1e8], RZ ;  /* 0x00007a0008087a24 */ /* 0x000fe400078e02ff */
[----:B------:R-:W-:-:S04]  /*0b80*/  IMAD.WIDE.U32 R62, R11, c[0x0][0x1e8], R62 ;  /* 0x00007a000b3e7a25 */ /* 0x000fc800078e003e */
[----:B------:R-:W-:-:S04]  /*0b90*/  IMAD R61, R11, c[0x0][0x1ec], R8 ;  /* 0x00007b000b3d7a24 */ /* 0x000fc800078e0208 */
[----:B------:R-:W-:Y:S01]  /*0ba0*/  @P0 IMAD R9, R123, c[0x0][0x1d8], RZ ;  /* 0x000076007b090a24 */ /* 0x000fe200078e02ff */
[----:B------:R-:W-:Y:S02]  /*0bb0*/  IADD3 R61, R63, R61, RZ ;  /* 0x0000003d3f3d7210 */ /* 0x000fe40007ffe0ff */
        /* <DEDUP_REMOVED lines=8> */
[----:B------:R-:W-:Y:S02]  /*0c40*/  @P0 IADD3 R10, P6, R10, c[0x0][0x178], RZ ;  /* 0x00005e000a0a0a10 */ /* 0x000fe40007fde0ff */
[----:B------:R-:W-:Y:S01]  /*0c50*/  IADD3 R12, R17, 0x68, RZ ;  /* 0x00000068110c7810 */ /* 0x000fe20007ffe0ff */
[----:B------:R2:W5:Y:S01]  /*0c60*/  @P0 LDG.E.64 R50, [R8.64] ;  /* 0x0000000c08320981 */ /* 0x000562000c1e1b00 */
[----:B------:R-:W-:Y:S02]  /*0c70*/  @P0 IADD3.X R11, R11, c[0x0][0x17c], RZ, P6, !PT ;  /* 0x00005f000b0b0a10 */ /* 0x000fe400037fe4ff */
[----:B0-----:R-:W-:-:S03]  /*0c80*/  SHF.R.S32.HI R13, RZ, 0x1f, R12 ;  /* 0x0000001fff0d7819 */ /* 0x001fc6000001140c */
[----:B------:R0:W5:Y:S01]  /*0c90*/  @P0 LDG.E.64 R58, [R10.64] ;  /* 0x0000000c0a3a0981 */ /* 0x000162000c1e1b00 */
        /* <DEDUP_REMOVED lines=8> */
[----:B--2---:R-:W-:Y:S02]  /*0d20*/  @P0 IADD3 R9, R13, R19, RZ ;  /* 0x000000130d090210 */ /* 0x004fe40007ffe0ff */
[C---:B0-----:R-:W-:Y:S02]  /*0d30*/  @P0 SHF.L.U32 R10, R12.reuse, 0x2, RZ ;  /* 0x000000020c0a0819 */ /* 0x041fe400000006ff */
[----:B------:R-:W-:Y:S02]  /*0d40*/  @P0 SHF.L.U64.HI R12, R12, 0x2, R9 ;  /* 0x000000020c0c0819 */ /* 0x000fe40000010209 */
[----:B------:R-:W-:-:S04]  /*0d50*/  @P0 IADD3 R8, P6, R10, c[0x0][0x180], RZ ;  /* 0x000060000a080a10 */ /* 0x000fc80007fde0ff */
[----:B------:R-:W-:Y:S02]  /*0d60*/  @P0 IADD3.X R9, R12, c[0x0][0x184], RZ, P6, !PT ;  /* 0x000061000c090a10 */ /* 0x000fe400037fe4ff */
[----:B------:R-:W-:-:S03]  /*0d70*/  @P0 IADD3 R10, P6, R10, c[0x0][0x178], RZ ;  /* 0x00005e000a0a0a10 */ /* 0x000fc60007fde0ff */
[----:B------:R0:W5:Y:S01]  /*0d80*/  @P0 LDG.E.64 R48, [R8.64] ;  /* 0x0000000c08300981 */ /* 0x000162000c1e1b00 */
[----:B------:R-:W-:Y:S02]  /*0d90*/  @P0 IADD3.X R11, R12, c[0x0][0x17c], RZ, P6, !PT ;  /* 0x00005f000c0b0a10 */ /* 0x000fe400037fe4ff */
[----:B------:R-:W-:-:S03]  /*0da0*/  IADD3 R12, R17, 0x70, RZ ;  /* 0x00000070110c7810 */ /* 0x000fc60007ffe0ff */
[----:B------:R2:W5:Y:S01]  /*0db0*/  @P0 LDG.E.64 R56, [R10.64] ;  /* 0x0000000c0a380981 */ /* 0x000562000c1e1b00 */
        /* <DEDUP_REMOVED lines=10> */
[C---:B--2---:R-:W-:Y:S02]  /*0e60*/  @P0 SHF.L.U32 R10, R12.reuse, 0x2, RZ ;  /* 0x000000020c0a0819 */ /* 0x044fe400000006ff */
[----:B------:R-:W-:Y:S02]  /*0e70*/  @P0 SHF.L.U64.HI R12, R12, 0x2, R9 ;  /* 0x000000020c0c0819 */ /* 0x000fe40000010209 */
[----:B------:R-:W-:-:S04]  /*0e80*/  @P0 IADD3 R8, P6, R10, c[0x0][0x180], RZ ;  /* 0x000060000a080a10 */ /* 0x000fc80007fde0ff */
[----:B------:R-:W-:Y:S02]  /*0e90*/  @P0 IADD3.X R9, R12, c[0x0][0x184], RZ, P6, !PT ;  /* 0x000061000c090a10 */ /* 0x000fe400037fe4ff */
[----:B------:R-:W-:Y:S02]  /*0ea0*/  @P0 IADD3 R10, P6, R10, c[0x0][0x178], RZ ;  /* 0x00005e000a0a0a10 */ /* 0x000fe40007fde0ff */
[----:B------:R-:W-:Y:S01]  /*0eb0*/  IADD3 R17, R17, 0x78, RZ ;  /* 0x0000007811117810 */ /* 0x000fe20007ffe0ff */
[----:B------:R0:W5:Y:S01]  /*0ec0*/  @P0 LDG.E.64 R46, [R8.64] ;  /* 0x0000000c082e0981 */ /* 0x000162000c1e1b00 */
[----:B------:R-:W-:Y:S02]  /*0ed0*/  @P0 IADD3.X R11, R12, c[0x0][0x17c], RZ, P6, !PT ;  /* 0x00005f000c0b0a10 */ /* 0x000fe400037fe4ff */
[----:B------:R-:W-:-:S03]  /*0ee0*/  SHF.R.S32.HI R12, RZ, 0x1f, R17 ;  /* 0x0000001fff0c7819 */ /* 0x000fc60000011411 */
        /* <DEDUP_REMOVED lines=12> */
[----:B--2---:R-:W-:-:S04]  /*0fb0*/  @P0 IADD3 R10, P6, R13, c[0x0][0x180], RZ ;  /* 0x000060000d0a0a10 */ /* 0x004fc80007fde0ff */
[C---:B------:R-:W-:Y:S02]  /*0fc0*/  @P0 IADD3.X R11, R8.reuse, c[0x0][0x184], RZ, P6, !PT ;  /* 0x00006100080b0a10 */ /* 0x040fe400037fe4ff */
[----:B------:R-:W-:Y:S02]  /*0fd0*/  @P0 IADD3 R12, P6, R13, c[0x0][0x178], RZ ;  /* 0x00005e000d0c0a10 */ /* 0x000fe40007fde0ff */
[----:B------:R-:W-:Y:S01]  /*0fe0*/  @P3 MOV R9, R61 ;  /* 0x0000003d00093202 */ /* 0x000fe20000000f00 */
[----:B------:R0:W5:Y:S01]  /*0ff0*/  @P0 LDG.E.64 R44, [R10.64] ;  /* 0x0000000c0a2c0981 */ /* 0x000162000c1e1b00 */
[----:B------:R-:W-:Y:S01]  /*1000*/  @P0 IADD3.X R13, R8, c[0x0][0x17c], RZ, P6, !PT ;  /* 0x00005f00080d0a10 */ /* 0x000fe200037fe4ff */
[----:B------:R-:W-:-:S04]  /*1010*/  @P3 IMAD R8, R124, c[0x0][0x1d8], RZ ;  /* 0x000076007c083a24 */ /* 0x000fc800078e02ff */
[C---:B------:R-:W-:Y:S01]  /*1020*/  @P3 IMAD R17, R3.reuse, c[0x0][0x1dc], R8 ;  /* 0x0000770003113a24 */ /* 0x040fe200078e0208 */
[----:B------:R-:W-:Y:S01]  /*1030*/  @P3 MOV R8, R62 ;  /* 0x0000003e00083202 */ /* 0x000fe20000000f00 */
[----:B------:R2:W5:Y:S04]  /*1040*/  @P0 LDG.E.64 R52, [R12.64] ;  /* 0x0000000c0c340981 */ /* 0x000568000c1e1b00 */
        /* <DEDUP_REMOVED lines=8> */
[----:B0-----:R-:W-:Y:S01]  /*10d0*/  @P2 IMAD R11, R108, c[0x0][0x1dc], R9 ;  /* 0x000077006c0b2a24 */ /* 0x001fe200078e0209 */
        /* <DEDUP_REMOVED lines=62> */
[----:B------:R-:W-:Y:S02]  /*14c0*/  @P1 IADD3 R30, P0, R30, c[0x0][0x178], RZ ;  /* 0x00005e001e1e1a10 */ /* 0x000fe40007f1e0ff */
[----:B------:R-:W-:Y:S01]  /*14d0*/  ISETP.NE.AND P2, PT, R15, RZ, PT ;  /* 0x000000ff0f00720c */ /* 0x000fe20003f45270 */
[----:B------:R-:W-:Y:S01]  /*14e0*/  @P6 IMAD R15, R102, c[0x0][0x1dc], R13 ;  /* 0x00007700660f6a24 */ /* 0x000fe200078e020d */
[----:B------:R-:W-:Y:S02]  /*14f0*/  @P1 IADD3.X R31, R12, c[0x0][0x17c], RZ, P0, !PT ;  /* 0x00005f000c1f1a10 */ /* 0x000fe400007fe4ff */
[----:B------:R-:W-:Y:S02]  /*1500*/  @P6 MOV R12, R62 ;  /* 0x0000003e000c6202 */ /* 0x000fe40000000f00 */
[----:B------:R-:W-:-:S05]  /*1510*/  @P6 MOV R13, R61 ;  /* 0x0000003d000d6202 */ /* 0x000fca0000000f00 */
[----:B------:R-:W-:Y:S01]  /*1520*/  @P6 IMAD.WIDE.U32 R12, R102, c[0x0][0x1d8], R12 ;  /* 0x00007600660c6a25 */ /* 0x000fe200078e000c */
[----:B------:R-:W-:-:S04]  /*1530*/  ISETP.NE.AND P1, PT, R14, RZ, PT ;  /* 0x000000ff0e00720c */ /* 0x000fc80003f25270 */
[----:B------:R-:W-:Y:S02]  /*1540*/  @P6 IADD3 R13, R13, R15, RZ ;  /* 0x0000000f0d0d6210 */ /* 0x000fe40007ffe0ff */
[C---:B------:R-:W-:Y:S02]  /*1550*/  @P6 SHF.L.U32 R28, R12.reuse, 0x2, RZ ;  /* 0x000000020c1c6819 */ /* 0x040fe400000006ff */
[----:B------:R-:W-:Y:S02]  /*1560*/  @P6 SHF.L.U64.HI R14, R12, 0x2, R13 ;  /* 0x000000020c0e6819 */ /* 0x000fe4000001020d */
[----:B------:R-:W-:-:S04]  /*1570*/  @P6 IADD3 R12, P0, R28, c[0x0][0x180], RZ ;  /* 0x000060001c0c6a10 */ /* 0x000fc80007f1e0ff */
[----:B------:R-:W-:Y:S02]  /*1580*/  @P6 IADD3.X R13, R14, c[0x0][0x184], RZ, P0, !PT ;  /* 0x000061000e0d6a10 */ /* 0x000fe400007fe4ff */
[----:B------:R-:W-:Y:S02]  /*1590*/  @P6 IADD3 R28, P0, R28, c[0x0][0x178], RZ ;  /* 0x00005e001c1c6a10 */ /* 0x000fe40007f1e0ff */
[----:B------:R-:W-:Y:S02]  /*15a0*/  P2R R80, PR, RZ, 0x40 ;  /* 0x00000040ff507803 */ /* 0x000fe40000000000 */
[----:B------:R-:W-:Y:S02]  /*15b0*/  @P6 IADD3.X R29, R14, c[0x0][0x17c], RZ, P0, !PT ;  /* 0x00005f000e1d6a10 */ /* 0x000fe400007fe4ff */
[----:B------:R-:W-:-:S04]  /*15c0*/  LOP3.LUT P6, RZ, R0, 0x8, RZ, 0xc0, !PT ;  /* 0x0000000800ff7812 */ /* 0x000fc800078cc0ff */
[----:B------:R-:W-:Y:S02]  /*15d0*/  P2R R81, PR, RZ, 0x40 ;  /* 0x00000040ff517803 */ /* 0x000fe40000000000 */
[----:B------:R-:W-:-:S04]  /*15e0*/  LOP3.LUT P6, RZ, R0, 0x10, RZ, 0xc0, !PT ;  /* 0x0000001000ff7812 */ /* 0x000fc800078cc0ff */
[----:B------:R-:W-:Y:S02]  /*15f0*/  P2R R82, PR, RZ, 0x40 ;  /* 0x00000040ff527803 */ /* 0x000fe40000000000 */
[----:B------:R-:W-:-:S04]  /*1600*/  LOP3.LUT P6, RZ, R0, 0x20, RZ, 0xc0, !PT ;  /* 0x0000002000ff7812 */ /* 0x000fc800078cc0ff */
[----:B------:R-:W-:Y:S02]  /*1610*/  P2R R83, PR, RZ, 0x40 ;  /* 0x00000040ff537803 */ /* 0x000fe40000000000 */
[----:B------:R-:W-:-:S04]  /*1620*/  LOP3.LUT P6, RZ, R0, 0x40, RZ, 0xc0, !PT ;  /* 0x0000004000ff7812 */ /* 0x000fc800078cc0ff */
[----:B------:R-:W-:Y:S02]  /*1630*/  P2R R84, PR, RZ, 0x40 ;  /* 0x00000040ff547803 */ /* 0x000fe40000000000 */
[----:B------:R-:W-:Y:S01]  /*1640*/  LOP3.LUT P6, RZ, R0, 0x80, RZ, 0xc0, !PT ;  /* 0x0000008000ff7812 */ /* 0x000fe200078cc0ff */
[----:B------:R-:W-:-:S12]  /*1650*/  CS2R R78, SRZ ;  /* 0x00000000004e7805 */ /* 0x000fd8000001ff00 */
[----:B------:R0:W2:Y:S01]  /*1660*/  @P6 LDG.E.64 R78, [R40.64] ;  /* 0x0000000c284e6981 */ /* 0x0000a2000c1e1b00 */
        /* <DEDUP_REMOVED lines=37> */
[----:B------:R-:W-:Y:S01]  /*18c0*/  CS2R R42, SRZ ;  /* 0x00000000002a7805 */ /* 0x000fe2000001ff00 */
[----:B------:R-:W-:Y:S01]  /*18d0*/  @P2 IMAD R19, R98, c[0x0][0x1dc], R17 ;  /* 0x0000770062132a24 */ /* 0x000fe200078e0211 */
[----:B------:R-:W-:Y:S02]  /*18e0*/  @P2 MOV R17, R61 ;  /* 0x0000003d00112202 */ /* 0x000fe40000000f00 */
[----:B------:R-:W-:Y:S02]  /*18f0*/  @P3 IADD3.X R67, R16, c[0x0][0x17c], RZ, P0, !PT ;  /* 0x00005f0010433a10 */ /* 0x000fe400007fe4ff */
[----:B------:R-:W-:Y:S01]  /*1900*/  @P2 MOV R16, R62 ;  /* 0x0000003e00102202 */ /* 0x000fe20000000f00 */
[----:B------:R3:W5:Y:S01]  /*1910*/  @P6 LDG.E.64 R42, [R76.64] ;  /* 0x0000000c4c2a6981 */ /* 0x000762000c1e1b00 */
[----:B------:R-:W-:-:S03]  /*1920*/  ISETP.NE.AND P6, PT, R84, RZ, PT ;  /* 0x000000ff5400720c */ /* 0x000fc60003fc5270 */
[----:B------:R-:W-:Y:S01]  /*1930*/  @P2 IMAD.WIDE.U32 R16, R98, c[0x0][0x1d8], R16 ;  /* 0x0000760062102a25 */ /* 0x000fe200078e0010 */
[----:B0-----:R-:W-:-:S04]  /*1940*/  CS2R R40, SRZ ;  /* 0x0000000000287805 */ /* 0x001fc8000001ff00 */
[----:B------:R-:W-:Y:S02]  /*1950*/  @P2 IADD3 R17, R17, R19, RZ ;  /* 0x0000001311112210 */ /* 0x000fe40007ffe0ff */
[C---:B------:R-:W-:Y:S01]  /*1960*/  @P2 SHF.L.U32 R68, R16.reuse, 0x2, RZ ;  /* 0x0000000210442819 */ /* 0x040fe200000006ff */
[----:B---3--:R-:W-:Y:S01]  /*1970*/  CS2R R76, SRZ ;  /* 0x00000000004c7805 */ /* 0x008fe2000001ff00 */
[----:B------:R-:W-:Y:S01]  /*1980*/  @P2 SHF.L.U64.HI R16, R16, 0x2, R17 ;  /* 0x0000000210102819 */ /* 0x000fe20000010211 */
[----:B------:R0:W5:Y:S01]  /*1990*/  @P6 LDG.E.64 R40, [R74.64] ;  /* 0x0000000c4a286981 */ /* 0x000162000c1e1b00 */
[----:B------:R-:W-:-:S03]  /*19a0*/  @P2 IADD3 R20, P0, R68, c[0x0][0x180], RZ ;  /* 0x0000600044142a10 */ /* 0x000fc60007f1e0ff */
[----:B------:R3:W5:Y:S01]  /*19b0*/  @P6 LDG.E.64 R76, [R38.64] ;  /* 0x0000000c264c6981 */ /* 0x000762000c1e1b00 */
[----:B------:R-:W-:Y:S02]  /*19c0*/  @P2 IADD3.X R21, R16, c[0x0][0x184], RZ, P0, !PT ;  /* 0x0000610010152a10 */ /* 0x000fe400007fe4ff */
[----:B------:R-:W-:Y:S02]  /*19d0*/  @P2 IADD3 R68, P0, R68, c[0x0][0x178], RZ ;  /* 0x00005e0044442a10 */ /* 0x000fe40007f1e0ff */
[----:B------:R-:W-:Y:S02]  /*19e0*/  ISETP.NE.AND P6, PT, R83, RZ, PT ;  /* 0x000000ff5300720c */ /* 0x000fe40003fc5270 */
[----:B------:R-:W-:Y:S01]  /*19f0*/  @P2 IADD3.X R69, R16, c[0x0][0x17c], RZ, P0, !PT ;  /* 0x00005f0010452a10 */ /* 0x000fe200007fe4ff */
[----:B------:R-:W-:Y:S01]  /*1a00*/  @P1 IMAD R16, R109, c[0x0][0x1d8], RZ ;  /* 0x000076006d101a24 */ /* 0x000fe200078e02ff */
[----:B0-----:R-:W-:Y:S01]  /*1a10*/  CS2R R74, SRZ ;  /* 0x00000000004a7805 */ /* 0x001fe2000001ff00 */
[----:B---3--:R-:W-:Y:S01]  /*1a20*/  CS2R R38, SRZ ;  /* 0x0000000000267805 */ /* 0x008fe2000001ff00 */
[----:B------:R-:W-:Y:S01]  /*1a30*/  @P1 MOV R17, R61 ;  /* 0x0000003d00111202 */ /* 0x000fe20000000f00 */
[----:B------:R-:W-:Y:S01]  /*1a40*/  @P1 IMAD R19, R97, c[0x0][0x1dc], R16 ;  /* 0x0000770061131a24 */ /* 0x000fe200078e0210 */
[----:B------:R-:W-:-:S05]  /*1a50*/  @P1 MOV R16, R62 ;  /* 0x0000003e00101202 */ /* 0x000fca0000000f00 */
[----:B------:R0:W5:Y:S01]  /*1a60*/  @P6 LDG.E.64 R74, [R36.64] ;  /* 0x0000000c244a6981 */ /* 0x000162000c1e1b00 */
[----:B------:R-:W-:-:S03]  /*1a70*/  @P1 IMAD.WIDE.U32 R16, R97, c[0x0][0x1d8], R16 ;  /* 0x0000760061101a25 */ /* 0x000fc600078e0010 */
[----:B------:R3:W5:Y:S01]  /*1a80*/  @P6 LDG.E.64 R38, [R72.64] ;  /* 0x0000000c48266981 */ /* 0x000762000c1e1b00 */
[----:B------:R-:W-:Y:S02]  /*1a90*/  ISETP.NE.AND P6, PT, R82, RZ, PT ;  /* 0x000000ff5200720c */ /* 0x000fe40003fc5270 */
[----:B------:R-:W-:Y:S02]  /*1aa0*/  @P1 IADD3 R19, R17, R19, RZ ;  /* 0x0000001311131210 */ /* 0x000fe40007ffe0ff */
[C---:B------:R-:W-:Y:S01]  /*1ab0*/  @P1 SHF.L.U32 R18, R16.reuse, 0x2, RZ ;  /* 0x0000000210121819 */ /* 0x040fe200000006ff */
[----:B0-----:R-:W-:Y:S01]  /*1ac0*/  CS2R R36, SRZ ;  /* 0x0000000000247805 */ /* 0x001fe2000001ff00 */
[----:B------:R-:W-:Y:S01]  /*1ad0*/  @P1 SHF.L.U64.HI R19, R16, 0x2, R19 ;  /* 0x0000000210131819 */ /* 0x000fe20000010213 */
[----:B---3--:R-:W-:Y:S01]  /*1ae0*/  CS2R R72, SRZ ;  /* 0x0000000000487805 */ /* 0x008fe2000001ff00 */
[----:B------:R-:W-:-:S05]  /*1af0*/  @P1 IADD3 R16, P0, R18, c[0x0][0x180], RZ ;  /* 0x0000600012101a10 */ /* 0x000fca0007f1e0ff */
[----:B------:R0:W5:Y:S01]  /*1b00*/  @P6 LDG.E.64 R36, [R70.64] ;  /* 0x0000000c46246981 */ /* 0x000162000c1e1b00 */
[----:B------:R-:W-:-:S03]  /*1b10*/  @P1 IADD3.X R17, R19, c[0x0][0x184], RZ, P0, !PT ;  /* 0x0000610013111a10 */ /* 0x000fc600007fe4ff */
[----:B------:R3:W5:Y:S01]  /*1b20*/  @P6 LDG.E.64 R72, [R34.64] ;  /* 0x0000000c22486981 */ /* 0x000762000c1e1b00 */
[----:B------:R-:W-:Y:S02]  /*1b30*/  ISETP.NE.AND P6, PT, R81, RZ, PT ;  /* 0x000000ff5100720c */ /* 0x000fe40003fc5270 */
[----:B------:R-:W-:Y:S01]  /*1b40*/  @P1 IADD3 R18, P0, R18, c[0x0][0x178], RZ ;  /* 0x00005e0012121a10 */ /* 0x000fe20007f1e0ff */
[----:B0-----:R-:W-:-:S03]  /*1b50*/  CS2R R70, SRZ ;  /* 0x0000000000467805 */ /* 0x001fc6000001ff00 */
[----:B------:R-:W-:Y:S02]  /*1b60*/  @P1 IADD3.X R19, R19, c[0x0][0x17c], RZ, P0, !PT ;  /* 0x00005f0013131a10 */ /* 0x000fe400007fe4ff */
[----:B------:R-:W-:Y:S01]  /*1b70*/  LOP3.LUT P0, RZ, R0, 0x4, RZ, 0xc0, !PT ;  /* 0x0000000400ff7812 */ /* 0x000fe2000780c0ff */
[----:B---3--:R-:W-:-:S04]  /*1b80*/  CS2R R34, SRZ ;  /* 0x0000000000227805 */ /* 0x008fc8000001ff00 */
[----:B------:R0:W5:Y:S04]  /*1b90*/  @P6 LDG.E.64 R70, [R8.64] ;  /* 0x0000000c08466981 */ /* 0x000168000c1e1b00 */
[----:B------:R3:W5:Y:S01]  /*1ba0*/  @P6 LDG.E.64 R34, [R32.64] ;  /* 0x0000000c20226981 */ /* 0x000762000c1e1b00 */
[----:B------:R-:W-:Y:S02]  /*1bb0*/  ISETP.NE.AND P6, PT, R80, RZ, PT ;  /* 0x000000ff5000720c */ /* 0x000fe40003fc5270 */
[----:B0-----:R-:W-:Y:S02]  /*1bc0*/  MOV R9, RZ ;  /* 0x000000ff00097202 */ /* 0x001fe40000000f00 */
[----:B------:R-:W-:Y:S01]  /*1bd0*/  MOV R8, RZ ;  /* 0x000000ff00087202 */ /* 0x000fe20000000f00 */
[----:B---3--:R-:W-:-:S05]  /*1be0*/  CS2R R32, SRZ ;  /* 0x0000000000207805 */ /* 0x008fca000001ff00 */
[----:B------:R0:W5:Y:S04]  /*1bf0*/  @P0 LDG.E.64 R8, [R10.64] ;  /* 0x0000000c0a080981 */ /* 0x000168000c1e1b00 */
[----:B------:R3:W5:Y:S01]  /*1c00*/  @P0 LDG.E.64 R32, [R30.64] ;  /* 0x0000000c1e200981 */ /* 0x000762000c1e1b00 */
[----:B0-----:R-:W-:Y:S01]  /*1c10*/  CS2R R10, SRZ ;  /* 0x00000000000a7805 */ /* 0x001fe2000001ff00 */
        /* <DEDUP_REMOVED lines=12> */
[----:B---3--:R-:W-:Y:S01]  /*1ce0*/  CS2R R64, SRZ ;  /* 0x0000000000407805 */ /* 0x008fe2000001ff00 */
[----:B------:R-:W-:-:S04]  /*1cf0*/  ISETP.GT.U32.AND P0, PT, R4, 0x1df, PT ;  /* 0x000001df0400780c */ /* 0x000fc80003f04070 */
[----:B------:R0:W5:Y:S04]  /*1d00*/  @P3 LDG.E.64 R24, [R66.64] ;  /* 0x0000000c42183981 */ /* 0x000168000c1e1b00 */
[----:B------:R3:W5:Y:S01]  /*1d10*/  @P3 LDG.E.64 R64, [R22.64] ;  /* 0x0000000c16403981 */ /* 0x000762000c1e1b00 */
[----:B0-----:R-:W-:Y:S01]  /*1d20*/  CS2R R66, SRZ ;  /* 0x0000000000427805 */ /* 0x001fe2000001ff00 */
[----:B---3--:R-:W-:-:S05]  /*1d30*/  CS2R R22, SRZ ;  /* 0x0000000000167805 */ /* 0x008fca000001ff00 */
[----:B------:R0:W5:Y:S04]  /*1d40*/  @P2 LDG.E.64 R66, [R20.64] ;  /* 0x0000000c14422981 */ /* 0x000168000c1e1b00 */
[----:B------:R3:W5:Y:S01]  /*1d50*/  @P2 LDG.E.64 R22, [R68.64] ;  /* 0x0000000c44162981 */ /* 0x000762000c1e1b00 */
[----:B------:R-:W-:Y:S01]  /*1d60*/  BSSY B0, `(.L_x_2430) ;  /* 0x0000013000007945 */ /* 0x000fe20003800000 */
[----:B0-----:R-:W-:Y:S01]  /*1d70*/  CS2R R20, SRZ ;  /* 0x0000000000147805 */ /* 0x001fe2000001ff00 */
[----:B---3--:R-:W-:-:S05]  /*1d80*/  CS2R R68, SRZ ;  /* 0x0000000000447805 */ /* 0x008fca000001ff00 */
[----:B------:R0:W5:Y:S04]  /*1d90*/  @P1 LDG.E.64 R20, [R18.64] ;  /* 0x0000000c12141981 */ /* 0x000168000c1e1b00 */
[----:B------:R3:W5:Y:S01]  /*1da0*/  @P1 LDG.E.64 R68, [R16.64] ;  /* 0x0000000c10441981 */ /* 0x000762000c1e1b00 */
[----:B0-----:R-:W-:Y:S01]  /*1db0*/  CS2R R18, SRZ ;  /* 0x0000000000127805 */ /* 0x001fe2000001ff00 */
[----:B---3--:R-:W-:Y:S01]  /*1dc0*/  CS2R R16, SRZ ;  /* 0x0000000000107805 */ /* 0x008fe2000001ff00 */
[----:B--2---:R-:W-:Y:S02]  /*1dd0*/  FADD.FTZ R78, R78, -UR4 ;  /* 0x800000044e4e7e21 */ /* 0x004fe40008010000 */
[----:B------:R-:W-:Y:S01]  /*1de0*/  FADD.FTZ R79, R79, -UR4 ;  /* 0x800000044f4f7e21 */ /* 0x000fe20008010000 */
[----:B------:R-:W-:Y:S05]  /*1df0*/  @P0 BRA `(.L_x_2431) ;  /* 0x0000009000000947 */ /* 0x000fea0003800000 */
[----:B-1----:R-:W-:Y:S02]  /*1e00*/  ISETP.NE.AND P0, PT, RZ, UR16, PT ;  /* 0x00000010ff007c0c */ /* 0x002fe4000bf05270 */
[----:B------:R-:W-:-:S04]  /*1e10*/  IADD3 R80, R91, R7, RZ ;  /* 0x000000075b507210 */ /* 0x000fc80007ffe0ff */
[----:B------:R-:W-:-:S07]  /*1e20*/  SHF.R.S32.HI R7, RZ, 0x1f, R80 ;  /* 0x0000001fff077819 */ /* 0x000fce0000011450 */
[----:B------:R-:W-:-:S04]  /*1e30*/  @P0 LEA R18, P6, R80, c[0x0][0x190], 0x2 ;  /* 0x0000640050120a11 */ /* 0x000fc800078c10ff */
[----:B------:R-:W-:Y:S01]  /*1e40*/  @P0 LEA.HI.X R19, R80, c[0x0][0x194], R7, 0x2, P6 ;  /* 0x0000650050130a11 */ /* 0x000fe200030f1407 */
[----:B------:R-:W-:-:S04]  /*1e50*/  HFMA2.MMA R7, -RZ, RZ, 0, 2.384185791015625e-07 ;  /* 0x00000004ff077435 */ /* 0x000fc800000001ff */
[----:B------:R0:W5:Y:S06]  /*1e60*/  @P0 LDG.E.64 R16, [R18.64] ;  /* 0x0000000c12100981 */ /* 0x00016c000c1e1b00 */
[----:B0-----:R-:W-:-:S06]  /*1e70*/  IMAD.WIDE R18, R80, R7, c[0x0][0x188] ;  /* 0x0000620050127625 */ /* 0x001fcc00078e0207 */
[----:B------:R-:W5:Y:S02]  /*1e80*/  LDG.E.64 R18, [R18.64] ;  /* 0x0000000c12127981 */ /* 0x000f64000c1e1b00 */
.L_x_2431:
[----:B-1----:R-:W-:Y:S05]  /*1e90*/  BSYNC B0 ;  /* 0x0000000000007941 */ /* 0x002fea0003800000 */
.L_x_2430:
[----:B------:R-:W-:Y:S01]  /*1ea0*/  ISETP.NE.AND P0, PT, RZ, UR16, PT ;  /* 0x00000010ff007c0c */ /* 0x000fe2000bf05270 */
[----:B------:R-:W-:Y:S01]  /*1eb0*/  FMUL.FTZ R86, R78, UR14 ;  /* 0x0000000e4e567c20 */ /* 0x000fe20008410000 */
[----:B------:R-:W-:Y:S01]  /*1ec0*/  LOP3.LUT R0, R0, 0xfffffeff, RZ, 0xc0, !PT ;  /* 0xfffffeff00007812 */ /* 0x000fe200078ec0ff */
[----:B------:R-:W-:Y:S01]  /*1ed0*/  FMUL.FTZ R85, R79, UR14 ;  /* 0x0000000e4f557c20 */ /* 0x000fe20008410000 */
[----:B-----5:R-:W-:Y:S02]  /*1ee0*/  MOV R81, R42 ;  /* 0x0000002a00517202 */ /* 0x020fe40000000f00 */
[----:B------:R-:W-:-:S07]  /*1ef0*/  MOV R78, R43 ;  /* 0x0000002b004e7202 */ /* 0x000fce0000000f00 */
        /* <DEDUP_REMOVED lines=20> */
.L_x_2432:
[----:B------:R-:W-:Y:S02]  /*2040*/  FMUL.FTZ R7, R81, R18 ;  /* 0x0000001251077220 */ /* 0x000fe40000410000 */
[----:B------:R-:W-:Y:S02]  /*2050*/  FADD.FTZ R77, R77, -UR4 ;  /* 0x800000044d4d7e21 */ /* 0x000fe40008010000 */
[----:B------:R-:W-:Y:S02]  /*2060*/  FFMA.FTZ R80, R86, R7, RZ ;  /* 0x0000000756507223 */ /* 0x000fe400000100ff */
[----:B------:R-:W-:Y:S02]  /*2070*/  FADD.FTZ R82, RZ, R7 ;  /* 0x00000007ff527221 */ /* 0x000fe40000010000 */
[----:B------:R-:W-:Y:S02]  /*2080*/  FMUL.FTZ R7, R78, R19 ;  /* 0x000000134e077220 */ /* 0x000fe40000410000 */
[----:B------:R-:W-:-:S02]  /*2090*/  FADD.FTZ R76, R76, -UR4 ;  /* 0x800000044c4c7e21 */ /* 0x000fc40008010000 */
[----:B------:R-:W-:Y:S01]  /*20a0*/  FFMA.FTZ R79, R85, R7, R80 ;  /* 0x00000007554f7223 */ /* 0x000fe20000010050 */
[----:B------:R-:W-:Y:S01]  /*20b0*/  MOV R80, R41 ;  /* 0x0000002900507202 */ /* 0x000fe20000000f00 */
[----:B------:R-:W-:Y:S01]  /*20c0*/  FMUL.FTZ R83, R77, UR14 ;  /* 0x0000000e4d537c20 */ /* 0x000fe20008410000 */
[----:B------:R-:W-:Y:S01]  /*20d0*/  MOV R77, R40 ;  /* 0x00000028004d7202 */ /* 0x000fe20000000f00 */
[----:B------:R-:W-:Y:S02]  /*20e0*/  FADD.FTZ R7, R7, R82 ;  /* 0x0000005207077221 */ /* 0x000fe40000010000 */
        /* <DEDUP_REMOVED lines=18> */
[----:B------:R-:W-:-:S02]  /*2210*/  FMUL.FTZ R77, R82, R77 ;  /* 0x0000004d524d7220 */ /* 0x000fc40000410000 */
[----:B------:R-:W-:Y:S02]  /*2220*/  FMUL.FTZ R80, R80, R76 ;  /* 0x0000004c50507220 */ /* 0x000fe40000410000 */
.L_x_2433:
[----:B------:R-:W-:Y:S02]  /*2230*/  FMUL.FTZ R76, R77, R18 ;  /* 0x000000124d4c7220 */ /* 0x000fe40000410000 */
[----:B------:R-:W-:Y:S02]  /*2240*/  FFMA.FTZ R87, R86, R81, RZ ;  /* 0x0000005156577223 */ /* 0x000fe400000100ff */
[----:B------:R-:W-:Y:S02]  /*2250*/  FFMA.FTZ R82, R84, R76, R79 ;  /* 0x0000004c54527223 */ /* 0x000fe4000001004f */
[----:B------:R-:W-:Y:S02]  /*2260*/  FADD.FTZ R79, R7, R76 ;  /* 0x0000004c074f7221 */ /* 0x000fe40000010000 */
[----:B------:R-:W-:Y:S02]  /*2270*/  FADD.FTZ R88, RZ, R81 ;  /* 0x00000051ff587221 */ /* 0x000fe40000010000 */
[----:B------:R-:W-:-:S02]  /*2280*/  FFMA.FTZ R76, R85, R78, RZ ;  /* 0x0000004e554c7223 */ /* 0x000fc400000100ff */
[----:B------:R-:W-:Y:S02]  /*2290*/  FADD.FTZ R7, RZ, R78 ;  /* 0x0000004eff077221 */ /* 0x000fe40000010000 */
[----:B------:R-:W-:Y:S02]  /*22a0*/  FMUL.FTZ R78, R80, R19 ;  /* 0x00000013504e7220 */ /* 0x000fe40000410000 */
[----:B------:R-:W-:Y:S02]  /*22b0*/  FADD.FTZ R74, R74, -UR4 ;  /* 0x800000044a4a7e21 */ /* 0x000fe40008010000 */
[----:B------:R-:W-:Y:S02]  /*22c0*/  FADD.FTZ R75, R75, -UR4 ;  /* 0x800000044b4b7e21 */ /* 0x000fe40008010000 */
[----:B------:R-:W-:Y:S02]  /*22d0*/  FFMA.FTZ R87, R84, R77, R87 ;  /* 0x0000004d54577223 */ /* 0x000fe40000010057 */
[----:B------:R-:W-:-:S02]  /*22e0*/  FADD.FTZ R88, R88, R77 ;  /* 0x0000004d58587221 */ /* 0x000fc40000010000 */
[C---:B------:R-:W-:Y:S02]  /*22f0*/  FFMA.FTZ R77, R83.reuse, R78, R82 ;  /* 0x0000004e534d7223 */ /* 0x040fe40000010052 */
[----:B------:R-:W-:Y:S01]  /*2300*/  FADD.FTZ R78, R78, R79 ;  /* 0x0000004f4e4e7221 */ /* 0x000fe20000010000 */
[----:B------:R-:W-:Y:S01]  /*2310*/  MOV R79, R38 ;  /* 0x00000026004f7202 */ /* 0x000fe20000000f00 */
[----:B------:R-:W-:Y:S01]  /*2320*/  FMUL.FTZ R82, R74, UR14 ;  /* 0x0000000e4a527c20 */ /* 0x000fe20008410000 */
[----:B------:R-:W-:Y:S01]  /*2330*/  MOV R74, R39 ;  /* 0x00000027004a7202 */ /* 0x000fe20000000f00 */
        /* <DEDUP_REMOVED lines=9> */
[----:B0-----:R-:W-:-:S04]  /*23d0*/  FADD.FTZ R79, -R105, 1 ;  /* 0x3f800000694f7421 */ /* 0x001fc80000010100 */
[----:B------:R-:W-:Y:S02]  /*23e0*/  FFMA.FTZ R74, R74, R79, 1 ;  /* 0x3f8000004a4a7423 */ /* 0x000fe4000001004f */
[----:B------:R-:W-:-:S04]  /*23f0*/  FMUL.FTZ R79, R38, R105 ;  /* 0x00000069264f7220 */ /* 0x000fc80000410000 */
[----:B------:R-:W-:Y:S02]  /*2400*/  FMUL.FTZ R79, R79, R74 ;  /* 0x0000004a4f4f7220 */ /* 0x000fe40000410000 */
[----:B------:R-:W-:-:S04]  /*2410*/  FFMA.FTZ R74, R81, R19, R17 ;  /* 0x00000013514a7223 */ /* 0x000fc80000010011 */
[----:B------:R-:W-:-:S04]  /*2420*/  FMUL.FTZ R75, R74, -1.4426950216293334961 ;  /* 0xbfb8aa3b4a4b7820 */ /* 0x000fc80000410000 */
[----:B------:R-:W0:Y:S02]  /*2430*/  MUFU.EX2 R80, R75 ;  /* 0x0000004b00507308 */ /* 0x000e240000000800 */
[----:B0-----:R-:W-:-:S06]  /*2440*/  FADD.FTZ R80, R80, 1 ;  /* 0x3f80000050507421 */ /* 0x001fcc0000010000 */
[----:B------:R-:W0:Y:S02]  /*2450*/  MUFU.RCP R80, R80 ;  /* 0x0000005000507308 */ /* 0x000e240000001000 */
[----:B0-----:R-:W-:-:S04]  /*2460*/  FADD.FTZ R75, -R80, 1 ;  /* 0x3f800000504b7421 */ /* 0x001fc80000010100 */
[----:B------:R-:W-:Y:S02]  /*2470*/  FFMA.FTZ R105, R74, R75, 1 ;  /* 0x3f8000004a697423 */ /* 0x000fe4000001004b */
[----:B------:R-:W-:-:S04]  /*2480*/  FMUL.FTZ R74, R39, R80 ;  /* 0x00000050274a7220 */ /* 0x000fc80000410000 */
[----:B------:R-:W-:Y:S02]  /*2490*/  FMUL.FTZ R74, R74, R105 ;  /* 0x000000694a4a7220 */ /* 0x000fe40000410000 */
.L_x_2434:
[----:B------:R-:W-:Y:S02]  /*24a0*/  FMUL.FTZ R75, R79, R18 ;  /* 0x000000124f4b7220 */ /* 0x000fe40000410000 */
[----:B------:R-:W-:Y:S02]  /*24b0*/  FADD.FTZ R72, R72, -UR4 ;  /* 0x8000000448487e21 */ /* 0x000fe40008010000 */
[----:B------:R-:W-:Y:S02]  /*24c0*/  FFMA.FTZ R77, R82, R75, R77 ;  /* 0x0000004b524d7223 */ /* 0x000fe4000001004d */
[----:B------:R-:W-:Y:S02]  /*24d0*/  FADD.FTZ R75, R78, R75 ;  /* 0x0000004b4e4b7221 */ /* 0x000fe40000010000 */
[----:B------:R-:W-:Y:S02]  /*24e0*/  FADD.FTZ R73, R73, -UR4 ;  /* 0x8000000449497e21 */ /* 0x000fe40008010000 */
[----:B------:R-:W-:-:S02]  /*24f0*/  FMUL.FTZ R78, R74, R19 ;  /* 0x000000134a4e7220 */ /* 0x000fc40000410000 */
[----:B------:R-:W-:Y:S02]  /*2500*/  FADD.FTZ R88, R88, R79 ;  /* 0x0000004f58587221 */ /* 0x000fe40000010000 */
[----:B------:R-:W-:Y:S02]  /*2510*/  FFMA.FTZ R87, R82, R79, R87 ;  /* 0x0000004f52577223 */ /* 0x000fe40000010057 */
[----:B------:R-:W-:Y:S02]  /*2520*/  FADD.FTZ R7, R7, R74 ;  /* 0x0000004a07077221 */ /* 0x000fe40000010000 */
[----:B------:R-:W-:Y:S01]  /*2530*/  FMUL.FTZ R80, R72, UR14 ;  /* 0x0000000e48507c20 */ /* 0x000fe20008410000 */
[----:B------:R-:W-:Y:S01]  /*2540*/  MOV R72, R37 ;  /* 0x0000002500487202 */ /* 0x000fe20000000f00 */
[----:B------:R-:W-:Y:S01]  /*2550*/  FMUL.FTZ R79, R73, UR14 ;  /* 0x0000000e494f7c20 */ /* 0x000fe20008410000 */
[----:B------:R-:W-:Y:S01]  /*2560*/  MOV R73, R36 ;  /* 0x0000002400497202 */ /* 0x000fe20000000f00 */
[----:B------:R-:W-:-:S02]  /*2570*/  FFMA.FTZ R74, R81, R74, R76 ;  /* 0x0000004a514a7223 */ /* 0x000fc4000001004c */
        /* <DEDUP_REMOVED lines=21> */
.L_x_2435:
[----:B------:R-:W-:Y:S02]  /*26d0*/  FMUL.FTZ R76, R73, R18 ;  /* 0x00000012494c7220 */ /* 0x000fe40000410000 */
[----:B------:R-:W-:Y:S02]  /*26e0*/  FADD.FTZ R88, R88, R73 ;  /* 0x0000004958587221 */ /* 0x000fe40000010000 */
[C---:B------:R-:W-:Y:S02]  /*26f0*/  FFMA.FTZ R87, R80.reuse, R73, R87 ;  /* 0x0000004950577223 */ /* 0x040fe40000010057 */
[----:B------:R-:W-:Y:S02]  /*2700*/  FFMA.FTZ R77, R80, R76, R77 ;  /* 0x0000004c504d7223 */ /* 0x000fe4000001004d */
[----:B------:R-:W-:Y:S02]  /*2710*/  FADD.FTZ R75, R75, R76 ;  /* 0x0000004c4b4b7221 */ /* 0x000fe40000010000 */
[----:B------:R-:W-:-:S02]  /*2720*/  FMUL.FTZ R76, R72, R19 ;  /* 0x00000013484c7220 */ /* 0x000fc40000410000 */
[----:B------:R-:W-:Y:S02]  /*2730*/  FADD.FTZ R73, R7, R72 ;  /* 0x0000004807497221 */ /* 0x000fe40000010000 */
[----:B------:R-:W-:Y:S02]  /*2740*/  FADD.FTZ R70, R70, -UR4 ;  /* 0x8000000446467e21 */ /* 0x000fe40008010000 */
[----:B------:R-:W-:Y:S01]  /*2750*/  FADD.FTZ R7, R71, -UR4 ;  /* 0x8000000447077e21 */ /* 0x000fe20008010000 */
[----:B------:R-:W-:Y:S01]  /*2760*/  MOV R71, R34 ;  /* 0x0000002200477202 */ /* 0x000fe20000000f00 */
[C---:B------:R-:W-:Y:S02]  /*2770*/  FFMA.FTZ R77, R79.reuse, R76, R77 ;  /* 0x0000004c4f4d7223 */ /* 0x040fe4000001004d */
[----:B------:R-:W-:Y:S01]  /*2780*/  FADD.FTZ R75, R76, R75 ;  /* 0x0000004b4c4b7221 */ /* 0x000fe20000010000 */
[----:B------:R-:W-:Y:S01]  /*2790*/  MOV R76, R35 ;  /* 0x00000023004c7202 */ /* 0x000fe20000000f00 */
[----:B------:R-:W-:-:S02]  /*27a0*/  FFMA.FTZ R72, R79, R72, R74 ;  /* 0x000000484f487223 */ /* 0x000fc4000001004a */
        /* <DEDUP_REMOVED lines=21> */
.L_x_2436:
[----:B------:R-:W-:Y:S02]  /*2900*/  FMUL.FTZ R74, R71, R18 ;  /* 0x00000012474a7220 */ /* 0x000fe40000410000 */
[----:B------:R-:W-:Y:S02]  /*2910*/  FADD.FTZ R8, R8, -UR4 ;  /* 0x8000000408087e21 */ /* 0x000fe40008010000 */
[----:B------:R-:W-:Y:S02]  /*2920*/  FFMA.FTZ R77, R78, R74, R77 ;  /* 0x0000004a4e4d7223 */ /* 0x000fe4000001004d */
[----:B------:R-:W-:Y:S02]  /*2930*/  FADD.FTZ R75, R75, R74 ;  /* 0x0000004a4b4b7221 */ /* 0x000fe40000010000 */
[----:B------:R-:W-:Y:S02]  /*2940*/  FMUL.FTZ R74, R76, R19 ;  /* 0x000000134c4a7220 */ /* 0x000fe40000410000 */
[----:B------:R-:W-:-:S02]  /*2950*/  FADD.FTZ R9, R9, -UR4 ;  /* 0x8000000409097e21 */ /* 0x000fc40008010000 */
[----:B------:R-:W-:Y:S02]  /*2960*/  FADD.FTZ R70, R88, R71 ;  /* 0x0000004758467221 */ /* 0x000fe40000010000 */
[----:B------:R-:W-:Y:S01]  /*2970*/  FFMA.FTZ R71, R78, R71, R87 ;  /* 0x000000474e477223 */ /* 0x000fe20000010057 */
[----:B------:R-:W-:Y:S01]  /*2980*/  MOV R87, R32 ;  /* 0x0000002000577202 */ /* 0x000fe20000000f00 */
[----:B------:R-:W-:Y:S02]  /*2990*/  FADD.FTZ R73, R73, R76 ;  /* 0x0000004c49497221 */ /* 0x000fe40000010000 */
[C---:B------:R-:W-:Y:S01]  /*29a0*/  FFMA.FTZ R72, R7.reuse, R76, R72 ;  /* 0x0000004c07487223 */ /* 0x040fe20000010048 */
[----:B------:R-:W-:Y:S01]  /*29b0*/  MOV R76, R33 ;  /* 0x00000021004c7202 */ /* 0x000fe20000000f00 */
        /* <DEDUP_REMOVED lines=23> */
.L_x_2437:
        /* <DEDUP_REMOVED lines=35> */
.L_x_2438:
        /* <DEDUP_REMOVED lines=35> */
.L_x_2439:
        /* <DEDUP_REMOVED lines=9> */
[----:B------:R-:W-:Y:S02]  /*3020*/  FFMA.FTZ R77, R13, R74, R77 ;  /* 0x0000004a0d4d7223 */ /* 0x000fe4000001004d */
[----:B------:R-:W-:Y:S01]  /*3030*/  FADD.FTZ R75, R74, R75 ;  /* 0x0000004b4a4b7221 */ /* 0x000fe20000010000 */
[----:B------:R-:W-:Y:S01]  /*3040*/  MOV R74, R27 ;  /* 0x0000001b004a7202 */ /* 0x000fe20000000f00 */
[----:B------:R-:W-:Y:S02]  /*3050*/  FADD.FTZ R73, R73, R76 ;  /* 0x0000004c49497221 */ /* 0x000fe40000010000 */
        /* <DEDUP_REMOVED lines=22> */
.L_x_2440:
        /* <DEDUP_REMOVED lines=35> */
.L_x_2441:
        /* <DEDUP_REMOVED lines=35> */
.L_x_2442:
        /* <DEDUP_REMOVED lines=35> */
.L_x_2443:
[----:B------:R-:W-:Y:S02]  /*3850*/  FMUL.FTZ R88, R87, R18 ;  /* 0x0000001257587220 */ /* 0x000fe40000410000 */
[----:B------:R-:W-:Y:S02]  /*3860*/  FADD.FTZ R74, R70, R87 ;  /* 0x00000057464a7221 */ /* 0x000fe40000010000 */
[----:B------:R-:W-:Y:S02]  /*3870*/  FFMA.FTZ R70, R68, R88, R77 ;  /* 0x0000005844467223 */ /* 0x000fe4000001004d */
[----:B------:R-:W-:Y:S02]  /*3880*/  FADD.FTZ R75, R75, R88 ;  /* 0x000000584b4b7221 */ /* 0x000fe40000010000 */
[----:B------:R-:W-:Y:S02]  /*3890*/  FMUL.FTZ R88, R76, R19 ;  /* 0x000000134c587220 */ /* 0x000fe40000410000 */
[----:B------:R-:W-:-:S02]  /*38a0*/  FADD.FTZ R50, R50, -UR4 ;  /* 0x8000000432327e21 */ /* 0x000fc40008010000 */
[----:B------:R-:W-:Y:S02]  /*38b0*/  FADD.FTZ R51, R51, -UR4 ;  /* 0x8000000433337e21 */ /* 0x000fe40008010000 */
[----:B------:R-:W-:Y:S02]  /*38c0*/  FFMA.FTZ R87, R68, R87, R71 ;  /* 0x0000005744577223 */ /* 0x000fe40000010047 */
[----:B------:R-:W-:Y:S02]  /*38d0*/  FFMA.FTZ R77, R69, R88, R70 ;  /* 0x00000058454d7223 */ /* 0x000fe40000010046 */
[----:B------:R-:W-:Y:S01]  /*38e0*/  FMUL.FTZ R70, R50, UR14 ;  /* 0x0000000e32467c20 */ /* 0x000fe20008410000 */
[----:B------:R-:W-:Y:S01]  /*38f0*/  MOV R50, R59 ;  /* 0x0000003b00327202 */ /* 0x000fe20000000f00 */
[----:B------:R-:W-:Y:S01]  /*3900*/  FMUL.FTZ R71, R51, UR14 ;  /* 0x0000000e33477c20 */ /* 0x000fe20008410000 */
[----:B------:R-:W-:Y:S01]  /*3910*/  MOV R51, R58 ;  /* 0x0000003a00337202 */ /* 0x000fe20000000f00 */
[----:B------:R-:W-:-:S02]  /*3920*/  FADD.FTZ R73, R73, R76 ;  /* 0x0000004c49497221 */ /* 0x000fc40000010000 */
        /* <DEDUP_REMOVED lines=21> */
.L_x_2444:
[----:B------:R-:W-:Y:S02]  /*3a80*/  FMUL.FTZ R76, R51, R18 ;  /* 0x00000012334c7220 */ /* 0x000fe40000410000 */
[----:B------:R-:W-:Y:S02]  /*3a90*/  FADD.FTZ R48, R48, -UR4 ;  /* 0x8000000430307e21 */ /* 0x000fe40008010000 */
[----:B------:R-:W-:Y:S02]  /*3aa0*/  FFMA.FTZ R88, R70, R76, R77 ;  /* 0x0000004c46587223 */ /* 0x000fe4000001004d */
[----:B------:R-:W-:Y:S02]  /*3ab0*/  FADD.FTZ R75, R75, R76 ;  /* 0x0000004c4b4b7221 */ /* 0x000fe40000010000 */
[----:B------:R-:W-:Y:S02]  /*3ac0*/  FADD.FTZ R49, R49, -UR4 ;  /* 0x8000000431317e21 */ /* 0x000fe40008010000 */
[----:B------:R-:W-:-:S02]  /*3ad0*/  FADD.FTZ R74, R74, R51 ;  /* 0x000000334a4a7221 */ /* 0x000fc40000010000 */
[----:B------:R-:W-:Y:S02]  /*3ae0*/  FFMA.FTZ R87, R70, R51, R87 ;  /* 0x0000003346577223 */ /* 0x000fe40000010057 */
[----:B------:R-:W-:Y:S02]  /*3af0*/  FMUL.FTZ R76, R50, R19 ;  /* 0x00000013324c7220 */ /* 0x000fe40000410000 */
[----:B------:R-:W-:Y:S02]  /*3b00*/  FADD.FTZ R51, R73, R50 ;  /* 0x0000003249337221 */ /* 0x000fe40000010000 */
[----:B------:R-:W-:Y:S02]  /*3b10*/  FFMA.FTZ R50, R71, R50, R72 ;  /* 0x0000003247327223 */ /* 0x000fe40000010048 */
[----:B------:R-:W-:Y:S01]  /*3b20*/  FMUL.FTZ R72, R48, UR14 ;  /* 0x0000000e30487c20 */ /* 0x000fe20008410000 */
[----:B------:R-:W-:Y:S01]  /*3b30*/  MOV R48, R57 ;  /* 0x0000003900307202 */ /* 0x000fe20000000f00 */
[----:B------:R-:W-:Y:S01]  /*3b40*/  FMUL.FTZ R73, R49, UR14 ;  /* 0x0000000e31497c20 */ /* 0x000fe20008410000 */
[----:B------:R-:W-:Y:S01]  /*3b50*/  MOV R49, R56 ;  /* 0x0000003800317202 */ /* 0x000fe20000000f00 */
[----:B------:R-:W-:-:S02]  /*3b60*/  FFMA.FTZ R77, R71, R76, R88 ;  /* 0x0000004c474d7223 */ /* 0x000fc40000010058 */
        /* <DEDUP_REMOVED lines=20> */
.L_x_2445:
[----:B------:R-:W-:Y:S02]  /*3cb0*/  FMUL.FTZ R76, R49, R18 ;  /* 0x00000012314c7220 */ /* 0x000fe40000410000 */
[----:B------:R-:W-:Y:S02]  /*3cc0*/  FADD.FTZ R46, R46, -UR4 ;  /* 0x800000042e2e7e21 */ /* 0x000fe40008010000 */
[----:B------:R-:W-:Y:S02]  /*3cd0*/  FFMA.FTZ R88, R72, R76, R77 ;  /* 0x0000004c48587223 */ /* 0x000fe4000001004d */
[----:B------:R-:W-:Y:S02]  /*3ce0*/  FADD.FTZ R75, R75, R76 ;  /* 0x0000004c4b4b7221 */ /* 0x000fe40000010000 */
[----:B------:R-:W-:Y:S02]  /*3cf0*/  FMUL.FTZ R76, R48, R19 ;  /* 0x00000013304c7220 */ /* 0x000fe40000410000 */
[----:B------:R-:W-:-:S02]  /*3d00*/  FADD.FTZ R47, R47, -UR4 ;  /* 0x800000042f2f7e21 */ /* 0x000fc40008010000 */
[----:B------:R-:W-:Y:S02]  /*3d10*/  FADD.FTZ R74, R74, R49 ;  /* 0x000000314a4a7221 */ /* 0x000fe40000010000 */
[----:B------:R-:W-:Y:S02]  /*3d20*/  FFMA.FTZ R87, R72, R49, R87 ;  /* 0x0000003148577223 */ /* 0x000fe40000010057 */
[----:B------:R-:W-:Y:S02]  /*3d30*/  FFMA.FTZ R49, R73, R76, R88 ;  /* 0x0000004c49317223 */ /* 0x000fe40000010058 */
[----:B------:R-:W-:Y:S02]  /*3d40*/  FADD.FTZ R75, R76, R75 ;  /* 0x0000004b4c4b7221 */ /* 0x000fe40000010000 */
[----:B------:R-:W-:Y:S01]  /*3d50*/  FMUL.FTZ R76, R46, UR14 ;  /* 0x0000000e2e4c7c20 */ /* 0x000fe20008410000 */
[----:B------:R-:W-:Y:S01]  /*3d60*/  MOV R46, R55 ;  /* 0x00000037002e7202 */ /* 0x000fe20000000f00 */
[----:B------:R-:W-:Y:S01]  /*3d70*/  FMUL.FTZ R77, R47, UR14 ;  /* 0x0000000e2f4d7c20 */ /* 0x000fe20008410000 */
[----:B------:R-:W-:Y:S01]  /*3d80*/  MOV R47, R54 ;  /* 0x00000036002f7202 */ /* 0x000fe20000000f00 */
[----:B------:R-:W-:-:S02]  /*3d90*/  FADD.FTZ R51, R51, R48 ;  /* 0x0000003033337221 */ /* 0x000fc40000010000 */
[----:B------:R-:W-:Y:S01]  /*3da0*/  FFMA.FTZ R50, R73, R48, R50 ;  /* 0x0000003049327223 */ /* 0x000fe20000010032 */
        /* <DEDUP_REMOVED lines=19> */
.L_x_2446:
[----:B------:R-:W-:Y:S02]  /*3ee0*/  FMUL.FTZ R48, R47, R18 ;  /* 0x000000122f307220 */ /* 0x000fe40000410000 */
[----:B------:R-:W-:Y:S02]  /*3ef0*/  FADD.FTZ R45, R45, -UR4 ;  /* 0x800000042d2d7e21 */ /* 0x000fe40008010000 */
[----:B------:R-:W-:Y:S01]  /*3f00*/  FFMA.FTZ R88, R76, R48, R49 ;  /* 0x000000304c587223 */ /* 0x000fe20000010031 */
[----:B------:R-:W-:Y:S01]  /*3f10*/  MOV R49, R53 ;  /* 0x0000003500317202 */ /* 0x000fe20000000f00 */
[----:B------:R-:W-:Y:S02]  /*3f20*/  FADD.FTZ R75, R75, R48 ;  /* 0x000000304b4b7221 */ /* 0x000fe40000010000 */
[----:B------:R-:W-:Y:S02]  /*3f30*/  FMUL.FTZ R48, R46, R19 ;  /* 0x000000132e307220 */ /* 0x000fe40000410000 */
[----:B------:R-:W-:-:S02]  /*3f40*/  FADD.FTZ R44, R44, -UR4 ;  /* 0x800000042c2c7e21 */ /* 0x000fc40008010000 */
[----:B------:R-:W-:Y:S02]  /*3f50*/  FADD.FTZ R74, R74, R47 ;  /* 0x0000002f4a4a7221 */ /* 0x000fe40000010000 */
[----:B------:R-:W-:Y:S02]  /*3f60*/  FFMA.FTZ R47, R76, R47, R87 ;  /* 0x0000002f4c2f7223 */ /* 0x000fe40000010057 */
[----:B------:R-:W-:Y:S02]  /*3f70*/  FFMA.FTZ R105, R77, R48, R88 ;  /* 0x000000304d697223 */ /* 0x000fe40000010058 */
[----:B------:R-:W-:Y:S01]  /*3f80*/  FMUL.FTZ R87, R45, UR14 ;  /* 0x0000000e2d577c20 */ /* 0x000fe20008410000 */
[----:B------:R-:W-:Y:S01]  /*3f90*/  MOV R45, R52 ;  /* 0x00000034002d7202 */ /* 0x000fe20000000f00 */
[----:B------:R-:W-:Y:S02]  /*3fa0*/  FADD.FTZ R51, R51, R46 ;  /* 0x0000002e33337221 */ /* 0x000fe40000010000 */
[----:B------:R-:W-:-:S02]  /*3fb0*/  FFMA.FTZ R50, R77, R46, R50 ;  /* 0x0000002e4d327223 */ /* 0x000fc40000010032 */
        /* <DEDUP_REMOVED lines=21> */
.L_x_2447:
[----:B------:R-:W-:Y:S01]  /*4110*/  FMUL.FTZ R44, R45, R18 ;  /* 0x000000122d2c7220 */ /* 0x000fe20000410000 */
[----:B------:R-:W-:Y:S01]  /*4120*/  ISETP.GT.AND P0, PT, R125, 0x1e, PT ;  /* 0x0000001e7d00780c */ /* 0x000fe20003f04270 */
[----:B------:R-:W-:Y:S01]  /*4130*/  FADD.FTZ R46, R74, R45 ;  /* 0x0000002d4a2e7221 */ /* 0x000fe20000010000 */
[----:B------:R-:W-:Y:S01]  /*4140*/  BSSY B0, `(.L_x_2448) ;  /* 0x000004c000007945 */ /* 0x000fe20003800000 */
[----:B------:R-:W-:Y:S02]  /*4150*/  FFMA.FTZ R48, R88, R44, R105 ;  /* 0x0000002c58307223 */ /* 0x000fe40000010069 */
[----:B------:R-:W-:Y:S02]  /*4160*/  FADD.FTZ R75, R75, R44 ;  /* 0x0000002c4b4b7221 */ /* 0x000fe40000010000 */
[----:B------:R-:W-:-:S04]  /*4170*/  FMUL.FTZ R44, R49, R19 ;  /* 0x00000013312c7220 */ /* 0x000fc80000410000 */
[----:B------:R-:W-:Y:S02]  /*4180*/  FADD.FTZ R75, R44, R75 ;  /* 0x0000004b2c4b7221 */ /* 0x000fe40000010000 */
[----:B------:R-:W-:-:S03]  /*4190*/  FFMA.FTZ R48, R87, R44, R48 ;  /* 0x0000002c57307223 */ /* 0x000fc60000010030 */
[----:B------:R-:W0:Y:S04]  /*41a0*/  SHFL.DOWN PT, R44, R75, 0x1, 0x1f ;  /* 0x08201f004b2c7f89 */ /* 0x000e2800000e0000 */
[----:B------:R-:W1:Y:S01]  /*41b0*/  SHFL.DOWN PT, R105, R48, 0x1, 0x1f ;  /* 0x08201f0030697f89 */ /* 0x000e6200000e0000 */
[----:B0-----:R-:W-:Y:S02]  /*41c0*/  @!P0 FADD.FTZ R75, R75, R44 ;  /* 0x0000002c4b4b8221 */ /* 0x001fe40000010000 */
        /* <DEDUP_REMOVED lines=20> */
[----:B------:R-:W-:Y:S02]  /*4310*/  FFMA.FTZ R44, R88, R45, R47 ;  /* 0x0000002d582c7223 */ /* 0x000fe4000001002f */
[----:B-1----:R-:W-:Y:S01]  /*4320*/  @!P0 FADD.FTZ R48, R48, R105 ;  /* 0x0000006930308221 */ /* 0x002fe20000010000 */
[----:B------:R-:W-:Y:S01]  /*4330*/  ISETP.NE.AND P0, PT, R125, RZ, PT ;  /* 0x000000ff7d00720c */ /* 0x000fe20003f05270 */
[----:B------:R-:W-:Y:S02]  /*4340*/  FFMA.FTZ R45, R87, R49, R50 ;  /* 0x00000031572d7223 */ /* 0x000fe40000010032 */
[----:B------:R-:W-:Y:S01]  /*4350*/  FADD.FTZ R47, R51, R49 ;  /* 0x00000031332f7221 */ /* 0x000fe20000010000 */
[----:B------:R-:W-:-:S04]  /*4360*/  MOV R74, R48 ;  /* 0x00000030004a7202 */ /* 0x000fc80000000f00 */
[----:B------:R0:W-:Y:S05]  /*4370*/  STS.128 [R4.X16+0xa0], R44 ;  /* 0x0000a02c04007388 */ /* 0x0001ea000000cc00 */
        /* <DEDUP_REMOVED lines=35> */
[----:B------:R-:W-:Y:S02]  /*45b0*/  FADD.FTZ R49, R75, R50 ;  /* 0x000000324b317221 */ /* 0x000fe40000010000 */
[----:B------:R-:W0:Y:S01]  /*45c0*/  LDS.64 R74, [0x80] ;  /* 0x00008000ff4a7984 */ /* 0x000e220000000a00 */
[----:B------:R-:W-:Y:S02]  /*45d0*/  FADD.FTZ R48, R48, R51 ;  /* 0x0000003330307221 */ /* 0x000fe40000010000 */
[----:B0-----:R-:W-:Y:S02]  /*45e0*/  FADD.FTZ R74, R49, R74 ;  /* 0x0000004a314a7221 */ /* 0x001fe40000010000 */
[----:B------:R-:W-:Y:S02]  /*45f0*/  FADD.FTZ R75, R48, R75 ;  /* 0x0000004b304b7221 */ /* 0x000fe40000010000 */
.L_x_2449:
[----:B0-----:R-:W-:Y:S05]  /*4600*/  BSYNC B0 ;  /* 0x0000000000007941 */ /* 0x001fea0003800000 */
.L_x_2448:
[----:B------:R-:W-:Y:S01]  /*4610*/  BAR.SYNC.DEFER_BLOCKING 0x0 ;  /* 0x0000000000007b1d */ /* 0x000fe20000010000 */
[----:B------:R-:W-:Y:S02]  /*4620*/  ISETP.GT.U32.AND P6, PT, R4, 0x3b, PT ;  /* 0x0000003b0400780c */ /* 0x000fe40003fc4070 */
[----:B------:R-:W-:-:S02]  /*4630*/  LOP3.LUT R0, R0, 0xfffffffe, RZ, 0xc0, !PT ;  /* 0xfffffffe00007812 */ /* 0x000fc400078ec0ff */
[----:B------:R-:W-:Y:S01]  /*4640*/  SHF.L.U32 R105, R4, 0x4, RZ ;  /* 0x0000000404697819 */ /* 0x000fe200000006ff */
        /* <DEDUP_REMOVED lines=38> */
.L_x_2451:
[----:B------:R-:W-:Y:S05]  /*48b0*/  BSYNC B0 ;  /* 0x0000000000007941 */ /* 0x000fea0003800000 */
.L_x_2450:
[----:B------:R-:W-:Y:S01]  /*48c0*/  BSSY B0, `(.L_x_2452) ;  /* 0x0000013000007945 */ /* 0x000fe20003800000 */
[----:B------:R-:W-:Y:S01]  /*48d0*/  HFMA2.MMA R105, -RZ, RZ, 0, 2.384185791015625e-07 ;  /* 0x00000004ff697435 */ /* 0x000fe200000001ff */
[----:B------:R-:W-:Y:S05]  /*48e0*/  @P6 BRA `(.L_x_2453) ;  /* 0x0000010000006947 */ /* 0x000fea0003800000 */
[----:B------:R-:W-:Y:S01]  /*48f0*/  IMAD R50, R89, 0x3c, R4 ;  /* 0x0000003c59327824 */ /* 0x000fe200078e0204 */
[----:B------:R-:W-:-:S03]  /*4900*/  MOV R49, UR11 ;  /* 0x0000000b00317c02 */ /* 0x000fc60008000f00 */
[----:B------:R-:W-:-:S05]  /*4910*/  IMAD.WIDE R50, R50, R105, c[0x0][0x1b8] ;  /* 0x00006e0032327625 */ /* 0x000fca00078e0269 */
[----:B------:R-:W-:Y:S01]  /*4920*/  LEA R48, P6, R49, R50, 0x2 ;  /* 0x0000003231307211 */ /* 0x000fe200078c10ff */
[----:B------:R0:W-:Y:S01]  /*4930*/  RED.E.ADD.F32.FTZ.RN.STRONG.GPU [R50.64], R44 ;  /* 0x0000002c3200798e */ /* 0x0001e2000c10e78c */
[----:B------:R-:W-:Y:S02]  /*4940*/  MOV R89, c[0x0][0x1d8] ;  /* 0x0000760000597a02 */ /* 0x000fe40000000f00 */
[----:B------:R-:W-:-:S05]  /*4950*/  IADD3.X R49, R51, UR9, RZ, P6, !PT ;  /* 0x0000000933317c10 */ /* 0x000fca000b7fe4ff */
[----:B------:R1:W-:Y:S01]  /*4960*/  RED.E.ADD.F32.FTZ.RN.STRONG.GPU [R48.64], R45 ;  /* 0x0000002d3000798e */ /* 0x0003e2000c10e78c */
[----:B0-----:R-:W-:Y:S02]  /*4970*/  LEA R44, P6, R89, R50, 0x2 ;  /* 0x00000032592c7211 */ /* 0x001fe400078c10ff */
[----:B-1----:R-:W-:-:S04]  /*4980*/  MOV R45, c[0x0][0x1dc] ;  /* 0x00007700002d7a02 */ /* 0x002fc80000000f00 */
[----:B------:R-:W-:Y:S02]  /*4990*/  LEA.HI.X R45, R89, R51, R45, 0x2, P6 ;  /* 0x00000033592d7211 */ /* 0x000fe400030f142d */
[----:B------:R-:W-:-:S03]  /*49a0*/  MOV R89, UR10 ;  /* 0x0000000a00597c02 */ /* 0x000fc60008000f00 */
[----:B------:R0:W-:Y:S01]  /*49b0*/  RED.E.ADD.F32.FTZ.RN.STRONG.GPU [R44.64], R46 ;  /* 0x0000002e2c00798e */ /* 0x0001e2000c10e78c */
[----:B------:R-:W-:-:S04]  /*49c0*/  LEA R48, P6, R89, R50, 0x2 ;  /* 0x0000003259307211 */ /* 0x000fc800078c10ff */
[----:B------:R-:W-:-:S05]  /*49d0*/  IADD3.X R49, R51, UR8, RZ, P6, !PT ;  /* 0x0000000833317c10 */ /* 0x000fca000b7fe4ff */
[----:B------:R0:W-:Y:S04]  /*49e0*/  RED.E.ADD.F32.FTZ.RN.STRONG.GPU [R48.64], R47 ;  /* 0x0000002f3000798e */ /* 0x0001e8000c10e78c */
.L_x_2453:
[----:B------:R-:W-:Y:S05]  /*49f0*/  BSYNC B0 ;  /* 0x0000000000007941 */ /* 0x000fea0003800000 */
.L_x_2452:
[----:B------:R-:W-:-:S04]  /*4a00*/  MOV R50, c[0x0][0xc] ;  /* 0x0000030000327a02 */ /* 0x000fc80000000f00 */
        /* <DEDUP_REMOVED lines=16> */
[----:B------:R-:W-:Y:S01]  /*4b10*/  VOTEU.ANY UR4, UPT, PT ;  /* 0x0000000000047886 */ /* 0x000fe200038e0100 */
[----:B-1----:R-:W-:Y:S01]  /*4b20*/  HFMA2.MMA R48, -RZ, RZ, 0, 5.9604644775390625e-08 ;  /* 0x00000001ff307435 */ /* 0x002fe200000001ff */
[----:B------:R-:W-:Y:S01]  /*4b30*/  UPOPC UR15, UR4 ;  /* 0x00000004000f72bf */ /* 0x000fe20008000000 */
[----:B------:R-:W-:Y:S01]  /*4b40*/  P2R R51, PR, RZ, 0x1 ;  /* 0x00000001ff337803 */ /* 0x000fe20000000000 */
[----:B------:R-:W-:Y:S01]  /*4b50*/  UFLO.U32 UR4, UR4 ;  /* 0x00000004000472bd */ /* 0x000fe200080e0000 */
[----:B------:R-:W-:Y:S01]  /*4b60*/  LOP3.LUT P6, RZ, R90, 0x2, RZ, 0xc0, !PT ;  /* 0x000000025aff7812 */ /* 0x000fe200078cc0ff */
[----:B------:R-:W-:-:S00]  /*4b70*/  ERRBAR ;  /* 0x00000000000079ab */ /* 0x000fc00000000000 */
[----:B0-----:R-:W-:Y:S02]  /*4b80*/  ISETP.EQ.U32.AND P0, PT, R125, UR4, PT ;  /* 0x000000047d007c0c */ /* 0x001fe4000bf02070 */
[----:B------:R-:W-:-:S05]  /*4b90*/  SEL R48, R48, 0xffffffff, !P6 ;  /* 0xffffffff30307807 */ /* 0x000fca0007000000 */
[----:B------:R-:W-:-:S06]  /*4ba0*/  IMAD R49, R48, UR15, RZ ;  /* 0x0000000f30317c24 */ /* 0x000fcc000f8e02ff */
[----:B------:R0:W-:Y:S01]  /*4bb0*/  @P0 RED.E.ADD.S32.STRONG.GPU [R44.64], R49 ;  /* 0x000000312c00098e */ /* 0x0001e2000c10e38c */
[----:B------:R-:W-:Y:S02]  /*4bc0*/  ISETP.NE.AND P0, PT, R51, RZ, PT ;  /* 0x000000ff3300720c */ /* 0x000fe40003f05270 */
[----:B------:R-:W-:-:S04]  /*4bd0*/  SEL R51, RZ, c[0x0][0xc], P6 ;  /* 0x00000300ff337a07 */ /* 0x000fc80003000000 */
[----:B------:R-:W-:-:S13]  /*4be0*/  ISETP.NE.AND P6, PT, R51, -0x1, PT ;  /* 0xffffffff3300780c */ /* 0x000fda0003fc5270 */
[----:B0-----:R-:W-:Y:S05]  /*4bf0*/  @!P6 BRA `(.L_x_2455) ;  /* 0x000000500000e947 */ /* 0x001fea0003800000 */
.L_x_2456:
[----:B------:R-:W2:Y:S01]  /*4c00*/  LDG.E.STRONG.GPU R48, [R44.64] ;  /* 0x0000000c2c307981 */ /* 0x000ea2000c1ef900 */
[----:B------:R-:W-:Y:S01]  /*4c10*/  YIELD ;  /* 0x0000000000007946 */ /* 0x000fe20003800000 */
[----:B--2---:R-:W-:Y:S01]  /*4c20*/  ISETP.NE.AND P6, PT, R48, R51, PT ;  /* 0x000000333000720c */ /* 0x004fe20003fc5270 */
[----:B------:R-:W-:-:S12]  /*4c30*/  CCTL.IVALL ;  /* 0x00000000ff00798f */ /* 0x000fd80002000000 */
[----:B------:R-:W-:Y:S05]  /*4c40*/  @P6 BRA `(.L_x_2456) ;  /* 0xffffffb000006947 */ /* 0x000fea000383ffff */
.L_x_2455:
[----:B------:R-:W-:Y:S01]  /*4c50*/  ISETP.NE.AND P6, PT, RZ, c[0x0][0xc], PT ;  /* 0x00000300ff007a0c */ /* 0x000fe20003fc5270 */
[----:B------:R-:W-:Y:S01]  /*4c60*/  WARPSYNC 0xffffffff ;  /* 0xffffffff00007948 */ /* 0x000fe20003800000 */
[----:B------:R-:W-:Y:S11]  /*4c70*/  BAR.SYNC.DEFER_BLOCKING 0x0 ;  /* 0x0000000000007b1d */ /* 0x000ff60000010000 */
[----:B------:R-:W-:Y:S05]  /*4c80*/  @!P6 BRA `(.L_x_2454) ;  /* 0x00000ff00000e947 */ /* 0x000fea0003800000 */
[----:B------:R-:W-:Y:S02]  /*4c90*/  IADD3 R50, R50, -0x1, RZ ;  /* 0xffffffff32327810 */ /* 0x000fe40007ffe0ff */
[----:B------:R-:W-:-:S02]  /*4ca0*/  MOV R44, RZ ;  /* 0x000000ff002c7202 */ /* 0x000fc40000000f00 */
[----:B------:R-:W-:-:S13]  /*4cb0*/  ISETP.GE.U32.AND P6, PT, R50, 0x3, PT ;  /* 0x000000033200780c */ /* 0x000fda0003fc6070 */
[----:B------:R-:W-:Y:S05]  /*4cc0*/  @!P6 BRA `(.L_x_2457) ;  /* 0x00000dd00000e947 */ /* 0x000fea0003800000 */
[----:B------:R-:W-:Y:S01]  /*4cd0*/  ISETP.LT.AND P6, PT, RZ, UR5, PT ;  /* 0x00000005ff007c0c */ /* 0x000fe2000bfc1270 */
[----:B------:R-:W-:Y:S01]  /*4ce0*/  UMOV UR4, UR5 ;  /* 0x0000000500047c82 */ /* 0x000fe20008000000 */
[----:B------:R-:W-:-:S11]  /*4cf0*/  HFMA2.MMA R44, -RZ, RZ, 0, 0 ;  /* 0x00000000ff2c7435 */ /* 0x000fd600000001ff */
[----:B------:R-:W-:Y:S05]  /*4d00*/  @!P6 BRA `(.L_x_2458) ;  /* 0x00000ba00000e947 */ /* 0x000fea0003800000 */
[----:B------:R-:W-:Y:S02]  /*4d10*/  UISETP.GT.AND UP1, UPT, UR4, 0xc, UPT ;  /* 0x0000000c0400788c */ /* 0x000fe4000bf24270 */
[----:B------:R-:W-:-:S04]  /*4d20*/  UPLOP3.LUT UP0, UPT, UPT, UPT, UPT, 0x80, 0x0 ;  /* 0x000000000000789c */ /* 0x000fc80003f0f070 */
[----:B------:R-:W-:-:S13]  /*4d30*/  PLOP3.LUT P6, PT, PT, PT, UP1, 0x40, 0x0 ;  /* 0x000000000000781c */ /* 0x000fda0003fce818 */
[----:B------:R-:W-:Y:S05]  /*4d40*/  @P6 BRA `(.L_x_2459) ;  /* 0x0000075000006947 */ /* 0x000fea0003800000 */
[----:B------:R-:W-:Y:S02]  /*4d50*/  UPLOP3.LUT UP0, UPT, UPT, UPT, UPT, 0x40, 0x0 ;  /* 0x000000000000789c */ /* 0x000fe40003f0e870 */
.L_x_2460:
        /* <DEDUP_REMOVED lines=116> */
.L_x_2459:
        /* <DEDUP_REMOVED lines=56> */
[----:B------:R-:W-:Y:S02]  /*5820*/  UIADD3 UR4, UR4, -0x4, URZ ;  /* 0xfffffffc04047890 */ /* 0x000fe4000fffe03f */
[----:B------:R-:W-:Y:S02]  /*5830*/  UPLOP3.LUT UP0, UPT, UPT, UPT, UPT, 0x40, 0x0 ;  /* 0x000000000000789c */ /* 0x000fe40003f0e870 */
[----:B------:R-:W-:Y:S01]  /*5840*/  UIADD3 UR4, UR4, -0x4, URZ ;  /* 0xfffffffc04047890 */ /* 0x000fe2000fffe03f */
[----:B--2---:R-:W-:Y:S01]  /*5850*/  @!P6 FADD.FTZ R74, R74, R44 ;  /* 0x0000002c4a4ae221 */ /* 0x004fe20000010000 */
[----:B------:R-:W-:Y:S01]  /*5860*/  IADD3 R44, R48, 0x4, RZ ;  /* 0x00000004302c7810 */ /* 0x000fe20007ffe0ff */
[----:B------:R-:W-:Y:S02]  /*5870*/  @!P6 FADD.FTZ R75, R75, R45 ;  /* 0x0000002d4b4be221 */ /* 0x000fe40000010000 */
.L_x_2461:
[----:B------:R-:W-:-:S06]  /*5880*/  UISETP.NE.OR UP0, UPT, UR4, URZ, UP0 ;  /* 0x0000003f0400728c */ /* 0x000fcc0008705670 */
[----:B------:R-:W-:-:S13]  /*5890*/  PLOP3.LUT P6, PT, PT, PT, UP0, 0x80, 0x0 ;  /* 0x000000000000781c */ /* 0x000fda0003fcf008 */
[----:B------:R-:W-:Y:S05]  /*58a0*/  @!P6 BRA `(.L_x_2457) ;  /* 0x000001f00000e947 */ /* 0x000fea0003800000 */
.L_x_2458:
        /* <DEDUP_REMOVED lines=26> */
[----:B------:R-:W-:Y:S01]  /*5a50*/  IADD3 R44, R44, 0x4, RZ ;  /* 0x000000042c2c7810 */ /* 0x000fe20007ffe0ff */
[----:B--2---:R-:W-:Y:S02]  /*5a60*/  @!P6 FADD.FTZ R74, R74, R48 ;  /* 0x000000304a4ae221 */ /* 0x004fe40000010000 */
[----:B------:R-:W-:Y:S02]  /*5a70*/  @!P6 FADD.FTZ R75, R75, R49 ;  /* 0x000000314b4be221 */ /* 0x000fe40000010000 */
[----:B------:R-:W-:-:S13]  /*5a80*/  ISETP.NE.AND P6, PT, RZ, UR4, PT ;  /* 0x00000004ff007c0c */ /* 0x000fda000bfc5270 */
[----:B------:R-:W-:Y:S05]  /*5a90*/  @P6 BRA `(.L_x_2458) ;  /* 0xfffffe1000006947 */ /* 0x000fea000383ffff */
.L_x_2457:
[----:B------:R-:W-:-:S13]  /*5aa0*/  ISETP.NE.AND P6, PT, RZ, UR7, PT ;  /* 0x00000007ff007c0c */ /* 0x000fda000bfc5270 */
        /* <DEDUP_REMOVED lines=9> */
.L_x_2463:
[----:B------:R-:W-:Y:S05]  /*5b40*/  BSYNC B0 ;  /* 0x0000000000007941 */ /* 0x000fea0003800000 */
.L_x_2462:
[----:B------:R-:W-:-:S06]  /*5b50*/  UISETP.NE.AND UP0, UPT, UR7, 0x1, UPT ;  /* 0x000000010700788c */ /* 0x000fcc000bf05270 */
[----:B------:R-:W-:-:S13]  /*5b60*/  PLOP3.LUT P6, PT, PT, PT, UP0, 0x40, 0x0 ;  /* 0x000000000000781c */ /* 0x000fda0003fce808 */
[----:B------:R-:W-:Y:S05]  /*5b70*/  @P6 BRA `(.L_x_2454) ;  /* 0x0000010000006947 */ /* 0x000fea0003800000 */
[----:B------:R-:W-:-:S04]  /*5b80*/  IADD3 R49, R44, 0x1, RZ ;  /* 0x000000012c317810 */ /* 0x000fc80007ffe0ff */
[----:B------:R-:W-:-:S13]  /*5b90*/  ISETP.EQ.OR P6, PT, R49, R5, P0 ;  /* 0x000000053100720c */ /* 0x000fda00007c2670 */
[----:B------:R-:W-:-:S04]  /*5ba0*/  @!P6 IMAD R49, R49, c[0x0][0x10], R6 ;  /* 0x000004003131ea24 */ /* 0x000fc800078e0206 */
[----:B------:R-:W-:-:S06]  /*5bb0*/  @!P6 IMAD.WIDE.U32 R48, R49, 0x8, R46 ;  /* 0x000000083130e825 */ /* 0x000fcc00078e002e */
[----:B------:R-:W2:Y:S01]  /*5bc0*/  @!P6 LDG.E.64 R48, [R48.64] ;  /* 0x0000000c3030e981 */ /* 0x000ea2000c1e1b00 */
[----:B------:R-:W-:Y:S02]  /*5bd0*/  IADD3 R44, R44, 0x2, RZ ;  /* 0x000000022c2c7810 */ /* 0x000fe40007ffe0ff */
[----:B------:R-:W-:Y:S01]  /*5be0*/  MOV R45, UR7 ;  /* 0x00000007002d7c02 */ /* 0x000fe20008000f00 */
        /* <DEDUP_REMOVED lines=9> */
.L_x_2454:
[----:B------:R-:W-:Y:S01]  /*5c80*/  @!P0 STS.64 [0x90], R74 ;  /* 0x0000904aff008388 */ /* 0x000fe20000000a00 */
[----:B0-----:R-:W-:-:S03]  /*5c90*/  IMAD.WIDE.U32 R46, R4, -0x77777777, RZ ;  /* 0x88888889042e7825 */ /* 0x001fc600078e00ff */
[----:B------:R-:W-:Y:S01]  /*5ca0*/  BAR.SYNC.DEFER_BLOCKING 0x0 ;  /* 0x0000000000007b1d */ /* 0x000fe20000010000 */
[----:B------:R-:W-:Y:S02]  /*5cb0*/  ISETP.NE.AND P6, PT, RZ, UR16, PT ;  /* 0x00000010ff007c0c */ /* 0x000fe4000bfc5270 */
[----:B------:R-:W-:-:S05]  /*5cc0*/  SHF.R.U32.HI R46, RZ, 0x5, R47 ;  /* 0x00000005ff2e7819 */ /* 0x000fca000001162f */
[----:B------:R-:W-:-:S05]  /*5cd0*/  IMAD R48, R5, c[0x0][0x1fc], R46 ;  /* 0x00007f0005307a24 */ /* 0x000fca00078e022e */
[----:B------:R-:W-:Y:S01]  /*5ce0*/  IADD3 R50, R48, 0x60, RZ ;  /* 0x0000006030327810 */ /* 0x000fe20007ffe0ff */
[----:B------:R-:W0:Y:S02]  /*5cf0*/  LDS.64 R44, [0x90] ;  /* 0x00009000ff2c7984 */ /* 0x000e240000000a00 */
[----:B0-----:R-:W-:Y:S02]  /*5d00*/  FMUL.FTZ R44, R44, c[0x0][0x20c] ;  /* 0x000083002c2c7a20 */ /* 0x001fe40000410000 */
[----:B------:R-:W-:Y:S02]  /*5d10*/  FMUL.FTZ R49, R45, c[0x0][0x20c] ;  /* 0x000083002d317a20 */ /* 0x000fe40000410000 */
[----:B------:R0:W1:Y:S01]  /*5d20*/  R2UR UR4, R44 ;  /* 0x000000002c0473c2 */ /* 0x00006200000e0000 */
[----:B------:R-:W-:Y:S05]  /*5d30*/  @!P6 BRA `(.L_x_2464) ;  /* 0x000001200000e947 */ /* 0x000fea0003800000 */
[----:B0-----:R-:W-:Y:S02]  /*5d40*/  FFMA.FTZ R44, R86, R18, R16 ;  /* 0x00000012562c7223 */ /* 0x001fe40000010010 */
[----:B------:R-:W-:-:S02]  /*5d50*/  FFMA.FTZ R45, R85, R19, R17 ;  /* 0x00000013552d7223 */ /* 0x000fc40000010011 */
[----:B------:R-:W-:Y:S02]  /*5d60*/  FMUL.FTZ R46, R44, -1.4426950216293334961 ;  /* 0xbfb8aa3b2c2e7820 */ /* 0x000fe40000410000 */
[----:B------:R-:W-:-:S04]  /*5d70*/  FMUL.FTZ R51, R45, -1.4426950216293334961 ;  /* 0xbfb8aa3b2d337820 */ /* 0x000fc80000410000 */
[----:B------:R-:W0:Y:S08]  /*5d80*/  MUFU.EX2 R46, R46 ;  /* 0x0000002e002e7308 */ /* 0x000e300000000800 */
[----:B------:R-:W2:Y:S01]  /*5d90*/  MUFU.EX2 R51, R51 ;  /* 0x0000003300337308 */ /* 0x000ea20000000800 */
[----:B0-----:R-:W-:-:S07]  /*5da0*/  FADD.FTZ R47, R46, 1 ;  /* 0x3f8000002e2f7421 */ /* 0x001fce0000010000 */
[----:B------:R-:W0:Y:S01]  /*5db0*/  MUFU.RCP R47, R47 ;  /* 0x0000002f002f7308 */ /* 0x000e220000001000 */
[----:B--2---:R-:W-:-:S07]  /*5dc0*/  FADD.FTZ R74, R51, 1 ;  /* 0x3f800000334a7421 */ /* 0x004fce0000010000 */
[----:B------:R-:W2:Y:S01]  /*5dd0*/  MUFU.RCP R74, R74 ;  /* 0x0000004a004a7308 */ /* 0x000ea20000001000 */
[----:B0-----:R-:W-:Y:S02]  /*5de0*/  FADD.FTZ R75, -R47, 1 ;  /* 0x3f8000002f4b7421 */ /* 0x001fe40000010100 */
[----:B------:R-:W-:Y:S02]  /*5df0*/  FMUL.FTZ R42, R42, R47 ;  /* 0x0000002f2a2a7220 */ /* 0x000fe40000410000 */
[----:B------:R-:W-:Y:S02]  /*5e00*/  FFMA.FTZ R75, R44, R75, 1 ;  /* 0x3f8000002c4b7423 */ /* 0x000fe4000001004b */
[----:B--2---:R-:W-:Y:S02]  /*5e10*/  FADD.FTZ R46, -R74, 1 ;  /* 0x3f8000004a2e7421 */ /* 0x004fe40000010100 */
[----:B------:R-:W-:Y:S02]  /*5e20*/  FMUL.FTZ R43, R43, R74 ;  /* 0x0000004a2b2b7220 */ /* 0x000fe40000410000 */
[----:B------:R-:W-:-:S02]  /*5e30*/  FFMA.FTZ R46, R45, R46, 1 ;  /* 0x3f8000002d2e7423 */ /* 0x000fc4000001002e */
[----:B------:R-:W-:Y:S02]  /*5e40*/  FMUL.FTZ R42, R42, R75 ;  /* 0x0000004b2a2a7220 */ /* 0x000fe40000410000 */
[----:B------:R-:W-:Y:S02]  /*5e50*/  FMUL.FTZ R43, R43, R46 ;  /* 0x0000002e2b2b7220 */ /* 0x000fe40000410000 */
.L_x_2464:
[----:B------:R-:W-:Y:S01]  /*5e60*/  LOP3.LUT P0, RZ, R0, 0x80, RZ, 0xc0, !PT ;  /* 0x0000008000ff7812 */ /* 0x000fe2000780c0ff */
[----:B------:R-:W-:-:S12]  /*5e70*/  BSSY B0, `(.L_x_2465) ;  /* 0x0000011000007945 */ /* 0x000fd80003800000 */
[----:B------:R-:W-:Y:S05]  /*5e80*/  @!P0 BRA `(.L_x_2466) ;  /* 0x000000f000008947 */ /* 0x000fea0003800000 */
[----:B0-----:R-:W-:Y:S01]  /*5e90*/  MOV R44, R62 ;  /* 0x0000003e002c7202 */ /* 0x001fe20000000f00 */
[----:B------:R-:W-:Y:S01]  /*5ea0*/  IMAD R46, R124, c[0x0][0x1d8], RZ ;  /* 0x000076007c2e7a24 */ /* 0x000fe200078e02ff */
[----:B------:R-:W-:-:S03]  /*5eb0*/  MOV R45, R61 ;  /* 0x0000003d002d7202 */ /* 0x000fc60000000f00 */
[C---:B------:R-:W-:Y:S02]  /*5ec0*/  IMAD R47, R3.reuse, c[0x0][0x1dc], R46 ;  /* 0x00007700032f7a24 */ /* 0x040fe400078e022e */
[----:B------:R-:W-:-:S05]  /*5ed0*/  IMAD.WIDE.U32 R44, R3, c[0x0][0x1d8], R44 ;  /* 0x00007600032c7a25 */ /* 0x000fca00078e002c */
[----:B------:R-:W-:Y:S01]  /*5ee0*/  IADD3 R47, R45, R47, RZ ;  /* 0x0000002f2d2f7210 */ /* 0x000fe20007ffe0ff */
[----:B-1----:R-:W-:Y:S01]  /*5ef0*/  FFMA.FTZ R45, R86, UR4, R49 ;  /* 0x00000004562d7c23 */ /* 0x002fe20008010031 */
[----:B------:R-:W-:-:S03]  /*5f00*/  LEA R46, P0, R44, c[0x0][0x160], 0x2 ;  /* 0x000058002c2e7a11 */ /* 0x000fc600078010ff */
[----:B------:R-:W-:Y:S01]  /*5f10*/  FFMA.FTZ R42, R18, R42, -R45 ;  /* 0x0000002a122a7223 */ /* 0x000fe2000001082d */
[----:B------:R-:W-:Y:S01]  /*5f20*/  LEA.HI.X R47, R44, c[0x0][0x164], R47, 0x2, P0 ;  /* 0x000059002c2f7a11 */ /* 0x000fe200000f142f */
[----:B------:R-:W-:Y:S02]  /*5f30*/  FFMA.FTZ R44, R85, UR4, R49 ;  /* 0x00000004552c7c23 */ /* 0x000fe40008010031 */
[----:B------:R-:W-:Y:S02]  /*5f40*/  FMUL.FTZ R42, R42, UR14 ;  /* 0x0000000e2a2a7c20 */ /* 0x000fe40008410000 */
[----:B------:R-:W-:-:S04]  /*5f50*/  FFMA.FTZ R43, R19, R43, -R44 ;  /* 0x0000002b132b7223 */ /* 0x000fc8000001082c */
[----:B------:R-:W-:-:S05]  /*5f60*/  FMUL.FTZ R43, R43, UR14 ;  /* 0x0000000e2b2b7c20 */ /* 0x000fca0008410000 */
[----:B------:R0:W-:Y:S02]  /*5f70*/  STG.E.64 [R46.64], R42 ;  /* 0x0000002a2e007986 */ /* 0x0001e4000c101b0c */
.L_x_2466:
[----:B------:R-:W-:Y:S05]  /*5f80*/  BSYNC B0 ;  /* 0x0000000000007941 */ /* 0x000fea0003800000 */
.L_x_2465:
[----:B------:R-:W-:Y:S02]  /*5f90*/  ISETP.NE.AND P0, PT, RZ, UR16, PT ;  /* 0x00000010ff007c0c */ /* 0x000fe4000bf05270 */
[----:B0-----:R-:W-:-:S11]  /*5fa0*/  SHF.R.S32.HI R46, RZ, 0x1f, R50 ;  /* 0x0000001fff2e7819 */ /* 0x001fd60000011432 */
[----:B------:R-:W-:Y:S05]  /*5fb0*/  @!P0 BRA `(.L_x_2467) ;  /* 0x0000012000008947 */ /* 0x000fea0003800000 */
[----:B------:R-:W-:Y:S02]  /*5fc0*/  FFMA.FTZ R42, R84, R18, R16 ;  /* 0x00000012542a7223 */ /* 0x000fe40000010010 */
[----:B------:R-:W-:Y:S02]  /*5fd0*/  FFMA.FTZ R43, R83, R19, R17 ;  /* 0x00000013532b7223 */ /* 0x000fe40000010011 */
        /* <DEDUP_REMOVED lines=8> */
[----:B0-----:R-:W-:Y:S02]  /*6060*/  FMUL.FTZ R40, R40, R45 ;  /* 0x0000002d28287220 */ /* 0x001fe40000410000 */
[----:B--2---:R-:W-:Y:S02]  /*6070*/  FMUL.FTZ R75, R41, R74 ;  /* 0x0000004a294b7220 */ /* 0x004fe40000410000 */
[----:B------:R-:W-:Y:S02]  /*6080*/  FADD.FTZ R41, -R45, 1 ;  /* 0x3f8000002d297421 */ /* 0x000fe40000010100 */
[----:B------:R-:W-:Y:S02]  /*6090*/  FADD.FTZ R74, -R74, 1 ;  /* 0x3f8000004a4a7421 */ /* 0x000fe40000010100 */
[----:B------:R-:W-:Y:S02]  /*60a0*/  FFMA.FTZ R41, R42, R41, 1 ;  /* 0x3f8000002a297423 */ /* 0x000fe40000010029 */
[----:B------:R-:W-:-:S02]  /*60b0*/  FFMA.FTZ R74, R43, R74, 1 ;  /* 0x3f8000002b4a7423 */ /* 0x000fc4000001004a */
[----:B------:R-:W-:Y:S02]  /*60c0*/  FMUL.FTZ R40, R40, R41 ;  /* 0x0000002928287220 */ /* 0x000fe40000410000 */
[----:B------:R-:W-:Y:S02]  /*60d0*/  FMUL.FTZ R41, R75, R74 ;  /* 0x0000004a4b297220 */ /* 0x000fe40000410000 */
.L_x_2467:
        /* <DEDUP_REMOVED lines=18> */
.L_x_2469:
[----:B------:R-:W-:Y:S05]  /*6200*/  BSYNC B0 ;  /* 0x0000000000007941 */ /* 0x000fea0003800000 */
.L_x_2468:
[----:B------:R-:W-:-:S13]  /*6210*/  ISETP.NE.AND P0, PT, RZ, UR16, PT ;  /* 0x00000010ff007c0c */ /* 0x000fda000bf05270 */
[----:B------:R-:W-:Y:S05]  /*6220*/  @!P0 BRA `(.L_x_2470) ;  /* 0x0000012000008947 */ /* 0x000fea0003800000 */
[----:B0-----:R-:W-:Y:S02]  /*6230*/  FFMA.FTZ R40, R82, R18, R16 ;  /* 0x0000001252287223 */ /* 0x001fe40000010010 */
        /* <DEDUP_REMOVED lines=17> */
.L_x_2470:
        /* <DEDUP_REMOVED lines=18> */
.L_x_2472:
[----:B------:R-:W-:Y:S05]  /*6470*/  BSYNC B0 ;  /* 0x0000000000007941 */ /* 0x000fea0003800000 */
.L_x_2471:
        /* <DEDUP_REMOVED lines=20> */
.L_x_2473:
        /* <DEDUP_REMOVED lines=18> */
.L_x_2475:
[----:B------:R-:W-:Y:S05]  /*66e0*/  BSYNC B0 ;  /* 0x0000000000007941 */ /* 0x000fea0003800000 */
.L_x_2474:
        /* <DEDUP_REMOVED lines=20> */
.L_x_2476:
        /* <DEDUP_REMOVED lines=18> */
.L_x_2478:
[----:B------:R-:W-:Y:S05]  /*6950*/  BSYNC B0 ;  /* 0x0000000000007941 */ /* 0x000fea0003800000 */
.L_x_2477:
[----:B------:R-:W-:-:S13]  /*6960*/  ISETP.NE.AND P0, PT, RZ, UR16, PT ;  /* 0x00000010ff007c0c */ /* 0x000fda000bf05270 */
[----:B------:R-:W-:Y:S05]  /*6970*/  @!P0 BRA `(.L_x_2479) ;  /* 0x0000012000008947 */ /* 0x000fea0003800000 */
[----:B------:R-:W-:Y:S02]  /*6980*/  FFMA.FTZ R7, R8, R18, R16 ;  /* 0x0000001208077223 */ /* 0x000fe40000010010 */
[----:B0-----:R-:W-:Y:S02]  /*6990*/  FFMA.FTZ R34, R9, R19, R17 ;  /* 0x0000001309227223 */ /* 0x001fe40000010011 */
        /* <DEDUP_REMOVED lines=16> */
.L_x_2479:
        /* <DEDUP_REMOVED lines=8> */
[----:B------:R-:W-:Y:S02]  /*6b20*/  IADD3 R7, R35, R7, RZ ;  /* 0x0000000723077210 */ /* 0x000fe40007ffe0ff */
[----:B------:R-:W-:-:S04]  /*6b30*/  LEA R36, P0, R34, c[0x0][0x160], 0x2 ;  /* 0x0000580022247a11 */ /* 0x000fc800078010ff */
[----:B------:R-:W-:Y:S01]  /*6b40*/  LEA.HI.X R37, R34, c[0x0][0x164], R7, 0x2, P0 ;  /* 0x0000590022257a11 */ /* 0x000fe200000f1407 */
[--C-:B-1----:R-:W-:Y:S02]  /*6b50*/  FFMA.FTZ R7, R8, UR4, R49.reuse ;  /* 0x0000000408077c23 */ /* 0x102fe40008010031 */
[----:B------:R-:W-:Y:S02]  /*6b60*/  FFMA.FTZ R8, R9, UR4, R49 ;  /* 0x0000000409087c23 */ /* 0x000fe40008010031 */
[----:B------:R-:W-:Y:S02]  /*6b70*/  FFMA.FTZ R7, R18, R32, -R7 ;  /* 0x0000002012077223 */ /* 0x000fe40000010807 */
[----:B------:R-:W-:Y:S02]  /*6b80*/  FFMA.FTZ R9, R19, R33, -R8 ;  /* 0x0000002113097223 */ /* 0x000fe40000010808 */
[----:B------:R-:W-:Y:S02]  /*6b90*/  FMUL.FTZ R8, R7, UR14 ;  /* 0x0000000e07087c20 */ /* 0x000fe40008410000 */
[----:B------:R-:W-:-:S05]  /*6ba0*/  FMUL.FTZ R9, R9, UR14 ;  /* 0x0000000e09097c20 */ /* 0x000fca0008410000 */
[----:B------:R0:W-:Y:S02]  /*6bb0*/  STG.E.64 [R36.64], R8 ;  /* 0x0000000824007986 */ /* 0x0001e4000c101b0c */
.L_x_2481:
[----:B------:R-:W-:Y:S05]  /*6bc0*/  BSYNC B0 ;  /* 0x0000000000007941 */ /* 0x000fea0003800000 */
.L_x_2480:
        /* <DEDUP_REMOVED lines=20> */
.L_x_2482:
        /* <DEDUP_REMOVED lines=18> */
.L_x_2484:
[----:B------:R-:W-:Y:S05]  /*6e30*/  BSYNC B0 ;  /* 0x0000000000007941 */ /* 0x000fea0003800000 */
.L_x_2483:
        /* <DEDUP_REMOVED lines=20> */
.L_x_2485:
[----:B------:R-:W-:Y:S01]  /*6f80*/  BSSY B0, `(.L_x_2486) ;  /* 0x0000011000007945 */ /* 0x000fe20003800000 */
        /* <DEDUP_REMOVED lines=16> */
.L_x_2487:
[----:B------:R-:W-:Y:S05]  /*7090*/  BSYNC B0 ;  /* 0x0000000000007941 */ /* 0x000fea0003800000 */
.L_x_2486:
        /* <DEDUP_REMOVED lines=19> */
.L_x_2488:
        /* <DEDUP_REMOVED lines=17> */
.L_x_2490:
[----:B------:R-:W-:Y:S05]  /*72e0*/  BSYNC B0 ;  /* 0x0000000000007941 */ /* 0x000fea0003800000 */
.L_x_2489:
        /* <DEDUP_REMOVED lines=19> */
.L_x_2491:
        /* <DEDUP_REMOVED lines=17> */
.L_x_2493:
[----:B------:R-:W-:Y:S05]  /*7530*/  BSYNC B0 ;  /* 0x0000000000007941 */ /* 0x000fea0003800000 */
.L_x_2492:
        /* <DEDUP_REMOVED lines=19> */
.L_x_2494:
        /* <DEDUP_REMOVED lines=17> */
.L_x_2496:
[----:B------:R-:W-:Y:S05]  /*7780*/  BSYNC B0 ;  /* 0x0000000000007941 */ /* 0x000fea0003800000 */
.L_x_2495:
        /* <DEDUP_REMOVED lines=19> */
.L_x_2497:
        /* <DEDUP_REMOVED lines=17> */
.L_x_2499:
[----:B------:R-:W-:Y:S05]  /*79d0*/  BSYNC B0 ;  /* 0x0000000000007941 */ /* 0x000fea0003800000 */
.L_x_2498:
        /* <DEDUP_REMOVED lines=19> */
.L_x_2500:
[----:B------:R-:W-:Y:S01]  /*7b10*/  ISETP.GE.U32.AND P0, PT, R50, c[0x0][0x1e0], PT ;  /* 0x0000780032007a0c */ /* 0x000fe20003f06070 */
[----:B------:R-:W-:Y:S01]  /*7b20*/  BSSY B0, `(.L_x_2501) ;  /* 0x0000015000007945 */ /* 0x000fe20003800000 */
[----:B------:R-:W-:Y:S02]  /*7b30*/  IADD3 R21, R48, 0x68, RZ ;  /* 0x0000006830157810 */ /* 0x000fe40007ffe0ff */
[----:B------:R-:W-:Y:S02]  /*7b40*/  ISETP.GE.AND.EX P0, PT, R46, c[0x0][0x1e4], PT, P0 ;  /* 0x000079002e007a0c */ /* 0x000fe40003f06300 */
[----:B------:R-:W-:Y:S02]  /*7b50*/  SHF.R.S32.HI R22, RZ, 0x1f, R21 ;  /* 0x0000001fff167819 */ /* 0x000fe40000011415 */
[----:B------:R-:W-:-:S13]  /*7b60*/  ISETP.LT.U32.AND P0, PT, R4, 0x1e0, !P0 ;  /* 0x000001e00400780c */ /* 0x000fda0004701070 */
        /* <DEDUP_REMOVED lines=16> */
.L_x_2502:
[----:B------:R-:W-:Y:S05]  /*7c70*/  BSYNC B0 ;  /* 0x0000000000007941 */ /* 0x000fea0003800000 */
.L_x_2501:
        /* <DEDUP_REMOVED lines=19> */
.L_x_2503:
        /* <DEDUP_REMOVED lines=22> */
.L_x_2505:
[----:B------:R-:W-:Y:S05]  /*7f10*/  BSYNC B0 ;  /* 0x0000000000007941 */ /* 0x000fea0003800000 */
.L_x_2504:
        /* <DEDUP_REMOVED lines=19> */
.L_x_2506:
        /* <DEDUP_REMOVED lines=22> */
.L_x_2508:
[----:B------:R-:W-:Y:S05]  /*81b0*/  BSYNC B0 ;  /* 0x0000000000007941 */ /* 0x000fea0003800000 */
.L_x_2507:
[----:B------:R-:W-:Y:S05]  /*81c0*/  @!P6 BRA `(.L_x_2509) ;  /* 0x000001200000e947 */ /* 0x000fea0003800000 */
[----:B------:R-:W-:Y:S02]  /*81d0*/  FFMA.FTZ R16, R88, R18, R16 ;  /* 0x0000001258107223 */ /* 0x000fe40000010010 */
[----:B------:R-:W-:Y:S02]  /*81e0*/  FFMA.FTZ R17, R87, R19, R17 ;  /* 0x0000001357117223 */ /* 0x000fe40000010011 */
[----:B------:R-:W-:Y:S02]  /*81f0*/  FMUL.FTZ R7, R16, -1.4426950216293334961 ;  /* 0xbfb8aa3b10077820 */ /* 0x000fe40000410000 */
[----:B0-----:R-:W-:-:S04]  /*8200*/  FMUL.FTZ R10, R17, -1.4426950216293334961 ;  /* 0xbfb8aa3b110a7820 */ /* 0x001fc80000410000 */
        /* <DEDUP_REMOVED lines=14> */
.L_x_2509:
[----:B------:R-:W-:Y:S01]  /*82f0*/  ISETP.GE.U32.AND P0, PT, R48, c[0x0][0x1e0], PT ;  /* 0x0000780030007a0c */ /* 0x000fe20003f06070 */
[----:B------:R-:W-:Y:S03]  /*8300*/  BSSY B0, `(.L_x_2510) ;  /* 0x0000012000007945 */ /* 0x000fe60003800000 */
[----:B------:R-:W-:-:S04]  /*8310*/  ISETP.GE.AND.EX P0, PT, R15, c[0x0][0x1e4], PT, P0 ;  /* 0x000079000f007a0c */ /* 0x000fc80003f06300 */
[----:B------:R-:W-:-:S13]  /*8320*/  ISETP.LT.U32.AND P0, PT, R4, 0x1e0, !P0 ;  /* 0x000001e00400780c */ /* 0x000fda0004701070 */
[----:B------:R-:W-:Y:S05]  /*8330*/  @!P0 BRA `(.L_x_2511) ;  /* 0x000000e000008947 */ /* 0x000fea0003800000 */
[----:B------:R-:W-:Y:S01]  /*8340*/  MOV R60, R62 ;  /* 0x0000003e003c7202 */ /* 0x000fe20000000f00 */
[----:B0-----:R-:W-:Y:S02]  /*8350*/  IMAD R8, R120, c[0x0][0x1d8], RZ ;  /* 0x0000760078087a24 */ /* 0x001fe400078e02ff */
[----:B-1----:R-:W-:Y:S02]  /*8360*/  FFMA.FTZ R10, R87, UR4, R49 ;  /* 0x00000004570a7c23 */ /* 0x002fe40008010031 */
[----:B------:R-:W-:-:S04]  /*8370*/  IMAD.WIDE.U32 R60, R93, c[0x0][0x1d8], R60 ;  /* 0x000076005d3c7a25 */ /* 0x000fc800078e003c */
[----:B------:R-:W-:Y:S01]  /*8380*/  IMAD R7, R93, c[0x0][0x1dc], R8 ;  /* 0x000077005d077a24 */ /* 0x000fe200078e0208 */
[----:B------:R-:W-:Y:S01]  /*8390*/  LEA R8, P0, R60, c[0x0][0x160], 0x2 ;  /* 0x000058003c087a11 */ /* 0x000fe200078010ff */
[----:B------:R-:W-:-:S03]  /*83a0*/  FFMA.FTZ R10, R19, R53, -R10 ;  /* 0x00000035130a7223 */ /* 0x000fc6000001080a */
[----:B------:R-:W-:Y:S01]  /*83b0*/  IADD3 R7, R61, R7, RZ ;  /* 0x000000073d077210 */ /* 0x000fe20007ffe0ff */
[----:B------:R-:W-:-:S03]  /*83c0*/  FMUL.FTZ R13, R10, UR14 ;  /* 0x0000000e0a0d7c20 */ /* 0x000fc60008410000 */
[----:B------:R-:W-:Y:S01]  /*83d0*/  LEA.HI.X R9, R60, c[0x0][0x164], R7, 0x2, P0 ;  /* 0x000059003c097a11 */ /* 0x000fe200000f1407 */
[----:B------:R-:W-:-:S04]  /*83e0*/  FFMA.FTZ R7, R88, UR4, R49 ;  /* 0x0000000458077c23 */ /* 0x000fc80008010031 */
[----:B------:R-:W-:-:S04]  /*83f0*/  FFMA.FTZ R7, R18, R52, -R7 ;  /* 0x0000003412077223 */ /* 0x000fc80000010807 */
[----:B------:R-:W-:-:S05]  /*8400*/  FMUL.FTZ R12, R7, UR14 ;  /* 0x0000000e070c7c20 */ /* 0x000fca0008410000 */
[----:B------:R0:W-:Y:S02]  /*8410*/  STG.E.64 [R8.64], R12 ;  /* 0x0000000c08007986 */ /* 0x0001e4000c101b0c */
.L_x_2511:
[----:B------:R-:W-:Y:S05]  /*8420*/  BSYNC B0 ;  /* 0x0000000000007941 */ /* 0x000fea0003800000 */
.L_x_2510:
[----:B------:R-:W-:Y:S02]  /*8430*/  IADD3 R2, R2, c[0x0][0x10], RZ ;  /* 0x0000040002027a10 */ /* 0x000fe40007ffe0ff */
[----:B------:R-:W-:Y:S02]  /*8440*/  IADD3 R90, R90, 0x1, RZ ;  /* 0x000000015a5a7810 */ /* 0x000fe40007ffe0ff */
[----:B------:R-:W-:-:S13]  /*8450*/  ISETP.GE.AND P0, PT, R2, UR6, PT ;  /* 0x0000000602007c0c */ /* 0x000fda000bf06270 */
[----:B------:R-:W-:Y:S01]  /*8460*/  @P0 CALL.REL.NOINC `(.L_x_2429) ;  /* 0x0000001000000944 */ /* 0x000fe20003c00000 */
[----:B------:R-:W-:Y:S05]  /*8470*/  BRA `(.L_x_2512) ;  /* 0xffff827000007947 */ /* 0x000fea000383ffff */
.L_x_2429:
[----:B-12---:R-:W-:Y:S01]  /*8480*/  ISETP.NE.AND P2, PT, R4, RZ, PT ;  /* 0x000000ff0400720c */ /* 0x006fe20003f45270 */
[----:B------:R-:W-:Y:S01]  /*8490*/  HFMA2.MMA R25, -RZ, RZ, 0, 2.384185791015625e-07 ;  /* 0x00000004ff197435 */ /* 0x000fe200000001ff */
[----:B------:R-:W-:Y:S01]  /*84a0*/  MOV R0, c[0x0][0x10] ;  /* 0x0000040000007a02 */ /* 0x000fe20000000f00 */
[----:B------:R-:W-:Y:S01]  /*84b0*/  BSSY B0, `(.L_x_2513) ;  /* 0x0000013000007945 */ /* 0x000fe20003800000 */
[----:B------:R-:W-:Y:S02]  /*84c0*/  MOV R7, c[0x0][0xc] ;  /* 0x0000030000077a02 */ /* 0x000fe40000000f00 */
[----:B------:R-:W-:Y:S02]  /*84d0*/  IADD3 R3, R0, -0x1, RZ ;  /* 0xffffffff00037810 */ /* 0x000fe40007ffe0ff */
[C---:B------:R-:W-:Y:S02]  /*84e0*/  IADD3 R2, R7.reuse, -0x1, RZ ;  /* 0xffffffff07027810 */ /* 0x040fe40007ffe0ff */
[----:B------:R-:W-:-:S02]  /*84f0*/  ISETP.NE.AND P1, PT, R7, 0x1, PT ;  /* 0x000000010700780c */ /* 0x000fc40003f25270 */
[----:B------:R-:W-:Y:S02]  /*8500*/  SHF.L.U32 R0, R0, 0x1, RZ ;  /* 0x0000000100007819 */ /* 0x000fe400000006ff */
[----:B------:R-:W-:Y:S02]  /*8510*/  ISETP.NE.AND P0, PT, R5, R2, PT ;  /* 0x000000020500720c */ /* 0x000fe40003f05270 */
        /* <DEDUP_REMOVED lines=12> */
.L_x_2514:
[----:B------:R-:W-:Y:S05]  /*85e0*/  BSYNC B0 ;  /* 0x0000000000007941 */ /* 0x000fea0003800000 */
.L_x_2513:
[----:B------:R-:W-:Y:S05]  /*85f0*/  @P0 EXIT ;  /* 0x000000000000094d */ /* 0x000fea0003800000 */
[----:B------:R-:W-:Y:S05]  /*8600*/  @P2 BRA `(.L_x_2515) ;  /* 0x0000008000002947 */ /* 0x000fea0003800000 */
[----:B------:R-:W-:-:S05]  /*8610*/  IMAD R0, R7, c[0x0][0x10], RZ ;  /* 0x0000040007007a24 */ /* 0x000fca00078e02ff */
[----:B------:R-:W-:-:S13]  /*8620*/  ISETP.NE.AND P0, PT, R0, -0x1, PT ;  /* 0xffffffff0000780c */ /* 0x000fda0003f05270 */
[----:B------:R-:W-:Y:S05]  /*8630*/  @!P0 BRA `(.L_x_2515) ;  /* 0x0000005000008947 */ /* 0x000fea0003800000 */
.L_x_2516:
[----:B-1----:R-:W2:Y:S01]  /*8640*/  LDG.E.STRONG.GPU R5, [R2.64] ;  /* 0x0000000c02057981 */ /* 0x002ea2000c1ef900 */
[----:B------:R-:W-:Y:S01]  /*8650*/  YIELD ;  /* 0x0000000000007946 */ /* 0x000fe20003800000 */
[----:B--2---:R-:W-:Y:S01]  /*8660*/  ISETP.NE.AND P0, PT, R5, R0, PT ;  /* 0x000000000500720c */ /* 0x004fe20003f05270 */
[----:B------:R-:W-:-:S12]  /*8670*/  CCTL.IVALL ;  /* 0x00000000ff00798f */ /* 0x000fd80002000000 */
[----:B------:R-:W-:Y:S05]  /*8680*/  @P0 BRA `(.L_x_2516) ;  /* 0xffffffb000000947 */ /* 0x000fea000383ffff */
.L_x_2515:
[----:B------:R-:W-:Y:S02]  /*8690*/  WARPSYNC 0xffffffff ;  /* 0xffffffff00007948 */ /* 0x000fe40003800000 */
[----:B-1----:R-:W-:Y:S01]  /*86a0*/  MOV R5, c[0x0][0x1dc] ;  /* 0x0000770000057a02 */ /* 0x002fe20000000f00 */
        /* <DEDUP_REMOVED lines=12> */
[----:B0-----:R-:W-:Y:S01]  /*8770*/  MOV R9, R0 ;  /* 0x0000000000097202 */ /* 0x001fe20000000f00 */
        /* <DEDUP_REMOVED lines=10> */
.L_x_2517:
        /* <DEDUP_REMOVED lines=23> */
.L_x_2518:
        /* <DEDUP_REMOVED lines=15> */
.L_x_5640:


//--------------------- .text._Z35group_norm_nhwc_bwd_one_pass_kernelI11Fp32IOFp32WLi256ELi120ELi480EEv26Group_norm_nhwc_bwd_params --------------------------
	.section	.text._Z35group_norm_nhwc_bwd_one_pass_kernelI11Fp32IOFp32WLi256ELi120ELi480EEv26Group_norm_nhwc_bwd_params,"ax",@progbits
	.sectioninfo	@"SHI_REGISTERS=128"
	.align	128
        .global         _Z35group_norm_nhwc_bwd_one_pass_kernelI11Fp32IOFp32WLi256ELi120ELi480EEv26Group_norm_nhwc_bwd_params
        .type           _Z35group_norm_nhwc_bwd_one_pass_kernelI11Fp32IOFp32WLi256ELi120ELi480EEv26Group_norm_nhwc_bwd_params,@function
        .size           _Z35group_norm_nhwc_bwd_one_pass_kernelI11Fp32IOFp32WLi256ELi120ELi480EEv26Group_norm_nhwc_bwd_params,(.L_x_5641 - _Z35group_norm_nhwc_bwd_one_pass_kernelI11Fp32IOFp32WLi256ELi120ELi480EEv26Group_norm_nhwc_bwd_params)
        .other          _Z35group_norm_nhwc_bwd_one_pass_kernelI11Fp32IOFp32WLi256ELi120ELi480EEv26Group_norm_nhwc_bwd_params,@"STO_CUDA_ENTRY STV_DEFAULT"
_Z35group_norm_nhwc_bwd_one_pass_kernelI11Fp32IOFp32WLi256ELi120ELi480EEv26Group_norm_nhwc_bwd_params:
.text._Z35group_norm_nhwc_bwd_one_pass_kernelI11Fp32IOFp32WLi256ELi120ELi480EEv26Group_norm_nhwc_bwd_params:
[----:B------:R-:W-:Y:S02]  /*0000*/  MOV R1, c[0x0][0x28] ;  /* 0x00000a0000017a02 */ /* 0x000fe40000000f00 */
[----:B------:R-:W0:Y:S01]  /*0010*/  S2UR UR9, SR_CTAID.Y ;  /* 0x00000000000979c3 */ /* 0x000e220000002600 */
[----:B------:R-:W-:Y:S01]  /*0020*/  ULDC UR8, c[0x0][0x1f0] ;  /* 0x00007c0000087ab9 */ /* 0x000fe20000000800 */
[----:B------:R-:W1:Y:S01]  /*0030*/  S2R R0, SR_TID.X ;  /* 0x0000000000007919 */ /* 0x000e620000002100 */
[----:B------:R-:W-:Y:S01]  /*0040*/  ULDC UR4, c[0x0][0x1c0] ;  /* 0x0000700000047ab9 */ /* 0x000fe20000000800 */
[----:B------:R-:W-:Y:S01]  /*0050*/  IADD3 R1, R1, -0xf0, RZ ;  /* 0xffffff1001017810 */ /* 0x000fe20007ffe0ff */
[----:B------:R-:W-:Y:S02]  /*0060*/  UIMAD UR8, UR8, UR4, URZ ;  /* 0x00000004080872a4 */ /* 0x000fe4000f8e023f */
[----:B------:R-:W-:Y:S02]  /*0070*/  ULDC.64 UR18, c[0x0][0x118] ;  /* 0x0000460000127ab9 */ /* 0x000fe40000000a00 */
[----:B0-----:R-:W-:-:S06]  /*0080*/  UISETP.GE.AND UP0, UPT, UR9, UR8, UPT ;  /* 0x000000080900728c */ /* 0x001fcc000bf06270 */
[----:B------:R-:W-:-:S13]  /*0090*/  PLOP3.LUT P0, PT, PT, PT, UP0, 0x80, 0x0 ;  /* 0x000000000000781c */ /* 0x000fda0003f0f008 */
[----:B------:R-:W-:Y:S05]  /*00a0*/  @P0 BRA `(.L_x_2519) ;  /* 0x00010bb000000947 */ /* 0x000fea0003800000 */
[----:B-1----:R-:W0:Y:S01]  /*00b0*/  S2UR UR20, SR_CTAID.X ;  /* 0x00000000001479c3 */ /* 0x002e220000002500 */
[----:B------:R-:W-:Y:S01]  /*00c0*/  IMAD.WIDE.U32 R2, R0, -0x77777777, RZ ;  /* 0x8888888900027825 */ /* 0x000fe200078e00ff */
[--C-:B------:R-:W-:Y:S01]  /*00d0*/  SHF.R.S32.HI R5, RZ, 0x1f, R0.reuse ;  /* 0x0000001fff057819 */ /* 0x100fe20000011400 */
[----:B------:R-:W-:Y:S02]  /*00e0*/  UMOV UR13, 0x3 ;  /* 0x00000003000d7882 */ /* 0x000fe40000000000 */
[----:B------:R-:W-:Y:S01]  /*00f0*/  ULDC.64 UR6, c[0x0][0x1d8] ;  /* 0x0000760000067ab9 */ /* 0x000fe20000000a00 */
[----:B------:R-:W-:Y:S01]  /*0100*/  SHF.R.U32.HI R7, RZ, 0x5, R3 ;  /* 0x00000005ff077819 */ /* 0x000fe20000011603 */
[----:B------:R-:W-:Y:S01]  /*0110*/  UIMAD.WIDE.U32 UR4, UR13, UR6, URZ ;  /* 0x000000060d0472a5 */ /* 0x000fe2000f8e003f */
[----:B------:R-:W-:Y:S01]  /*0120*/  LEA.HI R5, R5, R0, RZ, 0x5 ;  /* 0x0000000005057211 */ /* 0x000fe200078f28ff */
[----:B------:R-:W-:Y:S02]  /*0130*/  UIMAD UR13, UR13, UR7, URZ ;  /* 0x000000070d0d72a4 */ /* 0x000fe4000f8e023f */
[----:B------:R-:W-:Y:S01]  /*0140*/  IMAD R3, R7, -0x3c, R0 ;  /* 0xffffffc407037824 */ /* 0x000fe200078e0200 */
[----:B------:R-:W-:Y:S01]  /*0150*/  SHF.R.S32.HI R4, RZ, 0x5, R5 ;  /* 0x00000005ff047819 */ /* 0x000fe20000011405 */
[----:B------:R-:W-:-:S02]  /*0160*/  ULEA.HI UR10, UP0, UR7, UR6, URZ, 0x1 ;  /* 0x00000006070a7291 */ /* 0x000fc4000f81083f */
[----:B------:R-:W-:Y:S01]  /*0170*/  UIADD3 UR13, UR5, UR13, URZ ;  /* 0x0000000d050d7290 */ /* 0x000fe2000fffe03f */
[----:B------:R-:W-:Y:S01]  /*0180*/  SHF.L.U32 R3, R3, 0x1, RZ ;  /* 0x0000000103037819 */ /* 0x000fe200000006ff */
[----:B------:R-:W-:Y:S01]  /*0190*/  STL [R1+0xb8], R4 ;  /* 0x0000b80401007387 */ /* 0x000fe20000100800 */
[----:B------:R-:W-:Y:S02]  /*01a0*/  UIADD3.X UR11, URZ, UR7, URZ, UP0, !UPT ;  /* 0x000000073f0b7290 */ /* 0x000fe400087fe43f */
[----:B------:R-:W-:Y:S01]  /*01b0*/  ULEA.HI UR12, UP0, UR13, UR4, URZ, 0x1 ;  /* 0x000000040d0c7291 */ /* 0x000fe2000f81083f */
[----:B------:R1:W-:Y:S01]  /*01c0*/  STL [R1+0xb4], R3 ;  /* 0x0000b40301007387 */ /* 0x0003e20000100800 */
[----:B------:R-:W-:Y:S01]  /*01d0*/  USHF.R.S64 UR10, UR10, 0x1, UR11 ;  /* 0x000000010a0a7899 */ /* 0x000fe2000800100b */
[----:B0-----:R-:W-:Y:S01]  /*01e0*/  MOV R2, UR20 ;  /* 0x0000001400027c02 */ /* 0x001fe20008000f00 */
[----:B------:R-:W-:Y:S02]  /*01f0*/  UIADD3.X UR13, URZ, UR13, URZ, UP0, !UPT ;  /* 0x0000000d3f0d7290 */ /* 0x000fe400087fe43f */
[----:B------:R-:W-:-:S02]  /*0200*/  USHF.R.S32.HI UR11, URZ, 0x1, UR11 ;  /* 0x000000013f0b7899 */ /* 0x000fc4000801140b */
[----:B------:R-:W-:Y:S01]  /*0210*/  IMAD R2, R2, c[0x0][0x1fc], R7 ;  /* 0x00007f0002027a24 */ /* 0x000fe200078e0207 */
[----:B------:R-:W-:Y:S02]  /*0220*/  USHF.R.S64 UR12, UR12, 0x1, UR13 ;  /* 0x000000010c0c7899 */ /* 0x000fe4000800100d */
[----:B------:R-:W-:Y:S02]  /*0230*/  USHF.R.S32.HI UR13, URZ, 0x1, UR13 ;  /* 0x000000013f0d7899 */ /* 0x000fe4000801140d */
[C---:B-1----:R-:W-:Y:S01]  /*0240*/  IADD3 R3, R2.reuse, 0x10, RZ ;  /* 0x0000001002037810 */ /* 0x042fe20007ffe0ff */
[----:B------:R-:W-:Y:S01]  /*0250*/  ULDC.U8 UR21, c[0x0][0x1f4] ;  /* 0x00007d0000157ab9 */ /* 0x000fe20000000000 */
[C---:B------:R-:W-:Y:S01]  /*0260*/  IADD3 R3, R2.reuse, 0x20, RZ ;  /* 0x0000002002037810 */ /* 0x040fe20007ffe0ff */
[----:B------:R-:W-:Y:S01]  /*0270*/  USHF.L.U64.HI UR11, UR10, 0x2, UR11 ;  /* 0x000000020a0b7899 */ /* 0x000fe2000801020b */
[C---:B------:R-:W-:Y:S01]  /*0280*/  IADD3 R3, R2.reuse, 0x38, RZ ;  /* 0x0000003802037810 */ /* 0x040fe20007ffe0ff */
[----:B------:R-:W-:Y:S01]  /*0290*/  USHF.L.U64.HI UR13, UR12, 0x2, UR13 ;  /* 0x000000020c0d7899 */ /* 0x000fe2000801020d */
[----:B------:R-:W-:Y:S01]  /*02a0*/  ISETP.GE.U32.AND P1, PT, R2, c[0x0][0x1e0], PT ;  /* 0x0000780002007a0c */ /* 0x000fe20003f26070 */
[----:B------:R-:W-:Y:S01]  /*02b0*/  UMOV UR4, URZ ;  /* 0x0000003f00047c82 */ /* 0x000fe20008000000 */
[----:B------:R-:W-:-:S02]  /*02c0*/  SHF.R.S32.HI R4, RZ, 0x1f, R2 ;  /* 0x0000001fff047819 */ /* 0x000fc40000011402 */
[C---:B------:R-:W-:Y:S02]  /*02d0*/  IADD3 R5, R2.reuse, 0x18, RZ ;  /* 0x0000001802057810 */ /* 0x040fe40007ffe0ff */
[C---:B------:R-:W-:Y:S02]  /*02e0*/  IADD3 R3, R2.reuse, 0x50, RZ ;  /* 0x0000005002037810 */ /* 0x040fe40007ffe0ff */
[C---:B------:R-:W-:Y:S02]  /*02f0*/  IADD3 R6, R2.reuse, 0x8, RZ ;  /* 0x0000000802067810 */ /* 0x040fe40007ffe0ff */
[C---:B------:R-:W-:Y:S02]  /*0300*/  IADD3 R5, R2.reuse, 0x30, RZ ;  /* 0x0000003002057810 */ /* 0x040fe40007ffe0ff */
[C---:B------:R-:W-:Y:S02]  /*0310*/  IADD3 R3, R2.reuse, 0x68, RZ ;  /* 0x0000006802037810 */ /* 0x040fe40007ffe0ff */
[----:B------:R-:W-:-:S02]  /*0320*/  IADD3 R6, R2, 0x28, RZ ;  /* 0x0000002802067810 */ /* 0x000fc40007ffe0ff */
[C---:B------:R-:W-:Y:S02]  /*0330*/  IADD3 R5, R2.reuse, 0x48, RZ ;  /* 0x0000004802057810 */ /* 0x040fe40007ffe0ff */
[C---:B------:R-:W-:Y:S02]  /*0340*/  IADD3 R3, R2.reuse, 0x80, RZ ;  /* 0x0000008002037810 */ /* 0x040fe40007ffe0ff */
[C---:B------:R-:W-:Y:S02]  /*0350*/  IADD3 R6, R2.reuse, 0x40, RZ ;  /* 0x0000004002067810 */ /* 0x040fe40007ffe0ff */
[C---:B------:R-:W-:Y:S02]  /*0360*/  IADD3 R5, R2.reuse, 0x60, RZ ;  /* 0x0000006002057810 */ /* 0x040fe40007ffe0ff */
[C---:B------:R-:W-:Y:S02]  /*0370*/  IADD3 R3, R2.reuse, 0x98, RZ ;  /* 0x0000009802037810 */ /* 0x040fe40007ffe0ff */
[----:B------:R-:W-:-:S02]  /*0380*/  IADD3 R6, R2, 0x58, RZ ;  /* 0x0000005802067810 */ /* 0x000fc40007ffe0ff */
[C---:B------:R-:W-:Y:S02]  /*0390*/  IADD3 R5, R2.reuse, 0x78, RZ ;  /* 0x0000007802057810 */ /* 0x040fe40007ffe0ff */
[----:B------:R-:W-:Y:S02]  /*03a0*/  IADD3 R3, R2, 0xb0, RZ ;  /* 0x000000b002037810 */ /* 0x000fe40007ffe0ff */
[----:B------:R-:W-:Y:S02]  /*03b0*/  ISETP.GE.AND.EX P1, PT, R4, c[0x0][0x1e4], PT, P1 ;  /* 0x0000790004007a0c */ /* 0x000fe40003f26310 */
        /* <DEDUP_REMOVED lines=11> */
[----:B------:R-:W-:Y:S02]  /*0470*/  ISETP.LT.U32.AND P1, PT, R0, 0x1e0, !P1 ;  /* 0x000001e00000780c */ /* 0x000fe40004f21070 */
[C---:B------:R-:W-:Y:S02]  /*0480*/  IADD3 R5, R2.reuse, 0xe8, RZ ;  /* 0x000000e802057810 */ /* 0x040fe40007ffe0ff */
[C---:B------:R-:W-:Y:S02]  /*0490*/  IADD3 R4, R2.reuse, 0xf0, RZ ;  /* 0x000000f002047810 */ /* 0x040fe40007ffe0ff */
[----:B------:R-:W-:-:S02]  /*04a0*/  IADD3 R3, R2, 0xf8, RZ ;  /* 0x000000f802037810 */ /* 0x000fc40007ffe0ff */
.L_x_2666:
[----:B0-----:R-:W2:Y:S01]  /*04b0*/  LDL R7, [R1+0xb4] ;  /* 0x0000b40001077983 */ /* 0x001ea20000100800 */
[----:B------:R-:W-:Y:S01]  /*04c0*/  IABS R5, c[0x0][0x1f0] ;  /* 0x00007c0000057a13 */ /* 0x000fe20000000000 */
[----:B----4-:R-:W-:Y:S01]  /*04d0*/  UMOV UR6, URZ ;  /* 0x0000003f00067c82 */ /* 0x010fe20008000000 */
[----:B------:R-:W-:Y:S01]  /*04e0*/  IABS R6, UR9 ;  /* 0x0000000900067c13 */ /* 0x000fe20008000000 */
[----:B------:R-:W-:Y:S01]  /*04f0*/  UISETP.GE.AND UP4, UPT, UR9, URZ, UPT ;  /* 0x0000003f0900728c */ /* 0x000fe2000bf86270 */
[----:B------:R-:W0:Y:S01]  /*0500*/  R2UR UR16, R5 ;  /* 0x00000000051073c2 */ /* 0x000e2200000e0000 */
[----:B------:R-:W-:Y:S01]  /*0510*/  ULDC UR15, c[0x0][0x1f0] ;  /* 0x00007c00000f7ab9 */ /* 0x000fe20000000800 */
[C---:B------:R-:W-:Y:S01]  /*0520*/  IADD3 R8, R2.reuse, 0x8, RZ ;  /* 0x0000000802087810 */ /* 0x040fe20007ffe0ff */
[----:B------:R-:W-:Y:S01]  /*0530*/  UISETP.NE.AND UP0, UPT, URZ, UR15, UPT ;  /* 0x0000000f3f00728c */ /* 0x000fe2000bf05270 */
[----:B------:R-:W-:Y:S01]  /*0540*/  IADD3 R10, R2, 0x18, RZ ;  /* 0x00000018020a7810 */ /* 0x000fe20007ffe0ff */
[----:B------:R-:W-:Y:S01]  /*0550*/  CS2R R18, SRZ ;  /* 0x0000000000127805 */ /* 0x000fe2000001ff00 */
[----:B------:R-:W-:-:S02]  /*0560*/  ISETP.GE.U32.AND P2, PT, R8, c[0x0][0x1e0], PT ;  /* 0x0000780008007a0c */ /* 0x000fc40003f46070 */
[----:B-1----:R-:W1:Y:S01]  /*0570*/  R2UR UR14, R6 ;  /* 0x00000000060e73c2 */ /* 0x002e6200000e0000 */
[----:B------:R-:W-:Y:S02]  /*0580*/  ISETP.GE.U32.AND P6, PT, R10, c[0x0][0x1e0], PT ;  /* 0x000078000a007a0c */ /* 0x000fe40003fc6070 */
[----:B------:R-:W-:Y:S02]  /*0590*/  SHF.R.S32.HI R12, RZ, 0x1f, R10 ;  /* 0x0000001fff0c7819 */ /* 0x000fe4000001140a */
[----:B------:R-:W-:Y:S02]  /*05a0*/  IADD3 R11, R2, 0x10, RZ ;  /* 0x00000010020b7810 */ /* 0x000fe40007ffe0ff */
[----:B------:R-:W-:Y:S02]  /*05b0*/  ISETP.GE.AND.EX P6, PT, R12, c[0x0][0x1e4], PT, P6 ;  /* 0x000079000c007a0c */ /* 0x000fe40003fc6360 */
[----:B------:R-:W-:Y:S02]  /*05c0*/  ISETP.GE.U32.AND P3, PT, R11, c[0x0][0x1e0], PT ;  /* 0x000078000b007a0c */ /* 0x000fe40003f66070 */
[----:B------:R-:W-:-:S02]  /*05d0*/  SHF.R.S32.HI R13, RZ, 0x1f, R11 ;  /* 0x0000001fff0d7819 */ /* 0x000fc4000001140b */
[----:B------:R-:W-:Y:S02]  /*05e0*/  ISETP.GT.U32.OR P6, PT, R0, 0x1df, P6 ;  /* 0x000001df0000780c */ /* 0x000fe400037c4470 */
[----:B------:R-:W-:Y:S01]  /*05f0*/  ISETP.GE.AND.EX P3, PT, R13, c[0x0][0x1e4], PT, P3 ;  /* 0x000079000d007a0c */ /* 0x000fe20003f66330 */
[----:B0-----:R-:W0:Y:S01]  /*0600*/  I2F.RP R3, UR16 ;  /* 0x0000001000037d06 */ /* 0x001e220008209400 */
[----:B------:R-:W-:Y:S02]  /*0610*/  IADD3 R22, R2, 0x28, RZ ;  /* 0x0000002802167810 */ /* 0x000fe40007ffe0ff */
[----:B------:R-:W-:Y:S02]  /*0620*/  ISETP.GT.U32.OR P3, PT, R0, 0x1df, P3 ;  /* 0x000001df0000780c */ /* 0x000fe40001f64470 */
        /* <DEDUP_REMOVED lines=16> */
[----:B------:R-:W-:Y:S02]  /*0730*/  UISETP.GT.U32.AND UP3, UPT, UR16, UR5, UPT ;  /* 0x000000051000728c */ /* 0x000fe4000bf64070 */
[----:B------:R-:W-:Y:S02]  /*0740*/  UISETP.GE.U32.AND UP1, UPT, UR5, UR16, UPT ;  /* 0x000000100500728c */ /* 0x000fe4000bf26070 */
[----:B------:R-:W-:-:S02]  /*0750*/  USEL UR5, UR6, UR5, !UP3 ;  /* 0x0000000506057287 */ /* 0x000fc4000d800000 */
[----:B------:R-:W-:Y:S02]  /*0760*/  ULOP3.LUT UR6, UR9, UR15, URZ, 0x3c, !UPT ;  /* 0x0000000f09067292 */ /* 0x000fe4000f8e3c3f */
[----:B------:R-:W-:Y:S02]  /*0770*/  @!UP4 UIADD3 UR5, -UR5, URZ, URZ ;  /* 0x0000003f0505c290 */ /* 0x000fe4000fffe13f */
[----:B------:R-:W-:Y:S02]  /*0780*/  UISETP.GE.AND UP2, UPT, UR6, URZ, UPT ;  /* 0x0000003f0600728c */ /* 0x000fe4000bf46270 */
[----:B------:R-:W-:Y:S02]  /*0790*/  USEL UR15, UR14, UR5, !UP0 ;  /* 0x000000050e0f7287 */ /* 0x000fe4000c000000 */
[----:B------:R-:W-:Y:S02]  /*07a0*/  @UP1 UIADD3 UR7, UR7, 0x1, URZ ;  /* 0x0000000107071890 */ /* 0x000fe4000fffe03f */
[----:B------:R-:W-:-:S02]  /*07b0*/  UIMAD UR22, UR15, 0x78, URZ ;  /* 0x000000780f1678a4 */ /* 0x000fc4000f8e023f */
[----:B------:R-:W-:-:S03]  /*07c0*/  ULDC.64 UR16, c[0x0][0x1e8] ;  /* 0x00007a0000107ab9 */ /* 0x000fc60000000a00 */
[----:B------:R-:W-:Y:S01]  /*07d0*/  @!UP2 UIADD3 UR7, -UR7, URZ, URZ ;  /* 0x0000003f0707a290 */ /* 0x000fe2000fffe13f */
[----:B------:R-:W-:-:S03]  /*07e0*/  MOV R6, UR22 ;  /* 0x0000001600067c02 */ /* 0x000fc60008000f00 */
[----:B------:R-:W-:-:S04]  /*07f0*/  USEL UR7, UR14, UR7, !UP0 ;  /* 0x000000070e077287 */ /* 0x000fc8000c000000 */
[----:B------:R-:W-:-:S04]  /*0800*/  USHF.R.S32.HI UR5, URZ, 0x1f, UR7 ;  /* 0x0000001f3f057899 */ /* 0x000fc80008011407 */
[----:B------:R-:W-:-:S04]  /*0810*/  UIMAD UR5, UR5, UR16, URZ ;  /* 0x00000010050572a4 */ /* 0x000fc8000f8e023f */
[----:B------:R-:W-:Y:S01]  /*0820*/  UIMAD UR5, UR7, UR17, UR5 ;  /* 0x00000011070572a4 */ /* 0x000fe2000f8e0205 */
[----:B--2---:R-:W-:Y:S02]  /*0830*/  SHF.R.S32.HI R3, RZ, 0x1f, R7 ;  /* 0x0000001fff037819 */ /* 0x004fe40000011407 */
[----:B------:R-:W-:Y:S02]  /*0840*/  IADD3 R4, P0, R7, UR22, RZ ;  /* 0x0000001607047c10 */ /* 0x000fe4000ff1e0ff */
[----:B------:R-:W-:Y:S02]  /*0850*/  SHF.R.S32.HI R7, RZ, 0x1f, R8 ;  /* 0x0000001fff077819 */ /* 0x000fe40000011408 */
[----:B------:R-:W-:Y:S02]  /*0860*/  LEA.HI.X.SX32 R5, R6, R3, 0x1, P0 ;  /* 0x0000000306057211 */ /* 0x000fe400000f0eff */
[----:B------:R-:W-:Y:S02]  /*0870*/  ISETP.GE.AND.EX P2, PT, R7, c[0x0][0x1e4], PT, P2 ;  /* 0x0000790007007a0c */ /* 0x000fe40003f46320 */
[----:B------:R-:W-:-:S02]  /*0880*/  MOV R3, UR7 ;  /* 0x0000000700037c02 */ /* 0x000fc40008000f00 */
[----:B------:R-:W-:-:S03]  /*0890*/  ISETP.GT.U32.OR P2, PT, R0, 0x1df, P2 ;  /* 0x000001df0000780c */ /* 0x000fc60001744470 */
[----:B------:R-:W-:-:S10]  /*08a0*/  IMAD.WIDE.U32 R4, R3, c[0x0][0x1e8], R4 ;  /* 0x00007a0003047a25 */ /* 0x000fd400078e0004 */
[----:B------:R-:W-:Y:S01]  /*08b0*/  @!P2 IMAD R3, R7, c[0x0][0x1d8], RZ ;  /* 0x000076000703aa24 */ /* 0x000fe200078e02ff */
[----:B------:R-:W-:Y:S02]  /*08c0*/  IADD3 R7, R5, UR5, RZ ;  /* 0x0000000505077c10 */ /* 0x000fe4000fffe0ff */
[----:B------:R-:W-:Y:S01]  /*08d0*/  @!P2 MOV R6, R4 ;  /* 0x000000040006a202 */ /* 0x000fe20000000f00 */
[----:B------:R-:W-:-:S04]  /*08e0*/  @!P2 IMAD R3, R8, c[0x0][0x1dc], R3 ;  /* 0x000077000803aa24 */ /* 0x000fc800078e0203 */
[----:B------:R-:W-:-:S05]  /*08f0*/  @!P2 IMAD.WIDE.U32 R8, R8, c[0x0][0x1d8], R6 ;  /* 0x000076000808aa25 */ /* 0x000fca00078e0006 */
[----:B------:R-:W-:Y:S01]  /*0900*/  @!P2 IADD3 R15, R9, R3, RZ ;  /* 0x00000003090fa210 */ /* 0x000fe20007ffe0ff */
[----:B------:R-:W-:Y:S01]  /*0910*/  @!P6 IMAD R9, R12, c[0x0][0x1d8], RZ ;  /* 0x000076000c09ea24 */ /* 0x000fe200078e02ff */
[C---:B------:R-:W-:Y:S01]  /*0920*/  @!P2 SHF.L.U32 R16, R8.reuse, 0x2, RZ ;  /* 0x000000020810a819 */ /* 0x040fe200000006ff */
[----:B------:R-:W-:Y:S01]  /*0930*/  @!P3 IMAD R3, R13, c[0x0][0x1d8], RZ ;  /* 0x000076000d03ba24 */ /* 0x000fe200078e02ff */
[----:B------:R-:W-:Y:S01]  /*0940*/  @!P2 SHF.L.U64.HI R15, R8, 0x2, R15 ;  /* 0x00000002080fa819 */ /* 0x000fe2000001020f */
[----:B------:R-:W-:Y:S01]  /*0950*/  @!P6 IMAD R21, R10, c[0x0][0x1dc], R9 ;  /* 0x000077000a15ea24 */ /* 0x000fe200078e0209 */
[-C--:B------:R-:W-:Y:S01]  /*0960*/  @!P3 MOV R8, R4.reuse ;  /* 0x000000040008b202 */ /* 0x080fe20000000f00 */
[----:B------:R-:W-:Y:S01]  /*0970*/  @!P3 IMAD R3, R11, c[0x0][0x1dc], R3 ;  /* 0x000077000b03ba24 */ /* 0x000fe200078e0203 */
[----:B------:R-:W-:Y:S02]  /*0980*/  @!P3 MOV R9, R7 ;  /* 0x000000070009b202 */ /* 0x000fe40000000f00 */
[----:B------:R-:W-:-:S02]  /*0990*/  @!P6 MOV R12, R4 ;  /* 0x00000004000ce202 */ /* 0x000fc40000000f00 */
[----:B------:R-:W-:Y:S01]  /*09a0*/  @!P6 MOV R13, R7 ;  /* 0x00000007000de202 */ /* 0x000fe20000000f00 */
[----:B------:R-:W-:-:S04]  /*09b0*/  @!P3 IMAD.WIDE.U32 R8, R11, c[0x0][0x1d8], R8 ;  /* 0x000076000b08ba25 */ /* 0x000fc800078e0008 */
[----:B------:R-:W-:Y:S01]  /*09c0*/  @!P6 IMAD.WIDE.U32 R12, R10, c[0x0][0x1d8], R12 ;  /* 0x000076000a0cea25 */ /* 0x000fe200078e000c */
[C---:B------:R-:W-:Y:S02]  /*09d0*/  @!P2 IADD3 R10, P0, R16.reuse, c[0x0][0x180], RZ ;  /* 0x00006000100aaa10 */ /* 0x040fe40007f1e0ff */
[----:B------:R-:W-:Y:S02]  /*09e0*/  @!P3 IADD3 R3, R9, R3, RZ ;  /* 0x000000030903b210 */ /* 0x000fe40007ffe0ff */
[----:B------:R-:W-:Y:S02]  /*09f0*/  @!P2 IADD3.X R11, R15, c[0x0][0x184], RZ, P0, !PT ;  /* 0x000061000f0baa10 */ /* 0x000fe400007fe4ff */
[----:B------:R-:W-:Y:S02]  /*0a00*/  @!P2 IADD3 R16, P0, R16, c[0x0][0x178], RZ ;  /* 0x00005e001010aa10 */ /* 0x000fe40007f1e0ff */
[C---:B------:R-:W-:Y:S01]  /*0a10*/  @!P3 SHF.L.U32 R14, R8.reuse, 0x2, RZ ;  /* 0x00000002080eb819 */ /* 0x040fe200000006ff */
[----:B------:R0:W2:Y:S01]  /*0a20*/  @!P2 LDG.E.64 R18, [R10.64] ;  /* 0x000000120a12a981 */ /* 0x0000a2000c1e1b00 */
[----:B------:R-:W-:-:S02]  /*0a30*/  @!P3 SHF.L.U64.HI R3, R8, 0x2, R3 ;  /* 0x000000020803b819 */ /* 0x000fc40000010203 */
[----:B------:R-:W-:Y:S01]  /*0a40*/  CS2R R8, SRZ ;  /* 0x0000000000087805 */ /* 0x000fe2000001ff00 */
[----:B------:R-:W-:Y:S02]  /*0a50*/  @!P2 IADD3.X R17, R15, c[0x0][0x17c], RZ, P0, !PT ;  /* 0x00005f000f11aa10 */ /* 0x000fe400007fe4ff */
[----:B------:R-:W-:Y:S02]  /*0a60*/  ISETP.GE.U32.AND P4, PT, R22, c[0x0][0x1e0], PT ;  /* 0x0000780016007a0c */ /* 0x000fe40003f86070 */
[----:B------:R-:W-:Y:S01]  /*0a70*/  SHF.R.S32.HI R25, RZ, 0x1f, R22 ;  /* 0x0000001fff197819 */ /* 0x000fe20000011416 */
[----:B------:R1:W3:Y:S01]  /*0a80*/  @!P2 LDG.E.64 R8, [R16.64] ;  /* 0x000000121008a981 */ /* 0x0002e2000c1e1b00 */
[----:B------:R-:W-:Y:S02]  /*0a90*/  ISETP.GE.U32.AND P5, PT, R24, c[0x0][0x1e0], PT ;  /* 0x0000780018007a0c */ /* 0x000fe40003fa6070 */
[----:B------:R-:W-:Y:S02]  /*0aa0*/  ISETP.GE.AND.EX P4, PT, R25, c[0x0][0x1e4], PT, P4 ;  /* 0x0000790019007a0c */ /* 0x000fe40003f86340 */
[----:B------:R-:W-:-:S02]  /*0ab0*/  SHF.R.S32.HI R27, RZ, 0x1f, R24 ;  /* 0x0000001fff1b7819 */ /* 0x000fc40000011418 */
[C---:B------:R-:W-:Y:S02]  /*0ac0*/  ISETP.GT.U32.OR P4, PT, R0.reuse, 0x1df, P4 ;  /* 0x000001df0000780c */ /* 0x040fe40002784470 */
[----:B------:R-:W-:Y:S02]  /*0ad0*/  ISETP.GE.AND.EX P5, PT, R27, c[0x0][0x1e4], PT, P5 ;  /* 0x000079001b007a0c */ /* 0x000fe40003fa6350 */
[----:B------:R-:W-:Y:S02]  /*0ae0*/  @!P6 IADD3 R21, R13, R21, RZ ;  /* 0x000000150d15e210 */ /* 0x000fe40007ffe0ff */
[----:B------:R-:W-:Y:S02]  /*0af0*/  ISETP.GT.U32.OR P5, PT, R0, 0x1df, P5 ;  /* 0x000001df0000780c */ /* 0x000fe40002fa4470 */
[C---:B------:R-:W-:Y:S02]  /*0b00*/  @!P6 SHF.L.U32 R20, R12.reuse, 0x2, RZ ;  /* 0x000000020c14e819 */ /* 0x040fe400000006ff */
[----:B------:R-:W-:-:S02]  /*0b10*/  @!P6 SHF.L.U64.HI R21, R12, 0x2, R21 ;  /* 0x000000020c15e819 */ /* 0x000fc40000010215 */
[C---:B------:R-:W-:Y:S01]  /*0b20*/  @!P3 IADD3 R12, P0, R14.reuse, c[0x0][0x180], RZ ;  /* 0x000060000e0cba10 */ /* 0x040fe20007f1e0ff */
[----:B0-----:R-:W-:Y:S01]  /*0b30*/  @!P4 IMAD R10, R25, c[0x0][0x1d8], RZ ;  /* 0x00007600190aca24 */ /* 0x001fe200078e02ff */
[----:B------:R-:W-:Y:S02]  /*0b40*/  @!P3 IADD3 R14, P2, R14, c[0x0][0x178], RZ ;  /* 0x00005e000e0eba10 */ /* 0x000fe40007f5e0ff */
[C---:B------:R-:W-:Y:S01]  /*0b50*/  @!P3 IADD3.X R13, R3.reuse, c[0x0][0x184], RZ, P0, !PT ;  /* 0x00006100030dba10 */ /* 0x040fe200007fe4ff */
[----:B------:R-:W-:Y:S01]  /*0b60*/  @!P4 IMAD R25, R22, c[0x0][0x1dc], R10 ;  /* 0x000077001619ca24 */ /* 0x000fe200078e020a */
[----:B------:R-:W-:Y:S01]  /*0b70*/  @!P3 IADD3.X R15, R3, c[0x0][0x17c], RZ, P2, !PT ;  /* 0x00005f00030fba10 */ /* 0x000fe200017fe4ff */
[----:B------:R-:W-:Y:S01]  /*0b80*/  @!P5 IMAD R3, R27, c[0x0][0x1d8], RZ ;  /* 0x000076001b03da24 */ /* 0x000fe200078e02ff */
[-C--:B------:R-:W-:Y:S02]  /*0b90*/  @!P5 MOV R10, R4.reuse ;  /* 0x00000004000ad202 */ /* 0x080fe40000000f00 */
[----:B------:R-:W-:Y:S01]  /*0ba0*/  @!P5 MOV R11, R7 ;  /* 0x00000007000bd202 */ /* 0x000fe20000000f00 */
[----:B------:R-:W-:Y:S01]  /*0bb0*/  @!P5 IMAD R3, R24, c[0x0][0x1dc], R3 ;  /* 0x000077001803da24 */ /* 0x000fe200078e0203 */
[----:B-1----:R-:W-:-:S03]  /*0bc0*/  @!P4 MOV R16, R4 ;  /* 0x000000040010c202 */ /* 0x002fc60000000f00 */
[----:B------:R-:W-:Y:S01]  /*0bd0*/  @!P5 IMAD.WIDE.U32 R10, R24, c[0x0][0x1d8], R10 ;  /* 0x00007600180ada25 */ /* 0x000fe200078e000a */
[----:B------:R-:W-:-:S04]  /*0be0*/  @!P4 MOV R17, R7 ;  /* 0x000000070011c202 */ /* 0x000fc80000000f00 */
[----:B------:R-:W-:Y:S01]  /*0bf0*/  @!P5 IADD3 R3, R11, R3, RZ ;  /* 0x000000030b03d210 */ /* 0x000fe20007ffe0ff */
[----:B------:R-:W-:Y:S01]  /*0c00*/  @!P4 IMAD.WIDE.U32 R16, R22, c[0x0][0x1d8], R16 ;  /* 0x000076001610ca25 */ /* 0x000fe200078e0010 */
[C---:B------:R-:W-:Y:S02]  /*0c10*/  @!P5 SHF.L.U32 R28, R10.reuse, 0x2, RZ ;  /* 0x000000020a1cd819 */ /* 0x040fe400000006ff */
[----:B------:R-:W-:Y:S02]  /*0c20*/  @!P5 SHF.L.U64.HI R22, R10, 0x2, R3 ;  /* 0x000000020a16d819 */ /* 0x000fe40000010203 */
[----:B------:R-:W-:-:S06]  /*0c30*/  CS2R R10, SRZ ;  /* 0x00000000000a7805 */ /* 0x000fcc000001ff00 */
[----:B------:R-:W4:Y:S04]  /*0c40*/  @!P3 LDG.E.64 R10, [R14.64] ;  /* 0x000000120e0ab981 */ /* 0x000f28000c1e1b00 */
[----:B---3--:R-:W-:Y:S04]  /*0c50*/  STL [R1+0xc0], R8 ;  /* 0x0000c00801007387 */ /* 0x008fe80000100800 */
[----:B------:R0:W-:Y:S02]  /*0c60*/  STL [R1+0xbc], R9 ;  /* 0x0000bc0901007387 */ /* 0x0001e40000100800 */
[----:B0-----:R-:W-:-:S06]  /*0c70*/  CS2R R8, SRZ ;  /* 0x0000000000087805 */ /* 0x001fcc000001ff00 */
[----:B------:R0:W3:Y:S01]  /*0c80*/  @!P3 LDG.E.64 R8, [R12.64] ;  /* 0x000000120c08b981 */ /* 0x0000e2000c1e1b00 */
[C---:B------:R-:W-:Y:S02]  /*0c90*/  IADD3 R26, R2.reuse, 0x30, RZ ;  /* 0x00000030021a7810 */ /* 0x040fe40007ffe0ff */
[----:B------:R-:W-:Y:S01]  /*0ca0*/  IADD3 R23, R2, 0x38, RZ ;  /* 0x0000003802177810 */ /* 0x000fe20007ffe0ff */
[----:B--2---:R1:W-:Y:S01]  /*0cb0*/  STL.64 [R1+0x10], R18 ;  /* 0x0000101201007387 */ /* 0x0043e20000100a00 */
[----:B------:R-:W-:Y:S02]  /*0cc0*/  ISETP.GE.U32.AND P0, PT, R26, c[0x0][0x1e0], PT ;  /* 0x000078001a007a0c */ /* 0x000fe40003f06070 */
[----:B------:R-:W-:Y:S02]  /*0cd0*/  ISETP.GE.U32.AND P2, PT, R23, c[0x0][0x1e0], PT ;  /* 0x0000780017007a0c */ /* 0x000fe40003f46070 */
[----:B-1----:R-:W-:Y:S02]  /*0ce0*/  SHF.R.S32.HI R19, RZ, 0x1f, R26 ;  /* 0x0000001fff137819 */ /* 0x002fe4000001141a */
[----:B------:R-:W-:-:S02]  /*0cf0*/  SHF.R.S32.HI R18, RZ, 0x1f, R23 ;  /* 0x0000001fff127819 */ /* 0x000fc40000011417 */
[----:B------:R-:W-:Y:S02]  /*0d00*/  ISETP.GE.AND.EX P0, PT, R19, c[0x0][0x1e4], PT, P0 ;  /* 0x0000790013007a0c */ /* 0x000fe40003f06300 */
[----:B------:R-:W-:Y:S02]  /*0d10*/  ISETP.GE.AND.EX P2, PT, R18, c[0x0][0x1e4], PT, P2 ;  /* 0x0000790012007a0c */ /* 0x000fe40003f46320 */
[C---:B------:R-:W-:Y:S02]  /*0d20*/  ISETP.GT.U32.OR P0, PT, R0.reuse, 0x1df, P0 ;  /* 0x000001df0000780c */ /* 0x040fe40000704470 */
[----:B------:R-:W-:Y:S02]  /*0d30*/  ISETP.GT.U32.OR P2, PT, R0, 0x1df, P2 ;  /* 0x000001df0000780c */ /* 0x000fe40001744470 */
[----:B------:R-:W-:Y:S02]  /*0d40*/  @!P4 IADD3 R25, R17, R25, RZ ;  /* 0x000000191119c210 */ /* 0x000fe40007ffe0ff */
[----:B------:R-:W-:-:S02]  /*0d50*/  @!P4 SHF.L.U32 R24, R16, 0x2, RZ ;  /* 0x000000021018c819 */ /* 0x000fc400000006ff */
[----:B------:R-:W-:-:S05]  /*0d60*/  @!P4 SHF.L.U64.HI R25, R16, 0x2, R25 ;  /* 0x000000021019c819 */ /* 0x000fca0000010219 */
[----:B------:R-:W-:Y:S01]  /*0d70*/  @!P0 IMAD R3, R19, c[0x0][0x1d8], RZ ;  /* 0x0000760013038a24 */ /* 0x000fe200078e02ff */
[-C--:B------:R-:W-:Y:S01]  /*0d80*/  @!P0 MOV R19, R7.reuse ;  /* 0x0000000700138202 */ /* 0x080fe20000000f00 */
[----:B------:R-:W-:Y:S01]  /*0d90*/  @!P2 IMAD R16, R18, c[0x0][0x1d8], RZ ;  /* 0x000076001210aa24 */ /* 0x000fe200078e02ff */
[-C--:B------:R-:W-:Y:S02]  /*0da0*/  @!P0 MOV R18, R4.reuse ;  /* 0x0000000400128202 */ /* 0x080fe40000000f00 */
[----:B0-----:R-:W-:Y:S02]  /*0db0*/  @!P2 MOV R12, R4 ;  /* 0x00000004000ca202 */ /* 0x001fe40000000f00 */
[----:B------:R-:W-:Y:S01]  /*0dc0*/  @!P2 MOV R13, R7 ;  /* 0x00000007000da202 */ /* 0x000fe20000000f00 */
[C---:B------:R-:W-:Y:S02]  /*0dd0*/  @!P0 IMAD R3, R26.reuse, c[0x0][0x1dc], R3 ;  /* 0x000077001a038a24 */ /* 0x040fe400078e0203 */
[----:B------:R-:W-:-:S04]  /*0de0*/  @!P0 IMAD.WIDE.U32 R18, R26, c[0x0][0x1d8], R18 ;  /* 0x000076001a128a25 */ /* 0x000fc800078e0012 */
[C---:B------:R-:W-:Y:S02]  /*0df0*/  @!P2 IMAD R17, R23.reuse, c[0x0][0x1dc], R16 ;  /* 0x000077001711aa24 */ /* 0x040fe400078e0210 */
[----:B------:R-:W-:Y:S01]  /*0e00*/  @!P2 IMAD.WIDE.U32 R12, R23, c[0x0][0x1d8], R12 ;  /* 0x00007600170caa25 */ /* 0x000fe200078e000c */
[----:B------:R-:W-:Y:S02]  /*0e10*/  @!P0 IADD3 R3, R19, R3, RZ ;  /* 0x0000000313038210 */ /* 0x000fe40007ffe0ff */
[----:B------:R-:W-:Y:S02]  /*0e20*/  @!P6 IADD3 R16, P3, R20, c[0x0][0x180], RZ ;  /* 0x000060001410ea10 */ /* 0x000fe40007f7e0ff */
[----:B------:R-:W-:Y:S02]  /*0e30*/  @!P2 IADD3 R13, R13, R17, RZ ;  /* 0x000000110d0da210 */ /* 0x000fe40007ffe0ff */
[C---:B------:R-:W-:Y:S02]  /*0e40*/  @!P0 SHF.L.U32 R31, R18.reuse, 0x2, RZ ;  /* 0x00000002121f8819 */ /* 0x040fe400000006ff */
[----:B------:R-:W-:-:S02]  /*0e50*/  @!P0 SHF.L.U64.HI R32, R18, 0x2, R3 ;  /* 0x0000000212208819 */ /* 0x000fc40000010203 */
[----:B------:R-:W-:Y:S02]  /*0e60*/  @!P6 IADD3.X R17, R21, c[0x0][0x184], RZ, P3, !PT ;  /* 0x000061001511ea10 */ /* 0x000fe40001ffe4ff */
[----:B------:R-:W-:-:S04]  /*0e70*/  @!P6 IADD3 R18, P3, R20, c[0x0][0x178], RZ ;  /* 0x00005e001412ea10 */ /* 0x000fc80007f7e0ff */
[----:B------:R-:W-:Y:S02]  /*0e80*/  @!P6 IADD3.X R19, R21, c[0x0][0x17c], RZ, P3, !PT ;  /* 0x00005f001513ea10 */ /* 0x000fe40001ffe4ff */
[----:B------:R-:W-:Y:S02]  /*0e90*/  @!P5 IADD3 R20, P3, R28, c[0x0][0x180], RZ ;  /* 0x000060001c14da10 */ /* 0x000fe40007f7e0ff */
[----:B------:R-:W-:Y:S02]  /*0ea0*/  @!P2 SHF.L.U32 R3, R12, 0x2, RZ ;  /* 0x000000020c03a819 */ /* 0x000fe400000006ff */
[----:B------:R-:W-:Y:S02]  /*0eb0*/  @!P5 IADD3.X R21, R22, c[0x0][0x184], RZ, P3, !PT ;  /* 0x000061001615da10 */ /* 0x000fe40001ffe4ff */
[----:B------:R-:W-:Y:S02]  /*0ec0*/  @!P2 SHF.L.U64.HI R30, R12, 0x2, R13 ;  /* 0x000000020c1ea819 */ /* 0x000fe4000001020d */
[----:B------:R-:W-:Y:S01]  /*0ed0*/  @!P5 IADD3 R28, P3, R28, c[0x0][0x178], RZ ;  /* 0x00005e001c1cda10 */ /* 0x000fe20007f7e0ff */
[----:B------:R-:W-:Y:S01]  /*0ee0*/  CS2R R12, SRZ ;  /* 0x00000000000c7805 */ /* 0x000fe2000001ff00 */
[----:B----4-:R-:W-:Y:S01]  /*0ef0*/  STL.64 [R1+0xc8], R10 ;  /* 0x0000c80a01007387 */ /* 0x010fe20000100a00 */
[----:B------:R-:W-:Y:S01]  /*0f00*/  CS2R R124, SRZ ;  /* 0x00000000007c7805 */ /* 0x000fe2000001ff00 */
[----:B------:R-:W-:Y:S01]  /*0f10*/  CS2R R14, SRZ ;  /* 0x00000000000e7805 */ /* 0x000fe2000001ff00 */
[----:B------:R-:W-:-:S02]  /*0f20*/  @!P5 IADD3.X R29, R22, c[0x0][0x17c], RZ, P3, !PT ;  /* 0x00005f00161dda10 */ /* 0x000fc40001ffe4ff */
[----:B------:R0:W2:Y:S04]  /*0f30*/  @!P6 LDG.E.64 R12, [R18.64] ;  /* 0x00000012120ce981 */ /* 0x0000a8000c1e1b00 */
[----:B------:R1:W2:Y:S04]  /*0f40*/  @!P5 LDG.E.64 R124, [R20.64] ;  /* 0x00000012147cd981 */ /* 0x0002a8000c1e1b00 */
[----:B------:R-:W2:Y:S04]  /*0f50*/  @!P5 LDG.E.64 R14, [R28.64] ;  /* 0x000000121c0ed981 */ /* 0x000ea8000c1e1b00 */
[----:B---3--:R3:W-:Y:S02]  /*0f60*/  STL.64 [R1+0x8], R8 ;  /* 0x0000080801007387 */ /* 0x0087e40000100a00 */
[----:B---3--:R-:W-:-:S06]  /*0f70*/  CS2R R8, SRZ ;  /* 0x0000000000087805 */ /* 0x008fcc000001ff00 */
[----:B------:R3:W4:Y:S01]  /*0f80*/  @!P6 LDG.E.64 R8, [R16.64] ;  /* 0x000000121008e981 */ /* 0x000722000c1e1b00 */
[C---:B------:R-:W-:Y:S02]  /*0f90*/  @!P4 IADD3 R22, P3, R24.reuse, c[0x0][0x180], RZ ;  /* 0x000060001816ca10 */ /* 0x040fe40007f7e0ff */
[----:B------:R-:W-:Y:S02]  /*0fa0*/  @!P4 IADD3 R24, P5, R24, c[0x0][0x178], RZ ;  /* 0x00005e001818ca10 */ /* 0x000fe40007fbe0ff */
[C---:B------:R-:W-:Y:S01]  /*0fb0*/  @!P4 IADD3.X R23, R25.reuse, c[0x0][0x184], RZ, P3, !PT ;  /* 0x000061001917ca10 */ /* 0x040fe20001ffe4ff */
[----:B------:R-:W-:Y:S01]  /*0fc0*/  CS2R R56, SRZ ;  /* 0x0000000000387805 */ /* 0x000fe2000001ff00 */
[----:B------:R-:W-:Y:S01]  /*0fd0*/  @!P4 IADD3.X R25, R25, c[0x0][0x17c], RZ, P5, !PT ;  /* 0x00005f001919ca10 */ /* 0x000fe20002ffe4ff */
[----:B---3--:R-:W-:Y:S01]  /*0fe0*/  CS2R R16, SRZ ;  /* 0x0000000000107805 */ /* 0x008fe2000001ff00 */
[----:B------:R-:W-:-:S03]  /*0ff0*/  @!P0 IADD3 R26, P6, R31, c[0x0][0x180], RZ ;  /* 0x000060001f1a8a10 */ /* 0x000fc60007fde0ff */
[----:B------:R3:W5:Y:S01]  /*1000*/  @!P4 LDG.E.64 R56, [R22.64] ;  /* 0x000000121638c981 */ /* 0x000762000c1e1b00 */
[----:B------:R-:W-:-:S03]  /*1010*/  IADD3 R34, R2, 0x48, RZ ;  /* 0x0000004802227810 */ /* 0x000fc60007ffe0ff */
[----:B------:R2:W5:Y:S01]  /*1020*/  @!P4 LDG.E.64 R16, [R24.64] ;  /* 0x000000121810c981 */ /* 0x000562000c1e1b00 */
[----:B-1----:R-:W-:Y:S01]  /*1030*/  @!P0 IADD3 R20, P4, R31, c[0x0][0x178], RZ ;  /* 0x00005e001f148a10 */ /* 0x002fe20007f9e0ff */
[----:B------:R-:W-:Y:S01]  /*1040*/  CS2R R58, SRZ ;  /* 0x00000000003a7805 */ /* 0x000fe2000001ff00 */
[C---:B------:R-:W-:Y:S01]  /*1050*/  IADD3 R11, R2.reuse, 0x50, RZ ;  /* 0x00000050020b7810 */ /* 0x040fe20007ffe0ff */
[----:B0-----:R-:W-:Y:S01]  /*1060*/  CS2R R18, SRZ ;  /* 0x0000000000127805 */ /* 0x001fe2000001ff00 */
[----:B------:R-:W-:Y:S02]  /*1070*/  IADD3 R10, R2, 0x58, RZ ;  /* 0x00000058020a7810 */ /* 0x000fe40007ffe0ff */
[C---:B------:R-:W-:Y:S02]  /*1080*/  @!P0 IADD3.X R27, R32.reuse, c[0x0][0x184], RZ, P6, !PT ;  /* 0x00006100201b8a10 */ /* 0x040fe400037fe4ff */
[----:B------:R-:W-:Y:S02]  /*1090*/  @!P0 IADD3.X R21, R32, c[0x0][0x17c], RZ, P4, !PT ;  /* 0x00005f0020158a10 */ /* 0x000fe400027fe4ff */
[----:B------:R-:W-:Y:S01]  /*10a0*/  ISETP.GE.U32.AND P5, PT, R34, c[0x0][0x1e0], PT ;  /* 0x0000780022007a0c */ /* 0x000fe20003fa6070 */
[----:B------:R0:W5:Y:S01]  /*10b0*/  @!P0 LDG.E.64 R58, [R26.64] ;  /* 0x000000121a3a8981 */ /* 0x000162000c1e1b00 */
[----:B------:R-:W-:-:S02]  /*10c0*/  ISETP.GE.U32.AND P6, PT, R11, c[0x0][0x1e0], PT ;  /* 0x000078000b007a0c */ /* 0x000fc40003fc6070 */
[----:B------:R-:W-:Y:S01]  /*10d0*/  ISETP.GE.U32.AND P4, PT, R10, c[0x0][0x1e0], PT ;  /* 0x000078000a007a0c */ /* 0x000fe20003f86070 */
[----:B------:R1:W5:Y:S01]  /*10e0*/  @!P0 LDG.E.64 R18, [R20.64] ;  /* 0x0000001214128981 */ /* 0x000362000c1e1b00 */
[----:B------:R-:W-:Y:S02]  /*10f0*/  SHF.R.S32.HI R36, RZ, 0x1f, R34 ;  /* 0x0000001fff247819 */ /* 0x000fe40000011422 */
[----:B------:R-:W-:Y:S02]  /*1100*/  SHF.R.S32.HI R35, RZ, 0x1f, R11 ;  /* 0x0000001fff237819 */ /* 0x000fe4000001140b */
[----:B------:R-:W-:Y:S02]  /*1110*/  SHF.R.S32.HI R33, RZ, 0x1f, R10 ;  /* 0x0000001fff217819 */ /* 0x000fe4000001140a */
[----:B------:R-:W-:Y:S02]  /*1120*/  ISETP.GE.AND.EX P5, PT, R36, c[0x0][0x1e4], PT, P5 ;  /* 0x0000790024007a0c */ /* 0x000fe40003fa6350 */
[----:B------:R-:W-:Y:S01]  /*1130*/  ISETP.GE.AND.EX P6, PT, R35, c[0x0][0x1e4], PT, P6 ;  /* 0x0000790023007a0c */ /* 0x000fe20003fc6360 */
[----:B--2---:R2:W-:Y:S04]  /*1140*/  STL.64 [R1+0xd0], R12 ;  /* 0x0000d00c01007387 */ /* 0x0045e80000100a00 */
[----:B------:R-:W-:Y:S04]  /*1150*/  STL [R1+0xd8], R125 ;  /* 0x0000d87d01007387 */ /* 0x000fe80000100800 */
[----:B------:R0:W-:Y:S01]  /*1160*/  STL.64 [R1+0xe0], R14 ;  /* 0x0000e00e01007387 */ /* 0x0001e20000100a00 */
[----:B------:R-:W-:-:S02]  /*1170*/  ISETP.GE.AND.EX P0, PT, R33, c[0x0][0x1e4], PT, P4 ;  /* 0x0000790021007a0c */ /* 0x000fc40003f06340 */
[C---:B---3--:R-:W-:Y:S02]  /*1180*/  @!P2 IADD3 R22, P4, R3.reuse, c[0x0][0x180], RZ ;  /* 0x000060000316aa10 */ /* 0x048fe40007f9e0ff */
[C---:B------:R-:W-:Y:S02]  /*1190*/  ISETP.GT.U32.OR P5, PT, R0.reuse, 0x1df, P5 ;  /* 0x000001df0000780c */ /* 0x040fe40002fa4470 */
[----:B------:R-:W-:Y:S02]  /*11a0*/  ISETP.GT.U32.OR P6, PT, R0, 0x1df, P6 ;  /* 0x000001df0000780c */ /* 0x000fe400037c4470 */
[----:B------:R-:W-:Y:S02]  /*11b0*/  @!P2 IADD3.X R23, R30, c[0x0][0x184], RZ, P4, !PT ;  /* 0x000061001e17aa10 */ /* 0x000fe400027fe4ff */
[----:B------:R-:W-:Y:S02]  /*11c0*/  @!P2 IADD3 R24, P4, R3, c[0x0][0x178], RZ ;  /* 0x00005e000318aa10 */ /* 0x000fe40007f9e0ff */
[----:B------:R-:W-:-:S05]  /*11d0*/  ISETP.GT.U32.OR P0, PT, R0, 0x1df, P0 ;  /* 0x000001df0000780c */ /* 0x000fca0000704470 */
[-C--:B0-----:R-:W-:Y:S02]  /*11e0*/  @!P5 MOV R26, R4.reuse ;  /* 0x00000004001ad202 */ /* 0x081fe40000000f00 */
[----:B------:R-:W-:Y:S02]  /*11f0*/  @!P5 MOV R27, R7 ;  /* 0x00000007001bd202 */ /* 0x000fe40000000f00 */
[----:B------:R-:W-:-:S04]  /*1200*/  @!P6 MOV R28, R4 ;  /* 0x00000004001ce202 */ /* 0x000fc80000000f00 */
[----:B------:R-:W-:Y:S01]  /*1210*/  @!P0 IMAD R32, R33, c[0x0][0x1d8], RZ ;  /* 0x0000760021208a24 */ /* 0x000fe200078e02ff */
[----:B------:R-:W-:Y:S01]  /*1220*/  @!P6 MOV R29, R7 ;  /* 0x00000007001de202 */ /* 0x000fe20000000f00 */
[----:B------:R-:W-:-:S04]  /*1230*/  @!P5 IMAD.WIDE.U32 R26, R34, c[0x0][0x1d8], R26 ;  /* 0x00007600221ada25 */ /* 0x000fc800078e001a */
[----:B------:R-:W-:Y:S02]  /*1240*/  @!P0 IMAD R37, R10, c[0x0][0x1dc], R32 ;  /* 0x000077000a258a24 */ /* 0x000fe400078e0220 */
[----:B------:R-:W-:Y:S01]  /*1250*/  @!P6 IMAD.WIDE.U32 R28, R11, c[0x0][0x1d8], R28 ;  /* 0x000076000b1cea25 */ /* 0x000fe200078e001c */
[----:B------:R-:W-:-:S06]  /*1260*/  CS2R R60, SRZ ;  /* 0x00000000003c7805 */ /* 0x000fcc000001ff00 */
[----:B------:R0:W5:Y:S01]  /*1270*/  @!P2 LDG.E.64 R60, [R22.64] ;  /* 0x00000012163ca981 */ /* 0x000162000c1e1b00 */
[----:B------:R-:W-:Y:S01]  /*1280*/  CS2R R62, SRZ ;  /* 0x00000000003e7805 */ /* 0x000fe2000001ff00 */
[----:B0-----:R-:W-:Y:S01]  /*1290*/  CS2R R22, SRZ ;  /* 0x0000000000167805 */ /* 0x001fe2000001ff00 */
[C---:B--2---:R-:W-:Y:S02]  /*12a0*/  IADD3 R13, R2.reuse, 0x68, RZ ;  /* 0x00000068020d7810 */ /* 0x044fe40007ffe0ff */
[C---:B------:R-:W-:Y:S01]  /*12b0*/  IADD3 R12, R2.reuse, 0x70, RZ ;  /* 0x00000070020c7810 */ /* 0x040fe20007ffe0ff */
[----:B------:R-:W-:Y:S01]  /*12c0*/  CS2R R84, SRZ ;  /* 0x0000000000547805 */ /* 0x000fe2000001ff00 */
[----:B------:R-:W-:Y:S01]  /*12d0*/  CS2R R86, SRZ ;  /* 0x0000000000567805 */ /* 0x000fe2000001ff00 */
[----:B------:R-:W-:Y:S02]  /*12e0*/  SHF.R.S32.HI R15, RZ, 0x1f, R13 ;  /* 0x0000001fff0f7819 */ /* 0x000fe4000001140d */
[----:B------:R-:W-:Y:S01]  /*12f0*/  SHF.R.S32.HI R14, RZ, 0x1f, R12 ;  /* 0x0000001fff0e7819 */ /* 0x000fe2000001140c */
[----:B------:R-:W-:Y:S01]  /*1300*/  CS2R R88, SRZ ;  /* 0x0000000000587805 */ /* 0x000fe2000001ff00 */
[----:B------:R-:W-:Y:S01]  /*1310*/  CS2R R90, SRZ ;  /* 0x00000000005a7805 */ /* 0x000fe2000001ff00 */
[----:B----4-:R0:W-:Y:S02]  /*1320*/  STL.64 [R1], R8 ;  /* 0x0000000801007387 */ /* 0x0101e40000100a00 */
[----:B0-----:R-:W-:-:S04]  /*1330*/  IADD3 R9, R2, 0x40, RZ ;  /* 0x0000004002097810 */ /* 0x001fc80007ffe0ff */
[----:B------:R-:W-:Y:S02]  /*1340*/  ISETP.GE.U32.AND P3, PT, R9, c[0x0][0x1e0], PT ;  /* 0x0000780009007a0c */ /* 0x000fe40003f66070 */
[----:B------:R-:W-:-:S04]  /*1350*/  SHF.R.S32.HI R8, RZ, 0x1f, R9 ;  /* 0x0000001fff087819 */ /* 0x000fc80000011409 */
[----:B------:R-:W-:-:S04]  /*1360*/  ISETP.GE.AND.EX P3, PT, R8, c[0x0][0x1e4], PT, P3 ;  /* 0x0000790008007a0c */ /* 0x000fc80003f66330 */
[----:B------:R-:W-:-:S13]  /*1370*/  ISETP.GT.U32.OR P3, PT, R0, 0x1df, P3 ;  /* 0x000001df0000780c */ /* 0x000fda0001f64470 */
[----:B-1----:R-:W-:Y:S01]  /*1380*/  @!P3 MOV R20, R4 ;  /* 0x000000040014b202 */ /* 0x002fe20000000f00 */
[----:B------:R-:W-:Y:S01]  /*1390*/  @!P3 IMAD R25, R8, c[0x0][0x1d8], RZ ;  /* 0x000076000819ba24 */ /* 0x000fe200078e02ff */
[----:B------:R-:W-:-:S03]  /*13a0*/  @!P3 MOV R21, R7 ;  /* 0x000000070015b202 */ /* 0x000fc60000000f00 */
[C---:B------:R-:W-:Y:S02]  /*13b0*/  @!P3 IMAD R3, R9.reuse, c[0x0][0x1dc], R25 ;  /* 0x000077000903ba24 */ /* 0x040fe400078e0219 */
[----:B------:R-:W-:Y:S01]  /*13c0*/  @!P3 IMAD.WIDE.U32 R20, R9, c[0x0][0x1d8], R20 ;  /* 0x000076000914ba25 */ /* 0x000fe200078e0014 */
[----:B------:R-:W-:-:S04]  /*13d0*/  @!P2 IADD3.X R25, R30, c[0x0][0x17c], RZ, P4, !PT ;  /* 0x00005f001e19aa10 */ /* 0x000fc800027fe4ff */
[----:B------:R-:W-:Y:S01]  /*13e0*/  @!P3 IADD3 R3, R21, R3, RZ ;  /* 0x000000031503b210 */ /* 0x000fe20007ffe0ff */
[----:B------:R-:W-:Y:S01]  /*13f0*/  @!P6 IMAD R21, R35, c[0x0][0x1d8], RZ ;  /* 0x000076002315ea24 */ /* 0x000fe200078e02ff */
[C---:B------:R-:W-:Y:S02]  /*1400*/  @!P3 SHF.L.U32 R30, R20.reuse, 0x2, RZ ;  /* 0x00000002141eb819 */ /* 0x040fe400000006ff */
[----:B------:R-:W-:Y:S01]  /*1410*/  @!P3 SHF.L.U64.HI R3, R20, 0x2, R3 ;  /* 0x000000021403b819 */ /* 0x000fe20000010203 */
[----:B------:R-:W-:Y:S01]  /*1420*/  @!P5 IMAD R20, R36, c[0x0][0x1d8], RZ ;  /* 0x000076002414da24 */ /* 0x000fe200078e02ff */
[----:B------:R-:W-:Y:S01]  /*1430*/  IADD3 R8, R2, 0x60, RZ ;  /* 0x0000006002087810 */ /* 0x000fe20007ffe0ff */
[----:B------:R-:W-:Y:S01]  /*1440*/  @!P6 IMAD R31, R11, c[0x0][0x1dc], R21 ;  /* 0x000077000b1fea24 */ /* 0x000fe200078e0215 */
[----:B------:R-:W-:Y:S01]  /*1450*/  @!P0 MOV R21, R7 ;  /* 0x0000000700158202 */ /* 0x000fe20000000f00 */
[----:B------:R-:W-:Y:S01]  /*1460*/  @!P5 IMAD R33, R34, c[0x0][0x1dc], R20 ;  /* 0x000077002221da24 */ /* 0x000fe200078e0214 */
[----:B------:R-:W-:-:S02]  /*1470*/  ISETP.GE.U32.AND P4, PT, R8, c[0x0][0x1e0], PT ;  /* 0x0000780008007a0c */ /* 0x000fc40003f86070 */
[----:B------:R-:W-:Y:S02]  /*1480*/  SHF.R.S32.HI R9, RZ, 0x1f, R8 ;  /* 0x0000001fff097819 */ /* 0x000fe40000011408 */
[----:B------:R-:W-:Y:S02]  /*1490*/  @!P0 MOV R20, R4 ;  /* 0x0000000400148202 */ /* 0x000fe40000000f00 */
[----:B------:R-:W-:-:S03]  /*14a0*/  ISETP.GE.AND.EX P4, PT, R9, c[0x0][0x1e4], PT, P4 ;  /* 0x0000790009007a0c */ /* 0x000fc60003f86340 */
[----:B------:R-:W-:Y:S01]  /*14b0*/  @!P0 IMAD.WIDE.U32 R20, R10, c[0x0][0x1d8], R20 ;  /* 0x000076000a148a25 */ /* 0x000fe200078e0014 */
[----:B------:R-:W-:Y:S02]  /*14c0*/  ISETP.GT.U32.OR P4, PT, R0, 0x1df, P4 ;  /* 0x000001df0000780c */ /* 0x000fe40002784470 */
[----:B------:R-:W-:Y:S02]  /*14d0*/  @!P5 IADD3 R33, R27, R33, RZ ;  /* 0x000000211b21d210 */ /* 0x000fe40007ffe0ff */
[----:B------:R-:W-:Y:S02]  /*14e0*/  @!P0 IADD3 R21, R21, R37, RZ ;  /* 0x0000002515158210 */ /* 0x000fe40007ffe0ff */
[----:B------:R-:W-:Y:S02]  /*14f0*/  @!P6 IADD3 R27, R29, R31, RZ ;  /* 0x0000001f1d1be210 */ /* 0x000fe40007ffe0ff */
[----:B------:R-:W-:Y:S02]  /*1500*/  @!P5 SHF.L.U64.HI R29, R26, 0x2, R33 ;  /* 0x000000021a1dd819 */ /* 0x000fe40000010221 */
[----:B------:R-:W-:-:S02]  /*1510*/  @!P0 SHF.L.U32 R33, R20, 0x2, RZ ;  /* 0x0000000214218819 */ /* 0x000fc400000006ff */
[----:B------:R-:W-:Y:S02]  /*1520*/  @!P0 SHF.L.U64.HI R32, R20, 0x2, R21 ;  /* 0x0000000214208819 */ /* 0x000fe40000010215 */
[----:B------:R-:W-:Y:S01]  /*1530*/  CS2R R20, SRZ ;  /* 0x0000000000147805 */ /* 0x000fe2000001ff00 */
[----:B------:R-:W-:Y:S01]  /*1540*/  @!P5 SHF.L.U32 R31, R26, 0x2, RZ ;  /* 0x000000021a1fd819 */ /* 0x000fe200000006ff */
[----:B------:R-:W-:Y:S01]  /*1550*/  @!P4 IMAD R26, R9, c[0x0][0x1d8], RZ ;  /* 0x00007600091aca24 */ /* 0x000fe200078e02ff */
[----:B------:R-:W-:Y:S02]  /*1560*/  @!P4 MOV R36, R4 ;  /* 0x000000040024c202 */ /* 0x000fe40000000f00 */
[----:B------:R-:W-:Y:S01]  /*1570*/  @!P4 MOV R37, R7 ;  /* 0x000000070025c202 */ /* 0x000fe20000000f00 */
[----:B------:R0:W5:Y:S01]  /*1580*/  @!P2 LDG.E.64 R20, [R24.64] ;  /* 0x000000121814a981 */ /* 0x000162000c1e1b00 */
[----:B------:R-:W-:Y:S01]  /*1590*/  @!P6 SHF.L.U64.HI R34, R28, 0x2, R27 ;  /* 0x000000021c22e819 */ /* 0x000fe2000001021b */
[----:B------:R-:W-:-:S02]  /*15a0*/  @!P4 IMAD R27, R8, c[0x0][0x1dc], R26 ;  /* 0x00007700081bca24 */ /* 0x000fc400078e021a */
[----:B------:R-:W-:Y:S01]  /*15b0*/  @!P4 IMAD.WIDE.U32 R36, R8, c[0x0][0x1d8], R36 ;  /* 0x000076000824ca25 */ /* 0x000fe200078e0024 */
[----:B0-----:R-:W-:-:S04]  /*15c0*/  @!P3 IADD3 R24, P2, R30, c[0x0][0x180], RZ ;  /* 0x000060001e18ba10 */ /* 0x001fc80007f5e0ff */
[----:B------:R-:W-:Y:S02]  /*15d0*/  @!P3 IADD3.X R25, R3, c[0x0][0x184], RZ, P2, !PT ;  /* 0x000061000319ba10 */ /* 0x000fe400017fe4ff */
[----:B------:R-:W-:Y:S02]  /*15e0*/  @!P3 IADD3 R26, P2, R30, c[0x0][0x178], RZ ;  /* 0x00005e001e1aba10 */ /* 0x000fe40007f5e0ff */
[----:B------:R-:W-:Y:S01]  /*15f0*/  @!P4 IADD3 R37, R37, R27, RZ ;  /* 0x0000001b2525c210 */ /* 0x000fe20007ffe0ff */
[----:B------:R0:W5:Y:S01]  /*1600*/  @!P3 LDG.E.64 R62, [R24.64] ;  /* 0x00000012183eb981 */ /* 0x000162000c1e1b00 */
[----:B------:R-:W-:Y:S02]  /*1610*/  @!P3 IADD3.X R27, R3, c[0x0][0x17c], RZ, P2, !PT ;  /* 0x00005f00031bba10 */ /* 0x000fe400017fe4ff */
[----:B------:R-:W-:-:S03]  /*1620*/  @!P6 SHF.L.U32 R35, R28, 0x2, RZ ;  /* 0x000000021c23e819 */ /* 0x000fc600000006ff */
[----:B------:R1:W5:Y:S01]  /*1630*/  @!P3 LDG.E.64 R22, [R26.64] ;  /* 0x000000121a16b981 */ /* 0x000362000c1e1b00 */
[C---:B------:R-:W-:Y:S02]  /*1640*/  @!P5 IADD3 R28, P2, R31.reuse, c[0x0][0x178], RZ ;  /* 0x00005e001f1cda10 */ /* 0x040fe40007f5e0ff */
[----:B-1----:R-:W-:-:S04]  /*1650*/  @!P5 IADD3 R26, P3, R31, c[0x0][0x180], RZ ;  /* 0x000060001f1ada10 */ /* 0x002fc80007f7e0ff */
[----:B------:R-:W-:Y:S02]  /*1660*/  @!P5 IADD3.X R27, R29, c[0x0][0x184], RZ, P3, !PT ;  /* 0x000061001d1bda10 */ /* 0x000fe40001ffe4ff */
[----:B------:R-:W-:Y:S01]  /*1670*/  @!P6 IADD3 R30, P3, R35, c[0x0][0x180], RZ ;  /* 0x00006000231eea10 */ /* 0x000fe20007f7e0ff */
[----:B0-----:R-:W-:Y:S01]  /*1680*/  CS2R R24, SRZ ;  /* 0x0000000000187805 */ /* 0x001fe2000001ff00 */
[----:B------:R-:W-:Y:S01]  /*1690*/  @!P5 IADD3.X R29, R29, c[0x0][0x17c], RZ, P2, !PT ;  /* 0x00005f001d1dda10 */ /* 0x000fe200017fe4ff */
[----:B------:R0:W5:Y:S01]  /*16a0*/  @!P5 LDG.E.64 R84, [R26.64] ;  /* 0x000000121a54d981 */ /* 0x000162000c1e1b00 */
[----:B------:R-:W-:Y:S02]  /*16b0*/  @!P6 IADD3.X R31, R34, c[0x0][0x184], RZ, P3, !PT ;  /* 0x00006100221fea10 */ /* 0x000fe40001ffe4ff */
[----:B------:R-:W-:Y:S01]  /*16c0*/  ISETP.GE.U32.AND P3, PT, R13, c[0x0][0x1e0], PT ;  /* 0x000078000d007a0c */ /* 0x000fe20003f66070 */
[----:B------:R1:W5:Y:S01]  /*16d0*/  @!P5 LDG.E.64 R24, [R28.64] ;  /* 0x000000121c18d981 */ /* 0x000362000c1e1b00 */
[----:B------:R-:W-:-:S02]  /*16e0*/  ISETP.GE.U32.AND P2, PT, R12, c[0x0][0x1e0], PT ;  /* 0x000078000c007a0c */ /* 0x000fc40003f46070 */
[----:B------:R-:W-:Y:S01]  /*16f0*/  ISETP.GE.AND.EX P3, PT, R15, c[0x0][0x1e4], PT, P3 ;  /* 0x000079000f007a0c */ /* 0x000fe20003f66330 */
[----:B------:R2:W5:Y:S01]  /*1700*/  @!P6 LDG.E.64 R86, [R30.64] ;  /* 0x000000121e56e981 */ /* 0x000562000c1e1b00 */
[----:B------:R-:W-:Y:S01]  /*1710*/  ISETP.GE.AND.EX P2, PT, R14, c[0x0][0x1e4], PT, P2 ;  /* 0x000079000e007a0c */ /* 0x000fe20003f46320 */
[----:B0-----:R-:W-:Y:S01]  /*1720*/  CS2R R26, SRZ ;  /* 0x00000000001a7805 */ /* 0x001fe2000001ff00 */
[C---:B------:R-:W-:Y:S02]  /*1730*/  ISETP.GT.U32.OR P3, PT, R0.reuse, 0x1df, P3 ;  /* 0x000001df0000780c */ /* 0x040fe40001f64470 */
[----:B------:R-:W-:Y:S02]  /*1740*/  ISETP.GT.U32.OR P2, PT, R0, 0x1df, P2 ;  /* 0x000001df0000780c */ /* 0x000fe40001744470 */
[----:B--2---:R-:W-:-:S04]  /*1750*/  @!P6 IADD3 R30, P5, R35, c[0x0][0x178], RZ ;  /* 0x00005e00231eea10 */ /* 0x004fc80007fbe0ff */
[----:B------:R-:W-:Y:S02]  /*1760*/  @!P6 IADD3.X R31, R34, c[0x0][0x17c], RZ, P5, !PT ;  /* 0x00005f00221fea10 */ /* 0x000fe40002ffe4ff */
[----:B-1----:R-:W-:Y:S02]  /*1770*/  @!P0 IADD3 R28, P5, R33, c[0x0][0x180], RZ ;  /* 0x00006000211c8a10 */ /* 0x002fe40007fbe0ff */
[----:B------:R-:W-:Y:S01]  /*1780*/  IADD3 R9, R2, 0x78, RZ ;  /* 0x0000007802097810 */ /* 0x000fe20007ffe0ff */
[----:B------:R0:W5:Y:S01]  /*1790*/  @!P6 LDG.E.64 R26, [R30.64] ;  /* 0x000000121e1ae981 */ /* 0x000162000c1e1b00 */
[----:B------:R-:W-:Y:S02]  /*17a0*/  @!P0 IADD3.X R29, R32, c[0x0][0x184], RZ, P5, !PT ;  /* 0x00006100201d8a10 */ /* 0x000fe40002ffe4ff */
[----:B------:R-:W-:Y:S02]  /*17b0*/  ISETP.GE.U32.AND P5, PT, R9, c[0x0][0x1e0], PT ;  /* 0x0000780009007a0c */ /* 0x000fe40003fa6070 */
[----:B------:R-:W-:Y:S01]  /*17c0*/  SHF.R.S32.HI R11, RZ, 0x1f, R9 ;  /* 0x0000001fff0b7819 */ /* 0x000fe20000011409 */
[----:B------:R1:W5:Y:S01]  /*17d0*/  @!P0 LDG.E.64 R88, [R28.64] ;  /* 0x000000121c588981 */ /* 0x000362000c1e1b00 */
[----:B0-----:R-:W-:Y:S01]  /*17e0*/  @!P0 IADD3 R30, P6, R33, c[0x0][0x178], RZ ;  /* 0x00005e00211e8a10 */ /* 0x001fe20007fde0ff */
[----:B------:R-:W-:Y:S01]  /*17f0*/  @!P2 IMAD R33, R14, c[0x0][0x1d8], RZ ;  /* 0x000076000e21aa24 */ /* 0x000fe200078e02ff */
[----:B------:R-:W-:-:S02]  /*1800*/  IADD3 R8, R2, 0x80, RZ ;  /* 0x0000008002087810 */ /* 0x000fc40007ffe0ff */
[----:B------:R-:W-:Y:S01]  /*1810*/  @!P0 IADD3.X R31, R32, c[0x0][0x17c], RZ, P6, !PT ;  /* 0x00005f00201f8a10 */ /* 0x000fe200037fe4ff */
[----:B------:R-:W-:Y:S01]  /*1820*/  @!P3 IMAD R32, R15, c[0x0][0x1d8], RZ ;  /* 0x000076000f20ba24 */ /* 0x000fe200078e02ff */
[----:B------:R-:W-:Y:S01]  /*1830*/  ISETP.GE.AND.EX P5, PT, R11, c[0x0][0x1e4], PT, P5 ;  /* 0x000079000b007a0c */ /* 0x000fe20003fa6350 */
[----:B------:R-:W-:Y:S01]  /*1840*/  @!P2 IMAD R41, R12, c[0x0][0x1dc], R33 ;  /* 0x000077000c29aa24 */ /* 0x000fe200078e0221 */
[----:B------:R-:W-:Y:S01]  /*1850*/  ISETP.GE.U32.AND P6, PT, R8, c[0x0][0x1e0], PT ;  /* 0x0000780008007a0c */ /* 0x000fe20003fc6070 */
[----:B------:R-:W-:Y:S01]  /*1860*/  @!P3 IMAD R39, R13, c[0x0][0x1dc], R32 ;  /* 0x000077000d27ba24 */ /* 0x000fe200078e0220 */
[----:B------:R-:W-:Y:S02]  /*1870*/  SHF.R.S32.HI R10, RZ, 0x1f, R8 ;  /* 0x0000001fff0a7819 */ /* 0x000fe40000011408 */
[----:B------:R-:W-:Y:S02]  /*1880*/  @!P2 MOV R34, R4 ;  /* 0x000000040022a202 */ /* 0x000fe40000000f00 */
[----:B------:R-:W-:-:S02]  /*1890*/  @!P2 MOV R35, R7 ;  /* 0x000000070023a202 */ /* 0x000fc40000000f00 */
[----:B------:R-:W-:Y:S02]  /*18a0*/  @!P3 MOV R32, R4 ;  /* 0x000000040020b202 */ /* 0x000fe40000000f00 */
[----:B------:R-:W-:Y:S02]  /*18b0*/  @!P3 MOV R33, R7 ;  /* 0x000000070021b202 */ /* 0x000fe40000000f00 */
[----:B------:R-:W-:Y:S02]  /*18c0*/  ISETP.GT.U32.OR P5, PT, R0, 0x1df, P5 ;  /* 0x000001df0000780c */ /* 0x000fe40002fa4470 */
[----:B------:R-:W-:Y:S01]  /*18d0*/  ISETP.GE.AND.EX P6, PT, R10, c[0x0][0x1e4], PT, P6 ;  /* 0x000079000a007a0c */ /* 0x000fe20003fc6360 */
[----:B------:R-:W-:-:S03]  /*18e0*/  @!P2 IMAD.WIDE.U32 R34, R12, c[0x0][0x1d8], R34 ;  /* 0x000076000c22aa25 */ /* 0x000fc600078e0022 */
[----:B------:R-:W-:Y:S01]  /*18f0*/  ISETP.GT.U32.OR P6, PT, R0, 0x1df, P6 ;  /* 0x000001df0000780c */ /* 0x000fe200037c4470 */
[----:B------:R-:W-:Y:S01]  /*1900*/  @!P3 IMAD.WIDE.U32 R32, R13, c[0x0][0x1d8], R32 ;  /* 0x000076000d20ba25 */ /* 0x000fe200078e0020 */
[----:B------:R-:W-:Y:S01]  /*1910*/  @!P2 IADD3 R41, R35, R41, RZ ;  /* 0x000000292329a210 */ /* 0x000fe20007ffe0ff */
[----:B-1----:R-:W-:-:S03]  /*1920*/  CS2R R28, SRZ ;  /* 0x00000000001c7805 */ /* 0x002fc6000001ff00 */
[----:B------:R-:W-:Y:S02]  /*1930*/  @!P3 IADD3 R39, R33, R39, RZ ;  /* 0x000000272127b210 */ /* 0x000fe40007ffe0ff */
[C---:B------:R-:W-:Y:S01]  /*1940*/  @!P2 SHF.L.U32 R40, R34.reuse, 0x2, RZ ;  /* 0x000000022228a819 */ /* 0x040fe200000006ff */
[----:B------:R0:W5:Y:S01]  /*1950*/  @!P0 LDG.E.64 R28, [R30.64] ;  /* 0x000000121e1c8981 */ /* 0x000162000c1e1b00 */
[----:B------:R-:W-:Y:S02]  /*1960*/  @!P2 SHF.L.U64.HI R41, R34, 0x2, R41 ;  /* 0x000000022229a819 */ /* 0x000fe40000010229 */
[C---:B------:R-:W-:Y:S02]  /*1970*/  @!P3 SHF.L.U32 R38, R32.reuse, 0x2, RZ ;  /* 0x000000022026b819 */ /* 0x040fe400000006ff */
[----:B------:R-:W-:Y:S01]  /*1980*/  @!P3 SHF.L.U64.HI R39, R32, 0x2, R39 ;  /* 0x000000022027b819 */ /* 0x000fe20000010227 */
[----:B------:R-:W-:Y:S01]  /*1990*/  @!P5 IMAD R32, R11, c[0x0][0x1d8], RZ ;  /* 0x000076000b20da24 */ /* 0x000fe200078e02ff */
[----:B------:R-:W-:-:S02]  /*19a0*/  @!P5 MOV R34, R4 ;  /* 0x000000040022d202 */ /* 0x000fc40000000f00 */
[-C--:B------:R-:W-:Y:S01]  /*19b0*/  @!P5 MOV R35, R7.reuse ;  /* 0x000000070023d202 */ /* 0x080fe20000000f00 */
[C---:B------:R-:W-:Y:S01]  /*19c0*/  @!P5 IMAD R33, R9.reuse, c[0x0][0x1dc], R32 ;  /* 0x000077000921da24 */ /* 0x040fe200078e0220 */
[C---:B------:R-:W-:Y:S02]  /*19d0*/  @!P4 SHF.L.U32 R3, R36.reuse, 0x2, RZ ;  /* 0x000000022403c819 */ /* 0x040fe400000006ff */
[----:B------:R-:W-:Y:S01]  /*19e0*/  @!P4 SHF.L.U64.HI R36, R36, 0x2, R37 ;  /* 0x000000022424c819 */ /* 0x000fe20000010225 */
[----:B------:R-:W-:Y:S01]  /*19f0*/  @!P5 IMAD.WIDE.U32 R34, R9, c[0x0][0x1d8], R34 ;  /* 0x000076000922da25 */ /* 0x000fe200078e0022 */
[----:B0-----:R-:W-:Y:S02]  /*1a00*/  @!P6 MOV R30, R4 ;  /* 0x00000004001ee202 */ /* 0x001fe40000000f00 */
[----:B------:R-:W-:Y:S01]  /*1a10*/  @!P6 MOV R31, R7 ;  /* 0x00000007001fe202 */ /* 0x000fe20000000f00 */
[----:B------:R-:W-:Y:S01]  /*1a20*/  @!P6 IMAD R37, R10, c[0x0][0x1d8], RZ ;  /* 0x000076000a25ea24 */ /* 0x000fe200078e02ff */
[----:B------:R-:W-:-:S02]  /*1a30*/  @!P5 IADD3 R33, R35, R33, RZ ;  /* 0x000000212321d210 */ /* 0x000fc40007ffe0ff */
[----:B------:R-:W-:Y:S01]  /*1a40*/  @!P4 IADD3 R32, P0, R3, c[0x0][0x180], RZ ;  /* 0x000060000320ca10 */ /* 0x000fe20007f1e0ff */
[C---:B------:R-:W-:Y:S02]  /*1a50*/  @!P6 IMAD R37, R8.reuse, c[0x0][0x1dc], R37 ;  /* 0x000077000825ea24 */ /* 0x040fe400078e0225 */
[----:B------:R-:W-:Y:S01]  /*1a60*/  @!P6 IMAD.WIDE.U32 R30, R8, c[0x0][0x1d8], R30 ;  /* 0x00007600081eea25 */ /* 0x000fe200078e001e */
[C---:B------:R-:W-:Y:S02]  /*1a70*/  @!P5 SHF.L.U64.HI R44, R34.reuse, 0x2, R33 ;  /* 0x00000002222cd819 */ /* 0x040fe40000010221 */
[----:B------:R-:W-:Y:S02]  /*1a80*/  @!P5 SHF.L.U32 R43, R34, 0x2, RZ ;  /* 0x00000002222bd819 */ /* 0x000fe400000006ff */
[----:B------:R-:W-:Y:S02]  /*1a90*/  @!P6 IADD3 R35, R31, R37, RZ ;  /* 0x000000251f23e210 */ /* 0x000fe40007ffe0ff */
[----:B------:R-:W-:-:S02]  /*1aa0*/  @!P4 IADD3.X R33, R36, c[0x0][0x184], RZ, P0, !PT ;  /* 0x000061002421ca10 */ /* 0x000fc400007fe4ff */
[----:B------:R-:W-:Y:S02]  /*1ab0*/  @!P4 IADD3 R34, P0, R3, c[0x0][0x178], RZ ;  /* 0x00005e000322ca10 */ /* 0x000fe40007f1e0ff */
[----:B------:R-:W-:Y:S01]  /*1ac0*/  @!P6 SHF.L.U64.HI R3, R30, 0x2, R35 ;  /* 0x000000021e03e819 */ /* 0x000fe20000010223 */
[----:B------:R0:W5:Y:S01]  /*1ad0*/  @!P4 LDG.E.64 R90, [R32.64] ;  /* 0x00000012205ac981 */ /* 0x000162000c1e1b00 */
[----:B------:R-:W-:Y:S02]  /*1ae0*/  @!P4 IADD3.X R35, R36, c[0x0][0x17c], RZ, P0, !PT ;  /* 0x00005f002423ca10 */ /* 0x000fe400007fe4ff */
[----:B------:R-:W-:-:S04]  /*1af0*/  @!P3 IADD3 R36, P0, R38, c[0x0][0x180], RZ ;  /* 0x000060002624ba10 */ /* 0x000fc80007f1e0ff */
[C---:B------:R-:W-:Y:S02]  /*1b00*/  @!P3 IADD3.X R37, R39.reuse, c[0x0][0x184], RZ, P0, !PT ;  /* 0x000061002725ba10 */ /* 0x040fe400007fe4ff */
[----:B------:R-:W-:Y:S01]  /*1b10*/  @!P3 IADD3 R38, P0, R38, c[0x0][0x178], RZ ;  /* 0x00005e002626ba10 */ /* 0x000fe20007f1e0ff */
[----:B------:R-:W-:Y:S01]  /*1b20*/  CS2R R92, SRZ ;  /* 0x00000000005c7805 */ /* 0x000fe2000001ff00 */
[----:B0-----:R-:W-:Y:S01]  /*1b30*/  CS2R R32, SRZ ;  /* 0x0000000000207805 */ /* 0x001fe2000001ff00 */
[----:B------:R-:W-:Y:S02]  /*1b40*/  @!P6 SHF.L.U32 R42, R30, 0x2, RZ ;  /* 0x000000021e2ae819 */ /* 0x000fe400000006ff */
[----:B------:R-:W-:Y:S01]  /*1b50*/  @!P3 IADD3.X R39, R39, c[0x0][0x17c], RZ, P0, !PT ;  /* 0x00005f002727ba10 */ /* 0x000fe200007fe4ff */
[----:B------:R-:W-:Y:S01]  /*1b60*/  CS2R R30, SRZ ;  /* 0x00000000001e7805 */ /* 0x000fe2000001ff00 */
[----:B------:R0:W5:Y:S04]  /*1b70*/  @!P3 LDG.E.64 R92, [R36.64] ;  /* 0x00000012245cb981 */ /* 0x000168000c1e1b00 */
[----:B------:R1:W5:Y:S01]  /*1b80*/  @!P3 LDG.E.64 R32, [R38.64] ;  /* 0x000000122620b981 */ /* 0x000362000c1e1b00 */
[----:B------:R-:W-:-:S03]  /*1b90*/  CS2R R94, SRZ ;  /* 0x00000000005e7805 */ /* 0x000fc6000001ff00 */
[----:B------:R2:W5:Y:S01]  /*1ba0*/  @!P4 LDG.E.64 R30, [R34.64] ;  /* 0x00000012221ec981 */ /* 0x000562000c1e1b00 */
[C---:B0-----:R-:W-:Y:S02]  /*1bb0*/  @!P2 IADD3 R36, P0, R40.reuse, c[0x0][0x180], RZ ;  /* 0x000060002824aa10 */ /* 0x041fe40007f1e0ff */
[----:B-1----:R-:W-:Y:S02]  /*1bc0*/  @!P2 IADD3 R38, P3, R40, c[0x0][0x178], RZ ;  /* 0x00005e002826aa10 */ /* 0x002fe40007f7e0ff */
[C---:B------:R-:W-:Y:S01]  /*1bd0*/  @!P2 IADD3.X R37, R41.reuse, c[0x0][0x184], RZ, P0, !PT ;  /* 0x000061002925aa10 */ /* 0x040fe200007fe4ff */
[----:B--2---:R-:W-:Y:S01]  /*1be0*/  CS2R R34, SRZ ;  /* 0x0000000000227805 */ /* 0x004fe2000001ff00 */
[----:B------:R-:W-:Y:S02]  /*1bf0*/  @!P2 IADD3.X R39, R41, c[0x0][0x17c], RZ, P3, !PT ;  /* 0x00005f002927aa10 */ /* 0x000fe40001ffe4ff */
[----:B------:R-:W-:Y:S01]  /*1c00*/  IADD3 R9, R2, 0x88, RZ ;  /* 0x0000008802097810 */ /* 0x000fe20007ffe0ff */
[----:B------:R0:W5:Y:S03]  /*1c10*/  @!P2 LDG.E.64 R94, [R36.64] ;  /* 0x00000012245ea981 */ /* 0x000166000c1e1b00 */
[----:B------:R-:W-:Y:S01]  /*1c20*/  SHF.R.S32.HI R8, RZ, 0x1f, R9 ;  /* 0x0000001fff087819 */ /* 0x000fe20000011409 */
[----:B------:R1:W5:Y:S01]  /*1c30*/  @!P2 LDG.E.64 R34, [R38.64] ;  /* 0x000000122622a981 */ /* 0x000362000c1e1b00 */
[----:B------:R-:W-:-:S04]  /*1c40*/  ISETP.GE.U32.AND P2, PT, R9, c[0x0][0x1e0], PT ;  /* 0x0000780009007a0c */ /* 0x000fc80003f46070 */
[----:B------:R-:W-:Y:S02]  /*1c50*/  ISETP.GE.AND.EX P2, PT, R8, c[0x0][0x1e4], PT, P2 ;  /* 0x0000790008007a0c */ /* 0x000fe40003f46320 */
[C---:B------:R-:W-:Y:S02]  /*1c60*/  @!P5 IADD3 R40, P4, R43.reuse, c[0x0][0x180], RZ ;  /* 0x000060002b28da10 */ /* 0x040fe40007f9e0ff */
[----:B------:R-:W-:Y:S02]  /*1c70*/  ISETP.GT.U32.OR P2, PT, R0, 0x1df, P2 ;  /* 0x000001df0000780c */ /* 0x000fe40001744470 */
[----:B-1----:R-:W-:Y:S01]  /*1c80*/  @!P5 IADD3 R38, P0, R43, c[0x0][0x178], RZ ;  /* 0x00005e002b26da10 */ /* 0x002fe20007f1e0ff */
[----:B------:R-:W-:Y:S01]  /*1c90*/  CS2R R96, SRZ ;  /* 0x0000000000607805 */ /* 0x000fe2000001ff00 */
[----:B------:R-:W-:Y:S01]  /*1ca0*/  IADD3 R10, R2, 0xa0, RZ ;  /* 0x000000a0020a7810 */ /* 0x000fe20007ffe0ff */
[----:B0-----:R-:W-:Y:S01]  /*1cb0*/  CS2R R36, SRZ ;  /* 0x0000000000247805 */ /* 0x001fe2000001ff00 */
[----:B------:R-:W-:-:S02]  /*1cc0*/  @!P5 IADD3.X R41, R44, c[0x0][0x184], RZ, P4, !PT ;  /* 0x000061002c29da10 */ /* 0x000fc400027fe4ff */
[----:B------:R-:W-:Y:S02]  /*1cd0*/  @!P5 IADD3.X R39, R44, c[0x0][0x17c], RZ, P0, !PT ;  /* 0x00005f002c27da10 */ /* 0x000fe400007fe4ff */
[----:B------:R-:W-:Y:S01]  /*1ce0*/  IADD3 R12, R2, 0x90, RZ ;  /* 0x00000090020c7810 */ /* 0x000fe20007ffe0ff */
[----:B------:R0:W5:Y:S01]  /*1cf0*/  @!P5 LDG.E.64 R96, [R40.64] ;  /* 0x000000122860d981 */ /* 0x000162000c1e1b00 */
[----:B------:R-:W-:Y:S02]  /*1d00*/  ISETP.GE.U32.AND P0, PT, R10, c[0x0][0x1e0], PT ;  /* 0x000078000a007a0c */ /* 0x000fe40003f06070 */
[----:B------:R-:W-:Y:S01]  /*1d10*/  SHF.R.S32.HI R13, RZ, 0x1f, R10 ;  /* 0x0000001fff0d7819 */ /* 0x000fe2000001140a */
[----:B------:R1:W5:Y:S01]  /*1d20*/  @!P5 LDG.E.64 R36, [R38.64] ;  /* 0x000000122624d981 */ /* 0x000362000c1e1b00 */
[----:B------:R-:W-:Y:S02]  /*1d30*/  IADD3 R11, R2, 0x98, RZ ;  /* 0x00000098020b7810 */ /* 0x000fe40007ffe0ff */
[----:B------:R-:W-:-:S02]  /*1d40*/  ISETP.GE.U32.AND P3, PT, R12, c[0x0][0x1e0], PT ;  /* 0x000078000c007a0c */ /* 0x000fc40003f66070 */
[----:B------:R-:W-:Y:S02]  /*1d50*/  SHF.R.S32.HI R15, RZ, 0x1f, R12 ;  /* 0x0000001fff0f7819 */ /* 0x000fe4000001140c */
[----:B------:R-:W-:Y:S01]  /*1d60*/  ISETP.GE.AND.EX P5, PT, R13, c[0x0][0x1e4], PT, P0 ;  /* 0x000079000d007a0c */ /* 0x000fe20003fa6300 */
[----:B------:R-:W-:Y:S01]  /*1d70*/  @!P2 IMAD R44, R8, c[0x0][0x1d8], RZ ;  /* 0x00007600082caa24 */ /* 0x000fe200078e02ff */
[----:B0-----:R-:W-:Y:S02]  /*1d80*/  @!P6 IADD3 R40, P0, R42, c[0x0][0x180], RZ ;  /* 0x000060002a28ea10 */ /* 0x001fe40007f1e0ff */
[----:B-1----:R-:W-:Y:S02]  /*1d90*/  @!P2 MOV R38, R4 ;  /* 0x000000040026a202 */ /* 0x002fe40000000f00 */
[----:B------:R-:W-:Y:S02]  /*1da0*/  @!P2 MOV R39, R7 ;  /* 0x000000070027a202 */ /* 0x000fe40000000f00 */
[----:B------:R-:W-:-:S02]  /*1db0*/  ISETP.GE.U32.AND P4, PT, R11, c[0x0][0x1e0], PT ;  /* 0x000078000b007a0c */ /* 0x000fc40003f86070 */
[----:B------:R-:W-:Y:S02]  /*1dc0*/  SHF.R.S32.HI R14, RZ, 0x1f, R11 ;  /* 0x0000001fff0e7819 */ /* 0x000fe4000001140b */
[----:B------:R-:W-:Y:S02]  /*1dd0*/  ISETP.GE.AND.EX P3, PT, R15, c[0x0][0x1e4], PT, P3 ;  /* 0x000079000f007a0c */ /* 0x000fe40003f66330 */
[----:B------:R-:W-:Y:S01]  /*1de0*/  ISETP.GT.U32.OR P5, PT, R0, 0x1df, P5 ;  /* 0x000001df0000780c */ /* 0x000fe20002fa4470 */
[----:B------:R-:W-:Y:S01]  /*1df0*/  @!P2 IMAD R44, R9, c[0x0][0x1dc], R44 ;  /* 0x00007700092caa24 */ /* 0x000fe200078e022c */
[----:B------:R-:W-:Y:S01]  /*1e00*/  @!P6 IADD3.X R41, R3, c[0x0][0x184], RZ, P0, !PT ;  /* 0x000061000329ea10 */ /* 0x000fe200007fe4ff */
[----:B------:R-:W-:Y:S01]  /*1e10*/  @!P2 IMAD.WIDE.U32 R38, R9, c[0x0][0x1d8], R38 ;  /* 0x000076000926aa25 */ /* 0x000fe200078e0026 */
[----:B------:R-:W-:Y:S02]  /*1e20*/  ISETP.GE.AND.EX P4, PT, R14, c[0x0][0x1e4], PT, P4 ;  /* 0x000079000e007a0c */ /* 0x000fe40003f86340 */
[----:B------:R-:W-:-:S02]  /*1e30*/  @!P6 IADD3 R42, P0, R42, c[0x0][0x178], RZ ;  /* 0x00005e002a2aea10 */ /* 0x000fc40007f1e0ff */
[C---:B------:R-:W-:Y:S02]  /*1e40*/  ISETP.GT.U32.OR P3, PT, R0.reuse, 0x1df, P3 ;  /* 0x000001df0000780c */ /* 0x040fe40001f64470 */
[----:B------:R-:W-:Y:S02]  /*1e50*/  ISETP.GT.U32.OR P4, PT, R0, 0x1df, P4 ;  /* 0x000001df0000780c */ /* 0x000fe40002784470 */
[----:B------:R-:W-:Y:S02]  /*1e60*/  IADD3 R8, R2, 0xa8, RZ ;  /* 0x000000a802087810 */ /* 0x000fe40007ffe0ff */
[----:B------:R-:W-:Y:S02]  /*1e70*/  @!P6 IADD3.X R43, R3, c[0x0][0x17c], RZ, P0, !PT ;  /* 0x00005f00032bea10 */ /* 0x000fe400007fe4ff */
[----:B------:R-:W-:Y:S02]  /*1e80*/  @!P2 IADD3 R3, R39, R44, RZ ;  /* 0x0000002c2703a210 */ /* 0x000fe40007ffe0ff */
[----:B------:R-:W-:-:S02]  /*1e90*/  ISETP.GE.U32.AND P0, PT, R8, c[0x0][0x1e0], PT ;  /* 0x0000780008007a0c */ /* 0x000fc40003f06070 */
[----:B------:R-:W-:Y:S02]  /*1ea0*/  SHF.R.S32.HI R9, RZ, 0x1f, R8 ;  /* 0x0000001fff097819 */ /* 0x000fe40000011408 */
[C---:B------:R-:W-:Y:S02]  /*1eb0*/  @!P2 SHF.L.U32 R54, R38.reuse, 0x2, RZ ;  /* 0x000000022636a819 */ /* 0x040fe400000006ff */
[----:B------:R-:W-:Y:S01]  /*1ec0*/  @!P2 SHF.L.U64.HI R3, R38, 0x2, R3 ;  /* 0x000000022603a819 */ /* 0x000fe20000010203 */
[----:B------:R-:W-:Y:S01]  /*1ed0*/  @!P5 IMAD R52, R13, c[0x0][0x1d8], RZ ;  /* 0x000076000d34da24 */ /* 0x000fe200078e02ff */
[-C--:B------:R-:W-:Y:S02]  /*1ee0*/  @!P5 MOV R38, R4.reuse ;  /* 0x000000040026d202 */ /* 0x080fe40000000f00 */
[-C--:B------:R-:W-:Y:S02]  /*1ef0*/  @!P5 MOV R39, R7.reuse ;  /* 0x000000070027d202 */ /* 0x080fe40000000f00 */
[----:B------:R-:W-:Y:S01]  /*1f00*/  ISETP.GE.AND.EX P0, PT, R9, c[0x0][0x1e4], PT, P0 ;  /* 0x0000790009007a0c */ /* 0x000fe20003f06300 */
[----:B------:R-:W-:Y:S01]  /*1f10*/  @!P3 IMAD R49, R15, c[0x0][0x1d8], RZ ;  /* 0x000076000f31ba24 */ /* 0x000fe200078e02ff */
[----:B------:R-:W-:Y:S01]  /*1f20*/  @!P3 MOV R46, R4 ;  /* 0x00000004002eb202 */ /* 0x000fe20000000f00 */
[C---:B------:R-:W-:Y:S01]  /*1f30*/  @!P5 IMAD R52, R10.reuse, c[0x0][0x1dc], R52 ;  /* 0x000077000a34da24 */ /* 0x040fe200078e0234 */
[----:B------:R-:W-:Y:S01]  /*1f40*/  @!P3 MOV R47, R7 ;  /* 0x00000007002fb202 */ /* 0x000fe20000000f00 */
[----:B------:R-:W-:Y:S01]  /*1f50*/  @!P5 IMAD.WIDE.U32 R38, R10, c[0x0][0x1d8], R38 ;  /* 0x000076000a26da25 */ /* 0x000fe200078e0026 */
[----:B------:R-:W-:-:S02]  /*1f60*/  ISETP.GT.U32.OR P0, PT, R0, 0x1df, P0 ;  /* 0x000001df0000780c */ /* 0x000fc40000704470 */
[----:B------:R-:W-:Y:S01]  /*1f70*/  @!P4 MOV R44, R4 ;  /* 0x00000004002cc202 */ /* 0x000fe20000000f00 */
[----:B------:R-:W-:Y:S01]  /*1f80*/  @!P4 IMAD R48, R14, c[0x0][0x1d8], RZ ;  /* 0x000076000e30ca24 */ /* 0x000fe200078e02ff */
[----:B------:R-:W-:Y:S01]  /*1f90*/  @!P4 MOV R45, R7 ;  /* 0x00000007002dc202 */ /* 0x000fe20000000f00 */
[C---:B------:R-:W-:Y:S01]  /*1fa0*/  @!P3 IMAD R49, R12.reuse, c[0x0][0x1dc], R49 ;  /* 0x000077000c31ba24 */ /* 0x040fe200078e0231 */
[----:B------:R-:W-:Y:S01]  /*1fb0*/  @!P5 IADD3 R53, R39, R52, RZ ;  /* 0x000000342735d210 */ /* 0x000fe20007ffe0ff */
[----:B------:R-:W-:Y:S01]  /*1fc0*/  @!P3 IMAD.WIDE.U32 R46, R12, c[0x0][0x1d8], R46 ;  /* 0x000076000c2eba25 */ /* 0x000fe200078e002e */
[----:B------:R-:W-:Y:S01]  /*1fd0*/  CS2R R98, SRZ ;  /* 0x0000000000627805 */ /* 0x000fe2000001ff00 */
[C---:B------:R-:W-:Y:S02]  /*1fe0*/  @!P5 SHF.L.U32 R52, R38.reuse, 0x2, RZ ;  /* 0x000000022634d819 */ /* 0x040fe400000006ff */
[C---:B------:R-:W-:Y:S02]  /*1ff0*/  @!P4 IMAD R48, R11.reuse, c[0x0][0x1dc], R48 ;  /* 0x000077000b30ca24 */ /* 0x040fe400078e0230 */
[----:B------:R-:W-:Y:S01]  /*2000*/  @!P4 IMAD.WIDE.U32 R44, R11, c[0x0][0x1d8], R44 ;  /* 0x000076000b2cca25 */ /* 0x000fe200078e002c */
[----:B------:R-:W-:Y:S01]  /*2010*/  @!P3 IADD3 R49, R47, R49, RZ ;  /* 0x000000312f31b210 */ /* 0x000fe20007ffe0ff */
[----:B------:R0:W5:Y:S01]  /*2020*/  @!P6 LDG.E.64 R98, [R40.64] ;  /* 0x000000122862e981 */ /* 0x000162000c1e1b00 */
[----:B------:R-:W-:-:S02]  /*2030*/  @!P5 SHF.L.U64.HI R53, R38, 0x2, R53 ;  /* 0x000000022635d819 */ /* 0x000fc40000010235 */
[----:B------:R-:W-:Y:S01]  /*2040*/  CS2R R38, SRZ ;  /* 0x0000000000267805 */ /* 0x000fe2000001ff00 */
[----:B------:R-:W-:Y:S02]  /*2050*/  @!P4 IADD3 R51, R45, R48, RZ ;  /* 0x000000302d33c210 */ /* 0x000fe40007ffe0ff */
[C---:B------:R-:W-:Y:S02]  /*2060*/  @!P3 SHF.L.U32 R48, R46.reuse, 0x2, RZ ;  /* 0x000000022e30b819 */ /* 0x040fe400000006ff */
[----:B------:R-:W-:Y:S01]  /*2070*/  @!P3 SHF.L.U64.HI R49, R46, 0x2, R49 ;  /* 0x000000022e31b819 */ /* 0x000fe20000010231 */
[----:B------:R1:W5:Y:S01]  /*2080*/  @!P6 LDG.E.64 R38, [R42.64] ;  /* 0x000000122a26e981 */ /* 0x000362000c1e1b00 */
[----:B------:R-:W-:Y:S01]  /*2090*/  @!P0 MOV R46, R4 ;  /* 0x00000004002e8202 */ /* 0x000fe20000000f00 */
[----:B0-----:R-:W-:Y:S01]  /*20a0*/  @!P0 IMAD R40, R9, c[0x0][0x1d8], RZ ;  /* 0x0000760009288a24 */ /* 0x001fe200078e02ff */
[----:B------:R-:W-:-:S03]  /*20b0*/  @!P0 MOV R47, R7 ;  /* 0x00000007002f8202 */ /* 0x000fc60000000f00 */
[C---:B------:R-:W-:Y:S02]  /*20c0*/  @!P0 IMAD R40, R8.reuse, c[0x0][0x1dc], R40 ;  /* 0x0000770008288a24 */ /* 0x040fe400078e0228 */
[----:B------:R-:W-:Y:S01]  /*20d0*/  @!P0 IMAD.WIDE.U32 R46, R8, c[0x0][0x1d8], R46 ;  /* 0x00007600082e8a25 */ /* 0x000fe200078e002e */
[----:B-1----:R-:W-:Y:S02]  /*20e0*/  @!P2 IADD3 R42, P6, R54, c[0x0][0x180], RZ ;  /* 0x00006000362aaa10 */ /* 0x002fe40007fde0ff */
[C---:B------:R-:W-:Y:S02]  /*20f0*/  @!P4 SHF.L.U32 R50, R44.reuse, 0x2, RZ ;  /* 0x000000022c32c819 */ /* 0x040fe400000006ff */
[----:B------:R-:W-:Y:S02]  /*2100*/  @!P4 SHF.L.U64.HI R51, R44, 0x2, R51 ;  /* 0x000000022c33c819 */ /* 0x000fe40000010233 */
[----:B------:R-:W-:Y:S02]  /*2110*/  @!P2 IADD3.X R43, R3, c[0x0][0x184], RZ, P6, !PT ;  /* 0x00006100032baa10 */ /* 0x000fe400037fe4ff */
[----:B------:R-:W-:-:S02]  /*2120*/  @!P2 IADD3 R44, P6, R54, c[0x0][0x178], RZ ;  /* 0x00005e00362caa10 */ /* 0x000fc40007fde0ff */
[----:B------:R-:W-:Y:S02]  /*2130*/  @!P0 IADD3 R47, R47, R40, RZ ;  /* 0x000000282f2f8210 */ /* 0x000fe40007ffe0ff */
[----:B------:R-:W-:Y:S01]  /*2140*/  CS2R R40, SRZ ;  /* 0x0000000000287805 */ /* 0x000fe2000001ff00 */
[----:B------:R-:W-:Y:S01]  /*2150*/  @!P2 IADD3.X R45, R3, c[0x0][0x17c], RZ, P6, !PT ;  /* 0x00005f00032daa10 */ /* 0x000fe200037fe4ff */
[----:B------:R-:W-:-:S04]  /*2160*/  CS2R R100, SRZ ;  /* 0x0000000000647805 */ /* 0x000fc8000001ff00 */
[----:B------:R0:W5:Y:S01]  /*2170*/  @!P2 LDG.E.64 R40, [R44.64] ;  /* 0x000000122c28a981 */ /* 0x000162000c1e1b00 */
[C---:B------:R-:W-:Y:S02]  /*2180*/  @!P0 SHF.L.U32 R68, R46.reuse, 0x2, RZ ;  /* 0x000000022e448819 */ /* 0x040fe400000006ff */
[----:B------:R-:W-:Y:S01]  /*2190*/  @!P0 SHF.L.U64.HI R3, R46, 0x2, R47 ;  /* 0x000000022e038819 */ /* 0x000fe2000001022f */
[----:B------:R1:W5:Y:S01]  /*21a0*/  @!P2 LDG.E.64 R100, [R42.64] ;  /* 0x000000122a64a981 */ /* 0x000362000c1e1b00 */
[C---:B------:R-:W-:Y:S02]  /*21b0*/  @!P3 IADD3 R46, P2, R48.reuse, c[0x0][0x178], RZ ;  /* 0x00005e00302eba10 */ /* 0x040fe40007f5e0ff */
[----:B0-----:R-:W-:-:S04]  /*21c0*/  @!P3 IADD3 R44, P6, R48, c[0x0][0x180], RZ ;  /* 0x00006000302cba10 */ /* 0x001fc80007fde0ff */
[C---:B------:R-:W-:Y:S02]  /*21d0*/  @!P3 IADD3.X R45, R49.reuse, c[0x0][0x184], RZ, P6, !PT ;  /* 0x00006100312dba10 */ /* 0x040fe400037fe4ff */
[----:B------:R-:W-:Y:S01]  /*21e0*/  @!P4 IADD3 R48, P6, R50, c[0x0][0x180], RZ ;  /* 0x000060003230ca10 */ /* 0x000fe20007fde0ff */
[----:B------:R-:W-:Y:S01]  /*21f0*/  CS2R R104, SRZ ;  /* 0x0000000000687805 */ /* 0x000fe2000001ff00 */
[----:B------:R-:W-:Y:S02]  /*2200*/  @!P3 IADD3.X R47, R49, c[0x0][0x17c], RZ, P2, !PT ;  /* 0x00005f00312fba10 */ /* 0x000fe400017fe4ff */
[----:B------:R-:W-:Y:S01]  /*2210*/  @!P4 IADD3.X R49, R51, c[0x0][0x184], RZ, P6, !PT ;  /* 0x000061003331ca10 */ /* 0x000fe200037fe4ff */
[----:B------:R-:W-:Y:S01]  /*2220*/  CS2R R102, SRZ ;  /* 0x0000000000667805 */ /* 0x000fe2000001ff00 */
[----:B-1----:R-:W-:-:S03]  /*2230*/  CS2R R42, SRZ ;  /* 0x00000000002a7805 */ /* 0x002fc6000001ff00 */
[----:B------:R0:W5:Y:S04]  /*2240*/  @!P4 LDG.E.64 R104, [R48.64] ;  /* 0x000000123068c981 */ /* 0x000168000c1e1b00 */
[----:B------:R1:W5:Y:S01]  /*2250*/  @!P3 LDG.E.64 R102, [R44.64] ;  /* 0x000000122c66b981 */ /* 0x000362000c1e1b00 */
[----:B------:R-:W-:-:S03]  /*2260*/  IADD3 R14, R2, 0xb0, RZ ;  /* 0x000000b0020e7810 */ /* 0x000fc60007ffe0ff */
[----:B------:R2:W5:Y:S01]  /*2270*/  @!P3 LDG.E.64 R42, [R46.64] ;  /* 0x000000122e2ab981 */ /* 0x000562000c1e1b00 */
[----:B0-----:R-:W-:Y:S02]  /*2280*/  @!P4 IADD3 R48, P2, R50, c[0x0][0x178], RZ ;  /* 0x00005e003230ca10 */ /* 0x001fe40007f5e0ff */
[C---:B------:R-:W-:Y:S01]  /*2290*/  @!P5 IADD3 R50, P3, R52.reuse, c[0x0][0x180], RZ ;  /* 0x000060003432da10 */ /* 0x040fe20007f7e0ff */
[----:B-1----:R-:W-:Y:S01]  /*22a0*/  CS2R R44, SRZ ;  /* 0x00000000002c7805 */ /* 0x002fe2000001ff00 */
[----:B------:R-:W-:Y:S02]  /*22b0*/  @!P4 IADD3.X R49, R51, c[0x0][0x17c], RZ, P2, !PT ;  /* 0x00005f003331ca10 */ /* 0x000fe400017fe4ff */
[----:B------:R-:W-:Y:S02]  /*22c0*/  @!P5 IADD3 R52, P6, R52, c[0x0][0x178], RZ ;  /* 0x00005e003434da10 */ /* 0x000fe40007fde0ff */
[C---:B------:R-:W-:Y:S01]  /*22d0*/  IADD3 R12, R2.reuse, 0xc0, RZ ;  /* 0x000000c0020c7810 */ /* 0x040fe20007ffe0ff */
[----:B------:R-:W-:Y:S01]  /*22e0*/  CS2R R106, SRZ ;  /* 0x00000000006a7805 */ /* 0x000fe2000001ff00 */
[----:B------:R-:W-:Y:S01]  /*22f0*/  IADD3 R13, R2, 0xb8, RZ ;  /* 0x000000b8020d7810 */ /* 0x000fe20007ffe0ff */
[----:B--2---:R-:W-:Y:S01]  /*2300*/  CS2R R46, SRZ ;  /* 0x00000000002e7805 */ /* 0x004fe2000001ff00 */
[C---:B------:R-:W-:Y:S01]  /*2310*/  @!P5 IADD3.X R51, R53.reuse, c[0x0][0x184], RZ, P3, !PT ;  /* 0x000061003533da10 */ /* 0x040fe20001ffe4ff */
[----:B------:R0:W5:Y:S01]  /*2320*/  @!P4 LDG.E.64 R44, [R48.64] ;  /* 0x00000012302cc981 */ /* 0x000162000c1e1b00 */
[----:B------:R-:W-:-:S02]  /*2330*/  @!P5 IADD3.X R53, R53, c[0x0][0x17c], RZ, P6, !PT ;  /* 0x00005f003535da10 */ /* 0x000fc400037fe4ff */
[----:B------:R-:W-:Y:S01]  /*2340*/  ISETP.GE.U32.AND P4, PT, R14, c[0x0][0x1e0], PT ;  /* 0x000078000e007a0c */ /* 0x000fe20003f86070 */
[----:B------:R1:W5:Y:S01]  /*2350*/  @!P5 LDG.E.64 R106, [R50.64] ;  /* 0x00000012326ad981 */ /* 0x000362000c1e1b00 */
[----:B------:R-:W-:Y:S02]  /*2360*/  ISETP.GE.U32.AND P2, PT, R12, c[0x0][0x1e0], PT ;  /* 0x000078000c007a0c */ /* 0x000fe40003f46070 */
[----:B------:R-:W-:Y:S01]  /*2370*/  SHF.R.S32.HI R65, RZ, 0x1f, R14 ;  /* 0x0000001fff417819 */ /* 0x000fe2000001140e */
[----:B------:R2:W5:Y:S01]  /*2380*/  @!P5 LDG.E.64 R46, [R52.64] ;  /* 0x00000012342ed981 */ /* 0x000562000c1e1b00 */
[----:B------:R-:W-:Y:S02]  /*2390*/  SHF.R.S32.HI R15, RZ, 0x1f, R12 ;  /* 0x0000001fff0f7819 */ /* 0x000fe4000001140c */
[----:B------:R-:W-:Y:S02]  /*23a0*/  ISETP.GE.U32.AND P3, PT, R13, c[0x0][0x1e0], PT ;  /* 0x000078000d007a0c */ /* 0x000fe40003f66070 */
[----:B------:R-:W-:-:S02]  /*23b0*/  SHF.R.S32.HI R64, RZ, 0x1f, R13 ;  /* 0x0000001fff407819 */ /* 0x000fc4000001140d */
[----:B------:R-:W-:Y:S02]  /*23c0*/  ISETP.GE.AND.EX P4, PT, R65, c[0x0][0x1e4], PT, P4 ;  /* 0x0000790041007a0c */ /* 0x000fe40003f86340 */
[----:B------:R-:W-:Y:S02]  /*23d0*/  ISETP.GE.AND.EX P2, PT, R15, c[0x0][0x1e4], PT, P2 ;  /* 0x000079000f007a0c */ /* 0x000fe40003f46320 */
[----:B------:R-:W-:Y:S02]  /*23e0*/  @!P0 IADD3 R54, P5, R68, c[0x0][0x180], RZ ;  /* 0x0000600044368a10 */ /* 0x000fe40007fbe0ff */
[----:B------:R-:W-:Y:S02]  /*23f0*/  ISETP.GE.AND.EX P3, PT, R64, c[0x0][0x1e4], PT, P3 ;  /* 0x0000790040007a0c */ /* 0x000fe40003f66330 */
[C---:B------:R-:W-:Y:S02]  /*2400*/  ISETP.GT.U32.OR P4, PT, R0.reuse, 0x1df, P4 ;  /* 0x000001df0000780c */ /* 0x040fe40002784470 */
[----:B------:R-:W-:-:S02]  /*2410*/  ISETP.GT.U32.OR P2, PT, R0, 0x1df, P2 ;  /* 0x000001df0000780c */ /* 0x000fc40001744470 */
[----:B------:R-:W-:Y:S02]  /*2420*/  @!P0 IADD3.X R55, R3, c[0x0][0x184], RZ, P5, !PT ;  /* 0x0000610003378a10 */ /* 0x000fe40002ffe4ff */
[----:B------:R-:W-:Y:S02]  /*2430*/  ISETP.GT.U32.OR P3, PT, R0, 0x1df, P3 ;  /* 0x000001df0000780c */ /* 0x000fe40001f64470 */
[----:B------:R-:W-:Y:S02]  /*2440*/  SHF.R.S32.HI R10, RZ, 0x1f, R2 ;  /* 0x0000001fff0a7819 */ /* 0x000fe40000011402 */
[----:B------:R-:W-:Y:S02]  /*2450*/  IADD3 R9, R2, 0xc8, RZ ;  /* 0x000000c802097810 */ /* 0x000fe40007ffe0ff */
[----:B------:R-:W-:Y:S02]  /*2460*/  @!P0 IADD3 R68, P5, R68, c[0x0][0x178], RZ ;  /* 0x00005e0044448a10 */ /* 0x000fe40007fbe0ff */
[----:B------:R-:W-:Y:S01]  /*2470*/  IADD3 R8, R2, 0xd0, RZ ;  /* 0x000000d002087810 */ /* 0x000fe20007ffe0ff */
[----:B------:R-:W-:Y:S01]  /*2480*/  @P1 IMAD R70, R10, c[0x0][0x1d8], RZ ;  /* 0x000076000a461a24 */ /* 0x000fe200078e02ff */
[----:B------:R-:W-:-:S02]  /*2490*/  ISETP.GE.U32.AND P6, PT, R9, c[0x0][0x1e0], PT ;  /* 0x0000780009007a0c */ /* 0x000fc40003fc6070 */
[----:B------:R-:W-:Y:S02]  /*24a0*/  SHF.R.S32.HI R11, RZ, 0x1f, R9 ;  /* 0x0000001fff0b7819 */ /* 0x000fe40000011409 */
[----:B------:R-:W-:Y:S02]  /*24b0*/  @!P0 IADD3.X R69, R3, c[0x0][0x17c], RZ, P5, !PT ;  /* 0x00005f0003458a10 */ /* 0x000fe40002ffe4ff */
[----:B------:R-:W-:Y:S02]  /*24c0*/  ISETP.GE.U32.AND P5, PT, R8, c[0x0][0x1e0], PT ;  /* 0x0000780008007a0c */ /* 0x000fe40003fa6070 */
[----:B------:R-:W-:Y:S02]  /*24d0*/  SHF.R.S32.HI R10, RZ, 0x1f, R8 ;  /* 0x0000001fff0a7819 */ /* 0x000fe40000011408 */
[----:B------:R-:W-:Y:S02]  /*24e0*/  ISETP.GE.AND.EX P6, PT, R11, c[0x0][0x1e4], PT, P6 ;  /* 0x000079000b007a0c */ /* 0x000fe40003fc6360 */
[----:B------:R-:W-:-:S02]  /*24f0*/  ISETP.GE.AND.EX P5, PT, R10, c[0x0][0x1e4], PT, P5 ;  /* 0x000079000a007a0c */ /* 0x000fc40003fa6350 */
[-C--:B--2---:R-:W-:Y:S02]  /*2500*/  @P1 MOV R52, R4.reuse ;  /* 0x0000000400341202 */ /* 0x084fe40000000f00 */
[-C--:B------:R-:W-:Y:S01]  /*2510*/  @P1 MOV R53, R7.reuse ;  /* 0x0000000700351202 */ /* 0x080fe20000000f00 */
[----:B------:R-:W-:Y:S01]  /*2520*/  @!P4 IMAD R65, R65, c[0x0][0x1d8], RZ ;  /* 0x000076004141ca24 */ /* 0x000fe200078e02ff */
[-C--:B-1----:R-:W-:Y:S01]  /*2530*/  @!P4 MOV R50, R4.reuse ;  /* 0x000000040032c202 */ /* 0x082fe20000000f00 */
[----:B------:R-:W-:Y:S01]  /*2540*/  @!P2 IMAD R3, R15, c[0x0][0x1d8], RZ ;  /* 0x000076000f03aa24 */ /* 0x000fe200078e02ff */
[-C--:B------:R-:W-:Y:S02]  /*2550*/  @!P4 MOV R51, R7.reuse ;  /* 0x000000070033c202 */ /* 0x080fe40000000f00 */
[----:B0-----:R-:W-:Y:S02]  /*2560*/  @!P2 MOV R48, R4 ;  /* 0x000000040030a202 */ /* 0x001fe40000000f00 */
[----:B------:R-:W-:Y:S01]  /*2570*/  @!P2 MOV R49, R7 ;  /* 0x000000070031a202 */ /* 0x000fe20000000f00 */
[----:B------:R-:W-:Y:S01]  /*2580*/  @!P3 IMAD R64, R64, c[0x0][0x1d8], RZ ;  /* 0x000076004040ba24 */ /* 0x000fe200078e02ff */
[----:B------:R-:W-:-:S02]  /*2590*/  ISETP.GT.U32.OR P6, PT, R0, 0x1df, P6 ;  /* 0x000001df0000780c */ /* 0x000fc400037c4470 */
[----:B------:R-:W-:Y:S02]  /*25a0*/  @!P3 MOV R66, R4 ;  /* 0x000000040042b202 */ /* 0x000fe40000000f00 */
[----:B------:R-:W-:Y:S02]  /*25b0*/  @!P3 MOV R67, R7 ;  /* 0x000000070043b202 */ /* 0x000fe40000000f00 */
[----:B------:R-:W-:Y:S01]  /*25c0*/  ISETP.GT.U32.OR P5, PT, R0, 0x1df, P5 ;  /* 0x000001df0000780c */ /* 0x000fe20002fa4470 */
[C---:B------:R-:W-:Y:S02]  /*25d0*/  @P1 IMAD R70, R2.reuse, c[0x0][0x1dc], R70 ;  /* 0x0000770002461a24 */ /* 0x040fe400078e0246 */
[----:B------:R-:W-:-:S04]  /*25e0*/  @P1 IMAD.WIDE.U32 R52, R2, c[0x0][0x1d8], R52 ;  /* 0x0000760002341a25 */ /* 0x000fc800078e0034 */
[----:B------:R-:W-:Y:S02]  /*25f0*/  @!P4 IMAD R65, R14, c[0x0][0x1dc], R65 ;  /* 0x000077000e41ca24 */ /* 0x000fe400078e0241 */
[----:B------:R-:W-:Y:S02]  /*2600*/  @!P2 IMAD R3, R12, c[0x0][0x1dc], R3 ;  /* 0x000077000c03aa24 */ /* 0x000fe400078e0203 */
[----:B------:R-:W-:-:S04]  /*2610*/  @!P4 IMAD.WIDE.U32 R50, R14, c[0x0][0x1d8], R50 ;  /* 0x000076000e32ca25 */ /* 0x000fc800078e0032 */
[----:B------:R-:W-:Y:S01]  /*2620*/  @!P2 IMAD.WIDE.U32 R48, R12, c[0x0][0x1d8], R48 ;  /* 0x000076000c30aa25 */ /* 0x000fe200078e0030 */
[----:B------:R-:W-:-:S03]  /*2630*/  @P1 IADD3 R70, R53, R70, RZ ;  /* 0x0000004635461210 */ /* 0x000fc60007ffe0ff */
[C---:B------:R-:W-:Y:S02]  /*2640*/  @!P3 IMAD R64, R13.reuse, c[0x0][0x1dc], R64 ;  /* 0x000077000d40ba24 */ /* 0x040fe400078e0240 */
[----:B------:R-:W-:Y:S01]  /*2650*/  @!P3 IMAD.WIDE.U32 R66, R13, c[0x0][0x1d8], R66 ;  /* 0x000076000d42ba25 */ /* 0x000fe200078e0042 */
[----:B------:R-:W-:Y:S02]  /*2660*/  @!P4 IADD3 R53, R51, R65, RZ ;  /* 0x000000413335c210 */ /* 0x000fe40007ffe0ff */
[----:B------:R-:W-:Y:S02]  /*2670*/  @!P2 IADD3 R3, R49, R3, RZ ;  /* 0x000000033103a210 */ /* 0x000fe40007ffe0ff */
[----:B------:R-:W-:Y:S02]  /*2680*/  @!P3 IADD3 R64, R67, R64, RZ ;  /* 0x000000404340b210 */ /* 0x000fe40007ffe0ff */
[C---:B------:R-:W-:Y:S02]  /*2690*/  @P1 SHF.L.U32 R76, R52.reuse, 0x2, RZ ;  /* 0x00000002344c1819 */ /* 0x040fe400000006ff */
[----:B------:R-:W-:Y:S01]  /*26a0*/  @P1 SHF.L.U64.HI R71, R52, 0x2, R70 ;  /* 0x0000000234471819 */ /* 0x000fe20000010246 */
[----:B------:R-:W-:Y:S01]  /*26b0*/  CS2R R108, SRZ ;  /* 0x00000000006c7805 */ /* 0x000fe2000001ff00 */
[----:B------:R-:W-:-:S02]  /*26c0*/  @!P4 SHF.L.U32 R52, R50, 0x2, RZ ;  /* 0x000000023234c819 */ /* 0x000fc400000006ff */
[----:B------:R-:W-:Y:S02]  /*26d0*/  @!P4 SHF.L.U64.HI R53, R50, 0x2, R53 ;  /* 0x000000023235c819 */ /* 0x000fe40000010235 */
[----:B------:R-:W-:Y:S01]  /*26e0*/  @!P3 SHF.L.U32 R65, R66, 0x2, RZ ;  /* 0x000000024241b819 */ /* 0x000fe200000006ff */
[----:B------:R0:W5:Y:S01]  /*26f0*/  @!P0 LDG.E.64 R108, [R54.64] ;  /* 0x00000012366c8981 */ /* 0x000162000c1e1b00 */
[C---:B------:R-:W-:Y:S02]  /*2700*/  @!P2 SHF.L.U32 R67, R48.reuse, 0x2, RZ ;  /* 0x000000023043a819 */ /* 0x040fe400000006ff */
[----:B------:R-:W-:Y:S01]  /*2710*/  @!P2 SHF.L.U64.HI R70, R48, 0x2, R3 ;  /* 0x000000023046a819 */ /* 0x000fe20000010203 */
[----:B------:R-:W-:Y:S01]  /*2720*/  @!P6 IMAD R3, R11, c[0x0][0x1d8], RZ ;  /* 0x000076000b03ea24 */ /* 0x000fe200078e02ff */
[----:B------:R-:W-:Y:S01]  /*2730*/  @!P6 MOV R72, R4 ;  /* 0x000000040048e202 */ /* 0x000fe20000000f00 */
[----:B------:R-:W-:Y:S01]  /*2740*/  CS2R R48, SRZ ;  /* 0x0000000000307805 */ /* 0x000fe2000001ff00 */
[----:B------:R-:W-:-:S02]  /*2750*/  @!P6 MOV R73, R7 ;  /* 0x000000070049e202 */ /* 0x000fc40000000f00 */
[----:B------:R-:W-:Y:S01]  /*2760*/  @!P3 SHF.L.U64.HI R66, R66, 0x2, R64 ;  /* 0x000000024242b819 */ /* 0x000fe20000010240 */
[----:B------:R-:W-:Y:S01]  /*2770*/  @!P5 IMAD R64, R10, c[0x0][0x1d8], RZ ;  /* 0x000076000a40da24 */ /* 0x000fe200078e02ff */
[----:B------:R-:W-:Y:S02]  /*2780*/  @!P5 MOV R50, R4 ;  /* 0x000000040032d202 */ /* 0x000fe40000000f00 */
[----:B------:R-:W-:Y:S01]  /*2790*/  @!P5 MOV R51, R7 ;  /* 0x000000070033d202 */ /* 0x000fe20000000f00 */
[C---:B------:R-:W-:Y:S01]  /*27a0*/  @!P6 IMAD R3, R9.reuse, c[0x0][0x1dc], R3 ;  /* 0x000077000903ea24 */ /* 0x040fe200078e0203 */
[----:B------:R1:W5:Y:S01]  /*27b0*/  @!P0 LDG.E.64 R48, [R68.64] ;  /* 0x0000001244308981 */ /* 0x000362000c1e1b00 */
[----:B------:R-:W-:Y:S01]  /*27c0*/  @!P6 IMAD.WIDE.U32 R72, R9, c[0x0][0x1d8], R72 ;  /* 0x000076000948ea25 */ /* 0x000fe200078e0048 */
[----:B0-----:R-:W-:-:S03]  /*27d0*/  @!P4 IADD3 R54, P0, R52, c[0x0][0x180], RZ ;  /* 0x000060003436ca10 */ /* 0x001fc60007f1e0ff */
[C---:B------:R-:W-:Y:S02]  /*27e0*/  @!P5 IMAD R64, R8.reuse, c[0x0][0x1dc], R64 ;  /* 0x000077000840da24 */ /* 0x040fe400078e0240 */
[----:B------:R-:W-:Y:S01]  /*27f0*/  @!P5 IMAD.WIDE.U32 R50, R8, c[0x0][0x1d8], R50 ;  /* 0x000076000832da25 */ /* 0x000fe200078e0032 */
[----:B------:R-:W-:Y:S02]  /*2800*/  @!P4 IADD3.X R55, R53, c[0x0][0x184], RZ, P0, !PT ;  /* 0x000061003537ca10 */ /* 0x000fe400007fe4ff */
[----:B-1----:R-:W-:Y:S02]  /*2810*/  @!P6 IADD3 R69, R73, R3, RZ ;  /* 0x000000034945e210 */ /* 0x002fe40007ffe0ff */
[----:B------:R-:W-:Y:S02]  /*2820*/  @!P5 IADD3 R3, R51, R64, RZ ;  /* 0x000000403303d210 */ /* 0x000fe40007ffe0ff */
[----:B------:R-:W-:Y:S01]  /*2830*/  @!P4 IADD3 R52, P0, R52, c[0x0][0x178], RZ ;  /* 0x00005e003434ca10 */ /* 0x000fe20007f1e0ff */
[----:B------:R-:W-:Y:S01]  /*2840*/  CS2R R110, SRZ ;  /* 0x00000000006e7805 */ /* 0x000fe2000001ff00 */
[----:B------:R-:W-:-:S02]  /*2850*/  @!P5 SHF.L.U32 R74, R50, 0x2, RZ ;  /* 0x00000002324ad819 */ /* 0x000fc400000006ff */
[----:B------:R-:W-:Y:S02]  /*2860*/  @!P5 SHF.L.U64.HI R3, R50, 0x2, R3 ;  /* 0x000000023203d819 */ /* 0x000fe40000010203 */
[----:B------:R-:W-:Y:S01]  /*2870*/  CS2R R50, SRZ ;  /* 0x0000000000327805 */ /* 0x000fe2000001ff00 */
[----:B------:R-:W-:Y:S01]  /*2880*/  @!P4 IADD3.X R53, R53, c[0x0][0x17c], RZ, P0, !PT ;  /* 0x00005f003535ca10 */ /* 0x000fe200007fe4ff */
[----:B------:R0:W5:Y:S01]  /*2890*/  @!P4 LDG.E.64 R110, [R54.64] ;  /* 0x00000012366ec981 */ /* 0x000162000c1e1b00 */
[----:B------:R-:W-:-:S03]  /*28a0*/  @!P3 IADD3 R64, P0, R65, c[0x0][0x180], RZ ;  /* 0x000060004140ba10 */ /* 0x000fc60007f1e0ff */
[----:B------:R1:W5:Y:S01]  /*28b0*/  @!P4 LDG.E.64 R50, [R52.64] ;  /* 0x000000123432c981 */ /* 0x000362000c1e1b00 */
[----:B------:R-:W-:Y:S01]  /*28c0*/  CS2R R112, SRZ ;  /* 0x0000000000707805 */ /* 0x000fe2000001ff00 */
[----:B0-----:R-:W-:Y:S02]  /*28d0*/  @!P3 IADD3 R54, P4, R65, c[0x0][0x178], RZ ;  /* 0x00005e004136ba10 */ /* 0x001fe40007f9e0ff */
[C---:B------:R-:W-:Y:S01]  /*28e0*/  @!P3 IADD3.X R65, R66.reuse, c[0x0][0x184], RZ, P0, !PT ;  /* 0x000061004241ba10 */ /* 0x040fe200007fe4ff */
[----:B-1----:R-:W-:Y:S01]  /*28f0*/  CS2R R52, SRZ ;  /* 0x0000000000347805 */ /* 0x002fe2000001ff00 */
[----:B------:R-:W-:-:S03]  /*2900*/  @!P3 IADD3.X R55, R66, c[0x0][0x17c], RZ, P4, !PT ;  /* 0x00005f004237ba10 */ /* 0x000fc600027fe4ff */
[----:B------:R0:W5:Y:S01]  /*2910*/  @!P3 LDG.E.64 R112, [R64.64] ;  /* 0x000000124070b981 */ /* 0x000162000c1e1b00 */
[----:B------:R-:W-:-:S03]  /*2920*/  @!P2 IADD3 R66, P0, R67, c[0x0][0x180], RZ ;  /* 0x000060004342aa10 */ /* 0x000fc60007f1e0ff */
[----:B------:R1:W5:Y:S01]  /*2930*/  @!P3 LDG.E.64 R52, [R54.64] ;  /* 0x000000123634b981 */ /* 0x000362000c1e1b00 */
[----:B------:R-:W-:Y:S01]  /*2940*/  CS2R R114, SRZ ;  /* 0x0000000000727805 */ /* 0x000fe2000001ff00 */
[----:B0-----:R-:W-:Y:S02]  /*2950*/  @!P2 IADD3 R64, P3, R67, c[0x0][0x178], RZ ;  /* 0x00005e004340aa10 */ /* 0x001fe40007f7e0ff */
[C---:B------:R-:W-:Y:S01]  /*2960*/  @!P2 IADD3.X R67, R70.reuse, c[0x0][0x184], RZ, P0, !PT ;  /* 0x000061004643aa10 */ /* 0x040fe200007fe4ff */
[----:B-1----:R-:W-:Y:S01]  /*2970*/  CS2R R54, SRZ ;  /* 0x0000000000367805 */ /* 0x002fe2000001ff00 */
[----:B------:R-:W-:Y:S02]  /*2980*/  @!P2 IADD3.X R65, R70, c[0x0][0x17c], RZ, P3, !PT ;  /* 0x00005f004641aa10 */ /* 0x000fe40001ffe4ff */
[C---:B------:R-:W-:Y:S01]  /*2990*/  @!P6 SHF.L.U32 R68, R72.reuse, 0x2, RZ ;  /* 0x000000024844e819 */ /* 0x040fe200000006ff */
[----:B------:R0:W5:Y:S01]  /*29a0*/  @!P2 LDG.E.64 R114, [R66.64] ;  /* 0x000000124272a981 */ /* 0x000162000c1e1b00 */
[----:B------:R-:W-:-:S03]  /*29b0*/  @!P6 SHF.L.U64.HI R69, R72, 0x2, R69 ;  /* 0x000000024845e819 */ /* 0x000fc60000010245 */
[----:B------:R1:W5:Y:S01]  /*29c0*/  @!P2 LDG.E.64 R54, [R64.64] ;  /* 0x000000124036a981 */ /* 0x000362000c1e1b00 */
[----:B------:R-:W-:Y:S01]  /*29d0*/  CS2R R116, SRZ ;  /* 0x0000000000747805 */ /* 0x000fe2000001ff00 */
[----:B------:R-:W-:Y:S01]  /*29e0*/  UMOV UR5, 0x8 ;  /* 0x0000000800057882 */ /* 0x000fe20000000000 */
[C---:B0-----:R-:W-:Y:S02]  /*29f0*/  @!P6 IADD3 R66, P0, R68.reuse, c[0x0][0x180], RZ ;  /* 0x000060004442ea10 */ /* 0x041fe40007f1e0ff */
[----:B------:R-:W-:Y:S01]  /*2a00*/  @!P6 IADD3 R68, P2, R68, c[0x0][0x178], RZ ;  /* 0x00005e004444ea10 */ /* 0x000fe20007f5e0ff */
[----:B------:R-:W-:Y:S01]  /*2a10*/  ULDC.64 UR6, c[0x0][0x198] ;  /* 0x0000660000067ab9 */ /* 0x000fe20000000a00 */
[C---:B------:R-:W-:Y:S01]  /*2a20*/  @!P6 IADD3.X R67, R69.reuse, c[0x0][0x184], RZ, P0, !PT ;  /* 0x000061004543ea10 */ /* 0x040fe200007fe4ff */
[----:B-1----:R-:W-:Y:S01]  /*2a30*/  CS2R R64, SRZ ;  /* 0x0000000000407805 */ /* 0x002fe2000001ff00 */
[----:B------:R-:W-:Y:S01]  /*2a40*/  @!P6 IADD3.X R69, R69, c[0x0][0x17c], RZ, P2, !PT ;  /* 0x00005f004545ea10 */ /* 0x000fe200017fe4ff */
[----:B------:R-:W-:Y:S01]  /*2a50*/  UIMAD.WIDE UR6, UR9, UR5, UR6 ;  /* 0x00000005090672a5 */ /* 0x000fe2000f8e0206 */
[----:B------:R-:W-:Y:S01]  /*2a60*/  @P1 IADD3 R72, P0, R76, c[0x0][0x180], RZ ;  /* 0x000060004c481a10 */ /* 0x000fe20007f1e0ff */
[----:B------:R0:W5:Y:S03]  /*2a70*/  @!P6 LDG.E.64 R116, [R66.64] ;  /* 0x000000124274e981 */ /* 0x000166000c1e1b00 */
[----:B------:R-:W-:Y:S01]  /*2a80*/  @P1 IADD3.X R73, R71, c[0x0][0x184], RZ, P0, !PT ;  /* 0x0000610047491a10 */ /* 0x000fe200007fe4ff */
[----:B------:R1:W5:Y:S01]  /*2a90*/  @!P6 LDG.E.64 R64, [R68.64] ;  /* 0x000000124440e981 */ /* 0x000362000c1e1b00 */
[----:B------:R-:W-:-:S02]  /*2aa0*/  @!P5 IADD3 R70, P0, R74, c[0x0][0x180], RZ ;  /* 0x000060004a46da10 */ /* 0x000fc40007f1e0ff */
[----:B------:R-:W-:Y:S02]  /*2ab0*/  MOV R75, UR7 ;  /* 0x00000007004b7c02 */ /* 0x000fe40008000f00 */
[----:B-1----:R-:W-:Y:S02]  /*2ac0*/  @!P5 IADD3 R68, P6, R74, c[0x0][0x178], RZ ;  /* 0x00005e004a44da10 */ /* 0x002fe40007fde0ff */
[----:B------:R-:W-:-:S06]  /*2ad0*/  MOV R74, UR6 ;  /* 0x00000006004a7c02 */ /* 0x000fcc0008000f00 */
[----:B------:R-:W2:Y:S01]  /*2ae0*/  LDG.E.64 R74, [R74.64] ;  /* 0x000000124a4a7981 */ /* 0x000ea2000c1e1b00 */
[----:B------:R-:W-:-:S04]  /*2af0*/  IADD3 R8, R2, 0xd8, RZ ;  /* 0x000000d802087810 */ /* 0x000fc80007ffe0ff */
[----:B------:R-:W-:Y:S02]  /*2b00*/  ISETP.GE.U32.AND P3, PT, R8, c[0x0][0x1e0], PT ;  /* 0x0000780008007a0c */ /* 0x000fe40003f66070 */
[----:B------:R-:W-:-:S04]  /*2b10*/  SHF.R.S32.HI R9, RZ, 0x1f, R8 ;  /* 0x0000001fff097819 */ /* 0x000fc80000011408 */
[----:B------:R-:W-:-:S04]  /*2b20*/  ISETP.GE.AND.EX P3, PT, R9, c[0x0][0x1e4], PT, P3 ;  /* 0x0000790009007a0c */ /* 0x000fc80003f66330 */
[----:B------:R-:W-:Y:S02]  /*2b30*/  ISETP.GT.U32.OR P3, PT, R0, 0x1df, P3 ;  /* 0x000001df0000780c */ /* 0x000fe40001f64470 */
[----:B------:R-:W-:Y:S02]  /*2b40*/  IADD3 R13, R2, 0xe0, RZ ;  /* 0x000000e0020d7810 */ /* 0x000fe40007ffe0ff */
[----:B------:R-:W-:Y:S02]  /*2b50*/  @P1 IADD3 R76, P2, R76, c[0x0][0x178], RZ ;  /* 0x00005e004c4c1a10 */ /* 0x000fe40007f5e0ff */
[----:B------:R-:W-:Y:S02]  /*2b60*/  ISETP.GE.U32.AND P4, PT, R13, c[0x0][0x1e0], PT ;  /* 0x000078000d007a0c */ /* 0x000fe40003f86070 */
[----:B------:R-:W-:Y:S02]  /*2b70*/  IADD3 R12, R2, 0xe8, RZ ;  /* 0x000000e8020c7810 */ /* 0x000fe40007ffe0ff */
[----:B------:R-:W-:-:S02]  /*2b80*/  SHF.R.S32.HI R79, RZ, 0x1f, R13 ;  /* 0x0000001fff4f7819 */ /* 0x000fc4000001140d */
[C---:B------:R-:W-:Y:S02]  /*2b90*/  IADD3 R11, R2.reuse, 0xf0, RZ ;  /* 0x000000f0020b7810 */ /* 0x040fe40007ffe0ff */
[----:B------:R-:W-:Y:S02]  /*2ba0*/  IADD3 R10, R2, 0xf8, RZ ;  /* 0x000000f8020a7810 */ /* 0x000fe40007ffe0ff */
[----:B------:R-:W-:Y:S02]  /*2bb0*/  @P1 IADD3.X R77, R71, c[0x0][0x17c], RZ, P2, !PT ;  /* 0x00005f00474d1a10 */ /* 0x000fe400017fe4ff */
[----:B------:R-:W-:Y:S02]  /*2bc0*/  ISETP.GE.U32.AND P2, PT, R12, c[0x0][0x1e0], PT ;  /* 0x000078000c007a0c */ /* 0x000fe40003f46070 */
[C---:B------:R-:W-:Y:S02]  /*2bd0*/  @!P5 IADD3.X R71, R3.reuse, c[0x0][0x184], RZ, P0, !PT ;  /* 0x000061000347da10 */ /* 0x040fe400007fe4ff */
[----:B------:R-:W-:-:S02]  /*2be0*/  @!P5 IADD3.X R69, R3, c[0x0][0x17c], RZ, P6, !PT ;  /* 0x00005f000345da10 */ /* 0x000fc400037fe4ff */
[----:B------:R-:W-:Y:S02]  /*2bf0*/  SHF.R.S32.HI R78, RZ, 0x1f, R12 ;  /* 0x0000001fff4e7819 */ /* 0x000fe4000001140c */
[----:B------:R-:W-:Y:S02]  /*2c00*/  ISETP.GE.AND.EX P4, PT, R79, c[0x0][0x1e4], PT, P4 ;  /* 0x000079004f007a0c */ /* 0x000fe40003f86340 */
[----:B------:R-:W-:Y:S02]  /*2c10*/  ISETP.GE.U32.AND P0, PT, R11, c[0x0][0x1e0], PT ;  /* 0x000078000b007a0c */ /* 0x000fe40003f06070 */
[----:B------:R-:W-:Y:S02]  /*2c20*/  ISETP.GE.U32.AND P6, PT, R10, c[0x0][0x1e0], PT ;  /* 0x000078000a007a0c */ /* 0x000fe40003fc6070 */
[----:B------:R-:W-:Y:S02]  /*2c30*/  SHF.R.S32.HI R15, RZ, 0x1f, R11 ;  /* 0x0000001fff0f7819 */ /* 0x000fe4000001140b */
[----:B------:R-:W-:Y:S01]  /*2c40*/  SHF.R.S32.HI R14, RZ, 0x1f, R10 ;  /* 0x0000001fff0e7819 */ /* 0x000fe2000001140a */
[----:B------:R-:W-:Y:S01]  /*2c50*/  @!P3 IMAD R3, R9, c[0x0][0x1d8], RZ ;  /* 0x000076000903ba24 */ /* 0x000fe200078e02ff */
[----:B0-----:R-:W-:-:S02]  /*2c60*/  @!P3 MOV R66, R4 ;  /* 0x000000040042b202 */ /* 0x001fc40000000f00 */
[----:B------:R-:W-:Y:S02]  /*2c70*/  @!P3 MOV R67, R7 ;  /* 0x000000070043b202 */ /* 0x000fe40000000f00 */
[----:B------:R-:W-:Y:S02]  /*2c80*/  ISETP.GE.AND.EX P2, PT, R78, c[0x0][0x1e4], PT, P2 ;  /* 0x000079004e007a0c */ /* 0x000fe40003f46320 */
[----:B------:R-:W-:Y:S02]  /*2c90*/  ISETP.GT.U32.OR P4, PT, R0, 0x1df, P4 ;  /* 0x000001df0000780c */ /* 0x000fe40002784470 */
[----:B------:R-:W-:Y:S02]  /*2ca0*/  ISETP.GE.AND.EX P0, PT, R15, c[0x0][0x1e4], PT, P0 ;  /* 0x000079000f007a0c */ /* 0x000fe40003f06300 */
[----:B------:R-:W-:Y:S01]  /*2cb0*/  ISETP.GE.AND.EX P6, PT, R14, c[0x0][0x1e4], PT, P6 ;  /* 0x000079000e007a0c */ /* 0x000fe20003fc6360 */
[----:B------:R-:W-:Y:S01]  /*2cc0*/  @!P3 IMAD R3, R8, c[0x0][0x1dc], R3 ;  /* 0x000077000803ba24 */ /* 0x000fe200078e0203 */
[----:B------:R-:W-:Y:S01]  /*2cd0*/  ISETP.GT.U32.OR P2, PT, R0, 0x1df, P2 ;  /* 0x000001df0000780c */ /* 0x000fe20001744470 */
[----:B------:R-:W-:Y:S01]  /*2ce0*/  @!P3 IMAD.WIDE.U32 R66, R8, c[0x0][0x1d8], R66 ;  /* 0x000076000842ba25 */ /* 0x000fe200078e0042 */
[----:B------:R-:W-:-:S02]  /*2cf0*/  ISETP.GT.U32.OR P0, PT, R0, 0x1df, P0 ;  /* 0x000001df0000780c */ /* 0x000fc40000704470 */
[----:B------:R-:W-:Y:S02]  /*2d00*/  ISETP.GT.U32.OR P6, PT, R0, 0x1df, P6 ;  /* 0x000001df0000780c */ /* 0x000fe400037c4470 */
[----:B------:R-:W-:Y:S02]  /*2d10*/  @!P3 IADD3 R83, R67, R3, RZ ;  /* 0x000000034353b210 */ /* 0x000fe40007ffe0ff */
[C---:B------:R-:W-:Y:S02]  /*2d20*/  @!P3 SHF.L.U32 R3, R66.reuse, 0x2, RZ ;  /* 0x000000024203b819 */ /* 0x040fe400000006ff */
[----:B------:R-:W-:Y:S01]  /*2d30*/  @!P3 SHF.L.U64.HI R83, R66, 0x2, R83 ;  /* 0x000000024253b819 */ /* 0x000fe20000010253 */
[----:B------:R-:W-:Y:S01]  /*2d40*/  @!P4 IMAD R82, R79, c[0x0][0x1d8], RZ ;  /* 0x000076004f52ca24 */ /* 0x000fe200078e02ff */
[-C--:B------:R-:W-:Y:S02]  /*2d50*/  @!P4 MOV R66, R4.reuse ;  /* 0x000000040042c202 */ /* 0x080fe40000000f00 */
[-C--:B------:R-:W-:Y:S01]  /*2d60*/  @!P4 MOV R67, R7.reuse ;  /* 0x000000070043c202 */ /* 0x080fe20000000f00 */
[----:B------:R-:W-:Y:S01]  /*2d70*/  @!P2 IMAD R118, R78, c[0x0][0x1d8], RZ ;  /* 0x000076004e76aa24 */ /* 0x000fe200078e02ff */
[-C--:B------:R-:W-:Y:S01]  /*2d80*/  @!P0 MOV R78, R4.reuse ;  /* 0x00000004004e8202 */ /* 0x080fe20000000f00 */
[C---:B------:R-:W-:Y:S01]  /*2d90*/  @!P4 IMAD R82, R13.reuse, c[0x0][0x1dc], R82 ;  /* 0x000077000d52ca24 */ /* 0x040fe200078e0252 */
[----:B------:R-:W-:Y:S01]  /*2da0*/  @!P0 MOV R79, R7 ;  /* 0x00000007004f8202 */ /* 0x000fe20000000f00 */
[----:B------:R-:W-:Y:S01]  /*2db0*/  @!P4 IMAD.WIDE.U32 R66, R13, c[0x0][0x1d8], R66 ;  /* 0x000076000d42ca25 */ /* 0x000fe200078e0042 */
[----:B------:R-:W-:-:S02]  /*2dc0*/  @!P6 MOV R80, R4 ;  /* 0x000000040050e202 */ /* 0x000fc40000000f00 */
[----:B------:R-:W-:Y:S01]  /*2dd0*/  @!P6 MOV R81, R7 ;  /* 0x000000070051e202 */ /* 0x000fe20000000f00 */
[----:B------:R-:W-:Y:S02]  /*2de0*/  @!P0 IMAD R119, R15, c[0x0][0x1d8], RZ ;  /* 0x000076000f778a24 */ /* 0x000fe400078e02ff */
[----:B------:R-:W-:Y:S01]  /*2df0*/  @!P6 IMAD R120, R14, c[0x0][0x1d8], RZ ;  /* 0x000076000e78ea24 */ /* 0x000fe200078e02ff */
[----:B------:R-:W-:Y:S01]  /*2e00*/  @!P4 IADD3 R67, R67, R82, RZ ;  /* 0x000000524343c210 */ /* 0x000fe20007ffe0ff */
[C---:B------:R-:W-:Y:S02]  /*2e10*/  @!P0 IMAD R119, R11.reuse, c[0x0][0x1dc], R119 ;  /* 0x000077000b778a24 */ /* 0x040fe400078e0277 */
[----:B------:R-:W-:Y:S02]  /*2e20*/  @!P6 IMAD R120, R10, c[0x0][0x1dc], R120 ;  /* 0x000077000a78ea24 */ /* 0x000fe400078e0278 */
[----:B------:R-:W-:-:S04]  /*2e30*/  @!P0 IMAD.WIDE.U32 R78, R11, c[0x0][0x1d8], R78 ;  /* 0x000076000b4e8a25 */ /* 0x000fc800078e004e */
[----:B------:R-:W-:Y:S01]  /*2e40*/  @!P6 IMAD.WIDE.U32 R80, R10, c[0x0][0x1d8], R80 ;  /* 0x000076000a50ea25 */ /* 0x000fe200078e0050 */
[C---:B------:R-:W-:Y:S02]  /*2e50*/  @!P4 SHF.L.U32 R82, R66.reuse, 0x2, RZ ;  /* 0x000000024252c819 */ /* 0x040fe400000006ff */
[----:B------:R-:W-:Y:S01]  /*2e60*/  @!P4 SHF.L.U64.HI R14, R66, 0x2, R67 ;  /* 0x00000002420ec819 */ /* 0x000fe20000010243 */
[----:B------:R-:W-:Y:S01]  /*2e70*/  @!P2 IMAD R118, R12, c[0x0][0x1dc], R118 ;  /* 0x000077000c76aa24 */ /* 0x000fe200078e0276 */
[----:B------:R-:W-:Y:S02]  /*2e80*/  @!P0 IADD3 R67, R79, R119, RZ ;  /* 0x000000774f438210 */ /* 0x000fe40007ffe0ff */
[----:B------:R-:W-:Y:S02]  /*2e90*/  @!P6 IADD3 R66, R81, R120, RZ ;  /* 0x000000785142e210 */ /* 0x000fe40007ffe0ff */
[----:B------:R-:W-:Y:S02]  /*2ea0*/  @!P0 SHF.L.U64.HI R11, R78, 0x2, R67 ;  /* 0x000000024e0b8819 */ /* 0x000fe40000010243 */
[----:B------:R-:W-:-:S02]  /*2eb0*/  @!P6 SHF.L.U32 R10, R80, 0x2, RZ ;  /* 0x00000002500ae819 */ /* 0x000fc400000006ff */
[----:B------:R-:W-:Y:S02]  /*2ec0*/  @!P6 SHF.L.U64.HI R125, R80, 0x2, R66 ;  /* 0x00000002507de819 */ /* 0x000fe40000010242 */
[----:B------:R-:W-:Y:S01]  /*2ed0*/  CS2R R80, SRZ ;  /* 0x0000000000507805 */ /* 0x000fe2000001ff00 */
[----:B------:R-:W-:-:S05]  /*2ee0*/  CS2R R66, SRZ ;  /* 0x0000000000427805 */ /* 0x000fca000001ff00 */
[----:B------:R0:W3:Y:S04]  /*2ef0*/  @P1 LDG.E.64 R80, [R72.64] ;  /* 0x0000001248501981 */ /* 0x0000e8000c1e1b00 */
[----:B------:R1:W5:Y:S01]  /*2f00*/  @!P5 LDG.E.64 R66, [R68.64] ;  /* 0x000000124442d981 */ /* 0x000362000c1e1b00 */
[----:B------:R-:W-:Y:S01]  /*2f10*/  CS2R R120, SRZ ;  /* 0x0000000000787805 */ /* 0x000fe2000001ff00 */
[----:B------:R-:W-:Y:S01]  /*2f20*/  @!P0 SHF.L.U32 R13, R78, 0x2, RZ ;  /* 0x000000024e0d8819 */ /* 0x000fe200000006ff */
[----:B-1----:R-:W-:-:S06]  /*2f30*/  CS2R R68, SRZ ;  /* 0x0000000000447805 */ /* 0x002fcc000001ff00 */
[----:B------:R1:W5:Y:S01]  /*2f40*/  @P1 LDG.E.64 R68, [R76.64] ;  /* 0x000000124c441981 */ /* 0x000362000c1e1b00 */
[----:B--2---:R-:W-:Y:S02]  /*2f50*/  MOV R8, R74 ;  /* 0x0000004a00087202 */ /* 0x004fe40000000f00 */
[----:B------:R-:W-:Y:S02]  /*2f60*/  MOV R9, R75 ;  /* 0x0000004b00097202 */ /* 0x000fe40000000f00 */
[----:B------:R-:W-:Y:S02]  /*2f70*/  @!P2 MOV R74, R4 ;  /* 0x00000004004aa202 */ /* 0x000fe40000000f00 */
[----:B------:R-:W-:-:S05]  /*2f80*/  @!P2 MOV R75, R7 ;  /* 0x00000007004ba202 */ /* 0x000fca0000000f00 */
[----:B------:R-:W-:-:S05]  /*2f90*/  @!P2 IMAD.WIDE.U32 R74, R12, c[0x0][0x1d8], R74 ;  /* 0x000076000c4aaa25 */ /* 0x000fca00078e004a */
[----:B------:R-:W-:Y:S02]  /*2fa0*/  @!P2 IADD3 R75, R75, R118, RZ ;  /* 0x000000764b4ba210 */ /* 0x000fe40007ffe0ff */
[----:B------:R-:W-:Y:S01]  /*2fb0*/  CS2R R118, SRZ ;  /* 0x0000000000767805 */ /* 0x000fe2000001ff00 */
[----:B------:R-:W-:-:S05]  /*2fc0*/  @!P2 SHF.L.U32 R12, R74, 0x2, RZ ;  /* 0x000000024a0ca819 */ /* 0x000fca00000006ff */
[----:B------:R2:W5:Y:S01]  /*2fd0*/  @!P5 LDG.E.64 R118, [R70.64] ;  /* 0x000000124676d981 */ /* 0x000562000c1e1b00 */
[----:B0-----:R-:W-:Y:S02]  /*2fe0*/  @!P3 IADD3 R72, P5, R3, c[0x0][0x180], RZ ;  /* 0x000060000348ba10 */ /* 0x001fe40007fbe0ff */
[----:B------:R-:W-:Y:S02]  /*2ff0*/  @!P2 SHF.L.U64.HI R15, R74, 0x2, R75 ;  /* 0x000000024a0fa819 */ /* 0x000fe4000001024b */
[----:B------:R-:W-:Y:S02]  /*3000*/  @!P3 IADD3.X R73, R83, c[0x0][0x184], RZ, P5, !PT ;  /* 0x000061005349ba10 */ /* 0x000fe40002ffe4ff */
[----:B------:R-:W-:Y:S01]  /*3010*/  @!P3 IADD3 R74, P5, R3, c[0x0][0x178], RZ ;  /* 0x00005e00034aba10 */ /* 0x000fe20007fbe0ff */
[----:B--2---:R-:W-:-:S03]  /*3020*/  CS2R R70, SRZ ;  /* 0x0000000000467805 */ /* 0x004fc6000001ff00 */
[----:B------:R-:W-:Y:S01]  /*3030*/  @!P3 IADD3.X R75, R83, c[0x0][0x17c], RZ, P5, !PT ;  /* 0x00005f00534bba10 */ /* 0x000fe20002ffe4ff */
[----:B------:R0:W5:Y:S01]  /*3040*/  @!P3 LDG.E.64 R120, [R72.64] ;  /* 0x000000124878b981 */ /* 0x000162000c1e1b00 */
[----:B------:R-:W-:-:S03]  /*3050*/  @!P4 IADD3 R78, P5, R82, c[0x0][0x180], RZ ;  /* 0x00006000524eca10 */ /* 0x000fc60007fbe0ff */
[----:B------:R2:W5:Y:S01]  /*3060*/  @!P3 LDG.E.64 R70, [R74.64] ;  /* 0x000000124a46b981 */ /* 0x000562000c1e1b00 */
[----:B-1----:R-:W-:Y:S02]  /*3070*/  @!P4 IADD3 R76, P3, R82, c[0x0][0x178], RZ ;  /* 0x00005e00524cca10 */ /* 0x002fe40007f7e0ff */
[C---:B------:R-:W-:Y:S02]  /*3080*/  @!P4 IADD3.X R79, R14.reuse, c[0x0][0x184], RZ, P5, !PT ;  /* 0x000061000e4fca10 */ /* 0x040fe40002ffe4ff */
[----:B------:R-:W-:Y:S02]  /*3090*/  MOV R3, R15 ;  /* 0x0000000f00037202 */ /* 0x000fe40000000f00 */
[----:B------:R-:W-:Y:S02]  /*30a0*/  @!P4 IADD3.X R77, R14, c[0x0][0x17c], RZ, P3, !PT ;  /* 0x00005f000e4dca10 */ /* 0x000fe40001ffe4ff */
[----:B--2---:R-:W-:Y:S01]  /*30b0*/  @!P2 IADD3 R74, P5, R12, c[0x0][0x180], RZ ;  /* 0x000060000c4aaa10 */ /* 0x004fe20007fbe0ff */
[----:B------:R-:W-:-:S03]  /*30c0*/  CS2R R14, SRZ ;  /* 0x00000000000e7805 */ /* 0x000fc6000001ff00 */
[----:B------:R-:W-:-:S05]  /*30d0*/  @!P2 IADD3.X R75, R3, c[0x0][0x184], RZ, P5, !PT ;  /* 0x00006100034baa10 */ /* 0x000fca0002ffe4ff */
[----:B------:R-:W2:Y:S01]  /*30e0*/  @!P2 LDG.E.64 R14, [R74.64] ;  /* 0x000000124a0ea981 */ /* 0x000ea2000c1e1b00 */
[----:B------:R-:W-:Y:S01]  /*30f0*/  CS2R R122, SRZ ;  /* 0x00000000007a7805 */ /* 0x000fe2000001ff00 */
[----:B0-----:R-:W-:-:S05]  /*3100*/  CS2R R72, SRZ ;  /* 0x0000000000487805 */ /* 0x001fca000001ff00 */
[----:B------:R0:W5:Y:S04]  /*3110*/  @!P4 LDG.E.64 R122, [R78.64] ;  /* 0x000000124e7ac981 */ /* 0x000168000c1e1b00 */
[----:B------:R1:W5:Y:S01]  /*3120*/  @!P4 LDG.E.64 R72, [R76.64] ;  /* 0x000000124c48c981 */ /* 0x000362000c1e1b00 */
[----:B0-----:R-:W-:-:S04]  /*3130*/  MOV R79, R13 ;  /* 0x0000000d004f7202 */ /* 0x001fc80000000f00 */
[----:B------:R-:W-:-:S04]  /*3140*/  @!P0 IADD3 R82, P4, R79, c[0x0][0x180], RZ ;  /* 0x000060004f528a10 */ /* 0x000fc80007f9e0ff */
[----:B------:R-:W-:Y:S01]  /*3150*/  @!P0 IADD3.X R83, R11, c[0x0][0x184], RZ, P4, !PT ;  /* 0x000061000b538a10 */ /* 0x000fe200027fe4ff */
[----:B--2---:R0:W-:Y:S02]  /*3160*/  STL.64 [R1+0x68], R14 ;  /* 0x0000680e01007387 */ /* 0x0041e40000100a00 */
[----:B0-----:R-:W-:Y:S02]  /*3170*/  @!P2 IADD3 R14, P3, R12, c[0x0][0x178], RZ ;  /* 0x00005e000c0eaa10 */ /* 0x001fe40007f7e0ff */
[----:B------:R-:W-:-:S06]  /*3180*/  CS2R R12, SRZ ;  /* 0x00000000000c7805 */ /* 0x000fcc000001ff00 */
[----:B------:R0:W2:Y:S01]  /*3190*/  @!P0 LDG.E.64 R12, [R82.64] ;  /* 0x00000012520c8981 */ /* 0x0000a2000c1e1b00 */
[----:B------:R-:W-:Y:S01]  /*31a0*/  @!P0 IADD3 R78, P5, R79, c[0x0][0x178], RZ ;  /* 0x00005e004f4e8a10 */ /* 0x000fe20007fbe0ff */
[----:B------:R-:W-:Y:S01]  /*31b0*/  CS2R R74, SRZ ;  /* 0x00000000004a7805 */ /* 0x000fe2000001ff00 */
[----:B------:R-:W-:Y:S01]  /*31c0*/  @!P2 IADD3.X R15, R3, c[0x0][0x17c], RZ, P3, !PT ;  /* 0x00005f00030faa10 */ /* 0x000fe20001ffe4ff */
[----:B-1----:R-:W-:Y:S01]  /*31d0*/  CS2R R76, SRZ ;  /* 0x00000000004c7805 */ /* 0x002fe2000001ff00 */
[----:B------:R-:W-:-:S03]  /*31e0*/  @!P0 IADD3.X R79, R11, c[0x0][0x17c], RZ, P5, !PT ;  /* 0x00005f000b4f8a10 */ /* 0x000fc60002ffe4ff */
[----:B------:R1:W5:Y:S04]  /*31f0*/  @!P2 LDG.E.64 R74, [R14.64] ;  /* 0x000000120e4aa981 */ /* 0x000368000c1e1b00 */
[----:B------:R4:W5:Y:S01]  /*3200*/  @!P0 LDG.E.64 R76, [R78.64] ;  /* 0x000000124e4c8981 */ /* 0x000962000c1e1b00 */
[----:B0-----:R-:W-:-:S03]  /*3210*/  @!P6 IADD3 R82, P2, R10, c[0x0][0x178], RZ ;  /* 0x00005e000a52ea10 */ /* 0x001fc60007f5e0ff */
[----:B-1----:R0:W5:Y:S01]  /*3220*/  LDL.LU.64 R14, [R1+0xe0] ;  /* 0x0000e000010e7983 */ /* 0x0021620000300a00 */
[----:B------:R-:W1:Y:S02]  /*3230*/  R2UR UR6, R8 ;  /* 0x00000000080673c2 */ /* 0x000e6400000e0000 */
[----:B-1----:R-:W-:Y:S01]  /*3240*/  MOV R3, UR6 ;  /* 0x0000000600037c02 */ /* 0x002fe20008000f00 */
[----:B--2---:R1:W-:Y:S02]  /*3250*/  STL.64 [R1+0x78], R12 ;  /* 0x0000780c01007387 */ /* 0x0043e40000100a00 */
[----:B-1----:R-:W-:Y:S02]  /*3260*/  @!P6 IADD3 R12, P0, R10, c[0x0][0x180], RZ ;  /* 0x000060000a0cea10 */ /* 0x002fe40007f1e0ff */
[----:B------:R-:W-:Y:S02]  /*3270*/  CS2R R10, SRZ ;  /* 0x00000000000a7805 */ /* 0x000fe4000001ff00 */
[----:B------:R-:W-:-:S05]  /*3280*/  @!P6 IADD3.X R13, R125, c[0x0][0x184], RZ, P0, !PT ;  /* 0x000061007d0dea10 */ /* 0x000fca00007fe4ff */
[----:B------:R1:W2:Y:S01]  /*3290*/  @!P6 LDG.E.64 R10, [R12.64] ;  /* 0x000000120c0ae981 */ /* 0x0002a2000c1e1b00 */
[----:B------:R-:W-:-:S05]  /*32a0*/  FFMA.FTZ R3, -R3, UR6, R9 ;  /* 0x0000000603037c23 */ /* 0x000fca0008010109 */
[----:B------:R-:W-:-:S13]  /*32b0*/  FSETP.GTU.FTZ.AND P0, PT, R3, RZ, PT ;  /* 0x000000ff0300720b */ /* 0x000fda0003f1c000 */
[----:B------:R-:W-:Y:S01]  /*32c0*/  VOTEU.ANY UP0, P0 ;  /* 0x00000000003f7886 */ /* 0x000fe20000000100 */
[----:B------:R-:W-:-:S13]  /*32d0*/  PLOP3.LUT P0, PT, PT, PT, UP0, 0x80, 0x0 ;  /* 0x000000000000781c */ /* 0x000fda0003f0f008 */
[----:B------:R-:W-:-:S06]  /*32e0*/  @P0 FADD.FTZ R3, R3, c[0x0][0x1a0] ;  /* 0x0000680003030621 */ /* 0x000fcc0000010000 */
[----:B------:R-:W0:Y:S01]  /*32f0*/  @P0 MUFU.RSQ R3, R3 ;  /* 0x0000000300030308 */ /* 0x000e220000001400 */
[----:B------:R-:W-:Y:S01]  /*3300*/  @!P6 IADD3.X R83, R125, c[0x0][0x17c], RZ, P2, !PT ;  /* 0x00005f007d53ea10 */ /* 0x000fe200017fe4ff */
[----:B---3--:R-:W-:Y:S01]  /*3310*/  FADD.FTZ R80, R80, -UR6 ;  /* 0x8000000650507e21 */ /* 0x008fe20008010000 */
[----:B------:R3:W5:Y:S04]  /*3320*/  LDL.LU R125, [R1+0xd8] ;  /* 0x0000d800017d7983 */ /* 0x0007680000300800 */
[----:B-1----:R3:W5:Y:S01]  /*3330*/  LDL.LU.64 R12, [R1+0xd0] ;  /* 0x0000d000010c7983 */ /* 0x0027620000300a00 */
[----:B0-----:R0:W1:Y:S02]  /*3340*/  @P0 R2UR UR5, R3 ;  /* 0x00000000030503c2 */ /* 0x00106400000e0000 */
[----:B0-----:R-:W-:Y:S01]  /*3350*/  FADD.FTZ R3, R81, -UR6 ;  /* 0x8000000651037e21 */ /* 0x001fe20008010000 */
[----:B------:R-:W-:Y:S01]  /*3360*/  ISETP.GT.U32.AND P0, PT, R0, 0x1df, PT ;  /* 0x000001df0000780c */ /* 0x000fe20003f04070 */
[----:B----4-:R-:W-:Y:S01]  /*3370*/  CS2R R78, SRZ ;  /* 0x00000000004e7805 */ /* 0x010fe2000001ff00 */
[----:B------:R-:W-:Y:S01]  /*3380*/  UMOV UR25, 0x3f800000 ;  /* 0x3f80000000197882 */ /* 0x000fe20000000000 */
[----:B------:R-:W-:Y:S01]  /*3390*/  BSSY B0, `(.L_x_2520) ;  /* 0x0000017000007945 */ /* 0x000fe20003800000 */
[----:B------:R-:W-:-:S03]  /*33a0*/  ISETP.NE.AND P5, PT, RZ, UR21, PT ;  /* 0x00000015ff007c0c */ /* 0x000fc6000bfa5270 */
[----:B------:R0:W5:Y:S01]  /*33b0*/  @!P6 LDG.E.64 R78, [R82.64] ;  /* 0x00000012524ee981 */ /* 0x000162000c1e1b00 */
[----:B-1----:R-:W-:Y:S01]  /*33c0*/  @UP0 UMOV UR25, UR5 ;  /* 0x0000000500190c82 */ /* 0x002fe20008000000 */
[----:B0-----:R-:W-:Y:S02]  /*33d0*/  CS2R R82, SRZ ;  /* 0x0000000000527805 */ /* 0x001fe4000001ff00 */
[----:B--2---:R0:W-:Y:S04]  /*33e0*/  STL.64 [R1+0x80], R10 ;  /* 0x0000800a01007387 */ /* 0x0041e80000100a00 */
[----:B0-----:R3:W5:Y:S04]  /*33f0*/  LDL.LU.64 R10, [R1+0xc8] ;  /* 0x0000c800010a7983 */ /* 0x0017680000300a00 */
[----:B------:R3:W5:Y:S04]  /*3400*/  LDL.LU R8, [R1+0xc0] ;  /* 0x0000c00001087983 */ /* 0x0007680000300800 */
[----:B------:R3:W5:Y:S04]  /*3410*/  LDL.LU R9, [R1+0xbc] ;  /* 0x0000bc0001097983 */ /* 0x0007680000300800 */
[----:B------:R0:W-:Y:S04]  /*3420*/  STL [R1+0x20], R80 ;  /* 0x0000205001007387 */ /* 0x0001e80000100800 */
[----:B------:R3:W-:Y:S01]  /*3430*/  STL [R1+0x1c], R3 ;  /* 0x00001c0301007387 */ /* 0x0007e20000100800 */
[----:B0-----:R-:W-:Y:S01]  /*3440*/  CS2R R80, SRZ ;  /* 0x0000000000507805 */ /* 0x001fe2000001ff00 */
[----:B------:R-:W-:Y:S05]  /*3450*/  @P0 BRA `(.L_x_2521) ;  /* 0x000000a000000947 */ /* 0x000fea0003800000 */
[----:B---3--:R-:W2:Y:S01]  /*3460*/  LDL R3, [R1+0xb4] ;  /* 0x0000b40001037983 */ /* 0x008ea20000100800 */
[----:B------:R-:W-:-:S02]  /*3470*/  ISETP.NE.AND P0, PT, RZ, UR21, PT ;  /* 0x00000015ff007c0c */ /* 0x000fc4000bf05270 */
[----:B--2---:R-:W-:-:S04]  /*3480*/  IADD3 R3, R3, UR22, RZ ;  /* 0x0000001603037c10 */ /* 0x004fc8000fffe0ff */
[----:B------:R-:W-:-:S07]  /*3490*/  SHF.R.S32.HI R81, RZ, 0x1f, R3 ;  /* 0x0000001fff517819 */ /* 0x000fce0000011403 */
[----:B------:R-:W-:-:S04]  /*34a0*/  @P0 LEA R80, P2, R3, c[0x0][0x190], 0x2 ;  /* 0x0000640003500a11 */ /* 0x000fc800078410ff */
[----:B------:R-:W-:-:S05]  /*34b0*/  @P0 LEA.HI.X R81, R3, c[0x0][0x194], R81, 0x2, P2 ;  /* 0x0000650003510a11 */ /* 0x000fca00010f1451 */
[----:B------:R0:W5:Y:S02]  /*34c0*/  @P0 LDG.E.64 R82, [R80.64] ;  /* 0x0000001250520981 */ /* 0x000164000c1e1b00 */
[----:B0-----:R-:W-:-:S10]  /*34d0*/  HFMA2.MMA R80, -RZ, RZ, 0, 2.384185791015625e-07 ;  /* 0x00000004ff507435 */ /* 0x001fd400000001ff */
[----:B------:R-:W-:-:S06]  /*34e0*/  IMAD.WIDE R80, R3, R80, c[0x0][0x188] ;  /* 0x0000620003507625 */ /* 0x000fcc00078e0250 */
[----:B------:R-:W5:Y:S02]  /*34f0*/  LDG.E.64 R80, [R80.64] ;  /* 0x0000001250507981 */ /* 0x000f64000c1e1b00 */
.L_x_2521:
[----:B------:R-:W-:Y:S05]  /*3500*/  BSYNC B0 ;  /* 0x0000000000007941 */ /* 0x000fea0003800000 */
.L_x_2520:
[----:B------:R0:W-:Y:S04]  /*3510*/  STL [R1+0xc0], R2 ;  /* 0x0000c00201007387 */ /* 0x0001e80000100800 */
[----:B0-----:R-:W2:Y:S04]  /*3520*/  LDL.LU R2, [R1+0x20] ;  /* 0x0000200001027983 */ /* 0x001ea80000300800 */
[----:B------:R0:W-:Y:S04]  /*3530*/  STL [R1+0xbc], R0 ;  /* 0x0000bc0001007387 */ /* 0x0001e80000100800 */
[----:B0-----:R-:W4:Y:S01]  /*3540*/  LDL.LU R0, [R1+0x1c] ;  /* 0x00001c0001007983 */ /* 0x001f220000300800 */
[----:B---3-5:R-:W-:-:S03]  /*3550*/  MOV R3, R69 ;  /* 0x0000004500037202 */ /* 0x028fc60000000f00 */
[----:B------:R-:W-:Y:S01]  /*3560*/  STL [R1+0x18], R68 ;  /* 0x0000184401007387 */ /* 0x000fe20000100800 */
[----:B--2---:R-:W-:-:S05]  /*3570*/  FMUL.FTZ R2, R2, UR25 ;  /* 0x0000001902027c20 */ /* 0x004fca0008410000 */
[----:B------:R0:W-:Y:S01]  /*3580*/  STL [R1+0x94], R2 ;  /* 0x0000940201007387 */ /* 0x0001e20000100800 */
[----:B----4-:R-:W-:-:S03]  /*3590*/  FMUL.FTZ R0, R0, UR25 ;  /* 0x0000001900007c20 */ /* 0x010fc60008410000 */
[----:B0-----:R0:W5:Y:S04]  /*35a0*/  LDL.LU R2, [R1+0xc0] ;  /* 0x0000c00001027983 */ /* 0x0011680000300800 */
[----:B------:R1:W-:Y:S04]  /*35b0*/  STL [R1+0x98], R0 ;  /* 0x0000980001007387 */ /* 0x0003e80000100800 */
[----:B-1----:R0:W5:Y:S01]  /*35c0*/  LDL.LU R0, [R1+0xbc] ;  /* 0x0000bc0001007983 */ /* 0x0021620000300800 */
[----:B------:R-:W-:Y:S05]  /*35d0*/  @!P5 BRA `(.L_x_2522) ;  /* 0x000001b00000d947 */ /* 0x000fea0003800000 */
[----:B------:R-:W2:Y:S04]  /*35e0*/  LDL R3, [R1+0x94] ;  /* 0x0000940001037983 */ /* 0x000ea80000100800 */
[----:B------:R-:W-:Y:S04]  /*35f0*/  STL [R1+0xc8], R4 ;  /* 0x0000c80401007387 */ /* 0x000fe80000100800 */
[----:B-----5:R1:W-:Y:S04]  /*3600*/  STL [R1+0xc0], R2 ;  /* 0x0000c00201007387 */ /* 0x0203e80000100800 */
[----:B-1----:R-:W3:Y:S04]  /*3610*/  LDL R2, [R1+0x98] ;  /* 0x0000980001027983 */ /* 0x002ee80000100800 */
[----:B------:R2:W-:Y:S02]  /*3620*/  STL [R1+0xbc], R0 ;  /* 0x0000bc0001007387 */ /* 0x0005e40000100800 */
[----:B--2---:R-:W-:-:S04]  /*3630*/  FFMA.FTZ R0, R3, R80, R82 ;  /* 0x0000005003007223 */ /* 0x004fc80000010052 */
[----:B------:R-:W-:-:S06]  /*3640*/  FMUL.FTZ R3, R0, -1.4426950216293334961 ;  /* 0xbfb8aa3b00037820 */ /* 0x000fcc0000410000 */
[----:B------:R-:W1:Y:S02]  /*3650*/  MUFU.EX2 R3, R3 ;  /* 0x0000000300037308 */ /* 0x000e640000000800 */
[----:B-1----:R-:W-:-:S06]  /*3660*/  FADD.FTZ R3, R3, 1 ;  /* 0x3f80000003037421 */ /* 0x002fcc0000010000 */
[----:B------:R-:W1:Y:S02]  /*3670*/  MUFU.RCP R3, R3 ;  /* 0x0000000300037308 */ /* 0x000e640000001000 */
[----:B-1----:R-:W-:Y:S02]  /*3680*/  FADD.FTZ R4, -R3, 1 ;  /* 0x3f80000003047421 */ /* 0x002fe40000010100 */
[----:B------:R-:W-:Y:S02]  /*3690*/  FMUL.FTZ R3, R68, R3 ;  /* 0x0000000344037220 */ /* 0x000fe40000410000 */
[----:B------:R-:W-:Y:S02]  /*36a0*/  FFMA.FTZ R0, R0, R4, 1 ;  /* 0x3f80000000007423 */ /* 0x000fe40000010004 */
[----:B------:R1:W5:Y:S02]  /*36b0*/  LDL.LU R4, [R1+0xc8] ;  /* 0x0000c80001047983 */ /* 0x0003640000300800 */
[----:B------:R-:W-:-:S02]  /*36c0*/  FMUL.FTZ R3, R3, R0 ;  /* 0x0000000003037220 */ /* 0x000fc40000410000 */
[----:B---3--:R-:W-:-:S03]  /*36d0*/  FFMA.FTZ R0, R2, R81, R83 ;  /* 0x0000005102007223 */ /* 0x008fc60000010053 */
[----:B------:R2:W-:Y:S02]  /*36e0*/  STL [R1+0x18], R3 ;  /* 0x0000180301007387 */ /* 0x0005e40000100800 */
[----:B--2---:R-:W-:-:S06]  /*36f0*/  FMUL.FTZ R3, R0, -1.4426950216293334961 ;  /* 0xbfb8aa3b00037820 */ /* 0x004fcc0000410000 */
[----:B------:R-:W2:Y:S02]  /*3700*/  MUFU.EX2 R3, R3 ;  /* 0x0000000300037308 */ /* 0x000ea40000000800 */
[----:B--2---:R-:W-:-:S06]  /*3710*/  FADD.FTZ R3, R3, 1 ;  /* 0x3f80000003037421 */ /* 0x004fcc0000010000 */
[----:B------:R-:W2:Y:S02]  /*3720*/  MUFU.RCP R3, R3 ;  /* 0x0000000300037308 */ /* 0x000ea40000001000 */
[----:B--2---:R-:W-:Y:S02]  /*3730*/  FADD.FTZ R2, -R3, 1 ;  /* 0x3f80000003027421 */ /* 0x004fe40000010100 */
[----:B------:R-:W-:Y:S02]  /*3740*/  FMUL.FTZ R3, R69, R3 ;  /* 0x0000000345037220 */ /* 0x000fe40000410000 */
[----:B------:R-:W-:Y:S02]  /*3750*/  FFMA.FTZ R0, R0, R2, 1 ;  /* 0x3f80000000007423 */ /* 0x000fe40000010002 */
[----:B------:R1:W5:Y:S02]  /*3760*/  LDL.LU R2, [R1+0xc0] ;  /* 0x0000c00001027983 */ /* 0x0003640000300800 */
[----:B------:R-:W-:-:S02]  /*3770*/  FMUL.FTZ R3, R3, R0 ;  /* 0x0000000003037220 */ /* 0x000fc40000410000 */
[----:B------:R1:W5:Y:S04]  /*3780*/  LDL.LU R0, [R1+0xbc] ;  /* 0x0000bc0001007983 */ /* 0x0003680000300800 */
.L_x_2522:
[----:B------:R2:W-:Y:S04]  /*3790*/  STL [R1+0xd4], R7 ;  /* 0x0000d40701007387 */ /* 0x0005e80000100800 */
[----:B--2---:R-:W2:Y:S04]  /*37a0*/  LDL R7, [R1+0x94] ;  /* 0x0000940001077983 */ /* 0x004ea80000100800 */
[----:B------:R3:W-:Y:S04]  /*37b0*/  STL [R1+0xd0], R6 ;  /* 0x0000d00601007387 */ /* 0x0007e80000100800 */
[----:B---3--:R-:W3:Y:S04]  /*37c0*/  LDL R6, [R1+0x98] ;  /* 0x0000980001067983 */ /* 0x008ee80000100800 */
[----:B------:R4:W-:Y:S04]  /*37d0*/  STL [R1+0xcc], R5 ;  /* 0x0000cc0501007387 */ /* 0x0009e80000100800 */
[----:B----4-:R-:W4:Y:S04]  /*37e0*/  LDL R5, [R1+0x18] ;  /* 0x0000180001057983 */ /* 0x010f280000100800 */
[----:B-----5:R-:W-:Y:S04]  /*37f0*/  STL [R1+0xc8], R4 ;  /* 0x0000c80401007387 */ /* 0x020fe80000100800 */
[----:B------:R0:W-:Y:S04]  /*3800*/  STL [R1+0xc0], R2 ;  /* 0x0000c00201007387 */ /* 0x0001e80000100800 */
[----:B0-----:R-:W3:Y:S04]  /*3810*/  LDL.LU R2, [R1+0x10] ;  /* 0x0000100001027983 */ /* 0x001ee80000300800 */
[----:B------:R0:W-:Y:S04]  /*3820*/  STL [R1+0xbc], R0 ;  /* 0x0000bc0001007387 */ /* 0x0001e80000100800 */
[----:B0-----:R-:W3:Y:S01]  /*3830*/  LDL.LU R0, [R1+0x14] ;  /* 0x0000140001007983 */ /* 0x001ee20000300800 */
[----:B------:R-:W-:-:S02]  /*3840*/  FMUL.FTZ R4, R3, R81 ;  /* 0x0000005103047220 */ /* 0x000fc40000410000 */
[----:B----4-:R-:W-:-:S04]  /*3850*/  FMUL.FTZ R5, R5, R80 ;  /* 0x0000005005057220 */ /* 0x010fc80000410000 */
[----:B--2---:R-:W-:Y:S02]  /*3860*/  FFMA.FTZ R7, R7, R5, RZ ;  /* 0x0000000507077223 */ /* 0x004fe400000100ff */
[----:B------:R-:W-:Y:S02]  /*3870*/  FADD.FTZ R5, RZ, R5 ;  /* 0x00000005ff057221 */ /* 0x000fe40000010000 */
[----:B---3--:R-:W-:Y:S02]  /*3880*/  FFMA.FTZ R6, R6, R4, R7 ;  /* 0x0000000406067223 */ /* 0x008fe40000010007 */
[----:B------:R-:W-:Y:S01]  /*3890*/  FADD.FTZ R4, R4, R5 ;  /* 0x0000000504047221 */ /* 0x000fe20000010000 */
[----:B------:R0:W5:Y:S04]  /*38a0*/  LDL.LU R7, [R1+0xd4] ;  /* 0x0000d40001077983 */ /* 0x0001680000300800 */
[----:B------:R2:W-:Y:S01]  /*38b0*/  STL [R1+0x28], R6 ;  /* 0x0000280601007387 */ /* 0x0005e20000100800 */
[----:B------:R-:W-:-:S04]  /*38c0*/  FADD.FTZ R2, R2, -UR6 ;  /* 0x8000000602027e21 */ /* 0x000fc80008010000 */
[----:B------:R-:W-:Y:S01]  /*38d0*/  FMUL.FTZ R2, R2, UR25 ;  /* 0x0000001902027c20 */ /* 0x000fe20008410000 */
[----:B--2---:R0:W5:Y:S04]  /*38e0*/  LDL.LU R6, [R1+0xd0] ;  /* 0x0000d00001067983 */ /* 0x0041680000300800 */
[----:B------:R0:W5:Y:S01]  /*38f0*/  LDL.LU R5, [R1+0xcc] ;  /* 0x0000cc0001057983 */ /* 0x0001620000300800 */
[----:B------:R-:W-:-:S03]  /*3900*/  FADD.FTZ R0, R0, -UR6 ;  /* 0x8000000600007e21 */ /* 0x000fc60008010000 */
[----:B------:R2:W-:Y:S01]  /*3910*/  STL [R1+0x24], R4 ;  /* 0x0000240401007387 */ /* 0x0005e20000100800 */
[----:B------:R-:W-:-:S03]  /*3920*/  FMUL.FTZ R0, R0, UR25 ;  /* 0x0000001900007c20 */ /* 0x000fc60008410000 */
[----:B--2---:R0:W5:Y:S04]  /*3930*/  LDL.LU R4, [R1+0xc8] ;  /* 0x0000c80001047983 */ /* 0x0041680000300800 */
[----:B------:R2:W-:Y:S04]  /*3940*/  STL [R1+0xa4], R2 ;  /* 0x0000a40201007387 */ /* 0x0005e80000100800 */
[----:B--2---:R0:W5:Y:S04]  /*3950*/  LDL.LU R2, [R1+0xc0] ;  /* 0x0000c00001027983 */ /* 0x0041680000300800 */
[----:B------:R2:W-:Y:S04]  /*3960*/  STL [R1+0xb0], R0 ;  /* 0x0000b00001007387 */ /* 0x0005e80000100800 */
[----:B--2---:R0:W5:Y:S04]  /*3970*/  LDL.LU R0, [R1+0xbc] ;  /* 0x0000bc0001007983 */ /* 0x0041680000300800 */
[----:B------:R0:W-:Y:S04]  /*3980*/  STL [R1+0x14], R8 ;  /* 0x0000140801007387 */ /* 0x0001e80000100800 */
[----:B------:R0:W-:Y:S01]  /*3990*/  STL [R1+0x10], R9 ;  /* 0x0000100901007387 */ /* 0x0001e20000100800 */
[----:B------:R-:W-:Y:S05]  /*39a0*/  @!P5 BRA `(.L_x_2523) ;  /* 0x000001e00000d947 */ /* 0x000fea0003800000 */
[----:B-----5:R2:W-:Y:S04]  /*39b0*/  STL [R1+0xcc], R4 ;  /* 0x0000cc0401007387 */ /* 0x0205e80000100800 */
[----:B--2---:R-:W2:Y:S04]  /*39c0*/  LDL R4, [R1+0xa4] ;  /* 0x0000a40001047983 */ /* 0x004ea80000100800 */
[----:B------:R3:W-:Y:S04]  /*39d0*/  STL [R1+0xc8], R3 ;  /* 0x0000c80301007387 */ /* 0x0007e80000100800 */
[----:B---3--:R-:W3:Y:S04]  /*39e0*/  LDL R3, [R1+0xb0] ;  /* 0x0000b00001037983 */ /* 0x008ee80000100800 */
[----:B------:R2:W-:Y:S04]  /*39f0*/  STL [R1+0xc0], R2 ;  /* 0x0000c00201007387 */ /* 0x0005e80000100800 */
[----:B------:R4:W-:Y:S01]  /*3a00*/  STL [R1+0xbc], R0 ;  /* 0x0000bc0001007387 */ /* 0x0009e20000100800 */
[----:B--2---:R-:W-:-:S04]  /*3a10*/  FFMA.FTZ R2, R4, R80, R82 ;  /* 0x0000005004027223 */ /* 0x004fc80000010052 */
[----:B----4-:R-:W-:-:S06]  /*3a20*/  FMUL.FTZ R0, R2, -1.4426950216293334961 ;  /* 0xbfb8aa3b02007820 */ /* 0x010fcc0000410000 */
        /* <DEDUP_REMOVED lines=8> */
[----:B---3--:R-:W-:-:S03]  /*3ab0*/  FFMA.FTZ R2, R3, R81, R83 ;  /* 0x0000005103027223 */ /* 0x008fc60000010053 */
[----:B------:R3:W-:Y:S02]  /*3ac0*/  STL [R1+0x14], R0 ;  /* 0x0000140001007387 */ /* 0x0007e40000100800 */
[----:B---3--:R-:W-:-:S06]  /*3ad0*/  FMUL.FTZ R0, R2, -1.4426950216293334961 ;  /* 0xbfb8aa3b02007820 */ /* 0x008fcc0000410000 */
[----:B------:R-:W3:Y:S02]  /*3ae0*/  MUFU.EX2 R0, R0 ;  /* 0x0000000000007308 */ /* 0x000ee40000000800 */
[----:B---3--:R-:W-:-:S06]  /*3af0*/  FADD.FTZ R0, R0, 1 ;  /* 0x3f80000000007421 */ /* 0x008fcc0000010000 */
[----:B------:R-:W3:Y:S02]  /*3b00*/  MUFU.RCP R0, R0 ;  /* 0x0000000000007308 */ /* 0x000ee40000001000 */
[----:B---3--:R-:W-:Y:S02]  /*3b10*/  FADD.FTZ R3, -R0, 1 ;  /* 0x3f80000000037421 */ /* 0x008fe40000010100 */
[----:B------:R-:W-:Y:S02]  /*3b20*/  FMUL.FTZ R0, R9, R0 ;  /* 0x0000000009007220 */ /* 0x000fe40000410000 */
[----:B------:R-:W-:Y:S02]  /*3b30*/  FFMA.FTZ R2, R2, R3, 1 ;  /* 0x3f80000002027423 */ /* 0x000fe40000010003 */
[----:B------:R2:W5:Y:S02]  /*3b40*/  LDL.LU R3, [R1+0xc8] ;  /* 0x0000c80001037983 */ /* 0x0005640000300800 */
[----:B------:R-:W-:-:S02]  /*3b50*/  FMUL.FTZ R0, R0, R2 ;  /* 0x0000000200007220 */ /* 0x000fc40000410000 */
[----:B------:R2:W5:Y:S04]  /*3b60*/  LDL.LU R2, [R1+0xc0] ;  /* 0x0000c00001027983 */ /* 0x0005680000300800 */
[----:B------:R3:W-:Y:S04]  /*3b70*/  STL [R1+0x10], R0 ;  /* 0x0000100001007387 */ /* 0x0007e80000100800 */
[----:B---3--:R2:W5:Y:S02]  /*3b80*/  LDL.LU R0, [R1+0xbc] ;  /* 0x0000bc0001007983 */ /* 0x0085640000300800 */
.L_x_2523:
[----:B------:R3:W-:Y:S04]  /*3b90*/  STL [R1+0xe8], R14 ;  /* 0x0000e80e01007387 */ /* 0x0007e80000100800 */
[----:B---3--:R-:W3:Y:S04]  /*3ba0*/  LDL R14, [R1+0x94] ;  /* 0x00009400010e7983 */ /* 0x008ee80000100800 */
[----:B------:R4:W-:Y:S04]  /*3bb0*/  STL [R1+0xe4], R13 ;  /* 0x0000e40d01007387 */ /* 0x0009e80000100800 */
[----:B----4-:R-:W4:Y:S04]  /*3bc0*/  LDL.LU R13, [R1+0x14] ;  /* 0x00001400010d7983 */ /* 0x010f280000300800 */
[----:B------:R0:W-:Y:S04]  /*3bd0*/  STL [R1+0xe0], R12 ;  /* 0x0000e00c01007387 */ /* 0x0001e80000100800 */
[----:B0-----:R-:W3:Y:S04]  /*3be0*/  LDL.LU R12, [R1+0x18] ;  /* 0x00001800010c7983 */ /* 0x001ee80000300800 */
[----:B------:R0:W-:Y:S04]  /*3bf0*/  STL [R1+0xdc], R9 ;  /* 0x0000dc0901007387 */ /* 0x0001e80000100800 */
[----:B0-2---:R-:W2:Y:S04]  /*3c00*/  LDL.LU R9, [R1+0x28] ;  /* 0x0000280001097983 */ /* 0x005ea80000300800 */
[----:B------:R0:W-:Y:S04]  /*3c10*/  STL [R1+0xd8], R8 ;  /* 0x0000d80801007387 */ /* 0x0001e80000100800 */
[----:B0-----:R-:W2:Y:S04]  /*3c20*/  LDL R8, [R1+0x98] ;  /* 0x0000980001087983 */ /* 0x001ea80000100800 */
[----:B-----5:R0:W-:Y:S04]  /*3c30*/  STL [R1+0xd4], R7 ;  /* 0x0000d40701007387 */ /* 0x0201e80000100800 */
[----:B0-----:R-:W2:Y:S04]  /*3c40*/  LDL.LU R7, [R1+0x10] ;  /* 0x0000100001077983 */ /* 0x001ea80000300800 */
[----:B------:R0:W-:Y:S04]  /*3c50*/  STL [R1+0xd0], R6 ;  /* 0x0000d00601007387 */ /* 0x0001e80000100800 */
[----:B0-----:R-:W2:Y:S04]  /*3c60*/  LDL.LU R6, [R1+0x24] ;  /* 0x0000240001067983 */ /* 0x001ea80000300800 */
[----:B------:R0:W-:Y:S04]  /*3c70*/  STL [R1+0xcc], R5 ;  /* 0x0000cc0501007387 */ /* 0x0001e80000100800 */
[----:B0-----:R-:W2:Y:S04]  /*3c80*/  LDL R5, [R1+0xa4] ;  /* 0x0000a40001057983 */ /* 0x001ea80000100800 */
[----:B------:R0:W-:Y:S04]  /*3c90*/  STL [R1+0xc8], R4 ;  /* 0x0000c80401007387 */ /* 0x0001e80000100800 */
[----:B0-----:R-:W2:Y:S04]  /*3ca0*/  LDL R4, [R1+0xb0] ;  /* 0x0000b00001047983 */ /* 0x001ea80000100800 */
[----:B------:R-:W-:Y:S04]  /*3cb0*/  STL [R1+0xc0], R2 ;  /* 0x0000c00201007387 */ /* 0x000fe80000100800 */
[----:B------:R0:W-:Y:S04]  /*3cc0*/  STL [R1+0xbc], R0 ;  /* 0x0000bc0001007387 */ /* 0x0001e80000100800 */
[----:B0-----:R-:W2:Y:S01]  /*3cd0*/  LDL.LU R0, [R1+0x8] ;  /* 0x0000080001007983 */ /* 0x001ea20000300800 */
[----:B----4-:R-:W-:-:S02]  /*3ce0*/  FMUL.FTZ R2, R13, R80 ;  /* 0x000000500d027220 */ /* 0x010fc40000410000 */
[----:B---3--:R-:W-:Y:S02]  /*3cf0*/  FFMA.FTZ R14, R14, R12, RZ ;  /* 0x0000000c0e0e7223 */ /* 0x008fe400000100ff */
[----:B------:R-:W-:-:S04]  /*3d00*/  FADD.FTZ R12, RZ, R12 ;  /* 0x0000000cff0c7221 */ /* 0x000fc80000010000 */
[----:B------:R-:W-:Y:S02]  /*3d10*/  FADD.FTZ R12, R12, R13 ;  /* 0x0000000d0c0c7221 */ /* 0x000fe40000010000 */
[----:B--2---:R-:W-:Y:S02]  /*3d20*/  FFMA.FTZ R8, R8, R3, RZ ;  /* 0x0000000308087223 */ /* 0x004fe400000100ff */
[C---:B------:R-:W-:Y:S02]  /*3d30*/  FFMA.FTZ R14, R5.reuse, R13, R14 ;  /* 0x0000000d050e7223 */ /* 0x040fe4000001000e */
[----:B------:R-:W-:Y:S02]  /*3d40*/  FFMA.FTZ R5, R5, R2, R9 ;  /* 0x0000000205057223 */ /* 0x000fe40000010009 */
[----:B------:R-:W-:Y:S01]  /*3d50*/  FADD.FTZ R2, R6, R2 ;  /* 0x0000000206027221 */ /* 0x000fe20000010000 */
[----:B------:R0:W-:Y:S01]  /*3d60*/  STL [R1+0x34], R14 ;  /* 0x0000340e01007387 */ /* 0x0001e20000100800 */
[----:B------:R-:W-:-:S02]  /*3d70*/  FADD.FTZ R6, RZ, R3 ;  /* 0x00000003ff067221 */ /* 0x000fc40000010000 */
[----:B------:R-:W-:Y:S02]  /*3d80*/  FMUL.FTZ R3, R7, R81 ;  /* 0x0000005107037220 */ /* 0x000fe40000410000 */
[----:B------:R-:W-:Y:S02]  /*3d90*/  FADD.FTZ R6, R6, R7 ;  /* 0x0000000706067221 */ /* 0x000fe40000010000 */
[C---:B------:R-:W-:Y:S01]  /*3da0*/  FFMA.FTZ R8, R4.reuse, R7, R8 ;  /* 0x0000000704087223 */ /* 0x040fe20000010008 */
[----:B0-----:R0:W5:Y:S04]  /*3db0*/  LDL.LU R14, [R1+0xe8] ;  /* 0x0000e800010e7983 */ /* 0x0011680000300800 */
[----:B------:R0:W5:Y:S04]  /*3dc0*/  LDL.LU R13, [R1+0xe4] ;  /* 0x0000e400010d7983 */ /* 0x0001680000300800 */
[----:B------:R2:W-:Y:S01]  /*3dd0*/  STL [R1+0x2c], R12 ;  /* 0x00002c0c01007387 */ /* 0x0005e20000100800 */
[----:B------:R-:W-:-:S02]  /*3de0*/  FFMA.FTZ R4, R4, R3, R5 ;  /* 0x0000000304047223 */ /* 0x000fc40000010005 */
[----:B------:R-:W-:Y:S01]  /*3df0*/  FADD.FTZ R3, R3, R2 ;  /* 0x0000000203037221 */ /* 0x000fe20000010000 */
[----:B--2---:R0:W5:Y:S04]  /*3e00*/  LDL.LU R12, [R1+0xe0] ;  /* 0x0000e000010c7983 */ /* 0x0041680000300800 */
[----:B------:R0:W5:Y:S04]  /*3e10*/  LDL.LU R9, [R1+0xdc] ;  /* 0x0000dc0001097983 */ /* 0x0001680000300800 */
[----:B------:R2:W-:Y:S04]  /*3e20*/  STL [R1+0x30], R8 ;  /* 0x0000300801007387 */ /* 0x0005e80000100800 */
        /* <DEDUP_REMOVED lines=9> */
[----:B--2---:R-:W2:Y:S01]  /*3ec0*/  LDL.LU R3, [R1+0xc] ;  /* 0x00000c0001037983 */ /* 0x004ea20000300800 */
[----:B------:R-:W-:-:S04]  /*3ed0*/  FADD.FTZ R0, R0, -UR6 ;  /* 0x8000000600007e21 */ /* 0x000fc80008010000 */
[----:B------:R-:W-:-:S05]  /*3ee0*/  FMUL.FTZ R0, R0, UR25 ;  /* 0x0000001900007c20 */ /* 0x000fca0008410000 */
[----:B------:R3:W-:Y:S04]  /*3ef0*/  STL [R1+0x9c], R0 ;  /* 0x00009c0001007387 */ /* 0x0007e80000100800 */
[----:B---3--:R0:W5:Y:S04]  /*3f00*/  LDL.LU R0, [R1+0xbc] ;  /* 0x0000bc0001007983 */ /* 0x0081680000300800 */
[----:B------:R-:W-:Y:S01]  /*3f10*/  STL [R1+0x8], R10 ;  /* 0x0000080a01007387 */ /* 0x000fe20000100800 */
[----:B--2---:R-:W-:-:S04]  /*3f20*/  FADD.FTZ R3, R3, -UR6 ;  /* 0x8000000603037e21 */ /* 0x004fc80008010000 */
[----:B------:R-:W-:-:S05]  /*3f30*/  FMUL.FTZ R3, R3, UR25 ;  /* 0x0000001903037c20 */ /* 0x000fca0008410000 */
[----:B------:R2:W-:Y:S02]  /*3f40*/  STL [R1+0xa8], R3 ;  /* 0x0000a80301007387 */ /* 0x0005e40000100800 */
[----:B--2---:R-:W-:Y:S01]  /*3f50*/  MOV R3, R11 ;  /* 0x0000000b00037202 */ /* 0x004fe20000000f00 */
[----:B------:R-:W-:Y:S05]  /*3f60*/  @!P5 BRA `(.L_x_2524) ;  /* 0x000001b00000d947 */ /* 0x000fea0003800000 */
[----:B0-----:R-:W2:Y:S04]  /*3f70*/  LDL R3, [R1+0x9c] ;  /* 0x00009c0001037983 */ /* 0x001ea80000100800 */
[----:B-----5:R-:W-:Y:S04]  /*3f80*/  STL [R1+0xc8], R4 ;  /* 0x0000c80401007387 */ /* 0x020fe80000100800 */
[----:B------:R0:W-:Y:S04]  /*3f90*/  STL [R1+0xc0], R2 ;  /* 0x0000c00201007387 */ /* 0x0001e80000100800 */
[----:B0-----:R-:W3:Y:S04]  /*3fa0*/  LDL R2, [R1+0xa8] ;  /* 0x0000a80001027983 */ /* 0x001ee80000100800 */
[----:B------:R2:W-:Y:S02]  /*3fb0*/  STL [R1+0xbc], R0 ;  /* 0x0000bc0001007387 */ /* 0x0005e40000100800 */
[----:B--2---:R-:W-:-:S04]  /*3fc0*/  FFMA.FTZ R0, R3, R80, R82 ;  /* 0x0000005003007223 */ /* 0x004fc80000010052 */
[----:B------:R-:W-:-:S06]  /*3fd0*/  FMUL.FTZ R3, R0, -1.4426950216293334961 ;  /* 0xbfb8aa3b00037820 */ /* 0x000fcc0000410000 */
[----:B------:R-:W0:Y:S02]  /*3fe0*/  MUFU.EX2 R3, R3 ;  /* 0x0000000300037308 */ /* 0x000e240000000800 */
[----:B0-----:R-:W-:-:S06]  /*3ff0*/  FADD.FTZ R3, R3, 1 ;  /* 0x3f80000003037421 */ /* 0x001fcc0000010000 */
[----:B------:R-:W0:Y:S02]  /*4000*/  MUFU.RCP R3, R3 ;  /* 0x0000000300037308 */ /* 0x000e240000001000 */
[----:B0-----:R-:W-:Y:S02]  /*4010*/  FADD.FTZ R4, -R3, 1 ;  /* 0x3f80000003047421 */ /* 0x001fe40000010100 */
        /* <DEDUP_REMOVED lines=16> */
.L_x_2524:
[----:B0----5:R0:W-:Y:S04]  /*4120*/  STL [R1+0xe8], R14 ;  /* 0x0000e80e01007387 */ /* 0x0211e80000100800 */
[----:B0-----:R-:W2:Y:S04]  /*4130*/  LDL.LU R14, [R1+0x2c] ;  /* 0x00002c00010e7983 */ /* 0x001ea80000300800 */
[----:B------:R0:W-:Y:S04]  /*4140*/  STL [R1+0xe4], R11 ;  /* 0x0000e40b01007387 */ /* 0x0001e80000100800 */
[----:B0-----:R-:W3:Y:S04]  /*4150*/  LDL.LU R11, [R1+0x34] ;  /* 0x00003400010b7983 */ /* 0x001ee80000300800 */
[----:B------:R0:W-:Y:S04]  /*4160*/  STL [R1+0xe0], R10 ;  /* 0x0000e00a01007387 */ /* 0x0001e80000100800 */
[----:B0-----:R-:W2:Y:S04]  /*4170*/  LDL.LU R10, [R1+0x8] ;  /* 0x00000800010a7983 */ /* 0x001ea80000300800 */
[----:B------:R0:W-:Y:S04]  /*4180*/  STL [R1+0xdc], R9 ;  /* 0x0000dc0901007387 */ /* 0x0001e80000100800 */
[----:B0-----:R-:W4:Y:S04]  /*4190*/  LDL.LU R9, [R1+0x18] ;  /* 0x0000180001097983 */ /* 0x001f280000300800 */
[----:B------:R0:W-:Y:S04]  /*41a0*/  STL [R1+0xd8], R8 ;  /* 0x0000d80801007387 */ /* 0x0001e80000100800 */
[----:B0-----:R-:W3:Y:S04]  /*41b0*/  LDL.LU R8, [R1+0x24] ;  /* 0x0000240001087983 */ /* 0x001ee80000300800 */
[----:B------:R0:W-:Y:S04]  /*41c0*/  STL [R1+0xd4], R7 ;  /* 0x0000d40701007387 */ /* 0x0001e80000100800 */
[----:B0-----:R-:W4:Y:S04]  /*41d0*/  LDL.LU R7, [R1+0x30] ;  /* 0x0000300001077983 */ /* 0x001f280000300800 */
[----:B------:R0:W-:Y:S04]  /*41e0*/  STL [R1+0xd0], R6 ;  /* 0x0000d00601007387 */ /* 0x0001e80000100800 */
[----:B0-----:R-:W4:Y:S04]  /*41f0*/  LDL R6, [R1+0x9c] ;  /* 0x00009c0001067983 */ /* 0x001f280000100800 */
[----:B------:R0:W-:Y:S04]  /*4200*/  STL [R1+0xcc], R5 ;  /* 0x0000cc0501007387 */ /* 0x0001e80000100800 */
[----:B0-----:R-:W4:Y:S04]  /*4210*/  LDL R5, [R1+0xa8] ;  /* 0x0000a80001057983 */ /* 0x001f280000100800 */
[----:B------:R0:W-:Y:S04]  /*4220*/  STL [R1+0xc8], R4 ;  /* 0x0000c80401007387 */ /* 0x0001e80000100800 */
[----:B0-----:R-:W4:Y:S04]  /*4230*/  LDL.LU R4, [R1+0x14] ;  /* 0x0000140001047983 */ /* 0x001f280000300800 */
[----:B------:R-:W-:Y:S04]  /*4240*/  STL [R1+0xc0], R2 ;  /* 0x0000c00201007387 */ /* 0x000fe80000100800 */
[----:B------:R0:W-:Y:S04]  /*4250*/  STL [R1+0xbc], R0 ;  /* 0x0000bc0001007387 */ /* 0x0001e80000100800 */
[----:B0-----:R-:W4:Y:S01]  /*4260*/  LDL.LU R0, [R1] ;  /* 0x0000000001007983 */ /* 0x001f220000300800 */
[----:B--2---:R-:W-:-:S02]  /*4270*/  FADD.FTZ R14, R14, R10 ;  /* 0x0000000a0e0e7221 */ /* 0x004fc40000010000 */
[----:B------:R-:W-:-:S03]  /*4280*/  FMUL.FTZ R2, R10, R80 ;  /* 0x000000500a027220 */ /* 0x000fc60000410000 */
[----:B------:R0:W-:Y:S04]  /*4290*/  STL [R1+0x28], R14 ;  /* 0x0000280e01007387 */ /* 0x0001e80000100800 */
[----:B0-----:R0:W5:Y:S01]  /*42a0*/  LDL.LU R14, [R1+0xe8] ;  /* 0x0000e800010e7983 */ /* 0x0011620000300800 */
[----:B---3--:R-:W-:Y:S02]  /*42b0*/  FADD.FTZ R8, R8, R3 ;  /* 0x0000000308087221 */ /* 0x008fe40000010000 */
[C---:B----4-:R-:W-:Y:S02]  /*42c0*/  FFMA.FTZ R10, R6.reuse, R10, R11 ;  /* 0x0000000a060a7223 */ /* 0x050fe4000001000b */
[----:B------:R0:W5:Y:S01]  /*42d0*/  LDL.LU R11, [R1+0xe4] ;  /* 0x0000e400010b7983 */ /* 0x0001620000300800 */
[----:B------:R-:W-:-:S03]  /*42e0*/  FFMA.FTZ R6, R6, R2, R9 ;  /* 0x0000000206067223 */ /* 0x000fc60000010009 */
[----:B------:R2:W-:Y:S04]  /*42f0*/  STL [R1+0x1c], R10 ;  /* 0x00001c0a01007387 */ /* 0x0005e80000100800 */
[----:B--2---:R0:W5:Y:S04]  /*4300*/  LDL.LU R10, [R1+0xe0] ;  /* 0x0000e000010a7983 */ /* 0x0041680000300800 */
[----:B------:R0:W5:Y:S04]  /*4310*/  LDL.LU R9, [R1+0xdc] ;  /* 0x0000dc0001097983 */ /* 0x0001680000300800 */
[----:B------:R2:W-:Y:S01]  /*4320*/  STL [R1+0x20], R8 ;  /* 0x0000200801007387 */ /* 0x0005e20000100800 */
[----:B------:R-:W-:-:S02]  /*4330*/  FADD.FTZ R4, R4, R2 ;  /* 0x0000000204047221 */ /* 0x000fc40000010000 */
[----:B------:R-:W-:Y:S02]  /*4340*/  FMUL.FTZ R2, R3, R81 ;  /* 0x0000005103027220 */ /* 0x000fe40000410000 */
[C---:B------:R-:W-:Y:S01]  /*4350*/  FFMA.FTZ R3, R5.reuse, R3, R7 ;  /* 0x0000000305037223 */ /* 0x040fe20000010007 */
[----:B--2---:R0:W5:Y:S04]  /*4360*/  LDL.LU R8, [R1+0xd8] ;  /* 0x0000d80001087983 */ /* 0x0041680000300800 */
[----:B------:R0:W5:Y:S04]  /*4370*/  LDL.LU R7, [R1+0xd4] ;  /* 0x0000d40001077983 */ /* 0x0001680000300800 */
[----:B------:R2:W-:Y:S04]  /*4380*/  STL [R1+0x18], R3 ;  /* 0x0000180301007387 */ /* 0x0005e80000100800 */
[----:B--2---:R-:W2:Y:S01]  /*4390*/  LDL.LU R3, [R1+0x4] ;  /* 0x0000040001037983 */ /* 0x004ea20000300800 */
[----:B------:R-:W-:-:S02]  /*43a0*/  FFMA.FTZ R5, R5, R2, R6 ;  /* 0x0000000205057223 */ /* 0x000fc40000010006 */
[----:B------:R-:W-:Y:S01]  /*43b0*/  FADD.FTZ R0, R0, -UR6 ;  /* 0x8000000600007e21 */ /* 0x000fe20008010000 */
[----:B------:R0:W5:Y:S01]  /*43c0*/  LDL.LU R6, [R1+0xd0] ;  /* 0x0000d00001067983 */ /* 0x0001620000300800 */
[----:B------:R-:W-:Y:S02]  /*43d0*/  FADD.FTZ R2, R2, R4 ;  /* 0x0000000402027221 */ /* 0x000fe40000010000 */
[----:B------:R-:W-:Y:S01]  /*43e0*/  FMUL.FTZ R0, R0, UR25 ;  /* 0x0000001900007c20 */ /* 0x000fe20008410000 */
[----:B------:R3:W-:Y:S04]  /*43f0*/  STL [R1+0x10], R5 ;  /* 0x0000100501007387 */ /* 0x0007e80000100800 */
[----:B---3--:R0:W5:Y:S04]  /*4400*/  LDL.LU R5, [R1+0xcc] ;  /* 0x0000cc0001057983 */ /* 0x0081680000300800 */
[----:B------:R0:W5:Y:S04]  /*4410*/  LDL.LU R4, [R1+0xc8] ;  /* 0x0000c80001047983 */ /* 0x0001680000300800 */
[----:B------:R3:W-:Y:S04]  /*4420*/  STL [R1+0xc], R2 ;  /* 0x00000c0201007387 */ /* 0x0007e80000100800 */
[----:B---3--:R0:W5:Y:S04]  /*4430*/  LDL.LU R2, [R1+0xc0] ;  /* 0x0000c00001027983 */ /* 0x0081680000300800 */
[----:B------:R3:W-:Y:S04]  /*4440*/  STL [R1+0xa0], R0 ;  /* 0x0000a00001007387 */ /* 0x0007e80000100800 */
[----:B---3--:R0:W5:Y:S04]  /*4450*/  LDL.LU R0, [R1+0xbc] ;  /* 0x0000bc0001007983 */ /* 0x0081680000300800 */
[----:B------:R-:W-:Y:S01]  /*4460*/  STL [R1], R12 ;  /* 0x0000000c01007387 */ /* 0x000fe20000100800 */
        /* <DEDUP_REMOVED lines=21> */
[----:B------:R2:W-:Y:S02]  /*45c0*/  STL [R1], R3 ;  /* 0x0000000301007387 */ /* 0x0005e40000100800 */
        /* <DEDUP_REMOVED lines=10> */
.L_x_2525:
[----:B0----5:R0:W-:Y:S04]  /*4670*/  STL [R1+0xe4], R11 ;  /* 0x0000e40b01007387 */ /* 0x0211e80000100800 */
[----:B0-----:R-:W2:Y:S04]  /*4680*/  LDL.LU R11, [R1+0x28] ;  /* 0x00002800010b7983 */ /* 0x001ea80000300800 */
[----:B------:R0:W-:Y:S04]  /*4690*/  STL [R1+0xe0], R10 ;  /* 0x0000e00a01007387 */ /* 0x0001e80000100800 */
[----:B0-----:R-:W3:Y:S04]  /*46a0*/  LDL.LU R10, [R1+0x1c] ;  /* 0x00001c00010a7983 */ /* 0x001ee80000300800 */
[----:B------:R0:W-:Y:S04]  /*46b0*/  STL [R1+0xdc], R9 ;  /* 0x0000dc0901007387 */ /* 0x0001e80000100800 */
[----:B0-----:R-:W2:Y:S04]  /*46c0*/  LDL.LU R9, [R1] ;  /* 0x0000000001097983 */ /* 0x001ea80000300800 */
        /* <DEDUP_REMOVED lines=12> */
[----:B------:R0:W-:Y:S01]  /*4790*/  STL [R1+0xbc], R0 ;  /* 0x0000bc0001007387 */ /* 0x0001e20000100800 */
[----:B------:R-:W-:-:S02]  /*47a0*/  FADD.FTZ R124, R124, -UR6 ;  /* 0x800000067c7c7e21 */ /* 0x000fc40008010000 */
[----:B------:R-:W-:Y:S02]  /*47b0*/  FADD.FTZ R125, R125, -UR6 ;  /* 0x800000067d7d7e21 */ /* 0x000fe40008010000 */
[----:B------:R-:W-:Y:S02]  /*47c0*/  FMUL.FTZ R124, R124, UR25 ;  /* 0x000000197c7c7c20 */ /* 0x000fe40008410000 */
[----:B------:R-:W-:Y:S02]  /*47d0*/  FMUL.FTZ R125, R125, UR25 ;  /* 0x000000197d7d7c20 */ /* 0x000fe40008410000 */
[----:B--2---:R-:W-:Y:S02]  /*47e0*/  FADD.FTZ R11, R11, R9 ;  /* 0x000000090b0b7221 */ /* 0x004fe40000010000 */
[----:B0-----:R-:W-:-:S03]  /*47f0*/  FMUL.FTZ R0, R9, R80 ;  /* 0x0000005009007220 */ /* 0x001fc60000410000 */
        /* <DEDUP_REMOVED lines=15> */
[----:B------:R2:W-:Y:S02]  /*48f0*/  STL [R1+0x10], R3 ;  /* 0x0000100301007387 */ /* 0x0005e40000100800 */
[----:B--2---:R-:W-:-:S02]  /*4900*/  FFMA.FTZ R3, R4, R0, R5 ;  /* 0x0000000004037223 */ /* 0x004fc40000010005 */
[----:B------:R0:W5:Y:S04]  /*4910*/  LDL.LU R5, [R1+0xcc] ;  /* 0x0000cc0001057983 */ /* 0x0001680000300800 */
[----:B------:R0:W5:Y:S04]  /*4920*/  LDL.LU R4, [R1+0xc8] ;  /* 0x0000c80001047983 */ /* 0x0001680000300800 */
[----:B------:R2:W-:Y:S02]  /*4930*/  STL [R1+0xc], R3 ;  /* 0x00000c0301007387 */ /* 0x0005e40000100800 */
[----:B--2---:R-:W-:-:S02]  /*4940*/  FADD.FTZ R3, R0, R2 ;  /* 0x0000000200037221 */ /* 0x004fc40000010000 */
[----:B------:R0:W5:Y:S04]  /*4950*/  LDL.LU R2, [R1+0xc0] ;  /* 0x0000c00001027983 */ /* 0x0001680000300800 */
[----:B------:R0:W5:Y:S04]  /*4960*/  LDL.LU R0, [R1+0xbc] ;  /* 0x0000bc0001007983 */ /* 0x0001680000300800 */
[----:B------:R2:W-:Y:S04]  /*4970*/  STL [R1+0x4], R3 ;  /* 0x0000040301007387 */ /* 0x0005e80000100800 */
[----:B------:R3:W-:Y:S04]  /*4980*/  STL [R1+0x90], R124 ;  /* 0x0000907c01007387 */ /* 0x0007e80000100800 */
[----:B------:R0:W-:Y:S01]  /*4990*/  STL [R1+0x8c], R125 ;  /* 0x00008c7d01007387 */ /* 0x0001e20000100800 */
[----:B--2---:R-:W-:-:S02]  /*49a0*/  MOV R3, R14 ;  /* 0x0000000e00037202 */ /* 0x004fc40000000f00 */
[----:B---3--:R-:W-:Y:S01]  /*49b0*/  MOV R124, R15 ;  /* 0x0000000f007c7202 */ /* 0x008fe20000000f00 */
[----:B------:R-:W-:Y:S05]  /*49c0*/  @!P5 BRA `(.L_x_2526) ;  /* 0x000001700000d947 */ /* 0x000fea0003800000 */
[----:B------:R-:W-:Y:S02]  /*49d0*/  MOV R124, R125 ;  /* 0x0000007d007c7202 */ /* 0x000fe40000000f00 */
[----:B0-----:R-:W2:Y:S04]  /*49e0*/  LDL R125, [R1+0x90] ;  /* 0x00009000017d7983 */ /* 0x001ea80000100800 */
[----:B-----5:R0:W-:Y:S02]  /*49f0*/  STL [R1+0xbc], R0 ;  /* 0x0000bc0001007387 */ /* 0x0201e40000100800 */
[----:B0-----:R-:W-:Y:S01]  /*4a00*/  MOV R0, R124 ;  /* 0x0000007c00007202 */ /* 0x001fe20000000f00 */
        /* <DEDUP_REMOVED lines=14> */
[----:B0-----:R-:W-:-:S04]  /*4af0*/  FADD.FTZ R0, -R124, 1 ;  /* 0x3f8000007c007421 */ /* 0x001fc80000010100 */
[----:B------:R-:W-:Y:S02]  /*4b00*/  FFMA.FTZ R125, R125, R0, 1 ;  /* 0x3f8000007d7d7423 */ /* 0x000fe40000010000 */
[----:B------:R0:W5:Y:S01]  /*4b10*/  LDL.LU R0, [R1+0xbc] ;  /* 0x0000bc0001007983 */ /* 0x0001620000300800 */
[----:B------:R-:W-:-:S04]  /*4b20*/  FMUL.FTZ R124, R15, R124 ;  /* 0x0000007c0f7c7220 */ /* 0x000fc80000410000 */
[----:B------:R-:W-:Y:S02]  /*4b30*/  FMUL.FTZ R124, R124, R125 ;  /* 0x0000007d7c7c7220 */ /* 0x000fe40000410000 */
.L_x_2526:
[----:B-----5:R2:W-:Y:S04]  /*4b40*/  STL [R1+0xd8], R8 ;  /* 0x0000d80801007387 */ /* 0x0205e80000100800 */
[----:B--2---:R-:W2:Y:S04]  /*4b50*/  LDL.LU R8, [R1+0x24] ;  /* 0x0000240001087983 */ /* 0x004ea80000300800 */
[----:B------:R3:W-:Y:S04]  /*4b60*/  STL [R1+0xd4], R7 ;  /* 0x0000d40701007387 */ /* 0x0007e80000100800 */
[----:B---3--:R-:W3:Y:S04]  /*4b70*/  LDL.LU R7, [R1+0x14] ;  /* 0x0000140001077983 */ /* 0x008ee80000300800 */
[----:B------:R4:W-:Y:S04]  /*4b80*/  STL [R1+0xd0], R6 ;  /* 0x0000d00601007387 */ /* 0x0009e80000100800 */
[----:B----4-:R-:W4:Y:S04]  /*4b90*/  LDL.LU R6, [R1+0xc] ;  /* 0x00000c0001067983 */ /* 0x010f280000300800 */
[----:B------:R0:W-:Y:S04]  /*4ba0*/  STL [R1+0xcc], R5 ;  /* 0x0000cc0501007387 */ /* 0x0001e80000100800 */
[----:B0-----:R-:W3:Y:S04]  /*4bb0*/  LDL.LU R5, [R1+0x1c] ;  /* 0x00001c0001057983 */ /* 0x001ee80000300800 */
[----:B------:R0:W-:Y:S04]  /*4bc0*/  STL [R1+0xc8], R4 ;  /* 0x0000c80401007387 */ /* 0x0001e80000100800 */
[----:B0-----:R-:W3:Y:S04]  /*4bd0*/  LDL.LU R4, [R1+0x10] ;  /* 0x0000100001047983 */ /* 0x001ee80000300800 */
[----:B------:R0:W-:Y:S04]  /*4be0*/  STL [R1+0xc0], R2 ;  /* 0x0000c00201007387 */ /* 0x0001e80000100800 */
[----:B0-----:R-:W3:Y:S01]  /*4bf0*/  LDL R2, [R1+0x90] ;  /* 0x0000900001027983 */ /* 0x001ee20000100800 */
[----:B------:R-:W-:-:S03]  /*4c00*/  FMUL.FTZ R125, R3, R80 ;  /* 0x00000050037d7220 */ /* 0x000fc60000410000 */
[----:B------:R0:W-:Y:S04]  /*4c10*/  STL [R1+0xbc], R0 ;  /* 0x0000bc0001007387 */ /* 0x0001e80000100800 */
[----:B0-----:R-:W4:Y:S01]  /*4c20*/  LDL R0, [R1+0x8c] ;  /* 0x00008c0001007983 */ /* 0x001f220000100800 */
[----:B--2---:R-:W-:-:S05]  /*4c30*/  FADD.FTZ R8, R8, R3 ;  /* 0x0000000308087221 */ /* 0x004fca0000010000 */
[----:B------:R0:W-:Y:S04]  /*4c40*/  STL [R1+0x18], R8 ;  /* 0x0000180801007387 */ /* 0x0001e80000100800 */
[----:B0-----:R0:W5:Y:S01]  /*4c50*/  LDL.LU R8, [R1+0xd8] ;  /* 0x0000d80001087983 */ /* 0x0011620000300800 */
[----:B---3--:R-:W-:-:S03]  /*4c60*/  FFMA.FTZ R3, R2, R3, R7 ;  /* 0x0000000302037223 */ /* 0x008fc60000010007 */
[----:B------:R0:W5:Y:S04]  /*4c70*/  LDL.LU R7, [R1+0xd4] ;  /* 0x0000d40001077983 */ /* 0x0001680000300800 */
[----:B------:R2:W-:Y:S04]  /*4c80*/  STL [R1+0x8], R3 ;  /* 0x0000080301007387 */ /* 0x0005e80000100800 */
[----:B--2---:R-:W2:Y:S01]  /*4c90*/  LDL.LU R3, [R1+0x4] ;  /* 0x0000040001037983 */ /* 0x004ea20000300800 */
[----:B----4-:R-:W-:Y:S02]  /*4ca0*/  FFMA.FTZ R2, R2, R125, R6 ;  /* 0x0000007d02027223 */ /* 0x010fe40000010006 */
[----:B------:R-:W-:Y:S01]  /*4cb0*/  FADD.FTZ R5, R5, R124 ;  /* 0x0000007c05057221 */ /* 0x000fe20000010000 */
[----:B------:R0:W5:Y:S04]  /*4cc0*/  LDL.LU R6, [R1+0xd0] ;  /* 0x0000d00001067983 */ /* 0x0001680000300800 */
[----:B------:R3:W-:Y:S01]  /*4cd0*/  STL [R1+0x14], R5 ;  /* 0x0000140501007387 */ /* 0x0007e20000100800 */
[----:B------:R-:W-:-:S02]  /*4ce0*/  FADD.FTZ R56, R56, -UR6 ;  /* 0x8000000638387e21 */ /* 0x000fc40008010000 */
[----:B------:R-:W-:Y:S01]  /*4cf0*/  FADD.FTZ R57, R57, -UR6 ;  /* 0x8000000639397e21 */ /* 0x000fe20008010000 */
[----:B---3--:R0:W5:Y:S01]  /*4d00*/  LDL.LU R5, [R1+0xcc] ;  /* 0x0000cc0001057983 */ /* 0x0081620000300800 */
[----:B------:R-:W-:Y:S02]  /*4d10*/  FMUL.FTZ R56, R56, UR25 ;  /* 0x0000001938387c20 */ /* 0x000fe40008410000 */
[----:B--2---:R-:W-:Y:S02]  /*4d20*/  FADD.FTZ R125, R3, R125 ;  /* 0x0000007d037d7221 */ /* 0x004fe40000010000 */
[----:B------:R-:W-:Y:S02]  /*4d30*/  FMUL.FTZ R3, R124, R81 ;  /* 0x000000517c037220 */ /* 0x000fe40000410000 */
[C---:B------:R-:W-:Y:S02]  /*4d40*/  FFMA.FTZ R124, R0.reuse, R124, R4 ;  /* 0x0000007c007c7223 */ /* 0x040fe40000010004 */
[----:B------:R0:W5:Y:S04]  /*4d50*/  LDL.LU R4, [R1+0xc8] ;  /* 0x0000c80001047983 */ /* 0x0001680000300800 */
[----:B------:R2:W-:Y:S02]  /*4d60*/  STL [R1+0x4], R124 ;  /* 0x0000047c01007387 */ /* 0x0005e40000100800 */
[----:B--2---:R-:W-:-:S02]  /*4d70*/  FFMA.FTZ R124, R0, R3, R2 ;  /* 0x00000003007c7223 */ /* 0x004fc40000010002 */
[----:B------:R0:W5:Y:S04]  /*4d80*/  LDL.LU R2, [R1+0xc0] ;  /* 0x0000c00001027983 */ /* 0x0001680000300800 */
[----:B------:R0:W5:Y:S04]  /*4d90*/  LDL.LU R0, [R1+0xbc] ;  /* 0x0000bc0001007983 */ /* 0x0001680000300800 */
[----:B------:R2:W-:Y:S04]  /*4da0*/  STL [R1], R124 ;  /* 0x0000007c01007387 */ /* 0x0005e80000100800 */
[----:B------:R3:W-:Y:S01]  /*4db0*/  STL [R1+0x88], R56 ;  /* 0x0000883801007387 */ /* 0x0007e20000100800 */
[----:B--2---:R-:W-:-:S05]  /*4dc0*/  FMUL.FTZ R124, R57, UR25 ;  /* 0x00000019397c7c20 */ /* 0x004fca0008410000 */
[----:B------:R0:W-:Y:S01]  /*4dd0*/  STL [R1+0x74], R124 ;  /* 0x0000747c01007387 */ /* 0x0001e20000100800 */
[----:B------:R-:W-:Y:S01]  /*4de0*/  FADD.FTZ R125, R3, R125 ;  /* 0x0000007d037d7221 */ /* 0x000fe20000010000 */
[----:B------:R-:W-:Y:S02]  /*4df0*/  MOV R3, R16 ;  /* 0x0000001000037202 */ /* 0x000fe40000000f00 */
[----:B---3--:R-:W-:Y:S01]  /*4e00*/  MOV R56, R17 ;  /* 0x0000001100387202 */ /* 0x008fe20000000f00 */
[----:B------:R-:W-:Y:S05]  /*4e10*/  @!P5 BRA `(.L_x_2527) ;  /* 0x000001300000d947 */ /* 0x000fea0003800000 */
[----:B------:R-:W2:Y:S02]  /*4e20*/  LDL R57, [R1+0x88] ;  /* 0x0000880001397983 */ /* 0x000ea40000100800 */
[----:B--2---:R-:W-:-:S04]  /*4e30*/  FFMA.FTZ R3, R57, R80, R82 ;  /* 0x0000005039037223 */ /* 0x004fc80000010052 */
[----:B------:R-:W-:-:S06]  /*4e40*/  FMUL.FTZ R56, R3, -1.4426950216293334961 ;  /* 0xbfb8aa3b03387820 */ /* 0x000fcc0000410000 */
[----:B------:R-:W2:Y:S02]  /*4e50*/  MUFU.EX2 R56, R56 ;  /* 0x0000003800387308 */ /* 0x000ea40000000800 */
[----:B--2---:R-:W-:-:S06]  /*4e60*/  FADD.FTZ R56, R56, 1 ;  /* 0x3f80000038387421 */ /* 0x004fcc0000010000 */
[----:B------:R-:W2:Y:S02]  /*4e70*/  MUFU.RCP R56, R56 ;  /* 0x0000003800387308 */ /* 0x000ea40000001000 */
[----:B--2---:R-:W-:Y:S02]  /*4e80*/  FADD.FTZ R57, -R56, 1 ;  /* 0x3f80000038397421 */ /* 0x004fe40000010100 */
[----:B------:R-:W-:Y:S02]  /*4e90*/  FMUL.FTZ R56, R16, R56 ;  /* 0x0000003810387220 */ /* 0x000fe40000410000 */
[----:B------:R-:W-:-:S04]  /*4ea0*/  FFMA.FTZ R3, R3, R57, 1 ;  /* 0x3f80000003037423 */ /* 0x000fc80000010039 */
[----:B------:R-:W-:Y:S02]  /*4eb0*/  FMUL.FTZ R3, R56, R3 ;  /* 0x0000000338037220 */ /* 0x000fe40000410000 */
[----:B------:R-:W-:-:S04]  /*4ec0*/  FFMA.FTZ R56, R124, R81, R83 ;  /* 0x000000517c387223 */ /* 0x000fc80000010053 */
[----:B------:R-:W-:-:S06]  /*4ed0*/  FMUL.FTZ R57, R56, -1.4426950216293334961 ;  /* 0xbfb8aa3b38397820 */ /* 0x000fcc0000410000 */
[----:B------:R-:W2:Y:S02]  /*4ee0*/  MUFU.EX2 R57, R57 ;  /* 0x0000003900397308 */ /* 0x000ea40000000800 */
[----:B--2---:R-:W-:-:S06]  /*4ef0*/  FADD.FTZ R57, R57, 1 ;  /* 0x3f80000039397421 */ /* 0x004fcc0000010000 */
[----:B------:R-:W2:Y:S02]  /*4f00*/  MUFU.RCP R57, R57 ;  /* 0x0000003900397308 */ /* 0x000ea40000001000 */
[----:B0-2---:R-:W-:Y:S02]  /*4f10*/  FADD.FTZ R124, -R57, 1 ;  /* 0x3f800000397c7421 */ /* 0x005fe40000010100 */
[----:B------:R-:W-:Y:S02]  /*4f20*/  FMUL.FTZ R57, R17, R57 ;  /* 0x0000003911397220 */ /* 0x000fe40000410000 */
[----:B------:R-:W-:-:S04]  /*4f30*/  FFMA.FTZ R56, R56, R124, 1 ;  /* 0x3f80000038387423 */ /* 0x000fc8000001007c */
[----:B------:R-:W-:Y:S02]  /*4f40*/  FMUL.FTZ R56, R57, R56 ;  /* 0x0000003839387220 */ /* 0x000fe40000410000 */
.L_x_2527:
[----:B-----5:R2:W-:Y:S04]  /*4f50*/  STL [R1+0xd4], R7 ;  /* 0x0000d40701007387 */ /* 0x0205e80000100800 */
[----:B--2---:R-:W2:Y:S04]  /*4f60*/  LDL.LU R7, [R1+0x18] ;  /* 0x0000180001077983 */ /* 0x004ea80000300800 */
[----:B------:R3:W-:Y:S04]  /*4f70*/  STL [R1+0xd0], R6 ;  /* 0x0000d00601007387 */ /* 0x0007e80000100800 */
[----:B---3--:R-:W3:Y:S04]  /*4f80*/  LDL.LU R6, [R1+0x8] ;  /* 0x0000080001067983 */ /* 0x008ee80000300800 */
[----:B------:R4:W-:Y:S04]  /*4f90*/  STL [R1+0xcc], R5 ;  /* 0x0000cc0501007387 */ /* 0x0009e80000100800 */
[----:B----4-:R-:W4:Y:S04]  /*4fa0*/  LDL.LU R5, [R1] ;  /* 0x0000000001057983 */ /* 0x010f280000300800 */
[----:B0-----:R-:W3:Y:S04]  /*4fb0*/  LDL R124, [R1+0x88] ;  /* 0x00008800017c7983 */ /* 0x001ee80000100800 */
[----:B------:R0:W-:Y:S04]  /*4fc0*/  STL [R1+0xc8], R4 ;  /* 0x0000c80401007387 */ /* 0x0001e80000100800 */
[----:B0-----:R-:W4:Y:S04]  /*4fd0*/  LDL.LU R4, [R1+0x14] ;  /* 0x0000140001047983 */ /* 0x001f280000300800 */
[----:B------:R0:W-:Y:S04]  /*4fe0*/  STL [R1+0xc0], R2 ;  /* 0x0000c00201007387 */ /* 0x0001e80000100800 */
[----:B0-----:R-:W4:Y:S04]  /*4ff0*/  LDL.LU R2, [R1+0x4] ;  /* 0x0000040001027983 */ /* 0x001f280000300800 */
[----:B------:R0:W-:Y:S04]  /*5000*/  STL [R1+0xbc], R0 ;  /* 0x0000bc0001007387 */ /* 0x0001e80000100800 */
[----:B0-----:R-:W4:Y:S01]  /*5010*/  LDL R0, [R1+0x74] ;  /* 0x0000740001007983 */ /* 0x001f220000100800 */
[----:B------:R-:W-:-:S02]  /*5020*/  FMUL.FTZ R57, R3, R80 ;  /* 0x0000005003397220 */ /* 0x000fc40000410000 */
[----:B------:R-:W-:Y:S02]  /*5030*/  FADD.FTZ R58, R58, -UR6 ;  /* 0x800000063a3a7e21 */ /* 0x000fe40008010000 */
[----:B------:R-:W-:Y:S02]  /*5040*/  FADD.FTZ R125, R125, R57 ;  /* 0x000000397d7d7221 */ /* 0x000fe40000010000 */
[----:B------:R-:W-:-:S04]  /*5050*/  FADD.FTZ R59, R59, -UR6 ;  /* 0x800000063b3b7e21 */ /* 0x000fc80008010000 */
[----:B------:R-:W-:Y:S02]  /*5060*/  FMUL.FTZ R59, R59, UR25 ;  /* 0x000000193b3b7c20 */ /* 0x000fe40008410000 */
[----:B--2---:R-:W-:-:S05]  /*5070*/  FADD.FTZ R7, R7, R3 ;  /* 0x0000000307077221 */ /* 0x004fca0000010000 */
[----:B------:R0:W-:Y:S04]  /*5080*/  STL [R1+0xc], R7 ;  /* 0x00000c0701007387 */ /* 0x0001e80000100800 */
[----:B0-----:R0:W5:Y:S01]  /*5090*/  LDL.LU R7, [R1+0xd4] ;  /* 0x0000d40001077983 */ /* 0x0011620000300800 */
[C---:B---3--:R-:W-:Y:S02]  /*50a0*/  FFMA.FTZ R3, R124.reuse, R3, R6 ;  /* 0x000000037c037223 */ /* 0x048fe40000010006 */
[----:B----4-:R-:W-:Y:S01]  /*50b0*/  FFMA.FTZ R124, R124, R57, R5 ;  /* 0x000000397c7c7223 */ /* 0x010fe20000010005 */
[----:B------:R0:W5:Y:S01]  /*50c0*/  LDL.LU R6, [R1+0xd0] ;  /* 0x0000d00001067983 */ /* 0x0001620000300800 */
[----:B------:R-:W-:-:S03]  /*50d0*/  FMUL.FTZ R57, R56, R81 ;  /* 0x0000005138397220 */ /* 0x000fc60000410000 */
[----:B------:R0:W5:Y:S01]  /*50e0*/  LDL.LU R5, [R1+0xcc] ;  /* 0x0000cc0001057983 */ /* 0x0001620000300800 */
[----:B------:R-:W-:Y:S02]  /*50f0*/  FADD.FTZ R125, R57, R125 ;  /* 0x0000007d397d7221 */ /* 0x000fe40000010000 */
[----:B------:R-:W-:-:S05]  /*5100*/  FADD.FTZ R4, R4, R56 ;  /* 0x0000003804047221 */ /* 0x000fca0000010000 */
[----:B------:R2:W-:Y:S04]  /*5110*/  STL [R1+0x8], R4 ;  /* 0x0000080401007387 */ /* 0x0005e80000100800 */
[----:B--2---:R0:W5:Y:S01]  /*5120*/  LDL.LU R4, [R1+0xc8] ;  /* 0x0000c80001047983 */ /* 0x0041620000300800 */
[C---:B------:R-:W-:Y:S02]  /*5130*/  FFMA.FTZ R56, R0.reuse, R56, R2 ;  /* 0x0000003800387223 */ /* 0x040fe40000010002 */
[----:B------:R-:W-:Y:S01]  /*5140*/  FFMA.FTZ R124, R0, R57, R124 ;  /* 0x00000039007c7223 */ /* 0x000fe2000001007c */
[----:B------:R0:W5:Y:S01]  /*5150*/  LDL.LU R2, [R1+0xc0] ;  /* 0x0000c00001027983 */ /* 0x0001620000300800 */
[----:B------:R-:W-:-:S03]  /*5160*/  FMUL.FTZ R57, R58, UR25 ;  /* 0x000000193a397c20 */ /* 0x000fc60008410000 */
[----:B------:R0:W5:Y:S01]  /*5170*/  LDL.LU R0, [R1+0xbc] ;  /* 0x0000bc0001007983 */ /* 0x0001620000300800 */
[----:B------:R-:W-:-:S03]  /*5180*/  MOV R58, R18 ;  /* 0x00000012003a7202 */ /* 0x000fc60000000f00 */
[----:B------:R2:W-:Y:S04]  /*5190*/  STL [R1+0x4], R56 ;  /* 0x0000043801007387 */ /* 0x0005e80000100800 */
[----:B------:R0:W-:Y:S04]  /*51a0*/  STL [R1+0x70], R57 ;  /* 0x0000703901007387 */ /* 0x0001e80000100800 */
[----:B------:R0:W-:Y:S01]  /*51b0*/  STL [R1+0x64], R59 ;  /* 0x0000643b01007387 */ /* 0x0001e20000100800 */
[----:B--2---:R-:W-:Y:S01]  /*51c0*/  MOV R56, R19 ;  /* 0x0000001300387202 */ /* 0x004fe20000000f00 */
        /* <DEDUP_REMOVED lines=19> */
.L_x_2528:
[----:B-----5:R2:W-:Y:S04]  /*5300*/  STL [R1+0xc8], R4 ;  /* 0x0000c80401007387 */ /* 0x0205e80000100800 */
[----:B--2---:R-:W2:Y:S04]  /*5310*/  LDL.LU R4, [R1+0xc] ;  /* 0x00000c0001047983 */ /* 0x004ea80000300800 */
[----:B------:R3:W-:Y:S04]  /*5320*/  STL [R1+0xc0], R2 ;  /* 0x0000c00201007387 */ /* 0x0007e80000100800 */
[----:B---3--:R-:W3:Y:S01]  /*5330*/  LDL R2, [R1+0x70] ;  /* 0x0000700001027983 */ /* 0x008ee20000100800 */
[----:B0-----:R-:W-:-:S03]  /*5340*/  FMUL.FTZ R57, R58, R80 ;  /* 0x000000503a397220 */ /* 0x001fc60000410000 */
[----:B------:R0:W-:Y:S01]  /*5350*/  STL [R1+0xbc], R0 ;  /* 0x0000bc0001007387 */ /* 0x0001e20000100800 */
[----:B------:R-:W-:-:S03]  /*5360*/  FADD.FTZ R125, R125, R57 ;  /* 0x000000397d7d7221 */ /* 0x000fc60000010000 */
[----:B0-----:R-:W4:Y:S04]  /*5370*/  LDL.LU R0, [R1+0x4] ;  /* 0x0000040001007983 */ /* 0x001f280000300800 */
[----:B------:R-:W4:Y:S01]  /*5380*/  LDL R59, [R1+0x64] ;  /* 0x00006400013b7983 */ /* 0x000f220000100800 */
[----:B--2---:R-:W-:-:S05]  /*5390*/  FADD.FTZ R4, R4, R58 ;  /* 0x0000003a04047221 */ /* 0x004fca0000010000 */
[----:B------:R0:W-:Y:S01]  /*53a0*/  STL [R1], R4 ;  /* 0x0000000401007387 */ /* 0x0001e20000100800 */
[----:B---3--:R-:W-:-:S03]  /*53b0*/  FFMA.FTZ R3, R2, R58, R3 ;  /* 0x0000003a02037223 */ /* 0x008fc60000010003 */
[----:B0-----:R0:W5:Y:S01]  /*53c0*/  LDL.LU R4, [R1+0xc8] ;  /* 0x0000c80001047983 */ /* 0x0011620000300800 */
[----:B------:R-:W-:-:S03]  /*53d0*/  FFMA.FTZ R124, R2, R57, R124 ;  /* 0x00000039027c7223 */ /* 0x000fc6000001007c */
[----:B------:R0:W5:Y:S04]  /*53e0*/  LDL.LU R2, [R1+0xc0] ;  /* 0x0000c00001027983 */ /* 0x0001680000300800 */
[----:B------:R-:W2:Y:S01]  /*53f0*/  LDL.LU R57, [R1+0x8] ;  /* 0x0000080001397983 */ /* 0x000ea20000300800 */
[----:B------:R-:W-:Y:S02]  /*5400*/  FADD.FTZ R60, R60, -UR6 ;  /* 0x800000063c3c7e21 */ /* 0x000fe40008010000 */
[----:B------:R-:W-:Y:S02]  /*5410*/  FADD.FTZ R61, R61, -UR6 ;  /* 0x800000063d3d7e21 */ /* 0x000fe40008010000 */
[----:B------:R-:W-:Y:S02]  /*5420*/  FMUL.FTZ R60, R60, UR25 ;  /* 0x000000193c3c7c20 */ /* 0x000fe40008410000 */
[----:B------:R-:W-:-:S02]  /*5430*/  FMUL.FTZ R61, R61, UR25 ;  /* 0x000000193d3d7c20 */ /* 0x000fc40008410000 */
[----:B------:R-:W-:-:S04]  /*5440*/  FMUL.FTZ R58, R56, R81 ;  /* 0x00000051383a7220 */ /* 0x000fc80000410000 */
[----:B----4-:R-:W-:Y:S02]  /*5450*/  FFMA.FTZ R124, R59, R58, R124 ;  /* 0x0000003a3b7c7223 */ /* 0x010fe4000001007c */
[----:B------:R-:W-:Y:S01]  /*5460*/  FADD.FTZ R125, R58, R125 ;  /* 0x0000007d3a7d7221 */ /* 0x000fe20000010000 */
[----:B------:R-:W-:Y:S01]  /*5470*/  MOV R58, R20 ;  /* 0x00000014003a7202 */ /* 0x000fe20000000f00 */
[----:B--2---:R-:W-:Y:S02]  /*5480*/  FADD.FTZ R57, R57, R56 ;  /* 0x0000003839397221 */ /* 0x004fe40000010000 */
[----:B------:R-:W-:Y:S02]  /*5490*/  FFMA.FTZ R56, R59, R56, R0 ;  /* 0x000000383b387223 */ /* 0x000fe40000010000 */
[----:B------:R0:W5:Y:S01]  /*54a0*/  LDL.LU R0, [R1+0xbc] ;  /* 0x0000bc0001007983 */ /* 0x0001620000300800 */
[----:B------:R-:W-:-:S03]  /*54b0*/  MOV R59, R21 ;  /* 0x00000015003b7202 */ /* 0x000fc60000000f00 */
[----:B------:R0:W-:Y:S04]  /*54c0*/  STL [R1+0x60], R60 ;  /* 0x0000603c01007387 */ /* 0x0001e80000100800 */
[----:B------:R0:W-:Y:S01]  /*54d0*/  STL [R1+0x5c], R61 ;  /* 0x00005c3d01007387 */ /* 0x0001e20000100800 */
[----:B------:R-:W-:Y:S05]  /*54e0*/  @!P5 BRA `(.L_x_2529) ;  /* 0x000001200000d947 */ /* 0x000fea0003800000 */
        /* <DEDUP_REMOVED lines=18> */
.L_x_2529:
[----:B0-----:R-:W2:Y:S04]  /*5610*/  LDL.LU R61, [R1] ;  /* 0x00000000013d7983 */ /* 0x001ea80000300800 */
[----:B-----5:R0:W-:Y:S04]  /*5620*/  STL [R1+0xbc], R0 ;  /* 0x0000bc0001007387 */ /* 0x0201e80000100800 */
[----:B0-----:R-:W3:Y:S01]  /*5630*/  LDL R0, [R1+0x60] ;  /* 0x0000600001007983 */ /* 0x001ee20000100800 */
[----:B------:R-:W-:-:S04]  /*5640*/  FMUL.FTZ R60, R58, R80 ;  /* 0x000000503a3c7220 */ /* 0x000fc80000410000 */
[----:B------:R-:W-:Y:S02]  /*5650*/  FADD.FTZ R125, R125, R60 ;  /* 0x0000003c7d7d7221 */ /* 0x000fe40000010000 */
[----:B------:R-:W-:Y:S02]  /*5660*/  FADD.FTZ R62, R62, -UR6 ;  /* 0x800000063e3e7e21 */ /* 0x000fe40008010000 */
[----:B------:R-:W-:Y:S02]  /*5670*/  FADD.FTZ R63, R63, -UR6 ;  /* 0x800000063f3f7e21 */ /* 0x000fe40008010000 */
[----:B------:R-:W-:Y:S02]  /*5680*/  FADD.FTZ R57, R57, R59 ;  /* 0x0000003b39397221 */ /* 0x000fe40000010000 */
[----:B--2---:R-:W-:Y:S02]  /*5690*/  FADD.FTZ R61, R61, R58 ;  /* 0x0000003a3d3d7221 */ /* 0x004fe40000010000 */
[----:B---3--:R-:W-:-:S02]  /*56a0*/  FFMA.FTZ R3, R0, R58, R3 ;  /* 0x0000003a00037223 */ /* 0x008fc40000010003 */
[----:B------:R-:W-:Y:S02]  /*56b0*/  FFMA.FTZ R124, R0, R60, R124 ;  /* 0x0000003c007c7223 */ /* 0x000fe4000001007c */
[----:B------:R0:W5:Y:S04]  /*56c0*/  LDL.LU R0, [R1+0xbc] ;  /* 0x0000bc0001007983 */ /* 0x0001680000300800 */
[----:B------:R-:W2:Y:S01]  /*56d0*/  LDL R60, [R1+0x5c] ;  /* 0x00005c00013c7983 */ /* 0x000ea20000100800 */
[----:B------:R-:W-:Y:S02]  /*56e0*/  FMUL.FTZ R58, R59, R81 ;  /* 0x000000513b3a7220 */ /* 0x000fe40000410000 */
[----:B------:R-:W-:Y:S02]  /*56f0*/  FMUL.FTZ R63, R63, UR25 ;  /* 0x000000193f3f7c20 */ /* 0x000fe40008410000 */
[----:B------:R-:W-:-:S02]  /*5700*/  FADD.FTZ R125, R58, R125 ;  /* 0x0000007d3a7d7221 */ /* 0x000fc40000010000 */
[----:B--2---:R-:W-:Y:S02]  /*5710*/  FFMA.FTZ R56, R60, R59, R56 ;  /* 0x0000003b3c387223 */ /* 0x004fe40000010038 */
[----:B------:R-:W-:Y:S02]  /*5720*/  FMUL.FTZ R59, R62, UR25 ;  /* 0x000000193e3b7c20 */ /* 0x000fe40008410000 */
[----:B------:R-:W-:Y:S01]  /*5730*/  FFMA.FTZ R124, R60, R58, R124 ;  /* 0x0000003a3c7c7223 */ /* 0x000fe2000001007c */
[----:B------:R-:W-:Y:S02]  /*5740*/  MOV R60, R22 ;  /* 0x00000016003c7202 */ /* 0x000fe40000000f00 */
[----:B------:R0:W-:Y:S01]  /*5750*/  STL [R1+0x58], R59 ;  /* 0x0000583b01007387 */ /* 0x0001e20000100800 */
[----:B------:R-:W-:-:S03]  /*5760*/  MOV R58, R23 ;  /* 0x00000017003a7202 */ /* 0x000fc60000000f00 */
[----:B------:R0:W-:Y:S01]  /*5770*/  STL [R1+0x54], R63 ;  /* 0x0000543f01007387 */ /* 0x0001e20000100800 */
        /* <DEDUP_REMOVED lines=19> */
.L_x_2530:
[----:B------:R-:W2:Y:S01]  /*58b0*/  LDL R62, [R1+0x58] ;  /* 0x00005800013e7983 */ /* 0x000ea20000100800 */
[----:B0-----:R-:W-:Y:S02]  /*58c0*/  FMUL.FTZ R59, R60, R80 ;  /* 0x000000503c3b7220 */ /* 0x001fe40000410000 */
[----:B------:R-:W-:Y:S02]  /*58d0*/  FADD.FTZ R84, R84, -UR6 ;  /* 0x8000000654547e21 */ /* 0x000fe40008010000 */
[----:B------:R-:W-:Y:S02]  /*58e0*/  FADD.FTZ R125, R125, R59 ;  /* 0x0000003b7d7d7221 */ /* 0x000fe40000010000 */
[----:B------:R-:W-:Y:S02]  /*58f0*/  FADD.FTZ R85, R85, -UR6 ;  /* 0x8000000655557e21 */ /* 0x000fe40008010000 */
[----:B------:R-:W-:Y:S02]  /*5900*/  FFMA.FTZ R56, R63, R58, R56 ;  /* 0x0000003a3f387223 */ /* 0x000fe40000010038 */
[----:B------:R-:W-:-:S02]  /*5910*/  FMUL.FTZ R84, R84, UR25 ;  /* 0x0000001954547c20 */ /* 0x000fc40008410000 */
[----:B------:R-:W-:Y:S02]  /*5920*/  FADD.FTZ R61, R61, R60 ;  /* 0x0000003c3d3d7221 */ /* 0x000fe40000010000 */
[----:B------:R-:W-:Y:S01]  /*5930*/  FADD.FTZ R57, R57, R58 ;  /* 0x0000003a39397221 */ /* 0x000fe20000010000 */
[----:B------:R0:W-:Y:S01]  /*5940*/  STL [R1+0x24], R84 ;  /* 0x0000245401007387 */ /* 0x0001e20000100800 */
[----:B--2---:R-:W-:Y:S02]  /*5950*/  FFMA.FTZ R124, R62, R59, R124 ;  /* 0x0000003b3e7c7223 */ /* 0x004fe4000001007c */
[----:B------:R-:W-:Y:S01]  /*5960*/  FMUL.FTZ R59, R58, R81 ;  /* 0x000000513a3b7220 */ /* 0x000fe20000410000 */
[----:B------:R-:W-:Y:S01]  /*5970*/  MOV R58, R25 ;  /* 0x00000019003a7202 */ /* 0x000fe20000000f00 */
[----:B------:R-:W-:Y:S01]  /*5980*/  FFMA.FTZ R3, R62, R60, R3 ;  /* 0x0000003c3e037223 */ /* 0x000fe20000010003 */
[----:B------:R-:W-:Y:S01]  /*5990*/  MOV R60, R24 ;  /* 0x00000018003c7202 */ /* 0x000fe20000000f00 */
[----:B------:R-:W-:-:S02]  /*59a0*/  FFMA.FTZ R124, R63, R59, R124 ;  /* 0x0000003b3f7c7223 */ /* 0x000fc4000001007c */
[----:B------:R-:W-:Y:S02]  /*59b0*/  FMUL.FTZ R63, R85, UR25 ;  /* 0x00000019553f7c20 */ /* 0x000fe40008410000 */
[----:B------:R-:W-:-:S03]  /*59c0*/  FADD.FTZ R125, R59, R125 ;  /* 0x0000007d3b7d7221 */ /* 0x000fc60000010000 */
[----:B------:R0:W-:Y:S01]  /*59d0*/  STL [R1+0x20], R63 ;  /* 0x0000203f01007387 */ /* 0x0001e20000100800 */
[----:B------:R-:W-:Y:S05]  /*59e0*/  @!P5 BRA `(.L_x_2531) ;  /* 0x000001200000d947 */ /* 0x000fea0003800000 */
[----:B------:R-:W-:-:S04]  /*59f0*/  FFMA.FTZ R58, R84, R80, R82 ;  /* 0x00000050543a7223 */ /* 0x000fc80000010052 */
[----:B------:R-:W-:-:S06]  /*5a00*/  FMUL.FTZ R59, R58, -1.4426950216293334961 ;  /* 0xbfb8aa3b3a3b7820 */ /* 0x000fcc0000410000 */
[----:B------:R-:W2:Y:S02]  /*5a10*/  MUFU.EX2 R59, R59 ;  /* 0x0000003b003b7308 */ /* 0x000ea40000000800 */
[----:B--2---:R-:W-:-:S06]  /*5a20*/  FADD.FTZ R59, R59, 1 ;  /* 0x3f8000003b3b7421 */ /* 0x004fcc0000010000 */
[----:B------:R-:W2:Y:S02]  /*5a30*/  MUFU.RCP R59, R59 ;  /* 0x0000003b003b7308 */ /* 0x000ea40000001000 */
[----:B--2---:R-:W-:Y:S02]  /*5a40*/  FADD.FTZ R60, -R59, 1 ;  /* 0x3f8000003b3c7421 */ /* 0x004fe40000010100 */
[----:B------:R-:W-:Y:S02]  /*5a50*/  FMUL.FTZ R59, R24, R59 ;  /* 0x0000003b183b7220 */ /* 0x000fe40000410000 */
[----:B------:R-:W-:Y:S02]  /*5a60*/  FFMA.FTZ R60, R58, R60, 1 ;  /* 0x3f8000003a3c7423 */ /* 0x000fe4000001003c */
[----:B------:R-:W-:Y:S02]  /*5a70*/  FFMA.FTZ R58, R63, R81, R83 ;  /* 0x000000513f3a7223 */ /* 0x000fe40000010053 */
[----:B------:R-:W-:-:S02]  /*5a80*/  FMUL.FTZ R60, R59, R60 ;  /* 0x0000003c3b3c7220 */ /* 0x000fc40000410000 */
        /* <DEDUP_REMOVED lines=8> */
.L_x_2531:
[----:B------:R-:W-:Y:S02]  /*5b10*/  FMUL.FTZ R59, R60, R80 ;  /* 0x000000503c3b7220 */ /* 0x000fe40000410000 */
[----:B------:R-:W-:Y:S02]  /*5b20*/  FADD.FTZ R86, R86, -UR6 ;  /* 0x8000000656567e21 */ /* 0x000fe40008010000 */
[----:B------:R-:W-:Y:S02]  /*5b30*/  FFMA.FTZ R124, R84, R59, R124 ;  /* 0x0000003b547c7223 */ /* 0x000fe4000001007c */
[----:B------:R-:W-:Y:S02]  /*5b40*/  FADD.FTZ R125, R125, R59 ;  /* 0x0000003b7d7d7221 */ /* 0x000fe40000010000 */
[----:B------:R-:W-:Y:S02]  /*5b50*/  FMUL.FTZ R59, R58, R81 ;  /* 0x000000513a3b7220 */ /* 0x000fe40000410000 */
[----:B------:R-:W-:-:S02]  /*5b60*/  FADD.FTZ R87, R87, -UR6 ;  /* 0x8000000657577e21 */ /* 0x000fc40008010000 */
[----:B------:R-:W-:Y:S02]  /*5b70*/  FFMA.FTZ R3, R84, R60, R3 ;  /* 0x0000003c54037223 */ /* 0x000fe40000010003 */
[C---:B------:R-:W-:Y:S02]  /*5b80*/  FFMA.FTZ R56, R63.reuse, R58, R56 ;  /* 0x0000003a3f387223 */ /* 0x040fe40000010038 */
[----:B------:R-:W-:Y:S02]  /*5b90*/  FFMA.FTZ R124, R63, R59, R124 ;  /* 0x0000003b3f7c7223 */ /* 0x000fe4000001007c */
[----:B0-----:R-:W-:Y:S02]  /*5ba0*/  FMUL.FTZ R84, R86, UR25 ;  /* 0x0000001956547c20 */ /* 0x001fe40008410000 */
[----:B------:R-:W-:Y:S02]  /*5bb0*/  FMUL.FTZ R63, R87, UR25 ;  /* 0x00000019573f7c20 */ /* 0x000fe40008410000 */
[----:B------:R-:W-:Y:S01]  /*5bc0*/  FADD.FTZ R61, R61, R60 ;  /* 0x0000003c3d3d7221 */ /* 0x000fe20000010000 */
[----:B------:R0:W-:Y:S01]  /*5bd0*/  STL [R1+0x30], R84 ;  /* 0x0000305401007387 */ /* 0x0001e20000100800 */
[----:B------:R-:W-:Y:S01]  /*5be0*/  FADD.FTZ R57, R57, R58 ;  /* 0x0000003a39397221 */ /* 0x000fe20000010000 */
[----:B------:R-:W-:Y:S01]  /*5bf0*/  MOV R60, R26 ;  /* 0x0000001a003c7202 */ /* 0x000fe20000000f00 */
[----:B------:R-:W-:Y:S01]  /*5c00*/  FADD.FTZ R125, R59, R125 ;  /* 0x0000007d3b7d7221 */ /* 0x000fe20000010000 */
[----:B------:R0:W-:Y:S01]  /*5c10*/  STL [R1+0x2c], R63 ;  /* 0x00002c3f01007387 */ /* 0x0001e20000100800 */
[----:B------:R-:W-:Y:S01]  /*5c20*/  MOV R58, R27 ;  /* 0x0000001b003a7202 */ /* 0x000fe20000000f00 */
        /* <DEDUP_REMOVED lines=19> */
.L_x_2532:
        /* <DEDUP_REMOVED lines=37> */
.L_x_2533:
        /* <DEDUP_REMOVED lines=37> */
.L_x_2534:
        /* <DEDUP_REMOVED lines=37> */
.L_x_2535:
        /* <DEDUP_REMOVED lines=37> */
.L_x_2536:
        /* <DEDUP_REMOVED lines=37> */
.L_x_2537:
        /* <DEDUP_REMOVED lines=37> */
.L_x_2538:
        /* <DEDUP_REMOVED lines=37> */
.L_x_2539:
        /* <DEDUP_REMOVED lines=37> */
.L_x_2540:
[----:B------:R-:W-:Y:S01]  /*6fe0*/  FMUL.FTZ R59, R60, R80 ;  /* 0x000000503c3b7220 */ /* 0x000fe20000410000 */
[----:B------:R-:W-:Y:S01]  /*6ff0*/  MOV R62, R44 ;  /* 0x0000002c003e7202 */ /* 0x000fe20000000f00 */
[----:B------:R-:W-:Y:S02]  /*7000*/  FADD.FTZ R104, R104, -UR6 ;  /* 0x8000000668687e21 */ /* 0x000fe40008010000 */
[C---:B------:R-:W-:Y:S02]  /*7010*/  FFMA.FTZ R3, R84.reuse, R60, R3 ;  /* 0x0000003c54037223 */ /* 0x040fe40000010003 */
[----:B------:R-:W-:Y:S02]  /*7020*/  FFMA.FTZ R124, R84, R59, R124 ;  /* 0x0000003b547c7223 */ /* 0x000fe4000001007c */
[----:B0-----:R-:W-:Y:S02]  /*7030*/  FMUL.FTZ R84, R104, UR25 ;  /* 0x0000001968547c20 */ /* 0x001fe40008410000 */
[----:B------:R-:W-:-:S02]  /*7040*/  FADD.FTZ R125, R125, R59 ;  /* 0x0000003b7d7d7221 */ /* 0x000fc40000010000 */
[----:B------:R-:W-:Y:S01]  /*7050*/  FMUL.FTZ R59, R58, R81 ;  /* 0x000000513a3b7220 */ /* 0x000fe20000410000 */
[----:B------:R0:W-:Y:S01]  /*7060*/  STL [R1], R84 ;  /* 0x0000005401007387 */ /* 0x0001e20000100800 */
[----:B------:R-:W-:Y:S02]  /*7070*/  FADD.FTZ R105, R105, -UR6 ;  /* 0x8000000669697e21 */ /* 0x000fe40008010000 */
[----:B------:R-:W-:Y:S02]  /*7080*/  FFMA.FTZ R124, R63, R59, R124 ;  /* 0x0000003b3f7c7223 */ /* 0x000fe4000001007c */
[----:B------:R-:W-:Y:S02]  /*7090*/  FADD.FTZ R57, R57, R58 ;  /* 0x0000003a39397221 */ /* 0x000fe40000010000 */
[----:B------:R-:W-:Y:S01]  /*70a0*/  FFMA.FTZ R56, R63, R58, R56 ;  /* 0x0000003a3f387223 */ /* 0x000fe20000010038 */
[----:B------:R-:W-:Y:S01]  /*70b0*/  MOV R58, R45 ;  /* 0x0000002d003a7202 */ /* 0x000fe20000000f00 */
[----:B------:R-:W-:-:S02]  /*70c0*/  FADD.FTZ R59, R59, R125 ;  /* 0x0000007d3b3b7221 */ /* 0x000fc40000010000 */
[----:B------:R-:W-:Y:S02]  /*70d0*/  FADD.FTZ R61, R61, R60 ;  /* 0x0000003c3d3d7221 */ /* 0x000fe40000010000 */
[----:B------:R-:W-:Y:S01]  /*70e0*/  FMUL.FTZ R125, R105, UR25 ;  /* 0x00000019697d7c20 */ /* 0x000fe20008410000 */
[----:B------:R-:W-:Y:S05]  /*70f0*/  @!P5 BRA `(.L_x_2541) ;  /* 0x000001200000d947 */ /* 0x000fea0003800000 */
[----:B0-----:R-:W-:-:S04]  /*7100*/  FFMA.FTZ R58, R84, R80, R82 ;  /* 0x00000050543a7223 */ /* 0x001fc80000010052 */
        /* <DEDUP_REMOVED lines=17> */
.L_x_2541:
[----:B0-----:R-:W-:Y:S01]  /*7220*/  FMUL.FTZ R60, R62, R80 ;  /* 0x000000503e3c7220 */ /* 0x001fe20000410000 */
[----:B------:R-:W-:Y:S01]  /*7230*/  MOV R63, R46 ;  /* 0x0000002e003f7202 */ /* 0x000fe20000000f00 */
[----:B------:R-:W-:Y:S02]  /*7240*/  FADD.FTZ R106, R106, -UR6 ;  /* 0x800000066a6a7e21 */ /* 0x000fe40008010000 */
[----:B------:R-:W-:Y:S02]  /*7250*/  FFMA.FTZ R124, R84, R60, R124 ;  /* 0x0000003c547c7223 */ /* 0x000fe4000001007c */
[----:B------:R-:W-:Y:S02]  /*7260*/  FADD.FTZ R59, R59, R60 ;  /* 0x0000003c3b3b7221 */ /* 0x000fe40000010000 */
[----:B------:R-:W-:Y:S02]  /*7270*/  FMUL.FTZ R60, R58, R81 ;  /* 0x000000513a3c7220 */ /* 0x000fe40000410000 */
[----:B------:R-:W-:-:S02]  /*7280*/  FADD.FTZ R107, R107, -UR6 ;  /* 0x800000066b6b7e21 */ /* 0x000fc40008010000 */
[----:B------:R-:W-:Y:S02]  /*7290*/  FADD.FTZ R57, R57, R58 ;  /* 0x0000003a39397221 */ /* 0x000fe40000010000 */
[C---:B------:R-:W-:Y:S02]  /*72a0*/  FFMA.FTZ R56, R125.reuse, R58, R56 ;  /* 0x0000003a7d387223 */ /* 0x040fe40000010038 */
        /* <DEDUP_REMOVED lines=26> */
.L_x_2542:
        /* <DEDUP_REMOVED lines=35> */
.L_x_2543:
        /* <DEDUP_REMOVED lines=35> */
.L_x_2544:
        /* <DEDUP_REMOVED lines=35> */
.L_x_2545:
        /* <DEDUP_REMOVED lines=35> */
.L_x_2546:
        /* <DEDUP_REMOVED lines=35> */
.L_x_2547:
        /* <DEDUP_REMOVED lines=35> */
.L_x_2548:
        /* <DEDUP_REMOVED lines=9> */
[----:B------:R-:W-:Y:S01]  /*8200*/  FADD.FTZ R61, R61, R63 ;  /* 0x0000003f3d3d7221 */ /* 0x000fe20000010000 */
[----:B------:R-:W-:Y:S01]  /*8210*/  MOV R60, R71 ;  /* 0x00000047003c7202 */ /* 0x000fe20000000f00 */
[----:B------:R-:W-:Y:S02]  /*8220*/  FFMA.FTZ R3, R96, R63, R3 ;  /* 0x0000003f60037223 */ /* 0x000fe40000010003 */
        /* <DEDUP_REMOVED lines=23> */
.L_x_2549:
[----:B------:R-:W-:Y:S01]  /*83a0*/  FMUL.FTZ R62, R56, R80 ;  /* 0x00000050383e7220 */ /* 0x000fe20000410000 */
[----:B------:R-:W-:Y:S01]  /*83b0*/  MOV R111, R72 ;  /* 0x00000048006f7202 */ /* 0x000fe20000000f00 */
[----:B------:R-:W-:Y:S01]  /*83c0*/  FADD.FTZ R57, R61, R56 ;  /* 0x000000383d397221 */ /* 0x000fe20000010000 */
[----:B------:R-:W-:Y:S01]  /*83d0*/  MOV R110, R73 ;  /* 0x00000049006e7202 */ /* 0x000fe20000000f00 */
[C---:B------:R-:W-:Y:S02]  /*83e0*/  FFMA.FTZ R56, R92.reuse, R56, R3 ;  /* 0x000000385c387223 */ /* 0x040fe40000010003 */
[----:B------:R-:W-:Y:S02]  /*83f0*/  FFMA.FTZ R58, R92, R62, R58 ;  /* 0x0000003e5c3a7223 */ /* 0x000fe4000001003a */
[----:B------:R-:W-:Y:S02]  /*8400*/  FADD.FTZ R59, R59, R62 ;  /* 0x0000003e3b3b7221 */ /* 0x000fe40000010000 */
[----:B------:R-:W-:-:S02]  /*8410*/  FMUL.FTZ R3, R60, R81 ;  /* 0x000000513c037220 */ /* 0x000fc40000410000 */
[----:B------:R-:W-:Y:S02]  /*8420*/  FADD.FTZ R88, R122, -UR6 ;  /* 0x800000067a587e21 */ /* 0x000fe40008010000 */
[----:B------:R-:W-:Y:S02]  /*8430*/  FADD.FTZ R87, R123, -UR6 ;  /* 0x800000067b577e21 */ /* 0x000fe40008010000 */
[----:B------:R-:W-:Y:S02]  /*8440*/  FADD.FTZ R112, R112, R60 ;  /* 0x0000003c70707221 */ /* 0x000fe40000010000 */
[C---:B------:R-:W-:Y:S02]  /*8450*/  FFMA.FTZ R113, R89.reuse, R60, R113 ;  /* 0x0000003c59717223 */ /* 0x040fe40000010071 */
        /* <DEDUP_REMOVED lines=23> */
.L_x_2550:
[----:B------:R-:W2:Y:S04]  /*85d0*/  LDL.LU R62, [R1+0x68] ;  /* 0x00006800013e7983 */ /* 0x000ea80000300800 */
[----:B------:R-:W3:Y:S01]  /*85e0*/  LDL.LU R61, [R1+0x6c] ;  /* 0x00006c00013d7983 */ /* 0x000ee20000300800 */
[----:B------:R-:W-:Y:S01]  /*85f0*/  FMUL.FTZ R3, R111, R80 ;  /* 0x000000506f037220 */ /* 0x000fe20000410000 */
[----:B------:R-:W-:Y:S01]  /*8600*/  MOV R109, R75 ;  /* 0x0000004b006d7202 */ /* 0x000fe20000000f00 */
[----:B------:R-:W-:Y:S02]  /*8610*/  FMUL.FTZ R60, R110, R81 ;  /* 0x000000516e3c7220 */ /* 0x000fe40000410000 */
[----:B------:R-:W-:Y:S02]  /*8620*/  FFMA.FTZ R58, R88, R3, R58 ;  /* 0x00000003583a7223 */ /* 0x000fe4000001003a */
[----:B------:R-:W-:-:S02]  /*8630*/  FADD.FTZ R59, R59, R3 ;  /* 0x000000033b3b7221 */ /* 0x000fc40000010000 */
[----:B------:R-:W-:Y:S02]  /*8640*/  FFMA.FTZ R3, R87, R60, R58 ;  /* 0x0000003c57037223 */ /* 0x000fe4000001003a */
[----:B------:R-:W-:Y:S02]  /*8650*/  FADD.FTZ R58, R60, R59 ;  /* 0x0000003b3c3a7221 */ /* 0x000fe40000010000 */
[----:B--2---:R-:W-:Y:S01]  /*8660*/  FADD.FTZ R86, R62, -UR6 ;  /* 0x800000063e567e21 */ /* 0x004fe20008010000 */
[----:B------:R-:W-:Y:S01]  /*8670*/  MOV R62, R74 ;  /* 0x0000004a003e7202 */ /* 0x000fe20000000f00 */
[----:B---3--:R-:W-:Y:S02]  /*8680*/  FADD.FTZ R85, R61, -UR6 ;  /* 0x800000063d557e21 */ /* 0x008fe40008010000 */
        /* <DEDUP_REMOVED lines=21> */
.L_x_2551:
        /* <DEDUP_REMOVED lines=33> */
.L_x_2552:
[----:B------:R-:W2:Y:S04]  /*89f0*/  LDL.LU R91, [R1+0x80] ;  /* 0x00008000015b7983 */ /* 0x000ea80000300800 */
[----:B------:R-:W3:Y:S01]  /*8a00*/  LDL.LU R90, [R1+0x84] ;  /* 0x00008400015a7983 */ /* 0x000ee20000300800 */
[----:B------:R-:W-:Y:S02]  /*8a10*/  FMUL.FTZ R60, R63, R80 ;  /* 0x000000503f3c7220 */ /* 0x000fe40000410000 */
[----:B------:R-:W-:Y:S02]  /*8a20*/  FMUL.FTZ R61, R108, R81 ;  /* 0x000000516c3d7220 */ /* 0x000fe40000410000 */
[----:B------:R-:W-:Y:S02]  /*8a30*/  FFMA.FTZ R58, R84, R60, R58 ;  /* 0x0000003c543a7223 */ /* 0x000fe4000001003a */
[----:B------:R-:W-:-:S02]  /*8a40*/  FADD.FTZ R59, R59, R60 ;  /* 0x0000003c3b3b7221 */ /* 0x000fc40000010000 */
[----:B------:R-:W-:Y:S01]  /*8a50*/  FFMA.FTZ R60, R3, R61, R58 ;  /* 0x0000003d033c7223 */ /* 0x000fe2000001003a */
[----:B------:R-:W-:Y:S01]  /*8a60*/  MOV R58, R78 ;  /* 0x0000004e003a7202 */ /* 0x000fe20000000f00 */
[----:B------:R-:W-:Y:S01]  /*8a70*/  FADD.FTZ R61, R61, R59 ;  /* 0x0000003b3d3d7221 */ /* 0x000fe20000010000 */
[----:B------:R-:W-:Y:S01]  /*8a80*/  MOV R59, R79 ;  /* 0x0000004f003b7202 */ /* 0x000fe20000000f00 */
[----:B--2---:R-:W-:Y:S02]  /*8a90*/  FADD.FTZ R94, R91, -UR6 ;  /* 0x800000065b5e7e21 */ /* 0x004fe40008010000 */
        /* <DEDUP_REMOVED lines=22> */
.L_x_2553:
[----:B------:R-:W2:Y:S01]  /*8c00*/  LDL R114, [R1+0xb8] ;  /* 0x0000b80001727983 */ /* 0x000ea20000100800 */
[----:B------:R-:W-:Y:S01]  /*8c10*/  FMUL.FTZ R90, R58, R80 ;  /* 0x000000503a5a7220 */ /* 0x000fe20000410000 */
[----:B-----5:R-:W-:Y:S01]  /*8c20*/  ISETP.NE.AND P2, PT, R0, RZ, PT ;  /* 0x000000ff0000720c */ /* 0x020fe20003f45270 */
[----:B------:R-:W-:Y:S01]  /*8c30*/  FMUL.FTZ R91, R59, R81 ;  /* 0x000000513b5b7220 */ /* 0x000fe20000410000 */
[----:B------:R-:W0:Y:S01]  /*8c40*/  S2R R115, SR_LANEID ;  /* 0x0000000000737919 */ /* 0x000e220000000000 */
[----:B------:R-:W-:Y:S01]  /*8c50*/  FFMA.FTZ R60, R94, R90, R60 ;  /* 0x0000005a5e3c7223 */ /* 0x000fe2000001003c */
[----:B------:R-:W-:Y:S01]  /*8c60*/  BSSY B0, `(.L_x_2554) ;  /* 0x0000057000007945 */ /* 0x000fe20003800000 */
[----:B------:R-:W-:Y:S02]  /*8c70*/  FADD.FTZ R61, R61, R90 ;  /* 0x0000005a3d3d7221 */ /* 0x000fe40000010000 */
[----:B------:R-:W-:Y:S02]  /*8c80*/  FFMA.FTZ R90, R93, R91, R60 ;  /* 0x0000005b5d5a7223 */ /* 0x000fe4000001003c */
[----:B------:R-:W-:-:S02]  /*8c90*/  FADD.FTZ R91, R91, R61 ;  /* 0x0000003d5b5b7221 */ /* 0x000fc40000010000 */
[----:B------:R-:W-:Y:S01]  /*8ca0*/  FADD.FTZ R57, R57, R111 ;  /* 0x0000006f39397221 */ /* 0x000fe20000010000 */
[----:B------:R-:W3:Y:S01]  /*8cb0*/  SHFL.DOWN PT, R60, R90, 0x1, 0x1f ;  /* 0x08201f005a3c7f89 */ /* 0x000ee200000e0000 */
[----:B------:R-:W-:Y:S02]  /*8cc0*/  FFMA.FTZ R111, R88, R111, R56 ;  /* 0x0000006f586f7223 */ /* 0x000fe40000010038 */
[----:B------:R-:W-:Y:S01]  /*8cd0*/  FADD.FTZ R56, R112, R110 ;  /* 0x0000006e70387221 */ /* 0x000fe20000010000 */
[----:B------:R-:W4:Y:S01]  /*8ce0*/  SHFL.DOWN PT, R61, R91, 0x1, 0x1f ;  /* 0x08201f005b3d7f89 */ /* 0x000f2200000e0000 */
[----:B------:R-:W-:Y:S02]  /*8cf0*/  FFMA.FTZ R110, R87, R110, R113 ;  /* 0x0000006e576e7223 */ /* 0x000fe40000010071 */
[----:B------:R-:W-:Y:S02]  /*8d00*/  FFMA.FTZ R111, R86, R62, R111 ;  /* 0x0000003e566f7223 */ /* 0x000fe4000001006f */
[----:B------:R-:W-:-:S02]  /*8d10*/  FADD.FTZ R57, R57, R62 ;  /* 0x0000003e39397221 */ /* 0x000fc40000010000 */
[----:B------:R-:W-:Y:S02]  /*8d20*/  FFMA.FTZ R110, R85, R109, R110 ;  /* 0x0000006d556e7223 */ /* 0x000fe4000001006e */
[----:B------:R-:W-:Y:S01]  /*8d30*/  FADD.FTZ R56, R56, R109 ;  /* 0x0000006d38387221 */ /* 0x000fe20000010000 */
[C---:B0-----:R-:W-:Y:S01]  /*8d40*/  ISETP.GT.AND P0, PT, R115.reuse, 0x1e, PT ;  /* 0x0000001e7300780c */ /* 0x041fe20003f04270 */
[----:B------:R-:W-:Y:S01]  /*8d50*/  FFMA.FTZ R111, R84, R63, R111 ;  /* 0x0000003f546f7223 */ /* 0x000fe2000001006f */
[----:B------:R-:W-:Y:S01]  /*8d60*/  ISETP.NE.AND P3, PT, R115, RZ, PT ;  /* 0x000000ff7300720c */ /* 0x000fe20003f65270 */
[----:B------:R-:W-:Y:S02]  /*8d70*/  FADD.FTZ R57, R57, R63 ;  /* 0x0000003f39397221 */ /* 0x000fe40000010000 */
[----:B------:R-:W-:Y:S02]  /*8d80*/  FFMA.FTZ R110, R3, R108, R110 ;  /* 0x0000006c036e7223 */ /* 0x000fe4000001006e */
[----:B------:R-:W-:-:S02]  /*8d90*/  FADD.FTZ R62, R56, R108 ;  /* 0x0000006c383e7221 */ /* 0x000fc40000010000 */
[----:B------:R-:W-:Y:S02]  /*8da0*/  FFMA.FTZ R56, R94, R58, R111 ;  /* 0x0000003a5e387223 */ /* 0x000fe4000001006f */
[----:B------:R-:W-:Y:S02]  /*8db0*/  FADD.FTZ R58, R57, R58 ;  /* 0x0000003a393a7221 */ /* 0x000fe40000010000 */
[----:B---3--:R-:W-:Y:S02]  /*8dc0*/  @!P0 FADD.FTZ R90, R90, R60 ;  /* 0x0000003c5a5a8221 */ /* 0x008fe40000010000 */
[----:B----4-:R-:W-:Y:S01]  /*8dd0*/  @!P0 FADD.FTZ R91, R91, R61 ;  /* 0x0000003d5b5b8221 */ /* 0x010fe20000010000 */
[----:B------:R-:W-:Y:S01]  /*8de0*/  ISETP.GT.AND P0, PT, R115, 0x1d, PT ;  /* 0x0000001d7300780c */ /* 0x000fe20003f04270 */
[----:B------:R-:W-:Y:S01]  /*8df0*/  FFMA.FTZ R57, R93, R59, R110 ;  /* 0x0000003b5d397223 */ /* 0x000fe2000001006e */
[----:B------:R-:W0:Y:S01]  /*8e00*/  SHFL.DOWN PT, R60, R90, 0x2, 0x1f ;  /* 0x08401f005a3c7f89 */ /* 0x000e2200000e0000 */
[----:B------:R-:W-:-:S03]  /*8e10*/  FADD.FTZ R59, R62, R59 ;  /* 0x0000003b3e3b7221 */ /* 0x000fc60000010000 */
[----:B------:R-:W3:Y:S04]  /*8e20*/  SHFL.DOWN PT, R61, R91, 0x2, 0x1f ;  /* 0x08401f005b3d7f89 */ /* 0x000ee800000e0000 */
[----:B------:R-:W-:Y:S03]  /*8e30*/  STS.128 [R0.X16+0xa0], R56 ;  /* 0x0000a03800007388 */ /* 0x000fe6000000cc00 */
[----:B0-----:R-:W-:Y:S02]  /*8e40*/  @!P0 FADD.FTZ R90, R90, R60 ;  /* 0x0000003c5a5a8221 */ /* 0x001fe40000010000 */
[----:B---3--:R-:W-:-:S03]  /*8e50*/  @!P0 FADD.FTZ R91, R91, R61 ;  /* 0x0000003d5b5b8221 */ /* 0x008fc60000010000 */
[----:B------:R-:W0:Y:S01]  /*8e60*/  SHFL.DOWN PT, R60, R90, 0x4, 0x1f ;  /* 0x08801f005a3c7f89 */ /* 0x000e2200000e0000 */
[----:B------:R-:W-:-:S03]  /*8e70*/  ISETP.GT.AND P0, PT, R115, 0x1b, PT ;  /* 0x0000001b7300780c */ /* 0x000fc60003f04270 */
[----:B------:R-:W3:Y:S10]  /*8e80*/  SHFL.DOWN PT, R61, R91, 0x4, 0x1f ;  /* 0x08801f005b3d7f89 */ /* 0x000ef400000e0000 */
[----:B0-----:R-:W-:-:S02]  /*8e90*/  @!P0 FADD.FTZ R90, R90, R60 ;  /* 0x0000003c5a5a8221 */ /* 0x001fc40000010000 */
        /* <DEDUP_REMOVED lines=10> */
[----:B---3--:R-:W-:Y:S01]  /*8f40*/  @!P0 FADD.FTZ R91, R91, R61 ;  /* 0x0000003d5b5b8221 */ /* 0x008fe20000010000 */
[----:B------:R-:W-:-:S04]  /*8f50*/  ISETP.GT.U32.AND P0, PT, R0, 0x3b, PT ;  /* 0x0000003b0000780c */ /* 0x000fc80003f04070 */
[----:B--2---:R0:W-:Y:S04]  /*8f60*/  @!P3 STS.64 [R114.X8+0x10], R90 ;  /* 0x0000105a7200b388 */ /* 0x0041e80000008a00 */
[----:B------:R-:W-:Y:S06]  /*8f70*/  BAR.SYNC.DEFER_BLOCKING 0x0 ;  /* 0x0000000000007b1d */ /* 0x000fec0000010000 */
[----:B------:R-:W-:Y:S05]  /*8f80*/  @P2 BRA `(.L_x_2555) ;  /* 0x0000024000002947 */ /* 0x000fea0003800000 */
[----:B------:R-:W2:Y:S02]  /*8f90*/  LDS.64 R60, [0x18] ;  /* 0x00001800ff3c7984 */ /* 0x000ea40000000a00 */
[----:B0-2---:R-:W-:-:S02]  /*8fa0*/  FADD.FTZ R90, R90, R60 ;  /* 0x0000003c5a5a7221 */ /* 0x005fc40000010000 */
        /* <DEDUP_REMOVED lines=29> */
[----:B------:R-:W0:Y:S01]  /*9180*/  LDS.64 R90, [0x80] ;  /* 0x00008000ff5a7984 */ /* 0x000e220000000a00 */
[----:B------:R-:W-:Y:S02]  /*9190*/  FADD.FTZ R60, R60, R62 ;  /* 0x0000003e3c3c7221 */ /* 0x000fe40000010000 */
[----:B------:R-:W-:-:S02]  /*91a0*/  FADD.FTZ R61, R61, R63 ;  /* 0x0000003f3d3d7221 */ /* 0x000fc40000010000 */
[----:B0-----:R-:W-:Y:S02]  /*91b0*/  FADD.FTZ R90, R60, R90 ;  /* 0x0000005a3c5a7221 */ /* 0x001fe40000010000 */
[----:B------:R-:W-:Y:S02]  /*91c0*/  FADD.FTZ R91, R61, R91 ;  /* 0x0000005b3d5b7221 */ /* 0x000fe40000010000 */
.L_x_2555:
[----:B------:R-:W-:Y:S05]  /*91d0*/  BSYNC B0 ;  /* 0x0000000000007941 */ /* 0x000fea0003800000 */
.L_x_2554:
[----:B------:R-:W-:Y:S01]  /*91e0*/  BAR.SYNC.DEFER_BLOCKING 0x0 ;  /* 0x0000000000007b1d */ /* 0x000fe20000010000 */
[----:B------:R-:W-:-:S05]  /*91f0*/  SHF.L.U32 R108, R0, 0x4, RZ ;  /* 0x00000004006c7819 */ /* 0x000fca00000006ff */
[----:B------:R-:W-:Y:S01]  /*9200*/  BSSY B0, `(.L_x_2556) ;  /* 0x0000025000007945 */ /* 0x000fe20003800000 */
[----:B------:R-:W-:Y:S05]  /*9210*/  @P0 BRA `(.L_x_2557) ;  /* 0x0000023000000947 */ /* 0x000fea0003800000 */
[----:B------:R-:W2:Y:S02]  /*9220*/  LDS.128 R60, [R108+0x460] ;  /* 0x000460006c3c7984 */ /* 0x000ea40000000c00 */
[----:B--2---:R-:W-:Y:S02]  /*9230*/  FADD.FTZ R60, R56, R60 ;  /* 0x0000003c383c7221 */ /* 0x004fe40000010000 */
[----:B------:R-:W-:Y:S02]  /*9240*/  FADD.FTZ R61, R57, R61 ;  /* 0x0000003d393d7221 */ /* 0x000fe40000010000 */
[----:B------:R-:W-:Y:S02]  /*9250*/  FADD.FTZ R62, R58, R62 ;  /* 0x0000003e3a3e7221 */ /* 0x000fe40000010000 */
[----:B------:R-:W-:Y:S02]  /*9260*/  FADD.FTZ R63, R59, R63 ;  /* 0x0000003f3b3f7221 */ /* 0x000fe40000010000 */
[----:B------:R-:W2:Y:S02]  /*9270*/  LDS.128 R56, [R108+0x820] ;  /* 0x000820006c387984 */ /* 0x000ea40000000c00 */
[----:B--2---:R-:W-:-:S02]  /*9280*/  FADD.FTZ R60, R60, R56 ;  /* 0x000000383c3c7221 */ /* 0x004fc40000010000 */
[----:B------:R-:W-:Y:S02]  /*9290*/  FADD.FTZ R61, R61, R57 ;  /* 0x000000393d3d7221 */ /* 0x000fe40000010000 */
[----:B------:R-:W-:Y:S02]  /*92a0*/  FADD.FTZ R62, R62, R58 ;  /* 0x0000003a3e3e7221 */ /* 0x000fe40000010000 */
[----:B------:R-:W-:Y:S02]  /*92b0*/  FADD.FTZ R63, R63, R59 ;  /* 0x0000003b3f3f7221 */ /* 0x000fe40000010000 */
[----:B------:R-:W2:Y:S02]  /*92c0*/  LDS.128 R56, [R108+0xbe0] ;  /* 0x000be0006c387984 */ /* 0x000ea40000000c00 */
[----:B--2---:R-:W-:Y:S02]  /*92d0*/  FADD.FTZ R60, R60, R56 ;  /* 0x000000383c3c7221 */ /* 0x004fe40000010000 */
[----:B------:R-:W-:-:S02]  /*92e0*/  FADD.FTZ R61, R61, R57 ;  /* 0x000000393d3d7221 */ /* 0x000fc40000010000 */
[----:B------:R-:W-:Y:S02]  /*92f0*/  FADD.FTZ R62, R62, R58 ;  /* 0x0000003a3e3e7221 */ /* 0x000fe40000010000 */
[----:B------:R-:W-:Y:S02]  /*9300*/  FADD.FTZ R63, R63, R59 ;  /* 0x0000003b3f3f7221 */ /* 0x000fe40000010000 */
[----:B------:R-:W2:Y:S02]  /*9310*/  LDS.128 R56, [R108+0xfa0] ;  /* 0x000fa0006c387984 */ /* 0x000ea40000000c00 */
[----:B--2---:R-:W-:Y:S02]  /*9320*/  FADD.FTZ R60, R60, R56 ;  /* 0x000000383c3c7221 */ /* 0x004fe40000010000 */
[----:B------:R-:W-:Y:S02]  /*9330*/  FADD.FTZ R61, R61, R57 ;  /* 0x000000393d3d7221 */ /* 0x000fe40000010000 */
[----:B------:R-:W-:-:S02]  /*9340*/  FADD.FTZ R62, R62, R58 ;  /* 0x0000003a3e3e7221 */ /* 0x000fc40000010000 */
[----:B------:R-:W-:Y:S02]  /*9350*/  FADD.FTZ R63, R63, R59 ;  /* 0x0000003b3f3f7221 */ /* 0x000fe40000010000 */
[----:B------:R-:W2:Y:S02]  /*9360*/  LDS.128 R56, [R108+0x1360] ;  /* 0x001360006c387984 */ /* 0x000ea40000000c00 */
[----:B--2---:R-:W-:Y:S02]  /*9370*/  FADD.FTZ R60, R60, R56 ;  /* 0x000000383c3c7221 */ /* 0x004fe40000010000 */
[----:B------:R-:W-:Y:S02]  /*9380*/  FADD.FTZ R61, R61, R57 ;  /* 0x000000393d3d7221 */ /* 0x000fe40000010000 */
[----:B------:R-:W-:Y:S02]  /*9390*/  FADD.FTZ R62, R62, R58 ;  /* 0x0000003a3e3e7221 */ /* 0x000fe40000010000 */
[----:B------:R-:W-:-:S02]  /*93a0*/  FADD.FTZ R63, R63, R59 ;  /* 0x0000003b3f3f7221 */ /* 0x000fc40000010000 */
        /* <DEDUP_REMOVED lines=10> */
.L_x_2557:
[----:B------:R-:W-:Y:S05]  /*9450*/  BSYNC B0 ;  /* 0x0000000000007941 */ /* 0x000fea0003800000 */
.L_x_2556:
[----:B------:R-:W-:Y:S01]  /*9460*/  UMOV UR23, 0x4 ;  /* 0x0000000400177882 */ /* 0x000fe20000000000 */
        /* <DEDUP_REMOVED lines=11> */
[----:B--2---:R-:W-:Y:S02]  /*9520*/  MOV R62, c[0x0][0x1d8] ;  /* 0x00007600003e7a02 */ /* 0x004fe40000000f00 */
[----:B------:R-:W-:Y:S02]  /*9530*/  MOV R57, UR12 ;  /* 0x0000000c00397c02 */ /* 0x000fe40008000f00 */
[----:B------:R-:W-:Y:S02]  /*9540*/  MOV R63, c[0x0][0x1dc] ;  /* 0x00007700003f7a02 */ /* 0x000fe40000000f00 */
[-C--:B------:R-:W-:Y:S02]  /*9550*/  LEA R56, P0, R62, R60.reuse, 0x2 ;  /* 0x0000003c3e387211 */ /* 0x080fe400078010ff */
[----:B------:R-:W-:-:S02]  /*9560*/  LEA R60, P3, R57, R60, 0x2 ;  /* 0x0000003c393c7211 */ /* 0x000fc400078610ff */
[----:B------:R-:W-:Y:S02]  /*9570*/  LEA.HI.X R57, R62, R61, R63, 0x2, P0 ;  /* 0x0000003d3e397211 */ /* 0x000fe400000f143f */
[----:B------:R-:W-:-:S03]  /*9580*/  IADD3.X R61, R61, UR13, RZ, P3, !PT ;  /* 0x0000000d3d3d7c10 */ /* 0x000fc60009ffe4ff */
[----:B------:R2:W-:Y:S04]  /*9590*/  RED.E.ADD.F32.FTZ.RN.STRONG.GPU [R56.64], R58 ;  /* 0x0000003a3800798e */ /* 0x0005e8000c10e792 */
[----:B------:R2:W-:Y:S02]  /*95a0*/  RED.E.ADD.F32.FTZ.RN.STRONG.GPU [R60.64], R59 ;  /* 0x0000003b3c00798e */ /* 0x0005e4000c10e792 */
.L_x_2559:
[----:B------:R-:W-:Y:S05]  /*95b0*/  BSYNC B0 ;  /* 0x0000000000007941 */ /* 0x000fea0003800000 */
.L_x_2558:
[----:B------:R-:W-:Y:S02]  /*95c0*/  ULDC UR22, c[0x0][0xc] ;  /* 0x0000030000167ab9 */ /* 0x000fe40000000800 */
[----:B------:R-:W-:-:S06]  /*95d0*/  UISETP.GE.U32.AND UP0, UPT, UR22, 0x2, UPT ;  /* 0x000000021600788c */ /* 0x000fcc000bf06070 */
[----:B------:R-:W-:-:S13]  /*95e0*/  PLOP3.LUT P0, PT, PT, PT, UP0, 0x80, 0x0 ;  /* 0x000000000000781c */ /* 0x000fda0003f0f008 */
[----:B------:R-:W-:Y:S05]  /*95f0*/  @!P0 BRA `(.L_x_2560) ;  /* 0x0000183000008947 */ /* 0x000fea0003800000 */
[----:B------:R-:W3:Y:S01]  /*9600*/  S2UR UR24, SR_CTAID.Y ;  /* 0x00000000001879c3 */ /* 0x000ee20000002600 */
        /* <DEDUP_REMOVED lines=9> */
[----:B---3--:R-:W-:-:S04]  /*96a0*/  UIADD3 UR5, UR5, UR24, URZ ;  /* 0x0000001805057290 */ /* 0x008fc8000fffe03f */
[----:B------:R-:W-:Y:S01]  /*96b0*/  UIMAD.WIDE.U32 UR16, UR5, UR23, UR16 ;  /* 0x00000017051072a5 */ /* 0x000fe2000f8e0010 */
[----:B------:R-:W-:Y:S05]  /*96c0*/  @P2 BRA `(.L_x_2561) ;  /* 0x0000020000002947 */ /* 0x000fea0003800000 */
[----:B------:R-:W-:Y:S01]  /*96d0*/  ULDC UR14, c[0x0][0x10] ;  /* 0x00000400000e7ab9 */ /* 0x000fe20000000800 */
[----:B--2---:R-:W2:Y:S01]  /*96e0*/  S2R R58, SR_LANEID ;  /* 0x00000000003a7919 */ /* 0x004ea20000000000 */
[----:B------:R-:W-:-:S04]  /*96f0*/  UIMAD UR14, UR20, UR14, UR24 ;  /* 0x0000000e140e72a4 */ /* 0x000fc8000f8e0218 */
[----:B------:R-:W-:-:S06]  /*9700*/  UIMAD.WIDE.U32 UR14, UR14, 0x8, UR6 ;  /* 0x000000080e0e78a5 */ /* 0x000fcc000f8e0006 */
[----:B------:R-:W-:Y:S02]  /*9710*/  MOV R56, UR14 ;  /* 0x0000000e00387c02 */ /* 0x000fe40008000f00 */
[----:B------:R-:W-:-:S05]  /*9720*/  MOV R57, UR15 ;  /* 0x0000000f00397c02 */ /* 0x000fca0008000f00 */
[----:B------:R3:W-:Y:S01]  /*9730*/  STG.E.64 [R56.64], R90 ;  /* 0x0000005a38007986 */ /* 0x0007e2000c101b12 */
[----:B------:R-:W-:Y:S06]  /*9740*/  MEMBAR.ALL.GPU ;  /* 0x0000000000007992 */ /* 0x000fec000000a000 */
[----:B------:R-:W-:Y:S01]  /*9750*/  VOTEU.ANY UR5, UPT, PT ;  /* 0x0000000000057886 */ /* 0x000fe200038e0100 */
[----:B---3--:R-:W-:Y:S01]  /*9760*/  MOV R56, UR16 ;  /* 0x0000001000387c02 */ /* 0x008fe20008000f00 */
[----:B------:R-:W-:Y:S01]  /*9770*/  UFLO.U32 UR15, UR5 ;  /* 0x00000005000f72bd */ /* 0x000fe200080e0000 */
[----:B------:R-:W-:Y:S01]  /*9780*/  MOV R57, UR17 ;  /* 0x0000001100397c02 */ /* 0x000fe20008000f00 */
[----:B------:R-:W-:Y:S01]  /*9790*/  UPOPC UR5, UR5 ;  /* 0x00000005000572bf */ /* 0x000fe20008000000 */
[----:B------:R-:W-:-:S00]  /*97a0*/  ERRBAR ;  /* 0x00000000000079ab */ /* 0x000fc00000000000 */
[----:B------:R-:W-:Y:S02]  /*97b0*/  ULOP3.LUT UP0, URZ, UR4, 0x2, URZ, 0xc0, !UPT ;  /* 0x00000002043f7892 */ /* 0x000fe4000f80c03f */
[----:B------:R-:W-:Y:S01]  /*97c0*/  UMOV UR14, 0x1 ;  /* 0x00000001000e7882 */ /* 0x000fe20000000000 */
[----:B--2---:R-:W-:Y:S01]  /*97d0*/  ISETP.EQ.U32.AND P0, PT, R58, UR15, PT ;  /* 0x0000000f3a007c0c */ /* 0x004fe2000bf02070 */
[----:B------:R-:W-:Y:S01]  /*97e0*/  USEL UR14, UR14, 0xffffffff, !UP0 ;  /* 0xffffffff0e0e7887 */ /* 0x000fe2000c000000 */
[----:B------:R-:W-:-:S05]  /*97f0*/  MOV R58, UR5 ;  /* 0x00000005003a7c02 */ /* 0x000fca0008000f00 */
[----:B------:R-:W-:-:S06]  /*9800*/  IMAD R58, R58, UR14, RZ ;  /* 0x0000000e3a3a7c24 */ /* 0x000fcc000f8e02ff */
[----:B------:R2:W-:Y:S01]  /*9810*/  @P0 RED.E.ADD.S32.STRONG.GPU [R56.64], R58 ;  /* 0x0000003a3800098e */ /* 0x0005e2000c10e392 */
[----:B------:R-:W-:-:S04]  /*9820*/  PLOP3.LUT P0, PT, PT, PT, UP0, 0x80, 0x0 ;  /* 0x000000000000781c */ /* 0x000fc80003f0f008 */
[----:B--2---:R-:W-:-:S04]  /*9830*/  SEL R58, RZ, c[0x0][0xc], P0 ;  /* 0x00000300ff3a7a07 */ /* 0x004fc80000000000 */
[----:B------:R-:W-:-:S13]  /*9840*/  ISETP.NE.AND P0, PT, R58, -0x1, PT ;  /* 0xffffffff3a00780c */ /* 0x000fda0003f05270 */
[----:B------:R-:W-:Y:S05]  /*9850*/  @!P0 BRA `(.L_x_2561) ;  /* 0x0000007000008947 */ /* 0x000fea0003800000 */
.L_x_2562:
[----:B------:R-:W-:Y:S02]  /*9860*/  MOV R56, UR16 ;  /* 0x0000001000387c02 */ /* 0x000fe40008000f00 */
[----:B------:R-:W-:-:S05]  /*9870*/  MOV R57, UR17 ;  /* 0x0000001100397c02 */ /* 0x000fca0008000f00 */
[----:B------:R-:W2:Y:S01]  /*9880*/  LDG.E.STRONG.GPU R56, [R56.64] ;  /* 0x0000001238387981 */ /* 0x000ea2000c1ef900 */
[----:B------:R-:W-:Y:S01]  /*9890*/  YIELD ;  /* 0x0000000000007946 */ /* 0x000fe20003800000 */
[----:B--2---:R-:W-:Y:S01]  /*98a0*/  ISETP.NE.AND P0, PT, R56, R58, PT ;  /* 0x0000003a3800720c */ /* 0x004fe20003f05270 */
[----:B------:R-:W-:-:S12]  /*98b0*/  CCTL.IVALL ;  /* 0x00000000ff00798f */ /* 0x000fd80002000000 */
[----:B------:R-:W-:Y:S05]  /*98c0*/  @P0 BRA `(.L_x_2562) ;  /* 0xffffff9000000947 */ /* 0x000fea000383ffff */
.L_x_2561:
        /* <DEDUP_REMOVED lines=8> */
[----:B------:R-:W-:Y:S05]  /*9950*/  @!P0 BRA `(.L_x_2563) ;  /* 0x0000124000008947 */ /* 0x000fea0003800000 */
[----:B------:R-:W-:Y:S02]  /*9960*/  ULOP3.LUT UR5, UR22, 0x3, URZ, 0xc0, !UPT ;  /* 0x0000000316057892 */ /* 0x000fe4000f8ec03f */
[----:B------:R-:W-:Y:S02]  /*9970*/  ULDC UR14, c[0x0][0xc] ;  /* 0x00000300000e7ab9 */ /* 0x000fe40000000800 */
[----:B------:R-:W-:-:S03]  /*9980*/  UIADD3 UR14, -UR5, UR14, URZ ;  /* 0x0000000e050e7290 */ /* 0x000fc6000fffe13f */
[----:B------:R-:W-:-:S03]  /*9990*/  UMOV UR5, URZ ;  /* 0x0000003f00057c82 */ /* 0x000fc60008000000 */
[----:B------:R-:W-:-:S13]  /*99a0*/  ISETP.LT.AND P0, PT, RZ, UR14, PT ;  /* 0x0000000eff007c0c */ /* 0x000fda000bf01270 */
[----:B------:R-:W-:Y:S05]  /*99b0*/  @!P0 BRA `(.L_x_2564) ;  /* 0x00000f4000008947 */ /* 0x000fea0003800000 */
[----:B------:R-:W-:Y:S01]  /*99c0*/  UISETP.GT.AND UP0, UPT, UR14, 0xc, UPT ;  /* 0x0000000c0e00788c */ /* 0x000fe2000bf04270 */
[----:B------:R-:W-:-:S05]  /*99d0*/  PLOP3.LUT P0, PT, PT, PT, PT, 0x80, 0x0 ;  /* 0x000000000000781c */ /* 0x000fca0003f0f070 */
[----:B------:R-:W-:-:S13]  /*99e0*/  PLOP3.LUT P3, PT, PT, PT, UP0, 0x80, 0x0 ;  /* 0x000000000000781c */ /* 0x000fda0003f6f008 */
[----:B------:R-:W-:Y:S05]  /*99f0*/  @!P3 BRA `(.L_x_2565) ;  /* 0x000009b00000b947 */ /* 0x000fea0003800000 */
[----:B------:R-:W-:Y:S02]  /*9a00*/  PLOP3.LUT P0, PT, PT, PT, PT, 0x8, 0x0 ;  /* 0x000000000000781c */ /* 0x000fe40003f0e170 */
.L_x_2566:
[----:B--2---:R-:W-:Y:S02]  /*9a10*/  MOV R56, UR5 ;  /* 0x0000000500387c02 */ /* 0x004fe40008000f00 */
[----:B------:R-:W-:Y:S02]  /*9a20*/  MOV R57, c[0x0][0x10] ;  /* 0x0000040000397a02 */ /* 0x000fe40000000f00 */
[----:B------:R-:W-:-:S13]  /*9a30*/  ISETP.EQ.OR P4, PT, R56, UR20, P2 ;  /* 0x0000001438007c0c */ /* 0x000fda0009782670 */
[----:B------:R-:W-:Y:S01]  /*9a40*/  @!P4 IMAD R56, R56, R57, UR24 ;  /* 0x000000183838ce24 */ /* 0x000fe2000f8e0239 */
[----:B------:R-:W-:-:S10]  /*9a50*/  HFMA2.MMA R57, -RZ, RZ, 0, 4.76837158203125e-07 ;  /* 0x00000008ff397435 */ /* 0x000fd400000001ff */
[----:B------:R-:W-:-:S06]  /*9a60*/  @!P4 IMAD.WIDE.U32 R56, R56, R57, UR6 ;  /* 0x000000063838ce25 */ /* 0x000fcc000f8e0039 */
[----:B------:R-:W2:Y:S01]  /*9a70*/  @!P4 LDG.E.64 R56, [R56.64] ;  /* 0x000000123838c981 */ /* 0x000ea2000c1e1b00 */
[----:B------:R-:W-:Y:S01]  /*9a80*/  MOV R58, UR5 ;  /* 0x00000005003a7c02 */ /* 0x000fe20008000f00 */
[----:B------:R-:W-:Y:S01]  /*9a90*/  HFMA2.MMA R59, -RZ, RZ, 0, 4.76837158203125e-07 ;  /* 0x00000008ff3b7435 */ /* 0x000fe200000001ff */
[----:B------:R-:W-:Y:S02]  /*9aa0*/  MOV R60, UR5 ;  /* 0x00000005003c7c02 */ /* 0x000fe40008000f00 */
[----:B------:R-:W-:Y:S02]  /*9ab0*/  IADD3 R58, R58, 0x1, RZ ;  /* 0x000000013a3a7810 */ /* 0x000fe40007ffe0ff */
[----:B------:R-:W-:Y:S02]  /*9ac0*/  IADD3 R60, R60, 0x3, RZ ;  /* 0x000000033c3c7810 */ /* 0x000fe40007ffe0ff */
[----:B------:R-:W-:Y:S02]  /*9ad0*/  ISETP.EQ.OR P3, PT, R58, UR20, P2 ;  /* 0x000000143a007c0c */ /* 0x000fe40009762670 */
[----:B------:R-:W-:Y:S01]  /*9ae0*/  ISETP.EQ.OR P6, PT, R60, UR20, P2 ;  /* 0x000000143c007c0c */ /* 0x000fe200097c2670 */
[----:B------:R-:W-:Y:S01]  /*9af0*/  HFMA2.MMA R61, -RZ, RZ, 0, 4.76837158203125e-07 ;  /* 0x00000008ff3d7435 */ /* 0x000fe200000001ff */
[----:B0-2---:R-:W-:Y:S01]  /*9b00*/  @!P4 FADD.FTZ R90, R90, R56 ;  /* 0x000000385a5ac221 */ /* 0x005fe20000010000 */
[----:B------:R-:W-:Y:S01]  /*9b10*/  MOV R56, c[0x0][0x10] ;  /* 0x0000040000387a02 */ /* 0x000fe20000000f00 */
[----:B------:R-:W-:Y:S01]  /*9b20*/  @!P4 FADD.FTZ R91, R91, R57 ;  /* 0x000000395b5bc221 */ /* 0x000fe20000010000 */
[----:B------:R-:W-:-:S06]  /*9b30*/  MOV R57, c[0x0][0x10] ;  /* 0x0000040000397a02 */ /* 0x000fcc0000000f00 */
[----:B------:R-:W-:Y:S01]  /*9b40*/  @!P3 IMAD R58, R58, R56, UR24 ;  /* 0x000000183a3abe24 */ /* 0x000fe2000f8e0238 */
[----:B------:R-:W-:-:S03]  /*9b50*/  MOV R56, UR5 ;  /* 0x0000000500387c02 */ /* 0x000fc60008000f00 */
[----:B------:R-:W-:Y:S01]  /*9b60*/  @!P3 IMAD.WIDE.U32 R58, R58, R59, UR6 ;  /* 0x000000063a3abe25 */ /* 0x000fe2000f8e003b */
[----:B------:R-:W-:-:S04]  /*9b70*/  IADD3 R56, R56, 0x2, RZ ;  /* 0x0000000238387810 */ /* 0x000fc80007ffe0ff */
[----:B------:R-:W-:Y:S01]  /*9b80*/  ISETP.EQ.OR P4, PT, R56, UR20, P2 ;  /* 0x0000001438007c0c */ /* 0x000fe20009782670 */
[----:B------:R-:W2:Y:S01]  /*9b90*/  @!P3 LDG.E.64 R58, [R58.64] ;  /* 0x000000123a3ab981 */ /* 0x000ea2000c1e1b00 */
[----:B------:R-:W-:-:S11]  /*9ba0*/  @!P6 IMAD R60, R60, R57, UR24 ;  /* 0x000000183c3cee24 */ /* 0x000fd6000f8e0239 */
[----:B------:R-:W-:-:S04]  /*9bb0*/  @!P4 IMAD R56, R56, R57, UR24 ;  /* 0x000000183838ce24 */ /* 0x000fc8000f8e0239 */
[----:B------:R-:W-:-:S06]  /*9bc0*/  @!P4 IMAD.WIDE.U32 R56, R56, R61, UR6 ;  /* 0x000000063838ce25 */ /* 0x000fcc000f8e003d */
[----:B------:R-:W3:Y:S01]  /*9bd0*/  @!P4 LDG.E.64 R56, [R56.64] ;  /* 0x000000123838c981 */ /* 0x000ee2000c1e1b00 */
[----:B------:R-:W-:-:S06]  /*9be0*/  @!P6 IMAD.WIDE.U32 R60, R60, R61, UR6 ;  /* 0x000000063c3cee25 */ /* 0x000fcc000f8e003d */
[----:B------:R-:W4:Y:S01]  /*9bf0*/  @!P6 LDG.E.64 R60, [R60.64] ;  /* 0x000000123c3ce981 */ /* 0x000f22000c1e1b00 */
[----:B--2---:R-:W-:Y:S01]  /*9c00*/  @!P3 FADD.FTZ R90, R90, R58 ;  /* 0x0000003a5a5ab221 */ /* 0x004fe20000010000 */
[----:B------:R-:W-:Y:S01]  /*9c10*/  MOV R58, UR5 ;  /* 0x00000005003a7c02 */ /* 0x000fe20008000f00 */
[----:B------:R-:W-:-:S03]  /*9c20*/  @!P3 FADD.FTZ R91, R91, R59 ;  /* 0x0000003b5b5bb221 */ /* 0x000fc60000010000 */
[----:B------:R-:W-:-:S04]  /*9c30*/  IADD3 R58, R58, 0x4, RZ ;  /* 0x000000043a3a7810 */ /* 0x000fc80007ffe0ff */
[----:B------:R-:W-:Y:S01]  /*9c40*/  ISETP.EQ.OR P3, PT, R58, UR20, P2 ;  /* 0x000000143a007c0c */ /* 0x000fe20009762670 */
[----:B------:R-:W-:Y:S01]  /*9c50*/  HFMA2.MMA R59, -RZ, RZ, 0, 4.76837158203125e-07 ;  /* 0x00000008ff3b7435 */ /* 0x000fe200000001ff */
[----:B---3--:R-:W-:Y:S01]  /*9c60*/  @!P4 FADD.FTZ R90, R90, R56 ;  /* 0x000000385a5ac221 */ /* 0x008fe20000010000 */
[----:B------:R-:W-:-:S10]  /*9c70*/  MOV R56, c[0x0][0x10] ;  /* 0x0000040000387a02 */ /* 0x000fd40000000f00 */
[----:B------:R-:W-:Y:S01]  /*9c80*/  @!P3 IMAD R58, R58, R56, UR24 ;  /* 0x000000183a3abe24 */ /* 0x000fe2000f8e0238 */
[----:B------:R-:W-:Y:S01]  /*9c90*/  MOV R56, UR5 ;  /* 0x0000000500387c02 */ /* 0x000fe20008000f00 */
[----:B----4-:R-:W-:Y:S01]  /*9ca0*/  @!P6 FADD.FTZ R90, R90, R60 ;  /* 0x0000003c5a5ae221 */ /* 0x010fe20000010000 */
[----:B------:R-:W-:Y:S02]  /*9cb0*/  MOV R60, UR5 ;  /* 0x00000005003c7c02 */ /* 0x000fe40008000f00 */
[----:B------:R-:W-:Y:S01]  /*9cc0*/  IADD3 R56, R56, 0x5, RZ ;  /* 0x0000000538387810 */ /* 0x000fe20007ffe0ff */
[----:B------:R-:W-:Y:S01]  /*9cd0*/  @!P4 FADD.FTZ R91, R91, R57 ;  /* 0x000000395b5bc221 */ /* 0x000fe20000010000 */
[----:B------:R-:W-:Y:S01]  /*9ce0*/  IADD3 R60, R60, 0x6, RZ ;  /* 0x000000063c3c7810 */ /* 0x000fe20007ffe0ff */
[----:B------:R-:W-:Y:S01]  /*9cf0*/  @!P3 IMAD.WIDE.U32 R58, R58, R59, UR6 ;  /* 0x000000063a3abe25 */ /* 0x000fe2000f8e003b */
[----:B------:R-:W-:-:S03]  /*9d00*/  ISETP.EQ.OR P4, PT, R56, UR20, P2 ;  /* 0x0000001438007c0c */ /* 0x000fc60009782670 */
[----:B------:R-:W-:Y:S01]  /*9d10*/  @!P6 FADD.FTZ R91, R91, R61 ;  /* 0x0000003d5b5be221 */ /* 0x000fe20000010000 */
[----:B------:R-:W-:Y:S01]  /*9d20*/  ISETP.EQ.OR P6, PT, R60, UR20, P2 ;  /* 0x000000143c007c0c */ /* 0x000fe200097c2670 */
[----:B------:R-:W2:Y:S01]  /*9d30*/  @!P3 LDG.E.64 R58, [R58.64] ;  /* 0x000000123a3ab981 */ /* 0x000ea2000c1e1b00 */
[----:B------:R-:W-:Y:S01]  /*9d40*/  HFMA2.MMA R61, -RZ, RZ, 0, 4.76837158203125e-07 ;  /* 0x00000008ff3d7435 */ /* 0x000fe200000001ff */
[----:B------:R-:W-:-:S06]  /*9d50*/  MOV R57, c[0x0][0x10] ;  /* 0x0000040000397a02 */ /* 0x000fcc0000000f00 */
[----:B------:R-:W-:-:S04]  /*9d60*/  @!P4 IMAD R56, R56, R57, UR24 ;  /* 0x000000183838ce24 */ /* 0x000fc8000f8e0239 */
[----:B------:R-:W-:Y:S02]  /*9d70*/  @!P6 IMAD R60, R60, R57, UR24 ;  /* 0x000000183c3cee24 */ /* 0x000fe4000f8e0239 */
        /* <DEDUP_REMOVED lines=11> */
[----:B------:R-:W-:Y:S01]  /*9e30*/  MOV R56, c[0x0][0x10] ;  /* 0x0000040000387a02 */ /* 0x000fe20000000f00 */
[----:B------:R-:W-:-:S09]  /*9e40*/  @!P4 FADD.FTZ R91, R91, R57 ;  /* 0x000000395b5bc221 */ /* 0x000fd20000010000 */
        /* <DEDUP_REMOVED lines=8> */
[----:B------:R-:W-:Y:S02]  /*9ed0*/  ISETP.EQ.OR P6, PT, R56, UR20, P2 ;  /* 0x0000001438007c0c */ /* 0x000fe400097c2670 */
[----:B------:R-:W-:Y:S01]  /*9ee0*/  ISETP.EQ.OR P4, PT, R60, UR20, P2 ;  /* 0x000000143c007c0c */ /* 0x000fe20009782670 */
[----:B------:R-:W-:Y:S01]  /*9ef0*/  HFMA2.MMA R61, -RZ, RZ, 0, 4.76837158203125e-07 ;  /* 0x00000008ff3d7435 */ /* 0x000fe200000001ff */
[----:B------:R-:W-:Y:S01]  /*9f00*/  MOV R57, c[0x0][0x10] ;  /* 0x0000040000397a02 */ /* 0x000fe20000000f00 */
[----:B------:R-:W2:Y:S08]  /*9f10*/  @!P3 LDG.E.64 R58, [R58.64] ;  /* 0x000000123a3ab981 */ /* 0x000eb0000c1e1b00 */
[----:B------:R-:W-:-:S02]  /*9f20*/  @!P6 IMAD R56, R56, R57, UR24 ;  /* 0x000000183838ee24 */ /* 0x000fc4000f8e0239 */
        /* <DEDUP_REMOVED lines=47> */
[----:B------:R-:W-:Y:S02]  /*a220*/  IADD3 R60, R60, 0xf, RZ ;  /* 0x0000000f3c3c7810 */ /* 0x000fe40007ffe0ff */
[----:B------:R-:W-:Y:S01]  /*a230*/  ISETP.EQ.OR P6, PT, R56, UR20, P2 ;  /* 0x0000001438007c0c */ /* 0x000fe200097c2670 */
[----:B------:R-:W-:Y:S01]  /*a240*/  @!P4 FADD.FTZ R91, R91, R61 ;  /* 0x0000003d5b5bc221 */ /* 0x000fe20000010000 */
[----:B------:R-:W-:Y:S01]  /*a250*/  ISETP.EQ.OR P4, PT, R60, UR20, P2 ;  /* 0x000000143c007c0c */ /* 0x000fe20009782670 */
[----:B------:R-:W-:Y:S01]  /*a260*/  @!P3 IMAD.WIDE.U32 R58, R58, R59, UR6 ;  /* 0x000000063a3abe25 */ /* 0x000fe2000f8e003b */
[----:B------:R-:W-:Y:S01]  /*a270*/  HFMA2.MMA R61, -RZ, RZ, 0, 4.76837158203125e-07 ;  /* 0x00000008ff3d7435 */ /* 0x000fe200000001ff */
[----:B------:R-:W-:-:S04]  /*a280*/  MOV R57, c[0x0][0x10] ;  /* 0x0000040000397a02 */ /* 0x000fc80000000f00 */
[----:B------:R-:W2:Y:S04]  /*a290*/  @!P3 LDG.E.64 R58, [R58.64] ;  /* 0x000000123a3ab981 */ /* 0x000ea8000c1e1b00 */
[-C--:B------:R-:W-:Y:S02]  /*a2a0*/  @!P6 IMAD R56, R56, R57.reuse, UR24 ;  /* 0x000000183838ee24 */ /* 0x080fe4000f8e0239 */
[----:B------:R-:W-:Y:S02]  /*a2b0*/  @!P4 IMAD R60, R60, R57, UR24 ;  /* 0x000000183c3cce24 */ /* 0x000fe4000f8e0239 */
[----:B------:R-:W-:-:S04]  /*a2c0*/  @!P6 IMAD.WIDE.U32 R56, R56, R61, UR6 ;  /* 0x000000063838ee25 */ /* 0x000fc8000f8e003d */
[----:B------:R-:W-:Y:S02]  /*a2d0*/  @!P4 IMAD.WIDE.U32 R60, R60, R61, UR6 ;  /* 0x000000063c3cce25 */ /* 0x000fe4000f8e003d */
[----:B------:R-:W3:Y:S04]  /*a2e0*/  @!P6 LDG.E.64 R56, [R56.64] ;  /* 0x000000123838e981 */ /* 0x000ee8000c1e1b00 */
[----:B------:R-:W4:Y:S01]  /*a2f0*/  @!P4 LDG.E.64 R60, [R60.64] ;  /* 0x000000123c3cc981 */ /* 0x000f22000c1e1b00 */
[----:B------:R-:W-:-:S04]  /*a300*/  UIADD3 UR14, UR14, -0x10, URZ ;  /* 0xfffffff00e0e7890 */ /* 0x000fc8000fffe03f */
[----:B------:R-:W-:Y:S02]  /*a310*/  UISETP.GT.AND UP0, UPT, UR14, 0xc, UPT ;  /* 0x0000000c0e00788c */ /* 0x000fe4000bf04270 */
[----:B------:R-:W-:Y:S01]  /*a320*/  UIADD3 UR5, UR5, 0x10, URZ ;  /* 0x0000001005057890 */ /* 0x000fe2000fffe03f */
[----:B--2---:R-:W-:Y:S02]  /*a330*/  @!P3 FADD.FTZ R90, R90, R58 ;  /* 0x0000003a5a5ab221 */ /* 0x004fe40000010000 */
[----:B------:R-:W-:Y:S01]  /*a340*/  @!P3 FADD.FTZ R91, R91, R59 ;  /* 0x0000003b5b5bb221 */ /* 0x000fe20000010000 */
[----:B------:R-:W-:Y:S01]  /*a350*/  PLOP3.LUT P3, PT, PT, PT, UP0, 0x80, 0x0 ;  /* 0x000000000000781c */ /* 0x000fe20003f6f008 */
[----:B---3--:R-:W-:Y:S02]  /*a360*/  @!P6 FADD.FTZ R90, R90, R56 ;  /* 0x000000385a5ae221 */ /* 0x008fe40000010000 */
[----:B------:R-:W-:Y:S02]  /*a370*/  @!P6 FADD.FTZ R91, R91, R57 ;  /* 0x000000395b5be221 */ /* 0x000fe40000010000 */
[----:B----4-:R-:W-:-:S02]  /*a380*/  @!P4 FADD.FTZ R90, R90, R60 ;  /* 0x0000003c5a5ac221 */ /* 0x010fc40000010000 */
[----:B------:R-:W-:-:S06]  /*a390*/  @!P4 FADD.FTZ R91, R91, R61 ;  /* 0x0000003d5b5bc221 */ /* 0x000fcc0000010000 */
[----:B------:R-:W-:Y:S05]  /*a3a0*/  @P3 BRA `(.L_x_2566) ;  /* 0xfffff66000003947 */ /* 0x000fea000383ffff */
.L_x_2565:
[----:B------:R-:W-:-:S06]  /*a3b0*/  UISETP.GT.AND UP0, UPT, UR14, 0x4, UPT ;  /* 0x000000040e00788c */ /* 0x000fcc000bf04270 */
[----:B------:R-:W-:-:S13]  /*a3c0*/  PLOP3.LUT P3, PT, PT, PT, UP0, 0x80, 0x0 ;  /* 0x000000000000781c */ /* 0x000fda0003f6f008 */
[----:B------:R-:W-:Y:S05]  /*a3d0*/  @!P3 BRA `(.L_x_2567) ;  /* 0x000005000000b947 */ /* 0x000fea0003800000 */
[----:B--2---:R-:W-:Y:S02]  /*a3e0*/  MOV R56, UR5 ;  /* 0x0000000500387c02 */ /* 0x004fe40008000f00 */
[----:B------:R-:W-:Y:S02]  /*a3f0*/  MOV R57, c[0x0][0x10] ;  /* 0x0000040000397a02 */ /* 0x000fe40000000f00 */
[----:B------:R-:W-:Y:S02]  /*a400*/  ISETP.EQ.OR P0, PT, R56, UR20, P2 ;  /* 0x0000001438007c0c */ /* 0x000fe40009702670 */
[----:B------:R-:W-:Y:S02]  /*a410*/  MOV R58, UR5 ;  /* 0x00000005003a7c02 */ /* 0x000fe40008000f00 */
[----:B------:R-:W-:Y:S02]  /*a420*/  MOV R60, UR5 ;  /* 0x00000005003c7c02 */ /* 0x000fe40008000f00 */
[----:B------:R-:W-:-:S07]  /*a430*/  IADD3 R58, R58, 0x1, RZ ;  /* 0x000000013a3a7810 */ /* 0x000fce0007ffe0ff */
[----:B------:R-:W-:Y:S01]  /*a440*/  @!P0 IMAD R56, R56, R57, UR24 ;  /* 0x0000001838388e24 */ /* 0x000fe2000f8e0239 */
[----:B------:R-:W-:Y:S01]  /*a450*/  HFMA2.MMA R57, -RZ, RZ, 0, 4.76837158203125e-07 ;  /* 0x00000008ff397435 */ /* 0x000fe200000001ff */
[----:B------:R-:W-:-:S09]  /*a460*/  ISETP.EQ.OR P4, PT, R58, UR20, P2 ;  /* 0x000000143a007c0c */ /* 0x000fd20009782670 */
[----:B------:R-:W-:-:S06]  /*a470*/  @!P0 IMAD.WIDE.U32 R56, R56, R57, UR6 ;  /* 0x0000000638388e25 */ /* 0x000fcc000f8e0039 */
[----:B------:R-:W2:Y:S01]  /*a480*/  @!P0 LDG.E.64 R56, [R56.64] ;  /* 0x0000001238388981 */ /* 0x000ea2000c1e1b00 */
[----:B------:R-:W-:Y:S02]  /*a490*/  IADD3 R60, R60, 0x3, RZ ;  /* 0x000000033c3c7810 */ /* 0x000fe40007ffe0ff */
[----:B------:R-:W-:Y:S02]  /*a4a0*/  MOV R59, c[0x0][0x10] ;  /* 0x00000400003b7a02 */ /* 0x000fe40000000f00 */
[----:B------:R-:W-:Y:S02]  /*a4b0*/  ISETP.EQ.OR P3, PT, R60, UR20, P2 ;  /* 0x000000143c007c0c */ /* 0x000fe40009762670 */
[----:B------:R-:W-:Y:S01]  /*a4c0*/  MOV R62, c[0x0][0x10] ;  /* 0x00000400003e7a02 */ /* 0x000fe20000000f00 */
[----:B------:R-:W-:Y:S01]  /*a4d0*/  @!P4 IMAD R58, R58, R59, UR24 ;  /* 0x000000183a3ace24 */ /* 0x000fe2000f8e023b */
[----:B------:R-:W-:Y:S01]  /*a4e0*/  HFMA2.MMA R59, -RZ, RZ, 0, 4.76837158203125e-07 ;  /* 0x00000008ff3b7435 */ /* 0x000fe200000001ff */
[----:B------:R-:W-:-:S02]  /*a4f0*/  MOV R61, c[0x0][0x10] ;  /* 0x00000400003d7a02 */ /* 0x000fc40000000f00 */
[----:B------:R-:W-:-:S06]  /*a500*/  MOV R108, UR5 ;  /* 0x00000005006c7c02 */ /* 0x000fcc0008000f00 */
[----:B------:R-:W-:Y:S01]  /*a510*/  @!P3 IMAD R62, R60, R62, UR24 ;  /* 0x000000183c3ebe24 */ /* 0x000fe2000f8e023e */
[----:B------:R-:W-:Y:S01]  /*a520*/  HFMA2.MMA R60, -RZ, RZ, 0, 4.76837158203125e-07 ;  /* 0x00000008ff3c7435 */ /* 0x000fe200000001ff */
[----:B------:R-:W-:Y:S01]  /*a530*/  @!P4 IMAD.WIDE.U32 R58, R58, R59, UR6 ;  /* 0x000000063a3ace25 */ /* 0x000fe2000f8e003b */
[----:B------:R-:W-:-:S05]  /*a540*/  IADD3 R108, R108, 0x4, RZ ;  /* 0x000000046c6c7810 */ /* 0x000fca0007ffe0ff */
[----:B------:R-:W3:Y:S01]  /*a550*/  @!P4 LDG.E.64 R58, [R58.64] ;  /* 0x000000123a3ac981 */ /* 0x000ee2000c1e1b00 */
[----:B------:R-:W-:-:S05]  /*a560*/  MOV R63, 0x8 ;  /* 0x00000008003f7802 */ /* 0x000fca0000000f00 */
[----:B------:R-:W-:-:S06]  /*a570*/  @!P3 IMAD.WIDE.U32 R62, R62, R63, UR6 ;  /* 0x000000063e3ebe25 */ /* 0x000fcc000f8e003f */
[----:B------:R-:W4:Y:S01]  /*a580*/  @!P3 LDG.E.64 R62, [R62.64] ;  /* 0x000000123e3eb981 */ /* 0x000f22000c1e1b00 */
[----:B0-2---:R-:W-:Y:S01]  /*a590*/  @!P0 FADD.FTZ R90, R90, R56 ;  /* 0x000000385a5a8221 */ /* 0x005fe20000010000 */
[----:B------:R-:W-:Y:S01]  /*a5a0*/  MOV R56, UR5 ;  /* 0x0000000500387c02 */ /* 0x000fe20008000f00 */
[----:B------:R-:W-:Y:S01]  /*a5b0*/  @!P0 FADD.FTZ R91, R91, R57 ;  /* 0x000000395b5b8221 */ /* 0x000fe20000010000 */
[----:B------:R-:W-:Y:S02]  /*a5c0*/  ISETP.EQ.OR P0, PT, R108, UR20, P2 ;  /* 0x000000146c007c0c */ /* 0x000fe40009702670 */
[----:B------:R-:W-:-:S04]  /*a5d0*/  IADD3 R56, R56, 0x2, RZ ;  /* 0x0000000238387810 */ /* 0x000fc80007ffe0ff */
[----:B------:R-:W-:-:S13]  /*a5e0*/  ISETP.EQ.OR P6, PT, R56, UR20, P2 ;  /* 0x0000001438007c0c */ /* 0x000fda00097c2670 */
[----:B------:R-:W-:-:S04]  /*a5f0*/  @!P6 IMAD R61, R56, R61, UR24 ;  /* 0x00000018383dee24 */ /* 0x000fc8000f8e023d */
[----:B------:R-:W-:Y:S01]  /*a600*/  @!P6 IMAD.WIDE.U32 R60, R61, R60, UR6 ;  /* 0x000000063d3cee25 */ /* 0x000fe2000f8e003c */
[----:B------:R-:W-:Y:S01]  /*a610*/  HFMA2.MMA R57, -RZ, RZ, 0, 4.76837158203125e-07 ;  /* 0x00000008ff397435 */ /* 0x000fe200000001ff */
[----:B------:R-:W-:Y:S02]  /*a620*/  MOV R56, c[0x0][0x10] ;  /* 0x0000040000387a02 */ /* 0x000fe40000000f00 */
[----:B---3--:R-:W-:Y:S02]  /*a630*/  @!P4 FADD.FTZ R90, R90, R58 ;  /* 0x0000003a5a5ac221 */ /* 0x008fe40000010000 */
[----:B------:R-:W2:Y:S01]  /*a640*/  @!P6 LDG.E.64 R60, [R60.64] ;  /* 0x000000123c3ce981 */ /* 0x000ea2000c1e1b00 */
[----:B------:R-:W-:-:S04]  /*a650*/  @!P0 IMAD R56, R108, R56, UR24 ;  /* 0x000000186c388e24 */ /* 0x000fc8000f8e0238 */
[----:B------:R-:W-:-:S06]  /*a660*/  @!P0 IMAD.WIDE.U32 R56, R56, R57, UR6 ;  /* 0x0000000638388e25 */ /* 0x000fcc000f8e0039 */
[----:B------:R-:W3:Y:S01]  /*a670*/  @!P0 LDG.E.64 R56, [R56.64] ;  /* 0x0000001238388981 */ /* 0x000ee2000c1e1b00 */
[----:B------:R-:W-:Y:S01]  /*a680*/  @!P4 FADD.FTZ R91, R91, R59 ;  /* 0x0000003b5b5bc221 */ /* 0x000fe20000010000 */
[----:B------:R-:W-:Y:S02]  /*a690*/  IADD3 R58, R108, 0x1, RZ ;  /* 0x000000016c3a7810 */ /* 0x000fe40007ffe0ff */
[----:B------:R-:W-:Y:S02]  /*a6a0*/  MOV R59, c[0x0][0x10] ;  /* 0x00000400003b7a02 */ /* 0x000fe40000000f00 */
[----:B------:R-:W-:Y:S01]  /*a6b0*/  ISETP.EQ.OR P4, PT, R58, UR20, P2 ;  /* 0x000000143a007c0c */ /* 0x000fe20009782670 */
[----:B--2---:R-:W-:Y:S01]  /*a6c0*/  @!P6 FADD.FTZ R90, R90, R60 ;  /* 0x0000003c5a5ae221 */ /* 0x004fe20000010000 */
[----:B------:R-:W-:Y:S01]  /*a6d0*/  IADD3 R60, R108, 0x2, RZ ;  /* 0x000000026c3c7810 */ /* 0x000fe20007ffe0ff */
[----:B------:R-:W-:-:S03]  /*a6e0*/  @!P6 FADD.FTZ R91, R91, R61 ;  /* 0x0000003d5b5be221 */ /* 0x000fc60000010000 */
[----:B------:R-:W-:Y:S01]  /*a6f0*/  ISETP.EQ.OR P6, PT, R60, UR20, P2 ;  /* 0x000000143c007c0c */ /* 0x000fe200097c2670 */
[----:B----4-:R-:W-:Y:S01]  /*a700*/  @!P3 FADD.FTZ R90, R90, R62 ;  /* 0x0000003e5a5ab221 */ /* 0x010fe20000010000 */
[----:B------:R-:W-:Y:S01]  /*a710*/  IADD3 R62, R108, 0x3, RZ ;  /* 0x000000036c3e7810 */ /* 0x000fe20007ffe0ff */
[----:B------:R-:W-:Y:S02]  /*a720*/  @!P3 FADD.FTZ R91, R91, R63 ;  /* 0x0000003f5b5bb221 */ /* 0x000fe40000010000 */
[----:B---3--:R-:W-:Y:S01]  /*a730*/  @!P0 FADD.FTZ R90, R90, R56 ;  /* 0x000000385a5a8221 */ /* 0x008fe20000010000 */
[----:B------:R-:W-:Y:S02]  /*a740*/  MOV R56, c[0x0][0x10] ;  /* 0x0000040000387a02 */ /* 0x000fe40000000f00 */
[----:B------:R-:W-:-:S05]  /*a750*/  ISETP.EQ.OR P3, PT, R62, UR20, P2 ;  /* 0x000000143e007c0c */ /* 0x000fca0009762670 */
[----:B------:R-:W-:Y:S01]  /*a760*/  @!P6 IMAD R60, R60, R59, UR24 ;  /* 0x000000183c3cee24 */ /* 0x000fe2000f8e023b */
[----:B------:R-:W-:Y:S01]  /*a770*/  HFMA2.MMA R59, -RZ, RZ, 0, 4.76837158203125e-07 ;  /* 0x00000008ff3b7435 */ /* 0x000fe200000001ff */
[----:B------:R-:W-:Y:S01]  /*a780*/  @!P4 IMAD R58, R58, R56, UR24 ;  /* 0x000000183a3ace24 */ /* 0x000fe2000f8e0238 */
[----:B------:R-:W-:Y:S01]  /*a790*/  HFMA2.MMA R63, -RZ, RZ, 0, 4.76837158203125e-07 ;  /* 0x00000008ff3f7435 */ /* 0x000fe200000001ff */
[----:B------:R-:W-:-:S07]  /*a7a0*/  MOV R61, 0x8 ;  /* 0x00000008003d7802 */ /* 0x000fce0000000f00 */
[----:B------:R-:W-:-:S04]  /*a7b0*/  @!P4 IMAD.WIDE.U32 R58, R58, R59, UR6 ;  /* 0x000000063a3ace25 */ /* 0x000fc8000f8e003b */
[----:B------:R-:W-:Y:S02]  /*a7c0*/  @!P6 IMAD.WIDE.U32 R60, R60, R61, UR6 ;  /* 0x000000063c3cee25 */ /* 0x000fe4000f8e003d */
[----:B------:R-:W2:Y:S02]  /*a7d0*/  @!P4 LDG.E.64 R58, [R58.64] ;  /* 0x000000123a3ac981 */ /* 0x000ea4000c1e1b00 */
[----:B------:R-:W-:Y:S02]  /*a7e0*/  @!P3 IMAD R62, R62, R56, UR24 ;  /* 0x000000183e3ebe24 */ /* 0x000fe4000f8e0238 */
[----:B------:R-:W3:Y:S02]  /*a7f0*/  @!P6 LDG.E.64 R60, [R60.64] ;  /* 0x000000123c3ce981 */ /* 0x000ee4000c1e1b00 */
[----:B------:R-:W-:-:S06]  /*a800*/  @!P3 IMAD.WIDE.U32 R62, R62, R63, UR6 ;  /* 0x000000063e3ebe25 */ /* 0x000fcc000f8e003f */
[----:B------:R-:W4:Y:S01]  /*a810*/  @!P3 LDG.E.64 R62, [R62.64] ;  /* 0x000000123e3eb981 */ /* 0x000f22000c1e1b00 */
[----:B------:R-:W-:-:S04]  /*a820*/  IADD3 R108, R108, 0x4, RZ ;  /* 0x000000046c6c7810 */ /* 0x000fc80007ffe0ff */
[----:B------:R0:W1:Y:S01]  /*a830*/  R2UR UR5, R108 ;  /* 0x000000006c0573c2 */ /* 0x00006200000e0000 */
[----:B------:R-:W-:Y:S01]  /*a840*/  @!P0 FADD.FTZ R91, R91, R57 ;  /* 0x000000395b5b8221 */ /* 0x000fe20000010000 */
[----:B------:R-:W-:Y:S01]  /*a850*/  UIADD3 UR14, UR14, -0x4, URZ ;  /* 0xfffffffc0e0e7890 */ /* 0x000fe2000fffe03f */
[----:B------:R-:W-:-:S03]  /*a860*/  PLOP3.LUT P0, PT, PT, PT, PT, 0x8, 0x0 ;  /* 0x000000000000781c */ /* 0x000fc60003f0e170 */
[----:B------:R-:W-:Y:S01]  /*a870*/  UIADD3 UR14, UR14, -0x4, URZ ;  /* 0xfffffffc0e0e7890 */ /* 0x000fe2000fffe03f */
[----:B--2---:R-:W-:Y:S02]  /*a880*/  @!P4 FADD.FTZ R90, R90, R58 ;  /* 0x0000003a5a5ac221 */ /* 0x004fe40000010000 */
[----:B------:R-:W-:Y:S02]  /*a890*/  @!P4 FADD.FTZ R91, R91, R59 ;  /* 0x0000003b5b5bc221 */ /* 0x000fe40000010000 */
[----:B---3--:R-:W-:Y:S02]  /*a8a0*/  @!P6 FADD.FTZ R90, R90, R60 ;  /* 0x0000003c5a5ae221 */ /* 0x008fe40000010000 */
[----:B------:R-:W-:Y:S02]  /*a8b0*/  @!P6 FADD.FTZ R91, R91, R61 ;  /* 0x0000003d5b5be221 */ /* 0x000fe40000010000 */
[----:B----4-:R-:W-:Y:S02]  /*a8c0*/  @!P3 FADD.FTZ R90, R90, R62 ;  /* 0x0000003e5a5ab221 */ /* 0x010fe40000010000 */
[----:B------:R-:W-:-:S02]  /*a8d0*/  @!P3 FADD.FTZ R91, R91, R63 ;  /* 0x0000003f5b5bb221 */ /* 0x000fc40000010000 */
.L_x_2567:
[----:B01----:R-:W-:-:S13]  /*a8e0*/  ISETP.NE.OR P0, PT, RZ, UR14, P0 ;  /* 0x0000000eff007c0c */ /* 0x003fda0008705670 */
[----:B------:R-:W-:Y:S05]  /*a8f0*/  @!P0 BRA `(.L_x_2563) ;  /* 0x000002a000008947 */ /* 0x000fea0003800000 */
.L_x_2564:
[----:B--2---:R-:W-:Y:S01]  /*a900*/  MOV R56, UR5 ;  /* 0x0000000500387c02 */ /* 0x004fe20008000f00 */
[----:B------:R-:W-:Y:S01]  /*a910*/  HFMA2.MMA R58, -RZ, RZ, 0, 4.76837158203125e-07 ;  /* 0x00000008ff3a7435 */ /* 0x000fe200000001ff */
[----:B------:R-:W-:Y:S02]  /*a920*/  MOV R57, c[0x0][0x10] ;  /* 0x0000040000397a02 */ /* 0x000fe40000000f00 */
[----:B------:R-:W-:-:S13]  /*a930*/  ISETP.EQ.OR P0, PT, R56, UR20, P2 ;  /* 0x0000001438007c0c */ /* 0x000fda0009702670 */
[----:B------:R-:W-:-:S04]  /*a940*/  @!P0 IMAD R56, R56, R57, UR24 ;  /* 0x0000001838388e24 */ /* 0x000fc8000f8e0239 */
[----:B------:R-:W-:Y:S01]  /*a950*/  @!P0 IMAD.WIDE.U32 R58, R56, R58, UR6 ;  /* 0x00000006383a8e25 */ /* 0x000fe2000f8e003a */
[----:B------:R-:W-:-:S04]  /*a960*/  MOV R56, UR5 ;  /* 0x0000000500387c02 */ /* 0x000fc80008000f00 */
[----:B------:R-:W-:Y:S01]  /*a970*/  IADD3 R56, R56, 0x1, RZ ;  /* 0x0000000138387810 */ /* 0x000fe20007ffe0ff */
[----:B------:R-:W2:Y:S03]  /*a980*/  @!P0 LDG.E.64 R58, [R58.64] ;  /* 0x000000123a3a8981 */ /* 0x000ea6000c1e1b00 */
[----:B------:R-:W-:-:S13]  /*a990*/  ISETP.EQ.OR P3, PT, R56, UR20, P2 ;  /* 0x0000001438007c0c */ /* 0x000fda0009762670 */
[----:B------:R-:W-:Y:S01]  /*a9a0*/  @!P3 IMAD R56, R56, R57, UR24 ;  /* 0x000000183838be24 */ /* 0x000fe2000f8e0239 */
[----:B------:R-:W-:-:S05]  /*a9b0*/  MOV R57, 0x8 ;  /* 0x0000000800397802 */ /* 0x000fca0000000f00 */
[----:B------:R-:W-:-:S06]  /*a9c0*/  @!P3 IMAD.WIDE.U32 R56, R56, R57, UR6 ;  /* 0x000000063838be25 */ /* 0x000fcc000f8e0039 */
[----:B------:R-:W3:Y:S01]  /*a9d0*/  @!P3 LDG.E.64 R56, [R56.64] ;  /* 0x000000123838b981 */ /* 0x000ee2000c1e1b00 */
[----:B0-2---:R-:W-:Y:S01]  /*a9e0*/  @!P0 FADD.FTZ R90, R90, R58 ;  /* 0x0000003a5a5a8221 */ /* 0x005fe20000010000 */
        /* <DEDUP_REMOVED lines=9> */
[----:B------:R-:W-:-:S03]  /*aa80*/  @!P3 FADD.FTZ R91, R91, R57 ;  /* 0x000000395b5bb221 */ /* 0x000fc60000010000 */
[----:B------:R-:W-:-:S04]  /*aa90*/  IADD3 R56, R56, 0x3, RZ ;  /* 0x0000000338387810 */ /* 0x000fc80007ffe0ff */
[----:B------:R-:W-:Y:S01]  /*aaa0*/  ISETP.EQ.OR P3, PT, R56, UR20, P2 ;  /* 0x0000001438007c0c */ /* 0x000fe20009762670 */
[----:B------:R-:W-:Y:S01]  /*aab0*/  @!P0 IMAD.WIDE.U32 R58, R58, R59, UR6 ;  /* 0x000000063a3a8e25 */ /* 0x000fe2000f8e003b */
[----:B------:R-:W-:-:S05]  /*aac0*/  MOV R57, c[0x0][0x10] ;  /* 0x0000040000397a02 */ /* 0x000fca0000000f00 */
[----:B------:R-:W2:Y:S06]  /*aad0*/  @!P0 LDG.E.64 R58, [R58.64] ;  /* 0x000000123a3a8981 */ /* 0x000eac000c1e1b00 */
[----:B------:R-:W-:Y:S01]  /*aae0*/  @!P3 IMAD R56, R56, R57, UR24 ;  /* 0x000000183838be24 */ /* 0x000fe2000f8e0239 */
[----:B------:R-:W-:-:S10]  /*aaf0*/  HFMA2.MMA R57, -RZ, RZ, 0, 4.76837158203125e-07 ;  /* 0x00000008ff397435 */ /* 0x000fd400000001ff */
[----:B------:R-:W-:-:S06]  /*ab00*/  @!P3 IMAD.WIDE.U32 R56, R56, R57, UR6 ;  /* 0x000000063838be25 */ /* 0x000fcc000f8e0039 */
[----:B------:R-:W3:Y:S01]  /*ab10*/  @!P3 LDG.E.64 R56, [R56.64] ;  /* 0x000000123838b981 */ /* 0x000ee2000c1e1b00 */
[----:B------:R-:W-:Y:S02]  /*ab20*/  UIADD3 UR14, UR14, -0x4, URZ ;  /* 0xfffffffc0e0e7890 */ /* 0x000fe4000fffe03f */
[----:B------:R-:W-:Y:S01]  /*ab30*/  UIADD3 UR5, UR5, 0x4, URZ ;  /* 0x0000000405057890 */ /* 0x000fe2000fffe03f */
[----:B--2---:R-:W-:Y:S02]  /*ab40*/  @!P0 FADD.FTZ R90, R90, R58 ;  /* 0x0000003a5a5a8221 */ /* 0x004fe40000010000 */
[----:B------:R-:W-:Y:S01]  /*ab50*/  @!P0 FADD.FTZ R91, R91, R59 ;  /* 0x0000003b5b5b8221 */ /* 0x000fe20000010000 */
[----:B------:R-:W-:Y:S01]  /*ab60*/  ISETP.NE.AND P0, PT, RZ, UR14, PT ;  /* 0x0000000eff007c0c */ /* 0x000fe2000bf05270 */
[----:B---3--:R-:W-:Y:S02]  /*ab70*/  @!P3 FADD.FTZ R90, R90, R56 ;  /* 0x000000385a5ab221 */ /* 0x008fe40000010000 */
[----:B------:R-:W-:-:S10]  /*ab80*/  @!P3 FADD.FTZ R91, R91, R57 ;  /* 0x000000395b5bb221 */ /* 0x000fd40000010000 */
[----:B-1----:R-:W-:Y:S05]  /*ab90*/  @P0 BRA `(.L_x_2564) ;  /* 0xfffffd6000000947 */ /* 0x002fea000383ffff */
.L_x_2563:
[----:B--2---:R-:W-:-:S04]  /*aba0*/  MOV R58, c[0x0][0xc] ;  /* 0x00000300003a7a02 */ /* 0x004fc80000000f00 */
[----:B------:R-:W-:-:S13]  /*abb0*/  LOP3.LUT P0, R58, R58, 0x3, RZ, 0xc0, !PT ;  /* 0x000000033a3a7812 */ /* 0x000fda000780c0ff */
[----:B------:R-:W-:Y:S05]  /*abc0*/  @!P0 BRA `(.L_x_2560) ;  /* 0x0000026000008947 */ /* 0x000fea0003800000 */
[----:B------:R-:W-:Y:S01]  /*abd0*/  MOV R56, UR5 ;  /* 0x0000000500387c02 */ /* 0x000fe20008000f00 */
[----:B------:R-:W-:Y:S01]  /*abe0*/  BSSY B0, `(.L_x_2568) ;  /* 0x000000c000007945 */ /* 0x000fe20003800000 */
[----:B------:R-:W-:Y:S02]  /*abf0*/  ISETP.NE.AND P3, PT, R58, 0x1, PT ;  /* 0x000000013a00780c */ /* 0x000fe40003f65270 */
        /* <DEDUP_REMOVED lines=8> */
[----:B0-2---:R-:W-:Y:S02]  /*ac80*/  FADD.FTZ R90, R90, R56 ;  /* 0x000000385a5a7221 */ /* 0x005fe40000010000 */
[----:B------:R-:W-:Y:S02]  /*ac90*/  FADD.FTZ R91, R91, R57 ;  /* 0x000000395b5b7221 */ /* 0x000fe40000010000 */
.L_x_2569:
[----:B------:R-:W-:Y:S05]  /*aca0*/  BSYNC B0 ;  /* 0x0000000000007941 */ /* 0x000fea0003800000 */
.L_x_2568:
        /* <DEDUP_REMOVED lines=11> */
[----:B0-2---:R-:W-:-:S03]  /*ad60*/  @!P0 FADD.FTZ R90, R90, R56 ;  /* 0x000000385a5a8221 */ /* 0x005fc60000010000 */
        /* <DEDUP_REMOVED lines=11> */
[----:B------:R-:W-:Y:S02]  /*ae20*/  @!P0 FADD.FTZ R91, R91, R57 ;  /* 0x000000395b5b8221 */ /* 0x000fe40000010000 */
.L_x_2560:
[----:B--2---:R2:W5:Y:S04]  /*ae30*/  LDL R59, [R1+0x94] ;  /* 0x00009400013b7983 */ /* 0x0045680000100800 */
[----:B------:R2:W5:Y:S04]  /*ae40*/  LDL R58, [R1+0x98] ;  /* 0x00009800013a7983 */ /* 0x0005680000100800 */
[----:B------:R-:W-:Y:S04]  /*ae50*/  @!P2 STS.64 [0x90], R90 ;  /* 0x0000905aff00a388 */ /* 0x000fe80000000a00 */
[----:B------:R-:W-:Y:S06]  /*ae60*/  BAR.SYNC.DEFER_BLOCKING 0x0 ;  /* 0x0000000000007b1d */ /* 0x000fec0000010000 */
[----:B------:R-:W3:Y:S02]  /*ae70*/  LDS.64 R56, [0x90] ;  /* 0x00009000ff387984 */ /* 0x000ee40000000a00 */
[----:B---3--:R-:W-:-:S02]  /*ae80*/  FMUL.FTZ R56, R56, c[0x0][0x20c] ;  /* 0x0000830038387a20 */ /* 0x008fc40000410000 */
[----:B------:R-:W-:Y:S02]  /*ae90*/  FMUL.FTZ R57, R57, c[0x0][0x20c] ;  /* 0x0000830039397a20 */ /* 0x000fe40000410000 */
[----:B------:R2:W3:Y:S08]  /*aea0*/  R2UR UR5, R56 ;  /* 0x00000000380573c2 */ /* 0x0004f000000e0000 */
[----:B------:R2:W4:Y:S01]  /*aeb0*/  R2UR UR6, R57 ;  /* 0x00000000390673c2 */ /* 0x00052200000e0000 */
[----:B------:R-:W-:Y:S05]  /*aec0*/  @!P5 BRA `(.L_x_2570) ;  /* 0x000001200000d947 */ /* 0x000fea0003800000 */
[----:B--2--5:R-:W-:-:S04]  /*aed0*/  FFMA.FTZ R56, R59, R80, R82 ;  /* 0x000000503b387223 */ /* 0x024fc80000010052 */
[----:B------:R-:W-:-:S06]  /*aee0*/  FMUL.FTZ R57, R56, -1.4426950216293334961 ;  /* 0xbfb8aa3b38397820 */ /* 0x000fcc0000410000 */
[----:B------:R-:W2:Y:S02]  /*aef0*/  MUFU.EX2 R57, R57 ;  /* 0x0000003900397308 */ /* 0x000ea40000000800 */
[----:B--2---:R-:W-:-:S06]  /*af00*/  FADD.FTZ R57, R57, 1 ;  /* 0x3f80000039397421 */ /* 0x004fcc0000010000 */
[----:B------:R-:W2:Y:S02]  /*af10*/  MUFU.RCP R57, R57 ;  /* 0x0000003900397308 */ /* 0x000ea40000001000 */
[----:B--2---:R-:W-:Y:S02]  /*af20*/  FMUL.FTZ R68, R68, R57 ;  /* 0x0000003944447220 */ /* 0x004fe40000410000 */
[----:B------:R-:W-:-:S04]  /*af30*/  FADD.FTZ R57, -R57, 1 ;  /* 0x3f80000039397421 */ /* 0x000fc80000010100 */
[----:B------:R-:W-:Y:S02]  /*af40*/  FFMA.FTZ R57, R56, R57, 1 ;  /* 0x3f80000038397423 */ /* 0x000fe40000010039 */
[----:B------:R-:W-:Y:S02]  /*af50*/  FFMA.FTZ R56, R58, R81, R83 ;  /* 0x000000513a387223 */ /* 0x000fe40000010053 */
[----:B------:R-:W-:Y:S02]  /*af60*/  FMUL.FTZ R68, R68, R57 ;  /* 0x0000003944447220 */ /* 0x000fe40000410000 */
[----:B------:R-:W-:-:S06]  /*af70*/  FMUL.FTZ R57, R56, -1.4426950216293334961 ;  /* 0xbfb8aa3b38397820 */ /* 0x000fcc0000410000 */
[----:B------:R-:W2:Y:S02]  /*af80*/  MUFU.EX2 R57, R57 ;  /* 0x0000003900397308 */ /* 0x000ea40000000800 */
[----:B--2---:R-:W-:-:S06]  /*af90*/  FADD.FTZ R57, R57, 1 ;  /* 0x3f80000039397421 */ /* 0x004fcc0000010000 */
[----:B------:R-:W2:Y:S02]  /*afa0*/  MUFU.RCP R57, R57 ;  /* 0x0000003900397308 */ /* 0x000ea40000001000 */
[----:B--2---:R-:W-:Y:S02]  /*afb0*/  FMUL.FTZ R69, R69, R57 ;  /* 0x0000003945457220 */ /* 0x004fe40000410000 */
[----:B------:R-:W-:-:S04]  /*afc0*/  FADD.FTZ R57, -R57, 1 ;  /* 0x3f80000039397421 */ /* 0x000fc80000010100 */
[----:B------:R-:W-:-:S04]  /*afd0*/  FFMA.FTZ R57, R56, R57, 1 ;  /* 0x3f80000038397423 */ /* 0x000fc80000010039 */
[----:B------:R-:W-:Y:S02]  /*afe0*/  FMUL.FTZ R69, R69, R57 ;  /* 0x0000003945457220 */ /* 0x000fe40000410000 */
.L_x_2570:
[----:B------:R-:W-:Y:S01]  /*aff0*/  BSSY B0, `(.L_x_2571) ;  /* 0x0000014000007945 */ /* 0x000fe20003800000 */
[----:B------:R-:W-:Y:S05]  /*b000*/  @!P1 BRA `(.L_x_2572) ;  /* 0x0000012000009947 */ /* 0x000fea0003800000 */
[----:B--23--:R-:W-:Y:S02]  /*b010*/  MOV R56, UR5 ;  /* 0x0000000500387c02 */ /* 0x00cfe40008000f00 */
[----:B------:R-:W-:-:S03]  /*b020*/  SHF.R.S32.HI R57, RZ, 0x1f, R2 ;  /* 0x0000001fff397819 */ /* 0x000fc60000011402 */
[----:B----45:R-:W-:Y:S01]  /*b030*/  FFMA.FTZ R56, R59, R56, UR6 ;  /* 0x000000063b387e23 */ /* 0x030fe20008010038 */
[----:B------:R-:W-:-:S03]  /*b040*/  MOV R59, R7 ;  /* 0x00000007003b7202 */ /* 0x000fc60000000f00 */
[----:B------:R-:W-:Y:S01]  /*b050*/  FFMA.FTZ R68, R80, R68, -R56 ;  /* 0x0000004450447223 */ /* 0x000fe20000010838 */
[----:B------:R-:W-:-:S05]  /*b060*/  MOV R56, UR5 ;  /* 0x0000000500387c02 */ /* 0x000fca0008000f00 */
[----:B------:R-:W-:Y:S01]  /*b070*/  FFMA.FTZ R56, R58, R56, UR6 ;  /* 0x000000063a387e23 */ /* 0x000fe20008010038 */
[----:B------:R-:W-:-:S03]  /*b080*/  MOV R58, R4 ;  /* 0x00000004003a7202 */ /* 0x000fc60000000f00 */
[----:B------:R-:W-:Y:S02]  /*b090*/  FFMA.FTZ R69, R81, R69, -R56 ;  /* 0x0000004551457223 */ /* 0x000fe40000010838 */
[----:B------:R-:W-:Y:S02]  /*b0a0*/  IMAD R56, R57, c[0x0][0x1d8], RZ ;  /* 0x0000760039387a24 */ /* 0x000fe400078e02ff */
[----:B------:R-:W-:-:S04]  /*b0b0*/  IMAD.WIDE.U32 R58, R2, c[0x0][0x1d8], R58 ;  /* 0x00007600023a7a25 */ /* 0x000fc800078e003a */
[----:B------:R-:W-:-:S05]  /*b0c0*/  IMAD R56, R2, c[0x0][0x1dc], R56 ;  /* 0x0000770002387a24 */ /* 0x000fca00078e0238 */
[----:B------:R-:W-:Y:S01]  /*b0d0*/  IADD3 R57, R59, R56, RZ ;  /* 0x000000383b397210 */ /* 0x000fe20007ffe0ff */
[----:B------:R-:W-:Y:S01]  /*b0e0*/  FMUL.FTZ R59, R69, UR25 ;  /* 0x00000019453b7c20 */ /* 0x000fe20008410000 */
[----:B------:R-:W-:-:S04]  /*b0f0*/  LEA R56, P0, R58, c[0x0][0x160], 0x2 ;  /* 0x000058003a387a11 */ /* 0x000fc800078010ff */
[----:B------:R-:W-:Y:S01]  /*b100*/  LEA.HI.X R57, R58, c[0x0][0x164], R57, 0x2, P0 ;  /* 0x000059003a397a11 */ /* 0x000fe200000f1439 */
[----:B------:R-:W-:-:S05]  /*b110*/  FMUL.FTZ R58, R68, UR25 ;  /* 0x00000019443a7c20 */ /* 0x000fca0008410000 */
[----:B------:R2:W-:Y:S03]  /*b120*/  STG.E.64 [R56.64], R58 ;  /* 0x0000003a38007986 */ /* 0x0005e6000c101b12 */
.L_x_2572:
[----:B------:R-:W-:Y:S05]  /*b130*/  BSYNC B0 ;  /* 0x0000000000007941 */ /* 0x000fea0003800000 */
.L_x_2571:
[----:B--2--5:R2:W5:Y:S04]  /*b140*/  LDL R58, [R1+0xa4] ;  /* 0x0000a400013a7983 */ /* 0x0245680000100800 */
[----:B------:R2:W5:Y:S01]  /*b150*/  LDL R62, [R1+0xb0] ;  /* 0x0000b000013e7983 */ /* 0x0005620000100800 */
[C---:B------:R-:W-:Y:S02]  /*b160*/  IADD3 R61, R2.reuse, 0x8, RZ ;  /* 0x00000008023d7810 */ /* 0x040fe40007ffe0ff */
[----:B------:R-:W-:Y:S02]  /*b170*/  IADD3 R60, R2, 0x8, RZ ;  /* 0x00000008023c7810 */ /* 0x000fe40007ffe0ff */
[----:B------:R-:W-:Y:S02]  /*b180*/  SHF.R.S32.HI R61, RZ, 0x1f, R61 ;  /* 0x0000001fff3d7819 */ /* 0x000fe4000001143d */
[----:B------:R-:W-:-:S04]  /*b190*/  ISETP.GE.U32.AND P0, PT, R60, c[0x0][0x1e0], PT ;  /* 0x000078003c007a0c */ /* 0x000fc80003f06070 */
[----:B------:R-:W-:-:S04]  /*b1a0*/  ISETP.GE.AND.EX P0, PT, R61, c[0x0][0x1e4], PT, P0 ;  /* 0x000079003d007a0c */ /* 0x000fc80003f06300 */
[----:B------:R-:W-:Y:S01]  /*b1b0*/  ISETP.GT.U32.OR P0, PT, R0, 0x1df, P0 ;  /* 0x000001df0000780c */ /* 0x000fe20000704470 */
[----:B------:R-:W-:Y:S11]  /*b1c0*/  @!P5 BRA `(.L_x_2573) ;  /* 0x000001200000d947 */ /* 0x000ff60003800000 */
        /* <DEDUP_REMOVED lines=18> */
.L_x_2573:
[----:B--2---:R-:W-:Y:S01]  /*b2f0*/  BSSY B0, `(.L_x_2574) ;  /* 0x0000013000007945 */ /* 0x004fe20003800000 */
[----:B------:R-:W-:Y:S05]  /*b300*/  @P0 BRA `(.L_x_2575) ;  /* 0x0000011000000947 */ /* 0x000fea0003800000 */
[----:B---3--:R-:W-:Y:S02]  /*b310*/  MOV R56, UR5 ;  /* 0x0000000500387c02 */ /* 0x008fe40008000f00 */
[----:B------:R-:W-:Y:S02]  /*b320*/  MOV R59, UR5 ;  /* 0x00000005003b7c02 */ /* 0x000fe40008000f00 */
[----:B------:R-:W-:Y:S01]  /*b330*/  MOV R57, R7 ;  /* 0x0000000700397202 */ /* 0x000fe20000000f00 */
[----:B----45:R-:W-:Y:S02]  /*b340*/  FFMA.FTZ R56, R58, R56, UR6 ;  /* 0x000000063a387e23 */ /* 0x030fe40008010038 */
[----:B------:R-:W-:Y:S02]  /*b350*/  FFMA.FTZ R59, R62, R59, UR6 ;  /* 0x000000063e3b7e23 */ /* 0x000fe4000801003b */
[----:B------:R-:W-:Y:S01]  /*b360*/  FFMA.FTZ R58, R80, R8, -R56 ;  /* 0x00000008503a7223 */ /* 0x000fe20000010838 */
[----:B------:R-:W-:Y:S01]  /*b370*/  MOV R56, R4 ;  /* 0x0000000400387202 */ /* 0x000fe20000000f00 */
[----:B------:R-:W-:-:S02]  /*b380*/  IMAD R8, R61, c[0x0][0x1d8], RZ ;  /* 0x000076003d087a24 */ /* 0x000fc400078e02ff */
[----:B------:R-:W-:Y:S02]  /*b390*/  FFMA.FTZ R59, R81, R9, -R59 ;  /* 0x00000009513b7223 */ /* 0x000fe4000001083b */
[C---:B------:R-:W-:Y:S02]  /*b3a0*/  IMAD R8, R60.reuse, c[0x0][0x1dc], R8 ;  /* 0x000077003c087a24 */ /* 0x040fe400078e0208 */
[----:B------:R-:W-:-:S05]  /*b3b0*/  IMAD.WIDE.U32 R56, R60, c[0x0][0x1d8], R56 ;  /* 0x000076003c387a25 */ /* 0x000fca00078e0038 */
[----:B------:R-:W-:Y:S01]  /*b3c0*/  IADD3 R9, R57, R8, RZ ;  /* 0x0000000839097210 */ /* 0x000fe20007ffe0ff */
[----:B------:R-:W-:Y:S01]  /*b3d0*/  FMUL.FTZ R57, R59, UR25 ;  /* 0x000000193b397c20 */ /* 0x000fe20008410000 */
[----:B------:R-:W-:-:S04]  /*b3e0*/  LEA R8, P0, R56, c[0x0][0x160], 0x2 ;  /* 0x0000580038087a11 */ /* 0x000fc800078010ff */
[----:B------:R-:W-:Y:S01]  /*b3f0*/  LEA.HI.X R9, R56, c[0x0][0x164], R9, 0x2, P0 ;  /* 0x0000590038097a11 */ /* 0x000fe200000f1409 */
[----:B------:R-:W-:-:S05]  /*b400*/  FMUL.FTZ R56, R58, UR25 ;  /* 0x000000193a387c20 */ /* 0x000fca0008410000 */
[----:B------:R2:W-:Y:S03]  /*b410*/  STG.E.64 [R8.64], R56 ;  /* 0x0000003808007986 */ /* 0x0005e6000c101b12 */
.L_x_2575:
[----:B------:R-:W-:Y:S05]  /*b420*/  BSYNC B0 ;  /* 0x0000000000007941 */ /* 0x000fea0003800000 */
.L_x_2574:
[----:B--2---:R2:W5:Y:S04]  /*b430*/  LDL R56, [R1+0x9c] ;  /* 0x00009c0001387983 */ /* 0x0045680000100800 */
[----:B------:R2:W5:Y:S01]  /*b440*/  LDL R60, [R1+0xa8] ;  /* 0x0000a800013c7983 */ /* 0x0005620000100800 */
[C---:B------:R-:W-:Y:S02]  /*b450*/  IADD3 R59, R2.reuse, 0x10, RZ ;  /* 0x00000010023b7810 */ /* 0x040fe40007ffe0ff */
[----:B-----5:R-:W-:Y:S02]  /*b460*/  IADD3 R58, R2, 0x10, RZ ;  /* 0x00000010023a7810 */ /* 0x020fe40007ffe0ff */
[----:B------:R-:W-:Y:S02]  /*b470*/  SHF.R.S32.HI R59, RZ, 0x1f, R59 ;  /* 0x0000001fff3b7819 */ /* 0x000fe4000001143b */
[----:B------:R-:W-:-:S04]  /*b480*/  ISETP.GE.U32.AND P0, PT, R58, c[0x0][0x1e0], PT ;  /* 0x000078003a007a0c */ /* 0x000fc80003f06070 */
[----:B------:R-:W-:-:S04]  /*b490*/  ISETP.GE.AND.EX P0, PT, R59, c[0x0][0x1e4], PT, P0 ;  /* 0x000079003b007a0c */ /* 0x000fc80003f06300 */
[----:B------:R-:W-:Y:S01]  /*b4a0*/  ISETP.GT.U32.OR P0, PT, R0, 0x1df, P0 ;  /* 0x000001df0000780c */ /* 0x000fe20000704470 */
[----:B------:R-:W-:Y:S11]  /*b4b0*/  @!P5 BRA `(.L_x_2576) ;  /* 0x000001200000d947 */ /* 0x000ff60003800000 */
[----:B--2---:R-:W-:-:S04]  /*b4c0*/  FFMA.FTZ R8, R56, R80, R82 ;  /* 0x0000005038087223 */ /* 0x004fc80000010052 */
        /* <DEDUP_REMOVED lines=17> */
.L_x_2576:
[----:B--2---:R-:W-:Y:S01]  /*b5e0*/  BSSY B0, `(.L_x_2577) ;  /* 0x0000013000007945 */ /* 0x004fe20003800000 */
[----:B------:R-:W-:Y:S05]  /*b5f0*/  @P0 BRA `(.L_x_2578) ;  /* 0x0000011000000947 */ /* 0x000fea0003800000 */
[----:B---3--:R-:W-:Y:S02]  /*b600*/  MOV R8, UR5 ;  /* 0x0000000500087c02 */ /* 0x008fe40008000f00 */
[----:B------:R-:W-:-:S03]  /*b610*/  MOV R57, UR5 ;  /* 0x0000000500397c02 */ /* 0x000fc60008000f00 */
[----:B----4-:R-:W-:Y:S02]  /*b620*/  FFMA.FTZ R8, R56, R8, UR6 ;  /* 0x0000000638087e23 */ /* 0x010fe40008010008 */
[----:B------:R-:W-:Y:S02]  /*b630*/  FFMA.FTZ R57, R60, R57, UR6 ;  /* 0x000000063c397e23 */ /* 0x000fe40008010039 */
[----:B------:R-:W-:Y:S01]  /*b640*/  FFMA.FTZ R56, R80, R10, -R8 ;  /* 0x0000000a50387223 */ /* 0x000fe20000010808 */
[----:B------:R-:W-:Y:S01]  /*b650*/  MOV R10, R4 ;  /* 0x00000004000a7202 */ /* 0x000fe20000000f00 */
[----:B------:R-:W-:Y:S01]  /*b660*/  FFMA.FTZ R57, R81, R11, -R57 ;  /* 0x0000000b51397223 */ /* 0x000fe20000010839 */
[----:B------:R-:W-:Y:S01]  /*b670*/  MOV R11, R7 ;  /* 0x00000007000b7202 */ /* 0x000fe20000000f00 */
[----:B------:R-:W-:-:S04]  /*b680*/  IMAD R8, R59, c[0x0][0x1d8], RZ ;  /* 0x000076003b087a24 */ /* 0x000fc800078e02ff */
        /* <DEDUP_REMOVED lines=8> */
.L_x_2578:
[----:B------:R-:W-:Y:S05]  /*b710*/  BSYNC B0 ;  /* 0x0000000000007941 */ /* 0x000fea0003800000 */
.L_x_2577:
[----:B------:R0:W5:Y:S04]  /*b720*/  LDL R63, [R1+0xa0] ;  /* 0x0000a000013f7983 */ /* 0x0001680000100800 */
[----:B--2---:R0:W5:Y:S01]  /*b730*/  LDL R11, [R1+0xac] ;  /* 0x0000ac00010b7983 */ /* 0x0041620000100800 */
[C---:B------:R-:W-:Y:S02]  /*b740*/  IADD3 R62, R2.reuse, 0x18, RZ ;  /* 0x00000018023e7810 */ /* 0x040fe40007ffe0ff */
[C---:B------:R-:W-:Y:S02]  /*b750*/  IADD3 R60, R2.reuse, 0x20, RZ ;  /* 0x00000020023c7810 */ /* 0x040fe40007ffe0ff */
[C---:B------:R-:W-:Y:S02]  /*b760*/  IADD3 R58, R2.reuse, 0x28, RZ ;  /* 0x00000028023a7810 */ /* 0x040fe40007ffe0ff */
[----:B------:R-:W-:-:S02]  /*b770*/  IADD3 R59, R2, 0x28, RZ ;  /* 0x00000028023b7810 */ /* 0x000fc40007ffe0ff */
[C---:B------:R-:W-:Y:S02]  /*b780*/  IADD3 R61, R2.reuse, 0x20, RZ ;  /* 0x00000020023d7810 */ /* 0x040fe40007ffe0ff */
[----:B------:R-:W-:Y:S02]  /*b790*/  IADD3 R10, R2, 0x18, RZ ;  /* 0x00000018020a7810 */ /* 0x000fe40007ffe0ff */
[----:B------:R-:W-:Y:S02]  /*b7a0*/  ISETP.GE.U32.AND P6, PT, R62, c[0x0][0x1e0], PT ;  /* 0x000078003e007a0c */ /* 0x000fe40003fc6070 */
[----:B------:R-:W-:Y:S02]  /*b7b0*/  ISETP.GE.U32.AND P2, PT, R60, c[0x0][0x1e0], PT ;  /* 0x000078003c007a0c */ /* 0x000fe40003f46070 */
[----:B------:R-:W-:Y:S02]  /*b7c0*/  ISETP.GE.U32.AND P3, PT, R58, c[0x0][0x1e0], PT ;  /* 0x000078003a007a0c */ /* 0x000fe40003f66070 */
[----:B------:R-:W-:-:S02]  /*b7d0*/  SHF.R.S32.HI R10, RZ, 0x1f, R10 ;  /* 0x0000001fff0a7819 */ /* 0x000fc4000001140a */
[----:B------:R-:W-:Y:S02]  /*b7e0*/  SHF.R.S32.HI R61, RZ, 0x1f, R61 ;  /* 0x0000001fff3d7819 */ /* 0x000fe4000001143d */
[----:B------:R-:W-:Y:S02]  /*b7f0*/  SHF.R.S32.HI R59, RZ, 0x1f, R59 ;  /* 0x0000001fff3b7819 */ /* 0x000fe4000001143b */
[C---:B------:R-:W-:Y:S02]  /*b800*/  IADD3 R57, R2.reuse, 0x30, RZ ;  /* 0x0000003002397810 */ /* 0x040fe40007ffe0ff */
[----:B------:R-:W-:Y:S02]  /*b810*/  IADD3 R56, R2, 0x38, RZ ;  /* 0x0000003802387810 */ /* 0x000fe40007ffe0ff */
[----:B------:R-:W-:Y:S02]  /*b820*/  ISETP.GE.AND.EX P6, PT, R10, c[0x0][0x1e4], PT, P6 ;  /* 0x000079000a007a0c */ /* 0x000fe40003fc6360 */
[----:B------:R-:W-:-:S02]  /*b830*/  ISETP.GE.AND.EX P2, PT, R61, c[0x0][0x1e4], PT, P2 ;  /* 0x000079003d007a0c */ /* 0x000fc40003f46320 */
[----:B------:R-:W-:Y:S02]  /*b840*/  ISETP.GE.AND.EX P3, PT, R59, c[0x0][0x1e4], PT, P3 ;  /* 0x000079003b007a0c */ /* 0x000fe40003f66330 */
[----:B------:R-:W-:Y:S02]  /*b850*/  ISETP.GE.U32.AND P0, PT, R57, c[0x0][0x1e0], PT ;  /* 0x0000780039007a0c */ /* 0x000fe40003f06070 */
[----:B------:R-:W-:Y:S02]  /*b860*/  ISETP.GE.U32.AND P4, PT, R56, c[0x0][0x1e0], PT ;  /* 0x0000780038007a0c */ /* 0x000fe40003f86070 */
[C---:B------:R-:W-:Y:S02]  /*b870*/  ISETP.GT.U32.OR P6, PT, R0.reuse, 0x1df, P6 ;  /* 0x000001df0000780c */ /* 0x040fe400037c4470 */
[C---:B------:R-:W-:Y:S02]  /*b880*/  ISETP.GT.U32.OR P2, PT, R0.reuse, 0x1df, P2 ;  /* 0x000001df0000780c */ /* 0x040fe40001744470 */
[----:B------:R-:W-:Y:S01]  /*b890*/  ISETP.GT.U32.OR P3, PT, R0, 0x1df, P3 ;  /* 0x000001df0000780c */ /* 0x000fe20001f64470 */
[----:B------:R-:W-:Y:S07]  /*b8a0*/  @!P5 BRA `(.L_x_2579) ;  /* 0x000001200000d947 */ /* 0x000fee0003800000 */
[----:B0----5:R-:W-:-:S04]  /*b8b0*/  FFMA.FTZ R8, R63, R80, R82 ;  /* 0x000000503f087223 */ /* 0x021fc80000010052 */
        /* <DEDUP_REMOVED lines=17> */
.L_x_2579:
[----:B0-----:R-:W-:Y:S01]  /*b9d0*/  BSSY B0, `(.L_x_2580) ;  /* 0x0000013000007945 */ /* 0x001fe20003800000 */
[----:B------:R-:W-:Y:S05]  /*b9e0*/  @P6 BRA `(.L_x_2581) ;  /* 0x0000011000006947 */ /* 0x000fea0003800000 */
[----:B---3--:R-:W-:Y:S02]  /*b9f0*/  MOV R8, UR5 ;  /* 0x0000000500087c02 */ /* 0x008fe40008000f00 */
[----:B------:R-:W-:-:S03]  /*ba00*/  MOV R9, UR5 ;  /* 0x0000000500097c02 */ /* 0x000fc60008000f00 */
[----:B----45:R-:W-:Y:S02]  /*ba10*/  FFMA.FTZ R8, R63, R8, UR6 ;  /* 0x000000063f087e23 */ /* 0x030fe40008010008 */
[----:B------:R-:W-:Y:S01]  /*ba20*/  FFMA.FTZ R9, R11, R9, UR6 ;  /* 0x000000060b097e23 */ /* 0x000fe20008010009 */
[----:B------:R-:W-:Y:S01]  /*ba30*/  MOV R11, R7 ;  /* 0x00000007000b7202 */ /* 0x000fe20000000f00 */
[----:B------:R-:W-:Y:S02]  /*ba40*/  FFMA.FTZ R12, R80, R12, -R8 ;  /* 0x0000000c500c7223 */ /* 0x000fe40000010808 */
        /* <DEDUP_REMOVED lines=9> */
[----:B------:R-:W-:-:S05]  /*bae0*/  FMUL.FTZ R10, R12, UR25 ;  /* 0x000000190c0a7c20 */ /* 0x000fca0008410000 */
[----:B------:R0:W-:Y:S03]  /*baf0*/  STG.E.64 [R8.64], R10 ;  /* 0x0000000a08007986 */ /* 0x0001e6000c101b12 */
.L_x_2581:
[----:B------:R-:W-:Y:S05]  /*bb00*/  BSYNC B0 ;  /* 0x0000000000007941 */ /* 0x000fea0003800000 */
.L_x_2580:
[----:B------:R-:W-:Y:S05]  /*bb10*/  @!P5 BRA `(.L_x_2582) ;  /* 0x000001400000d947 */ /* 0x000fea0003800000 */
[----:B0-----:R-:W2:Y:S04]  /*bb20*/  LDL R8, [R1+0x90] ;  /* 0x0000900001087983 */ /* 0x001ea80000100800 */
[----:B----4-:R-:W4:Y:S01]  /*bb30*/  LDL R10, [R1+0x8c] ;  /* 0x00008c00010a7983 */ /* 0x010f220000100800 */
[----:B--2---:R-:W-:-:S04]  /*bb40*/  FFMA.FTZ R8, R8, R80, R82 ;  /* 0x0000005008087223 */ /* 0x004fc80000010052 */
[----:B------:R-:W-:-:S06]  /*bb50*/  FMUL.FTZ R9, R8, -1.4426950216293334961 ;  /* 0xbfb8aa3b08097820 */ /* 0x000fcc0000410000 */
[----:B------:R-:W0:Y:S02]  /*bb60*/  MUFU.EX2 R9, R9 ;  /* 0x0000000900097308 */ /* 0x000e240000000800 */
[----:B0-----:R-:W-:-:S06]  /*bb70*/  FADD.FTZ R9, R9, 1 ;  /* 0x3f80000009097421 */ /* 0x001fcc0000010000 */
[----:B------:R-:W0:Y:S02]  /*bb80*/  MUFU.RCP R9, R9 ;  /* 0x0000000900097308 */ /* 0x000e240000001000 */
[----:B0-----:R-:W-:Y:S02]  /*bb90*/  FMUL.FTZ R14, R14, R9 ;  /* 0x000000090e0e7220 */ /* 0x001fe40000410000 */
[----:B------:R-:W-:-:S04]  /*bba0*/  FADD.FTZ R9, -R9, 1 ;  /* 0x3f80000009097421 */ /* 0x000fc80000010100 */
[----:B------:R-:W-:Y:S02]  /*bbb0*/  FFMA.FTZ R9, R8, R9, 1 ;  /* 0x3f80000008097423 */ /* 0x000fe40000010009 */
[----:B----4-:R-:W-:Y:S02]  /*bbc0*/  FFMA.FTZ R8, R10, R81, R83 ;  /* 0x000000510a087223 */ /* 0x010fe40000010053 */
        /* <DEDUP_REMOVED lines=9> */
.L_x_2582:
[----:B------:R-:W-:Y:S01]  /*bc60*/  BSSY B0, `(.L_x_2583) ;  /* 0x0000015000007945 */ /* 0x000fe20003800000 */
[----:B------:R-:W-:Y:S05]  /*bc70*/  @P2 BRA `(.L_x_2584) ;  /* 0x0000013000002947 */ /* 0x000fea0003800000 */
[----:B0-----:R-:W2:Y:S04]  /*bc80*/  LDL.LU R10, [R1+0x90] ;  /* 0x00009000010a7983 */ /* 0x001ea80000300800 */
[----:B----4-:R-:W4:Y:S01]  /*bc90*/  LDL.LU R9, [R1+0x8c] ;  /* 0x00008c0001097983 */ /* 0x010f220000300800 */
[----:B---3--:R-:W-:Y:S02]  /*bca0*/  MOV R8, UR5 ;  /* 0x0000000500087c02 */ /* 0x008fe40008000f00 */
[----:B-----5:R-:W-:-:S03]  /*bcb0*/  MOV R11, R7 ;  /* 0x00000007000b7202 */ /* 0x020fc60000000f00 */
[----:B--2---:R-:W-:Y:S01]  /*bcc0*/  FFMA.FTZ R8, R10, R8, UR6 ;  /* 0x000000060a087e23 */ /* 0x004fe20008010008 */
[----:B------:R-:W-:-:S03]  /*bcd0*/  MOV R10, R4 ;  /* 0x00000004000a7202 */ /* 0x000fc60000000f00 */
[----:B------:R-:W-:Y:S01]  /*bce0*/  FFMA.FTZ R14, R80, R14, -R8 ;  /* 0x0000000e500e7223 */ /* 0x000fe20000010808 */
[----:B------:R-:W-:Y:S01]  /*bcf0*/  MOV R8, UR5 ;  /* 0x0000000500087c02 */ /* 0x000fe20008000f00 */
[----:B------:R-:W-:-:S04]  /*bd00*/  IMAD.WIDE.U32 R10, R60, c[0x0][0x1d8], R10 ;  /* 0x000076003c0a7a25 */ /* 0x000fc800078e000a */
[----:B----4-:R-:W-:-:S04]  /*bd10*/  FFMA.FTZ R8, R9, R8, UR6 ;  /* 0x0000000609087e23 */ /* 0x010fc80008010008 */
[----:B------:R-:W-:Y:S02]  /*bd20*/  FFMA.FTZ R15, R81, R15, -R8 ;  /* 0x0000000f510f7223 */ /* 0x000fe40000010808 */
[----:B------:R-:W-:-:S04]  /*bd30*/  IMAD R8, R61, c[0x0][0x1d8], RZ ;  /* 0x000076003d087a24 */ /* 0x000fc800078e02ff */
[----:B------:R-:W-:-:S05]  /*bd40*/  IMAD R8, R60, c[0x0][0x1dc], R8 ;  /* 0x000077003c087a24 */ /* 0x000fca00078e0208 */
[----:B------:R-:W-:Y:S01]  /*bd50*/  IADD3 R9, R11, R8, RZ ;  /* 0x000000080b097210 */ /* 0x000fe20007ffe0ff */
[----:B------:R-:W-:Y:S01]  /*bd60*/  FMUL.FTZ R11, R15, UR25 ;  /* 0x000000190f0b7c20 */ /* 0x000fe20008410000 */
[----:B------:R-:W-:-:S04]  /*bd70*/  LEA R8, P2, R10, c[0x0][0x160], 0x2 ;  /* 0x000058000a087a11 */ /* 0x000fc800078410ff */
[----:B------:R-:W-:Y:S01]  /*bd80*/  LEA.HI.X R9, R10, c[0x0][0x164], R9, 0x2, P2 ;  /* 0x000059000a097a11 */ /* 0x000fe200010f1409 */
[----:B------:R-:W-:-:S05]  /*bd90*/  FMUL.FTZ R10, R14, UR25 ;  /* 0x000000190e0a7c20 */ /* 0x000fca0008410000 */
[----:B------:R0:W-:Y:S03]  /*bda0*/  STG.E.64 [R8.64], R10 ;  /* 0x0000000a08007986 */ /* 0x0001e6000c101b12 */
.L_x_2584:
[----:B------:R-:W-:Y:S05]  /*bdb0*/  BSYNC B0 ;  /* 0x0000000000007941 */ /* 0x000fea0003800000 */
.L_x_2583:
        /* <DEDUP_REMOVED lines=21> */
.L_x_2585:
        /* <DEDUP_REMOVED lines=21> */
.L_x_2587:
[----:B------:R-:W-:Y:S05]  /*c060*/  BSYNC B0 ;  /* 0x0000000000007941 */ /* 0x000fea0003800000 */
.L_x_2586:
[----:B------:R2:W5:Y:S04]  /*c070*/  LDL R16, [R1+0x70] ;  /* 0x0000700001107983 */ /* 0x0005680000100800 */
[----:B0----5:R2:W5:Y:S01]  /*c080*/  LDL R11, [R1+0x64] ;  /* 0x00006400010b7983 */ /* 0x0215620000100800 */
[C---:B------:R-:W-:Y:S02]  /*c090*/  IADD3 R12, R2.reuse, 0x40, RZ ;  /* 0x00000040020c7810 */ /* 0x040fe40007ffe0ff */
[C---:B------:R-:W-:Y:S02]  /*c0a0*/  IADD3 R13, R2.reuse, 0x40, RZ ;  /* 0x00000040020d7810 */ /* 0x040fe40007ffe0ff */
[C---:B------:R-:W-:Y:S02]  /*c0b0*/  IADD3 R15, R2.reuse, 0x38, RZ ;  /* 0x00000038020f7810 */ /* 0x040fe40007ffe0ff */
[----:B------:R-:W-:-:S02]  /*c0c0*/  IADD3 R10, R2, 0x30, RZ ;  /* 0x00000030020a7810 */ /* 0x000fc40007ffe0ff */
[----:B------:R-:W-:Y:S02]  /*c0d0*/  ISETP.GE.U32.AND P2, PT, R12, c[0x0][0x1e0], PT ;  /* 0x000078000c007a0c */ /* 0x000fe40003f46070 */
[----:B------:R-:W-:Y:S02]  /*c0e0*/  SHF.R.S32.HI R10, RZ, 0x1f, R10 ;  /* 0x0000001fff0a7819 */ /* 0x000fe4000001140a */
[----:B------:R-:W-:Y:S02]  /*c0f0*/  SHF.R.S32.HI R15, RZ, 0x1f, R15 ;  /* 0x0000001fff0f7819 */ /* 0x000fe4000001140f */
[----:B------:R-:W-:Y:S02]  /*c100*/  SHF.R.S32.HI R13, RZ, 0x1f, R13 ;  /* 0x0000001fff0d7819 */ /* 0x000fe4000001140d */
[C---:B------:R-:W-:Y:S02]  /*c110*/  IADD3 R17, R2.reuse, 0x48, RZ ;  /* 0x0000004802117810 */ /* 0x040fe40007ffe0ff */
[----:B------:R-:W-:-:S02]  /*c120*/  IADD3 R14, R2, 0x50, RZ ;  /* 0x00000050020e7810 */ /* 0x000fc40007ffe0ff */
[----:B------:R-:W-:Y:S02]  /*c130*/  ISETP.GE.AND.EX P0, PT, R10, c[0x0][0x1e4], PT, P0 ;  /* 0x000079000a007a0c */ /* 0x000fe40003f06300 */
[----:B------:R-:W-:Y:S02]  /*c140*/  ISETP.GE.AND.EX P4, PT, R15, c[0x0][0x1e4], PT, P4 ;  /* 0x000079000f007a0c */ /* 0x000fe40003f86340 */
[----:B------:R-:W-:Y:S02]  /*c150*/  ISETP.GE.AND.EX P6, PT, R13, c[0x0][0x1e4], PT, P2 ;  /* 0x000079000d007a0c */ /* 0x000fe40003fc6320 */
[----:B------:R-:W-:Y:S02]  /*c160*/  ISETP.GE.U32.AND P3, PT, R17, c[0x0][0x1e0], PT ;  /* 0x0000780011007a0c */ /* 0x000fe40003f66070 */
[----:B------:R-:W-:Y:S02]  /*c170*/  ISETP.GE.U32.AND P2, PT, R14, c[0x0][0x1e0], PT ;  /* 0x000078000e007a0c */ /* 0x000fe40003f46070 */
[----:B------:R-:W-:-:S02]  /*c180*/  ISETP.GT.U32.OR P0, PT, R0, 0x1df, P0 ;  /* 0x000001df0000780c */ /* 0x000fc40000704470 */
[C---:B------:R-:W-:Y:S02]  /*c190*/  ISETP.GT.U32.OR P4, PT, R0.reuse, 0x1df, P4 ;  /* 0x000001df0000780c */ /* 0x040fe40002784470 */
[----:B------:R-:W-:Y:S01]  /*c1a0*/  ISETP.GT.U32.OR P6, PT, R0, 0x1df, P6 ;  /* 0x000001df0000780c */ /* 0x000fe200037c4470 */
[----:B------:R-:W-:Y:S07]  /*c1b0*/  @!P5 BRA `(.L_x_2588) ;  /* 0x000001200000d947 */ /* 0x000fee0003800000 */
        /* <DEDUP_REMOVED lines=8> */
[----:B-----5:R-:W-:Y:S02]  /*c240*/  FFMA.FTZ R8, R11, R81, R83 ;  /* 0x000000510b087223 */ /* 0x020fe40000010053 */
        /* <DEDUP_REMOVED lines=9> */
.L_x_2588:
[----:B--2---:R-:W-:Y:S01]  /*c2e0*/  BSSY B0, `(.L_x_2589) ;  /* 0x0000013000007945 */ /* 0x004fe20003800000 */
[----:B------:R-:W-:Y:S05]  /*c2f0*/  @P0 BRA `(.L_x_2590) ;  /* 0x0000011000000947 */ /* 0x000fea0003800000 */
[----:B---3--:R-:W-:-:S05]  /*c300*/  MOV R8, UR5 ;  /* 0x0000000500087c02 */ /* 0x008fca0008000f00 */
[----:B----4-:R-:W-:-:S04]  /*c310*/  FFMA.FTZ R8, R16, R8, UR6 ;  /* 0x0000000610087e23 */ /* 0x010fc80008010008 */
[----:B------:R-:W-:Y:S01]  /*c320*/  FFMA.FTZ R18, R80, R18, -R8 ;  /* 0x0000001250127223 */ /* 0x000fe20000010808 */
[----:B------:R-:W-:-:S05]  /*c330*/  MOV R8, UR5 ;  /* 0x0000000500087c02 */ /* 0x000fca0008000f00 */
[----:B-----5:R-:W-:Y:S01]  /*c340*/  FFMA.FTZ R8, R11, R8, UR6 ;  /* 0x000000060b087e23 */ /* 0x020fe20008010008 */
[----:B------:R-:W-:-:S03]  /*c350*/  MOV R11, R7 ;  /* 0x00000007000b7202 */ /* 0x000fc60000000f00 */
[----:B------:R-:W-:Y:S02]  /*c360*/  FFMA.FTZ R19, R81, R19, -R8 ;  /* 0x0000001351137223 */ /* 0x000fe40000010808 */
[----:B------:R-:W-:Y:S01]  /*c370*/  IMAD R8, R10, c[0x0][0x1d8], RZ ;  /* 0x000076000a087a24 */ /* 0x000fe200078e02ff */
[----:B------:R-:W-:-:S03]  /*c380*/  MOV R10, R4 ;  /* 0x00000004000a7202 */ /* 0x000fc60000000f00 */
        /* <DEDUP_REMOVED lines=8> */
.L_x_2590:
[----:B------:R-:W-:Y:S05]  /*c410*/  BSYNC B0 ;  /* 0x0000000000007941 */ /* 0x000fea0003800000 */
.L_x_2589:
        /* <DEDUP_REMOVED lines=21> */
.L_x_2591:
        /* <DEDUP_REMOVED lines=21> */
.L_x_2593:
[----:B------:R-:W-:Y:S05]  /*c6c0*/  BSYNC B0 ;  /* 0x0000000000007941 */ /* 0x000fea0003800000 */
.L_x_2592:
        /* <DEDUP_REMOVED lines=21> */
.L_x_2594:
        /* <DEDUP_REMOVED lines=21> */
.L_x_2596:
[----:B------:R-:W-:Y:S05]  /*c970*/  BSYNC B0 ;  /* 0x0000000000007941 */ /* 0x000fea0003800000 */
.L_x_2595:
        /* <DEDUP_REMOVED lines=39> */
.L_x_2597:
        /* <DEDUP_REMOVED lines=19> */
.L_x_2599:
[----:B------:R-:W-:Y:S05]  /*cd20*/  BSYNC B0 ;  /* 0x0000000000007941 */ /* 0x000fea0003800000 */
.L_x_2598:
        /* <DEDUP_REMOVED lines=21> */
.L_x_2600:
        /* <DEDUP_REMOVED lines=21> */
.L_x_2602:
[----:B------:R-:W-:Y:S05]  /*cfd0*/  BSYNC B0 ;  /* 0x0000000000007941 */ /* 0x000fea0003800000 */
.L_x_2601:
        /* <DEDUP_REMOVED lines=21> */
.L_x_2603:
        /* <DEDUP_REMOVED lines=21> */
.L_x_2605:
[----:B------:R-:W-:Y:S05]  /*d280*/  BSYNC B0 ;  /* 0x0000000000007941 */ /* 0x000fea0003800000 */
.L_x_2604:
        /* <DEDUP_REMOVED lines=39> */
.L_x_2606:
        /* <DEDUP_REMOVED lines=19> */
.L_x_2608:
[----:B------:R-:W-:Y:S05]  /*d630*/  BSYNC B0 ;  /* 0x0000000000007941 */ /* 0x000fea0003800000 */
.L_x_2607:
        /* <DEDUP_REMOVED lines=21> */
.L_x_2609:
        /* <DEDUP_REMOVED lines=21> */
.L_x_2611:
[----:B------:R-:W-:Y:S05]  /*d8e0*/  BSYNC B0 ;  /* 0x0000000000007941 */ /* 0x000fea0003800000 */
.L_x_2610:
        /* <DEDUP_REMOVED lines=21> */
.L_x_2612:
        /* <DEDUP_REMOVED lines=21> */
.L_x_2614:
[----:B------:R-:W-:Y:S05]  /*db90*/  BSYNC B0 ;  /* 0x0000000000007941 */ /* 0x000fea0003800000 */
.L_x_2613:
        /* <DEDUP_REMOVED lines=39> */
.L_x_2615:
        /* <DEDUP_REMOVED lines=19> */
.L_x_2617:
[----:B------:R-:W-:Y:S05]  /*df40*/  BSYNC B0 ;  /* 0x0000000000007941 */ /* 0x000fea0003800000 */
.L_x_2616:
        /* <DEDUP_REMOVED lines=21> */
.L_x_2618:
[----:B------:R-:W-:Y:S01]  /*e0a0*/  BSSY B0, `(.L_x_2619) ;  /* 0x0000014000007945 */ /* 0x000fe20003800000 */
[----:B------:R-:W-:Y:S05]  /*e0b0*/  @P6 BRA `(.L_x_2620) ;  /* 0x0000012000006947 */ /* 0x000fea0003800000 */
[----:B0-----:R-:W2:Y:S04]  /*e0c0*/  LDL.LU R9, [R1+0x18] ;  /* 0x0000180001097983 */ /* 0x001ea80000300800 */
[----:B----4-:R-:W4:Y:S01]  /*e0d0*/  LDL.LU R10, [R1+0x14] ;  /* 0x00001400010a7983 */ /* 0x010f220000300800 */
[----:B---3--:R-:W-:Y:S02]  /*e0e0*/  MOV R8, UR5 ;  /* 0x0000000500087c02 */ /* 0x008fe40008000f00 */
[----:B-----5:R-:W-:-:S03]  /*e0f0*/  MOV R11, R7 ;  /* 0x00000007000b7202 */ /* 0x020fc60000000f00 */
[-C--:B--2---:R-:W-:Y:S02]  /*e100*/  FFMA.FTZ R9, R9, R8.reuse, UR6 ;  /* 0x0000000609097e23 */ /* 0x084fe40008010008 */
[----:B----4-:R-:W-:Y:S01]  /*e110*/  FFMA.FTZ R8, R10, R8, UR6 ;  /* 0x000000060a087e23 */ /* 0x010fe20008010008 */
[----:B------:R-:W-:Y:S01]  /*e120*/  MOV R10, R4 ;  /* 0x00000004000a7202 */ /* 0x000fe20000000f00 */
[----:B------:R-:W-:Y:S02]  /*e130*/  FFMA.FTZ R38, R80, R38, -R9 ;  /* 0x0000002650267223 */ /* 0x000fe40000010809 */
        /* <DEDUP_REMOVED lines=10> */
.L_x_2620:
[----:B------:R-:W-:Y:S05]  /*e1e0*/  BSYNC B0 ;  /* 0x0000000000007941 */ /* 0x000fea0003800000 */
.L_x_2619:
[----:B------:R-:W-:Y:S05]  /*e1f0*/  @!P5 BRA `(.L_x_2621) ;  /* 0x000001400000d947 */ /* 0x000fea0003800000 */
[----:B0-----:R-:W2:Y:S04]  /*e200*/  LDL R8, [R1+0x10] ;  /* 0x0000100001087983 */ /* 0x001ea80000100800 */
[----:B----4-:R-:W4:Y:S01]  /*e210*/  LDL R12, [R1+0xc] ;  /* 0x00000c00010c7983 */ /* 0x010f220000100800 */
[----:B--2---:R-:W-:-:S04]  /*e220*/  FFMA.FTZ R8, R8, R80, R82 ;  /* 0x0000005008087223 */ /* 0x004fc80000010052 */
[----:B------:R-:W-:-:S06]  /*e230*/  FMUL.FTZ R10, R8, -1.4426950216293334961 ;  /* 0xbfb8aa3b080a7820 */ /* 0x000fcc0000410000 */
[----:B------:R-:W0:Y:S02]  /*e240*/  MUFU.EX2 R10, R10 ;  /* 0x0000000a000a7308 */ /* 0x000e240000000800 */
[----:B0----5:R-:W-:-:S06]  /*e250*/  FADD.FTZ R11, R10, 1 ;  /* 0x3f8000000a0b7421 */ /* 0x021fcc0000010000 */
[----:B------:R-:W0:Y:S02]  /*e260*/  MUFU.RCP R11, R11 ;  /* 0x0000000b000b7308 */ /* 0x000e240000001000 */
[----:B0-----:R-:W-:Y:S02]  /*e270*/  FADD.FTZ R9, -R11, 1 ;  /* 0x3f8000000b097421 */ /* 0x001fe40000010100 */
[----:B------:R-:W-:Y:S02]  /*e280*/  FMUL.FTZ R40, R40, R11 ;  /* 0x0000000b28287220 */ /* 0x000fe40000410000 */
[----:B------:R-:W-:Y:S02]  /*e290*/  FFMA.FTZ R9, R8, R9, 1 ;  /* 0x3f80000008097423 */ /* 0x000fe40000010009 */
[----:B----4-:R-:W-:Y:S02]  /*e2a0*/  FFMA.FTZ R8, R12, R81, R83 ;  /* 0x000000510c087223 */ /* 0x010fe40000010053 */
        /* <DEDUP_REMOVED lines=9> */
.L_x_2621:
[----:B------:R-:W-:Y:S01]  /*e340*/  BSSY B0, `(.L_x_2622) ;  /* 0x0000015000007945 */ /* 0x000fe20003800000 */
[----:B------:R-:W-:Y:S05]  /*e350*/  @P4 BRA `(.L_x_2623) ;  /* 0x0000013000004947 */ /* 0x000fea0003800000 */
[----:B0-----:R-:W2:Y:S04]  /*e360*/  LDL.LU R9, [R1+0x10] ;  /* 0x0000100001097983 */ /* 0x001ea80000300800 */
[----:B----4-:R-:W4:Y:S01]  /*e370*/  LDL.LU R8, [R1+0xc] ;  /* 0x00000c0001087983 */ /* 0x010f220000300800 */
[----:B---3--:R-:W-:Y:S01]  /*e380*/  MOV R13, UR5 ;  /* 0x00000005000d7c02 */ /* 0x008fe20008000f00 */
[----:B-----5:R-:W-:Y:S01]  /*e390*/  IMAD R11, R18, c[0x0][0x1d8], RZ ;  /* 0x00007600120b7a24 */ /* 0x020fe200078e02ff */
[----:B------:R-:W-:-:S03]  /*e3a0*/  MOV R10, UR5 ;  /* 0x00000005000a7c02 */ /* 0x000fc60008000f00 */
[----:B------:R-:W-:Y:S02]  /*e3b0*/  IMAD R11, R17, c[0x0][0x1dc], R11 ;  /* 0x00007700110b7a24 */ /* 0x000fe400078e020b */
[----:B--2---:R-:W-:Y:S01]  /*e3c0*/  FFMA.FTZ R13, R9, R13, UR6 ;  /* 0x00000006090d7e23 */ /* 0x004fe2000801000d */
[----:B------:R-:W-:Y:S01]  /*e3d0*/  MOV R9, R7 ;  /* 0x0000000700097202 */ /* 0x000fe20000000f00 */
[----:B----4-:R-:W-:Y:S01]  /*e3e0*/  FFMA.FTZ R10, R8, R10, UR6 ;  /* 0x00000006080a7e23 */ /* 0x010fe2000801000a */
[----:B------:R-:W-:Y:S01]  /*e3f0*/  MOV R8, R4 ;  /* 0x0000000400087202 */ /* 0x000fe20000000f00 */
[----:B------:R-:W-:Y:S02]  /*e400*/  FFMA.FTZ R13, R80, R40, -R13 ;  /* 0x00000028500d7223 */ /* 0x000fe4000001080d */
[----:B------:R-:W-:Y:S02]  /*e410*/  FFMA.FTZ R41, R81, R41, -R10 ;  /* 0x0000002951297223 */ /* 0x000fe4000001080a */
[----:B------:R-:W-:-:S05]  /*e420*/  IMAD.WIDE.U32 R8, R17, c[0x0][0x1d8], R8 ;  /* 0x0000760011087a25 */ /* 0x000fca00078e0008 */
[----:B------:R-:W-:Y:S01]  /*e430*/  IADD3 R11, R9, R11, RZ ;  /* 0x0000000b090b7210 */ /* 0x000fe20007ffe0ff */
[----:B------:R-:W-:Y:S01]  /*e440*/  FMUL.FTZ R9, R41, UR25 ;  /* 0x0000001929097c20 */ /* 0x000fe20008410000 */
[----:B------:R-:W-:-:S04]  /*e450*/  LEA R10, P2, R8, c[0x0][0x160], 0x2 ;  /* 0x00005800080a7a11 */ /* 0x000fc800078410ff */
[----:B------:R-:W-:Y:S01]  /*e460*/  LEA.HI.X R11, R8, c[0x0][0x164], R11, 0x2, P2 ;  /* 0x00005900080b7a11 */ /* 0x000fe200010f140b */
[----:B------:R-:W-:-:S05]  /*e470*/  FMUL.FTZ R8, R13, UR25 ;  /* 0x000000190d087c20 */ /* 0x000fca0008410000 */
[----:B------:R0:W-:Y:S03]  /*e480*/  STG.E.64 [R10.64], R8 ;  /* 0x000000080a007986 */ /* 0x0001e6000c101b12 */
.L_x_2623:
[----:B------:R-:W-:Y:S05]  /*e490*/  BSYNC B0 ;  /* 0x0000000000007941 */ /* 0x000fea0003800000 */
.L_x_2622:
[----:B------:R2:W5:Y:S04]  /*e4a0*/  LDL R24, [R1+0x8] ;  /* 0x0000080001187983 */ /* 0x0005680000100800 */
[----:B------:R2:W5:Y:S01]  /*e4b0*/  LDL R22, [R1+0x4] ;  /* 0x0000040001167983 */ /* 0x0005620000100800 */
        /* <DEDUP_REMOVED lines=19> */
[----:B0-2--5:R-:W-:Y:S02]  /*e5f0*/  FFMA.FTZ R8, R24, R80, R82 ;  /* 0x0000005018087223 */ /* 0x025fe40000010052 */
        /* <DEDUP_REMOVED lines=12> */
[----:B--2---:R-:W-:Y:S02]  /*e6c0*/  FMUL.FTZ R43, R43, R14 ;  /* 0x0000000e2b2b7220 */ /* 0x004fe40000410000 */
[----:B------:R-:W-:Y:S02]  /*e6d0*/  FADD.FTZ R14, -R14, 1 ;  /* 0x3f8000000e0e7421 */ /* 0x000fe40000010100 */
[----:B------:R-:W-:-:S02]  /*e6e0*/  FMUL.FTZ R42, R42, R15 ;  /* 0x0000000f2a2a7220 */ /* 0x000fc40000410000 */
[----:B------:R-:W-:-:S04]  /*e6f0*/  FFMA.FTZ R14, R9, R14, 1 ;  /* 0x3f800000090e7423 */ /* 0x000fc8000001000e */
[----:B------:R-:W-:Y:S02]  /*e700*/  FMUL.FTZ R43, R43, R14 ;  /* 0x0000000e2b2b7220 */ /* 0x000fe40000410000 */
.L_x_2624:
[----:B--2---:R-:W-:Y:S01]  /*e710*/  BSSY B0, `(.L_x_2625) ;  /* 0x0000013000007945 */ /* 0x004fe20003800000 */
[----:B------:R-:W-:Y:S05]  /*e720*/  @P0 BRA `(.L_x_2626) ;  /* 0x0000011000000947 */ /* 0x000fea0003800000 */
[----:B0-----:R-:W-:Y:S01]  /*e730*/  IMAD R8, R25, c[0x0][0x1d8], RZ ;  /* 0x0000760019087a24 */ /* 0x001fe200078e02ff */
[----:B---3--:R-:W-:Y:S02]  /*e740*/  MOV R10, UR5 ;  /* 0x00000005000a7c02 */ /* 0x008fe40008000f00 */
[----:B------:R-:W-:Y:S01]  /*e750*/  MOV R9, R7 ;  /* 0x0000000700097202 */ /* 0x000fe20000000f00 */
[----:B------:R-:W-:Y:S01]  /*e760*/  IMAD R13, R16, c[0x0][0x1dc], R8 ;  /* 0x00007700100d7a24 */ /* 0x000fe200078e0208 */
[----:B------:R-:W-:Y:S01]  /*e770*/  MOV R8, R4 ;  /* 0x0000000400087202 */ /* 0x000fe20000000f00 */
[----:B----45:R-:W-:Y:S01]  /*e780*/  FFMA.FTZ R10, R22, R10, UR6 ;  /* 0x00000006160a7e23 */ /* 0x030fe2000801000a */
[----:B------:R-:W-:-:S03]  /*e790*/  MOV R11, UR5 ;  /* 0x00000005000b7c02 */ /* 0x000fc60008000f00 */
[----:B------:R-:W-:-:S04]  /*e7a0*/  IMAD.WIDE.U32 R8, R16, c[0x0][0x1d8], R8 ;  /* 0x0000760010087a25 */ /* 0x000fc800078e0008 */
[----:B------:R-:W-:Y:S01]  /*e7b0*/  FFMA.FTZ R11, R24, R11, UR6 ;  /* 0x00000006180b7e23 */ /* 0x000fe2000801000b */
[----:B------:R-:W-:Y:S01]  /*e7c0*/  IADD3 R13, R9, R13, RZ ;  /* 0x0000000d090d7210 */ /* 0x000fe20007ffe0ff */
[----:B------:R-:W-:Y:S01]  /*e7d0*/  FFMA.FTZ R43, R81, R43, -R10 ;  /* 0x0000002b512b7223 */ /* 0x000fe2000001080a */
[----:B------:R-:W-:Y:S01]  /*e7e0*/  LEA R10, P0, R8, c[0x0][0x160], 0x2 ;  /* 0x00005800080a7a11 */ /* 0x000fe200078010ff */
[----:B------:R-:W-:Y:S02]  /*e7f0*/  FFMA.FTZ R42, R80, R42, -R11 ;  /* 0x0000002a502a7223 */ /* 0x000fe4000001080b */
[----:B------:R-:W-:Y:S01]  /*e800*/  FMUL.FTZ R9, R43, UR25 ;  /* 0x000000192b097c20 */ /* 0x000fe20008410000 */
[----:B------:R-:W-:Y:S01]  /*e810*/  LEA.HI.X R11, R8, c[0x0][0x164], R13, 0x2, P0 ;  /* 0x00005900080b7a11 */ /* 0x000fe200000f140d */
[----:B------:R-:W-:-:S05]  /*e820*/  FMUL.FTZ R8, R42, UR25 ;  /* 0x000000192a087c20 */ /* 0x000fca0008410000 */
[----:B------:R0:W-:Y:S03]  /*e830*/  STG.E.64 [R10.64], R8 ;  /* 0x000000080a007986 */ /* 0x0001e6000c101b12 */
.L_x_2626:
[----:B------:R-:W-:Y:S05]  /*e840*/  BSYNC B0 ;  /* 0x0000000000007941 */ /* 0x000fea0003800000 */
.L_x_2625:
[----:B------:R-:W-:Y:S05]  /*e850*/  @!P5 BRA `(.L_x_2627) ;  /* 0x000001300000d947 */ /* 0x000fea0003800000 */
[----:B0-----:R-:W2:Y:S01]  /*e860*/  LDL R8, [R1] ;  /* 0x0000000001087983 */ /* 0x001ea20000100800 */
        /* <DEDUP_REMOVED lines=9> */
[----:B--2---:R-:W-:-:S04]  /*e900*/  FFMA.FTZ R8, R8, R80, R82 ;  /* 0x0000005008087223 */ /* 0x004fc80000010052 */
[----:B------:R-:W-:-:S06]  /*e910*/  FMUL.FTZ R10, R8, -1.4426950216293334961 ;  /* 0xbfb8aa3b080a7820 */ /* 0x000fcc0000410000 */
[----:B------:R-:W0:Y:S02]  /*e920*/  MUFU.EX2 R10, R10 ;  /* 0x0000000a000a7308 */ /* 0x000e240000000800 */
[----:B0----5:R-:W-:-:S06]  /*e930*/  FADD.FTZ R11, R10, 1 ;  /* 0x3f8000000a0b7421 */ /* 0x021fcc0000010000 */
[----:B------:R-:W0:Y:S02]  /*e940*/  MUFU.RCP R11, R11 ;  /* 0x0000000b000b7308 */ /* 0x000e240000001000 */
[----:B0-----:R-:W-:Y:S02]  /*e950*/  FADD.FTZ R15, -R11, 1 ;  /* 0x3f8000000b0f7421 */ /* 0x001fe40000010100 */
[----:B------:R-:W-:Y:S02]  /*e960*/  FMUL.FTZ R44, R44, R11 ;  /* 0x0000000b2c2c7220 */ /* 0x000fe40000410000 */
[----:B------:R-:W-:-:S04]  /*e970*/  FFMA.FTZ R15, R8, R15, 1 ;  /* 0x3f800000080f7423 */ /* 0x000fc8000001000f */
[----:B------:R-:W-:Y:S02]  /*e980*/  FMUL.FTZ R44, R44, R15 ;  /* 0x0000000f2c2c7220 */ /* 0x000fe40000410000 */
.L_x_2627:
[----:B------:R-:W-:Y:S01]  /*e990*/  BSSY B0, `(.L_x_2628) ;  /* 0x0000014000007945 */ /* 0x000fe20003800000 */
[----:B------:R-:W-:Y:S05]  /*e9a0*/  @P6 BRA `(.L_x_2629) ;  /* 0x0000012000006947 */ /* 0x000fea0003800000 */
[----:B------:R-:W2:Y:S01]  /*e9b0*/  LDL.LU R14, [R1] ;  /* 0x00000000010e7983 */ /* 0x000ea20000300800 */
[----:B0-----:R-:W-:Y:S01]  /*e9c0*/  MOV R8, R4 ;  /* 0x0000000400087202 */ /* 0x001fe20000000f00 */
[----:B------:R-:W-:Y:S01]  /*e9d0*/  IMAD R10, R21, c[0x0][0x1d8], RZ ;  /* 0x00007600150a7a24 */ /* 0x000fe200078e02ff */
[----:B------:R-:W-:Y:S02]  /*e9e0*/  MOV R9, R7 ;  /* 0x0000000700097202 */ /* 0x000fe40000000f00 */
[----:B---3-5:R-:W-:Y:S01]  /*e9f0*/  MOV R11, UR5 ;  /* 0x00000005000b7c02 */ /* 0x028fe20008000f00 */
[C---:B------:R-:W-:Y:S01]  /*ea00*/  IMAD R13, R19.reuse, c[0x0][0x1dc], R10 ;  /* 0x00007700130d7a24 */ /* 0x040fe200078e020a */
[----:B------:R-:W-:Y:S01]  /*ea10*/  MOV R12, UR5 ;  /* 0x00000005000c7c02 */ /* 0x000fe20008000f00 */
[----:B------:R-:W-:-:S04]  /*ea20*/  IMAD.WIDE.U32 R8, R19, c[0x0][0x1d8], R8 ;  /* 0x0000760013087a25 */ /* 0x000fc800078e0008 */
[----:B----4-:R-:W-:Y:S01]  /*ea30*/  FFMA.FTZ R12, R125, R12, UR6 ;  /* 0x000000067d0c7e23 */ /* 0x010fe2000801000c */
[----:B------:R-:W-:Y:S02]  /*ea40*/  IADD3 R13, R9, R13, RZ ;  /* 0x0000000d090d7210 */ /* 0x000fe40007ffe0ff */
[----:B------:R-:W-:Y:S01]  /*ea50*/  LEA R10, P0, R8, c[0x0][0x160], 0x2 ;  /* 0x00005800080a7a11 */ /* 0x000fe200078010ff */
[----:B------:R-:W-:-:S04]  /*ea60*/  FFMA.FTZ R9, R81, R45, -R12 ;  /* 0x0000002d51097223 */ /* 0x000fc8000001080c */
[----:B------:R-:W-:Y:S02]  /*ea70*/  FMUL.FTZ R9, R9, UR25 ;  /* 0x0000001909097c20 */ /* 0x000fe40008410000 */
[----:B--2---:R-:W-:-:S04]  /*ea80*/  FFMA.FTZ R11, R14, R11, UR6 ;  /* 0x000000060e0b7e23 */ /* 0x004fc8000801000b */
[----:B------:R-:W-:Y:S01]  /*ea90*/  FFMA.FTZ R44, R80, R44, -R11 ;  /* 0x0000002c502c7223 */ /* 0x000fe2000001080b */
[----:B------:R-:W-:-:S03]  /*eaa0*/  LEA.HI.X R11, R8, c[0x0][0x164], R13, 0x2, P0 ;  /* 0x00005900080b7a11 */ /* 0x000fc600000f140d */
[----:B------:R-:W-:-:S05]  /*eab0*/  FMUL.FTZ R8, R44, UR25 ;  /* 0x000000192c087c20 */ /* 0x000fca0008410000 */
[----:B------:R0:W-:Y:S02]  /*eac0*/  STG.E.64 [R10.64], R8 ;  /* 0x000000080a007986 */ /* 0x0001e4000c101b12 */
.L_x_2629:
[----:B------:R-:W-:Y:S05]  /*ead0*/  BSYNC B0 ;  /* 0x0000000000007941 */ /* 0x000fea0003800000 */
.L_x_2628:
[----:B------:R-:W-:Y:S05]  /*eae0*/  @!P5 BRA `(.L_x_2630) ;  /* 0x000001200000d947 */ /* 0x000fea0003800000 */
[----:B0-----:R-:W-:Y:S02]  /*eaf0*/  FFMA.FTZ R8, R124, R80, R82 ;  /* 0x000000507c087223 */ /* 0x001fe40000010052 */
[----:B------:R-:W-:Y:S02]  /*eb00*/  FFMA.FTZ R9, R107, R81, R83 ;  /* 0x000000516b097223 */ /* 0x000fe40000010053 */
[----:B------:R-:W-:Y:S02]  /*eb10*/  FMUL.FTZ R10, R8, -1.4426950216293334961 ;  /* 0xbfb8aa3b080a7820 */ /* 0x000fe40000410000 */
[----:B------:R-:W-:-:S04]  /*eb20*/  FMUL.FTZ R12, R9, -1.4426950216293334961 ;  /* 0xbfb8aa3b090c7820 */ /* 0x000fc80000410000 */
[----:B------:R-:W0:Y:S08]  /*eb30*/  MUFU.EX2 R10, R10 ;  /* 0x0000000a000a7308 */ /* 0x000e300000000800 */
[----:B------:R-:W2:Y:S01]  /*eb40*/  MUFU.EX2 R12, R12 ;  /* 0x0000000c000c7308 */ /* 0x000ea20000000800 */
[----:B0----5:R-:W-:-:S07]  /*eb50*/  FADD.FTZ R11, R10, 1 ;  /* 0x3f8000000a0b7421 */ /* 0x021fce0000010000 */
        /* <DEDUP_REMOVED lines=11> */
.L_x_2630:
[----:B------:R-:W-:Y:S01]  /*ec10*/  BSSY B0, `(.L_x_2631) ;  /* 0x0000013000007945 */ /* 0x000fe20003800000 */
[----:B------:R-:W-:Y:S05]  /*ec20*/  @P4 BRA `(.L_x_2632) ;  /* 0x0000011000004947 */ /* 0x000fea0003800000 */
        /* <DEDUP_REMOVED lines=8> */
[----:B------:R-:W-:Y:S01]  /*ecb0*/  IADD3 R13, R9, R13, RZ ;  /* 0x0000000d090d7210 */ /* 0x000fe20007ffe0ff */
[----:B------:R-:W-:Y:S01]  /*ecc0*/  FFMA.FTZ R12, R107, R12, UR6 ;  /* 0x000000066b0c7e23 */ /* 0x000fe2000801000c */
[----:B------:R-:W-:Y:S01]  /*ecd0*/  LEA R10, P0, R8, c[0x0][0x160], 0x2 ;  /* 0x00005800080a7a11 */ /* 0x000fe200078010ff */
[----:B------:R-:W-:Y:S02]  /*ece0*/  FFMA.FTZ R46, R80, R46, -R11 ;  /* 0x0000002e502e7223 */ /* 0x000fe4000001080b */
[----:B------:R-:W-:Y:S01]  /*ecf0*/  FFMA.FTZ R9, R81, R47, -R12 ;  /* 0x0000002f51097223 */ /* 0x000fe2000001080c */
[----:B------:R-:W-:Y:S01]  /*ed00*/  LEA.HI.X R11, R8, c[0x0][0x164], R13, 0x2, P0 ;  /* 0x00005900080b7a11 */ /* 0x000fe200000f140d */
[----:B------:R-:W-:Y:S02]  /*ed10*/  FMUL.FTZ R8, R46, UR25 ;  /* 0x000000192e087c20 */ /* 0x000fe40008410000 */
[----:B------:R-:W-:-:S05]  /*ed20*/  FMUL.FTZ R9, R9, UR25 ;  /* 0x0000001909097c20 */ /* 0x000fca0008410000 */
[----:B------:R0:W-:Y:S02]  /*ed30*/  STG.E.64 [R10.64], R8 ;  /* 0x000000080a007986 */ /* 0x0001e4000c101b12 */
.L_x_2632:
[----:B------:R-:W-:Y:S05]  /*ed40*/  BSYNC B0 ;  /* 0x0000000000007941 */ /* 0x000fea0003800000 */
.L_x_2631:
[C---:B------:R-:W-:Y:S02]  /*ed50*/  IADD3 R17, R2.reuse, 0xb8, RZ ;  /* 0x000000b802117810 */ /* 0x040fe40007ffe0ff */
[C---:B------:R-:W-:Y:S02]  /*ed60*/  IADD3 R18, R2.reuse, 0xb8, RZ ;  /* 0x000000b802127810 */ /* 0x040fe40007ffe0ff */
[C---:B-----5:R-:W-:Y:S02]  /*ed70*/  IADD3 R22, R2.reuse, 0xb0, RZ ;  /* 0x000000b002167810 */ /* 0x060fe40007ffe0ff */
[----:B------:R-:W-:Y:S02]  /*ed80*/  IADD3 R24, R2, 0xa8, RZ ;  /* 0x000000a802187810 */ /* 0x000fe40007ffe0ff */
        /* <DEDUP_REMOVED lines=33> */
.L_x_2633:
[----:B------:R-:W-:Y:S01]  /*efa0*/  BSSY B0, `(.L_x_2634) ;  /* 0x0000013000007945 */ /* 0x000fe20003800000 */
[----:B------:R-:W-:Y:S05]  /*efb0*/  @P4 BRA `(.L_x_2635) ;  /* 0x0000011000004947 */ /* 0x000fea0003800000 */
[----:B0-----:R-:W-:Y:S01]  /*efc0*/  MOV R8, R4 ;  /* 0x0000000400087202 */ /* 0x001fe20000000f00 */
[----:B------:R-:W-:Y:S01]  /*efd0*/  IMAD R10, R24, c[0x0][0x1d8], RZ ;  /* 0x00007600180a7a24 */ /* 0x000fe200078e02ff */
[----:B------:R-:W-:Y:S02]  /*efe0*/  MOV R9, R7 ;  /* 0x0000000700097202 */ /* 0x000fe40000000f00 */
[----:B---3--:R-:W-:Y:S01]  /*eff0*/  MOV R11, UR5 ;  /* 0x00000005000b7c02 */ /* 0x008fe20008000f00 */
        /* <DEDUP_REMOVED lines=13> */
.L_x_2635:
[----:B------:R-:W-:Y:S05]  /*f0d0*/  BSYNC B0 ;  /* 0x0000000000007941 */ /* 0x000fea0003800000 */
.L_x_2634:
        /* <DEDUP_REMOVED lines=19> */
.L_x_2636:
        /* <DEDUP_REMOVED lines=19> */
.L_x_2638:
[----:B------:R-:W-:Y:S05]  /*f340*/  BSYNC B0 ;  /* 0x0000000000007941 */ /* 0x000fea0003800000 */
.L_x_2637:
        /* <DEDUP_REMOVED lines=19> */
.L_x_2639:
        /* <DEDUP_REMOVED lines=19> */
.L_x_2641:
[----:B------:R-:W-:Y:S05]  /*f5b0*/  BSYNC B0 ;  /* 0x0000000000007941 */ /* 0x000fea0003800000 */
.L_x_2640:
[C---:B------:R-:W-:Y:S02]  /*f5c0*/  IADD3 R17, R2.reuse, 0xd0, RZ ;  /* 0x000000d002117810 */ /* 0x040fe40007ffe0ff */
[C---:B------:R-:W-:Y:S02]  /*f5d0*/  IADD3 R18, R2.reuse, 0xd0, RZ ;  /* 0x000000d002127810 */ /* 0x040fe40007ffe0ff */
[C---:B------:R-:W-:Y:S02]  /*f5e0*/  IADD3 R20, R2.reuse, 0xc8, RZ ;  /* 0x000000c802147810 */ /* 0x040fe40007ffe0ff */
        /* <DEDUP_REMOVED lines=34> */
.L_x_2642:
        /* <DEDUP_REMOVED lines=19> */
.L_x_2644:
[----:B------:R-:W-:Y:S05]  /*f940*/  BSYNC B0 ;  /* 0x0000000000007941 */ /* 0x000fea0003800000 */
.L_x_2643:
        /* <DEDUP_REMOVED lines=19> */
.L_x_2645:
        /* <DEDUP_REMOVED lines=19> */
.L_x_2647:
[----:B------:R-:W-:Y:S05]  /*fbb0*/  BSYNC B0 ;  /* 0x0000000000007941 */ /* 0x000fea0003800000 */
.L_x_2646:
        /* <DEDUP_REMOVED lines=19> */
.L_x_2648:
        /* <DEDUP_REMOVED lines=19> */
.L_x_2650:
[----:B------:R-:W-:Y:S05]  /*fe20*/  BSYNC B0 ;  /* 0x0000000000007941 */ /* 0x000fea0003800000 */
.L_x_2649:
        /* <DEDUP_REMOVED lines=8> */
[----:B------:R-:W-:Y:S02]  /*feb0*/  SHF.R.S32.HI R26, RZ, 0x1f, R26 ;  /* 0x0000001fff1a7819 */ /* 0x000fe4000001141a */
[----:B------:R-:W-:Y:S02]  /*fec0*/  ISETP.GE.U32.AND P4, PT, R21, c[0x0][0x1e0], PT ;  /* 0x0000780015007a0c */ /* 0x000fe40003f86070 */
[----:B------:R-:W-:Y:S02]  /*fed0*/  ISETP.GE.U32.AND P0, PT, R19, c[0x0][0x1e0], PT ;  /* 0x0000780013007a0c */ /* 0x000fe40003f06070 */
[----:B------:R-:W-:-:S02]  /*fee0*/  ISETP.GE.U32.AND P2, PT, R17, c[0x0][0x1e0], PT ;  /* 0x0000780011007a0c */ /* 0x000fc40003f46070 */
[----:B------:R-:W-:Y:S02]  /*fef0*/  SHF.R.S32.HI R24, RZ, 0x1f, R24 ;  /* 0x0000001fff187819 */ /* 0x000fe40000011418 */
[----:B------:R-:W-:Y:S02]  /*ff00*/  SHF.R.S32.HI R22, RZ, 0x1f, R22 ;  /* 0x0000001fff167819 */ /* 0x000fe40000011416 */
[----:B------:R-:W-:Y:S02]  /*ff10*/  SHF.R.S32.HI R20, RZ, 0x1f, R20 ;  /* 0x0000001fff147819 */ /* 0x000fe40000011414 */
[----:B------:R-:W-:Y:S02]  /*ff20*/  SHF.R.S32.HI R18, RZ, 0x1f, R18 ;  /* 0x0000001fff127819 */ /* 0x000fe40000011412 */
[----:B------:R-:W-:Y:S02]  /*ff30*/  ISETP.GE.AND.EX P3, PT, R26, c[0x0][0x1e4], PT, P3 ;  /* 0x000079001a007a0c */ /* 0x000fe40003f66330 */
[----:B------:R-:W-:-:S02]  /*ff40*/  ISETP.GE.AND.EX P6, PT, R24, c[0x0][0x1e4], PT, P6 ;  /* 0x0000790018007a0c */ /* 0x000fc40003fc6360 */
[----:B------:R-:W-:Y:S02]  /*ff50*/  ISETP.GE.AND.EX P4, PT, R22, c[0x0][0x1e4], PT, P4 ;  /* 0x0000790016007a0c */ /* 0x000fe40003f86340 */
[----:B------:R-:W-:Y:S02]  /*ff60*/  ISETP.GE.AND.EX P0, PT, R20, c[0x0][0x1e4], PT, P0 ;  /* 0x0000790014007a0c */ /* 0x000fe40003f06300 */
[----:B------:R-:W-:Y:S02]  /*ff70*/  ISETP.GE.AND.EX P2, PT, R18, c[0x0][0x1e4], PT, P2 ;  /* 0x0000790012007a0c */ /* 0x000fe40003f46320 */
[C---:B------:R-:W-:Y:S02]  /*ff80*/  ISETP.GT.U32.OR P3, PT, R0.reuse, 0x1df, P3 ;  /* 0x000001df0000780c */ /* 0x040fe40001f64470 */
[C---:B------:R-:W-:Y:S02]  /*ff90*/  ISETP.GT.U32.OR P6, PT, R0.reuse, 0x1df, P6 ;  /* 0x000001df0000780c */ /* 0x040fe400037c4470 */
[----:B------:R-:W-:-:S02]  /*ffa0*/  ISETP.GT.U32.OR P4, PT, R0, 0x1df, P4 ;  /* 0x000001df0000780c */ /* 0x000fc40002784470 */
[C---:B------:R-:W-:Y:S02]  /*ffb0*/  ISETP.GT.U32.OR P0, PT, R0.reuse, 0x1df, P0 ;  /* 0x000001df0000780c */ /* 0x040fe40000704470 */
[----:B------:R-:W-:Y:S01]  /*ffc0*/  ISETP.GT.U32.OR P2, PT, R0, 0x1df, P2 ;  /* 0x000001df0000780c */ /* 0x000fe20001744470 */
[----:B------:R-:W-:Y:S06]  /*ffd0*/  @!P5 BRA `(.L_x_2651) ;  /* 0x000001200000d947 */ /* 0x000fec0003800000 */
        /* <DEDUP_REMOVED lines=18> */
.L_x_2651:
        /* <DEDUP_REMOVED lines=19> */
.L_x_2653:
[----:B------:R-:W-:Y:S05]  /*10230*/  BSYNC B0 ;  /* 0x0000000000007941 */ /* 0x000fea0003800000 */
.L_x_2652:
        /* <DEDUP_REMOVED lines=19> */
.L_x_2654:
        /* <DEDUP_REMOVED lines=19> */
.L_x_2656:
[----:B------:R-:W-:Y:S05]  /*104a0*/  BSYNC B0 ;  /* 0x0000000000007941 */ /* 0x000fea0003800000 */
.L_x_2655:
        /* <DEDUP_REMOVED lines=19> */
.L_x_2657:
[----:B------:R-:W-:Y:S01]  /*105e0*/  BSSY B0, `(.L_x_2658) ;  /* 0x0000013000007945 */ /* 0x000fe20003800000 */
[----:B------:R-:W-:Y:S05]  /*105f0*/  @P4 BRA `(.L_x_2659) ;  /* 0x0000011000004947 */ /* 0x000fea0003800000 */
[----:B0-----:R-:W-:Y:S01]  /*10600*/  IMAD R10, R22, c[0x0][0x1d8], RZ ;  /* 0x00007600160a7a24 */ /* 0x001fe200078e02ff */
[----:B------:R-:W-:Y:S02]  /*10610*/  MOV R8, R4 ;  /* 0x0000000400087202 */ /* 0x000fe40000000f00 */
[----:B------:R-:W-:Y:S01]  /*10620*/  MOV R9, R7 ;  /* 0x0000000700097202 */ /* 0x000fe20000000f00 */
[C---:B------:R-:W-:Y:S01]  /*10630*/  IMAD R13, R21.reuse, c[0x0][0x1dc], R10 ;  /* 0x00007700150d7a24 */ /* 0x040fe200078e020a */
[----:B---3--:R-:W-:Y:S02]  /*10640*/  MOV R15, UR5 ;  /* 0x00000005000f7c02 */ /* 0x008fe40008000f00 */
        /* <DEDUP_REMOVED lines=12> */
.L_x_2659:
[----:B------:R-:W-:Y:S05]  /*10710*/  BSYNC B0 ;  /* 0x0000000000007941 */ /* 0x000fea0003800000 */
.L_x_2658:
        /* <DEDUP_REMOVED lines=19> */
.L_x_2660:
        /* <DEDUP_REMOVED lines=19> */
.L_x_2662:
[----:B------:R-:W-:Y:S05]  /*10980*/  BSYNC B0 ;  /* 0x0000000000007941 */ /* 0x000fea0003800000 */
.L_x_2661:
        /* <DEDUP_REMOVED lines=19> */
.L_x_2663:
[----:B------:R-:W-:Y:S01]  /*10ac0*/  BSSY B0, `(.L_x_2664) ;  /* 0x0000012000007945 */ /* 0x000fe20003800000 */
[----:B------:R-:W-:Y:S05]  /*10ad0*/  @P2 BRA `(.L_x_2665) ;  /* 0x0000010000002947 */ /* 0x000fea0003800000 */
[----:B------:R-:W-:Y:S01]  /*10ae0*/  MOV R5, R7 ;  /* 0x0000000700057202 */ /* 0x000fe20000000f00 */
[----:B------:R-:W-:Y:S01]  /*10af0*/  IMAD R3, R18, c[0x0][0x1d8], RZ ;  /* 0x0000760012037a24 */ /* 0x000fe200078e02ff */
[----:B0--3--:R-:W-:Y:S02]  /*10b00*/  MOV R9, UR5 ;  /* 0x0000000500097c02 */ /* 0x009fe40008000f00 */
[----:B------:R-:W-:Y:S01]  /*10b10*/  MOV R8, UR5 ;  /* 0x0000000500087c02 */ /* 0x000fe20008000f00 */
[----:B------:R-:W-:-:S04]  /*10b20*/  IMAD.WIDE.U32 R6, R17, c[0x0][0x1d8], R4 ;  /* 0x0000760011067a25 */ /* 0x000fc800078e0004 */
[----:B------:R-:W-:Y:S01]  /*10b30*/  IMAD R5, R17, c[0x0][0x1dc], R3 ;  /* 0x0000770011057a24 */ /* 0x000fe200078e0203 */
[----:B------:R-:W-:Y:S01]  /*10b40*/  LEA R4, P0, R6, c[0x0][0x160], 0x2 ;  /* 0x0000580006047a11 */ /* 0x000fe200078010ff */
[----:B----4-:R-:W-:Y:S02]  /*10b50*/  FFMA.FTZ R3, R94, R9, UR6 ;  /* 0x000000065e037e23 */ /* 0x010fe40008010009 */
[----:B------:R-:W-:Y:S01]  /*10b60*/  FFMA.FTZ R8, R93, R8, UR6 ;  /* 0x000000065d087e23 */ /* 0x000fe20008010008 */
[----:B------:R-:W-:Y:S01]  /*10b70*/  IADD3 R5, R7, R5, RZ ;  /* 0x0000000507057210 */ /* 0x000fe20007ffe0ff */
[----:B------:R-:W-:Y:S02]  /*10b80*/  FFMA.FTZ R3, R80, R78, -R3 ;  /* 0x0000004e50037223 */ /* 0x000fe40000010803 */
[----:B------:R-:W-:Y:S01]  /*10b90*/  FFMA.FTZ R8, R81, R79, -R8 ;  /* 0x0000004f51087223 */ /* 0x000fe20000010808 */
[----:B------:R-:W-:Y:S01]  /*10ba0*/  LEA.HI.X R5, R6, c[0x0][0x164], R5, 0x2, P0 ;  /* 0x0000590006057a11 */ /* 0x000fe200000f1405 */
[----:B------:R-:W-:-:S02]  /*10bb0*/  FMUL.FTZ R6, R3, UR25 ;  /* 0x0000001903067c20 */ /* 0x000fc40008410000 */
[----:B------:R-:W-:-:S05]  /*10bc0*/  FMUL.FTZ R7, R8, UR25 ;  /* 0x0000001908077c20 */ /* 0x000fca0008410000 */
[----:B------:R0:W-:Y:S02]  /*10bd0*/  STG.E.64 [R4.64], R6 ;  /* 0x0000000604007986 */ /* 0x0001e4000c101b12 */
.L_x_2665:
[----:B------:R-:W-:Y:S05]  /*10be0*/  BSYNC B0 ;  /* 0x0000000000007941 */ /* 0x000fea0003800000 */
.L_x_2664:
[----:B---3--:R-:W-:Y:S02]  /*10bf0*/  ULDC UR5, c[0x0][0x10] ;  /* 0x0000040000057ab9 */ /* 0x008fe40000000800 */
[----:B------:R-:W-:Y:S02]  /*10c00*/  UIADD3 UR9, UR9, UR5, URZ ;  /* 0x0000000509097290 */ /* 0x000fe4000fffe03f */
[----:B------:R-:W-:Y:S02]  /*10c10*/  UIADD3 UR4, UR4, 0x1, URZ ;  /* 0x0000000104047890 */ /* 0x000fe4000fffe03f */
[----:B------:R-:W-:-:S06]  /*10c20*/  UISETP.GE.AND UP0, UPT, UR9, UR8, UPT ;  /* 0x000000080900728c */ /* 0x000fcc000bf06270 */
[----:B------:R-:W-:-:S13]  /*10c30*/  PLOP3.LUT P0, PT, PT, PT, UP0, 0x80, 0x0 ;  /* 0x000000000000781c */ /* 0x000fda0003f0f008 */
[----:B------:R-:W-:Y:S01]  /*10c40*/  @P0 CALL.REL.NOINC `(.L_x_2519) ;  /* 0x0000001000000944 */ /* 0x000fe20003c00000 */
[----:B------:R-:W-:Y:S05]  /*10c50*/  BRA `(.L_x_2666) ;  /* 0xfffef85000007947 */ /* 0x000fea000383ffff */
.L_x_2519:
        /* <DEDUP_REMOVED lines=18> */
.L_x_2668:
[----:B------:R-:W-:Y:S05]  /*10d80*/  BSYNC B0 ;  /* 0x0000000000007941 */ /* 0x000fea0003800000 */
.L_x_2667:
        /* <DEDUP_REMOVED lines=11> */
.L_x_2670:
[----:B------:R-:W2:Y:S01]  /*10e40*/  LDG.E.STRONG.GPU R5, [R2.64] ;  /* 0x0000001202057981 */ /* 0x000ea2000c1ef900 */
[----:B------:R-:W-:Y:S01]  /*10e50*/  YIELD ;  /* 0x0000000000007946 */ /* 0x000fe20003800000 */
[----:B--2---:R-:W-:Y:S01]  /*10e60*/  ISETP.NE.AND P0, PT, R5, R4, PT ;  /* 0x000000040500720c */ /* 0x004fe20003f05270 */
[----:B------:R-:W-:-:S12]  /*10e70*/  CCTL.IVALL ;  /* 0x00000000ff00798f */ /* 0x000fd80002000000 */
[----:B------:R-:W-:Y:S05]  /*10e80*/  @P0 BRA `(.L_x_2670) ;  /* 0xffffffb000000947 */ /* 0x000fea000383ffff */
.L_x_2669:
        /* <DEDUP_REMOVED lines=25> */
.L_x_2671:
        /* <DEDUP_REMOVED lines=23> */
.L_x_2672:
        /* <DEDUP_REMOVED lines=15> */
.L_x_5641:


//--------------------- .text._Z35group_norm_nhwc_bwd_one_pass_kernelI11Fp32IOFp32WLi512ELi120ELi480EEv26Group_norm_nhwc_bwd_params --------------------------
	.section	.text._Z35group_norm_nhwc_bwd_one_pass_kernelI11Fp32IOFp32WLi512ELi120ELi480EEv26Group_norm_nhwc_bwd_params,"ax",@progbits
	.sectioninfo	@"SHI_REGISTERS=64"
	.align	128
        .global         _Z35group_norm_nhwc_bwd_one_pass_kernelI11Fp32IOFp32WLi512ELi120ELi480EEv26Group_norm_nhwc_bwd_params
        .type           _Z35group_norm_nhwc_bwd_one_pass_kernelI11Fp32IOFp32WLi512ELi120ELi480EEv26Group_norm_nhwc_bwd_params,@function
        .size           _Z35group_norm_nhwc_bwd_one_pass_kernelI11Fp32IOFp32WLi512ELi120ELi480EEv26Group_norm_nhwc_bwd_params,(.L_x_5642 - _Z35group_norm_nhwc_bwd_one_pass_kernelI11Fp32IOFp32WLi512ELi120ELi480EEv26Group_norm_nhwc_bwd_params)
        .other          _Z35group_norm_nhwc_bwd_one_pass_kernelI11Fp32IOFp32WLi512ELi120ELi480EEv26Group_norm_nhwc_bwd_params,@"STO_CUDA_ENTRY STV_DEFAULT"
_Z35group_norm_nhwc_bwd_one_pass_kernelI11Fp32IOFp32WLi512ELi120ELi480EEv26Group_norm_nhwc_bwd_params:
.text._Z35group_norm_nhwc_bwd_one_pass_kernelI11Fp32IOFp32WLi512ELi120ELi480EEv26Group_norm_nhwc_bwd_params:
        /* <DEDUP_REMOVED lines=41> */
.L_x_2762:
[----:B------:R-:W2:Y:S04]  /*0290*/  LDL R7, [R1+0x8c0] ;  /* 0x0008c00001077983 */ /* 0x000ea80000100800 */
[----:B-1----:R-:W3:Y:S01]  /*02a0*/  LDL R6, [R1+0x84c] ;  /* 0x00084c0001067983 */ /* 0x002ee20000100800 */
[----:B------:R-:W-:Y:S01]  /*02b0*/  IABS R4, c[0x0][0x1f0] ;  /* 0x00007c0000047a13 */ /* 0x000fe20000000000 */
[----:B------:R-:W-:Y:S01]  /*02c0*/  UMOV UR4, URZ ;  /* 0x0000003f00047c82 */ /* 0x000fe20008000000 */
[----:B------:R-:W-:Y:S01]  /*02d0*/  IABS R5, UR7 ;  /* 0x0000000700057c13 */ /* 0x000fe20008000000 */
[----:B------:R-:W-:Y:S01]  /*02e0*/  UISETP.GE.AND UP2, UPT, UR7, URZ, UPT ;  /* 0x0000003f0700728c */ /* 0x000fe2000bf46270 */
[----:B------:R1:W4:Y:S01]  /*02f0*/  R2UR UR20, R4 ;  /* 0x00000000041473c2 */ /* 0x00032200000e0000 */
[----:B------:R-:W-:Y:S01]  /*0300*/  ULDC UR18, c[0x0][0x1f0] ;  /* 0x00007c0000127ab9 */ /* 0x000fe20000000800 */
[----:B------:R-:W-:-:S02]  /*0310*/  ISETP.GE.U32.AND P1, PT, R56, c[0x0][0x1e0], PT ;  /* 0x0000780038007a0c */ /* 0x000fc40003f26070 */
[----:B------:R-:W-:Y:S02]  /*0320*/  IADD3 R9, R56, 0x10, RZ ;  /* 0x0000001038097810 */ /* 0x000fe40007ffe0ff */
[----:B------:R-:W-:Y:S02]  /*0330*/  LOP3.LUT R58, R58, 0xfdffffff, RZ, 0xc0, !PT ;  /* 0xfdffffff3a3a7812 */ /* 0x000fe400078ec0ff */
[----:B0-----:R0:W4:Y:S01]  /*0340*/  R2UR UR9, R5 ;  /* 0x00000000050973c2 */ /* 0x00112200000e0000 */
[----:B------:R-:W-:Y:S02]  /*0350*/  ISETP.GE.U32.AND P2, PT, R9, c[0x0][0x1e0], PT ;  /* 0x0000780009007a0c */ /* 0x000fe40003f46070 */
[----:B-1----:R-:W-:Y:S02]  /*0360*/  SHF.R.S32.HI R4, RZ, 0x1f, R9 ;  /* 0x0000001fff047819 */ /* 0x002fe40000011409 */
[C---:B------:R-:W-:Y:S02]  /*0370*/  IADD3 R13, R56.reuse, 0x18, RZ ;  /* 0x00000018380d7810 */ /* 0x040fe40007ffe0ff */
[----:B------:R-:W-:-:S02]  /*0380*/  IADD3 R16, R56, 0x20, RZ ;  /* 0x0000002038107810 */ /* 0x000fc40007ffe0ff */
[C---:B0-----:R-:W-:Y:S02]  /*0390*/  IADD3 R5, R56.reuse, 0x8, RZ ;  /* 0x0000000838057810 */ /* 0x041fe40007ffe0ff */
[----:B------:R-:W-:Y:S02]  /*03a0*/  SHF.R.S32.HI R8, RZ, 0x1f, R13 ;  /* 0x0000001fff087819 */ /* 0x000fe4000001140d */
[----:B------:R-:W-:Y:S02]  /*03b0*/  SHF.R.S32.HI R12, RZ, 0x1f, R16 ;  /* 0x0000001fff0c7819 */ /* 0x000fe40000011410 */
[C---:B------:R-:W-:Y:S01]  /*03c0*/  IADD3 R25, R56.reuse, 0x28, RZ ;  /* 0x0000002838197810 */ /* 0x040fe20007ffe0ff */
[----:B----4-:R-:W0:Y:S01]  /*03d0*/  I2F.RP R2, UR20 ;  /* 0x0000001400027d06 */ /* 0x010e220008209400 */
[C---:B------:R-:W-:Y:S02]  /*03e0*/  IADD3 R29, R56.reuse, 0x30, RZ ;  /* 0x00000030381d7810 */ /* 0x040fe40007ffe0ff */
[----:B------:R-:W-:-:S02]  /*03f0*/  IADD3 R33, R56, 0x38, RZ ;  /* 0x0000003838217810 */ /* 0x000fc40007ffe0ff */
[C---:B------:R-:W-:Y:S02]  /*0400*/  IADD3 R37, R56.reuse, 0x40, RZ ;  /* 0x0000004038257810 */ /* 0x040fe40007ffe0ff */
[C---:B------:R-:W-:Y:S02]  /*0410*/  IADD3 R41, R56.reuse, 0x48, RZ ;  /* 0x0000004838297810 */ /* 0x040fe40007ffe0ff */
[C---:B------:R-:W-:Y:S02]  /*0420*/  IADD3 R45, R56.reuse, 0x50, RZ ;  /* 0x00000050382d7810 */ /* 0x040fe40007ffe0ff */
[C---:B------:R-:W-:Y:S02]  /*0430*/  IADD3 R49, R56.reuse, 0x58, RZ ;  /* 0x0000005838317810 */ /* 0x040fe40007ffe0ff */
[----:B------:R-:W-:Y:S02]  /*0440*/  IADD3 R60, R56, 0x70, RZ ;  /* 0x00000070383c7810 */ /* 0x000fe40007ffe0ff */
[----:B------:R-:W-:Y:S01]  /*0450*/  LOP3.LUT R57, R57, 0x7fffffff, RZ, 0xc0, !PT ;  /* 0x7fffffff39397812 */ /* 0x000fe200078ec0ff */
[----:B0-----:R-:W0:Y:S02]  /*0460*/  MUFU.RCP R2, R2 ;  /* 0x0000000200027308 */ /* 0x001e240000001000 */
[----:B0-----:R-:W-:-:S06]  /*0470*/  IADD3 R3, R2, 0xffffffe, RZ ;  /* 0x0ffffffe02037810 */ /* 0x001fcc0007ffe0ff */
[----:B------:R-:W0:Y:S02]  /*0480*/  F2I.FTZ.U32.TRUNC.NTZ R3, R3 ;  /* 0x0000000300037305 */ /* 0x000e24000021f000 */
[----:B0-----:R-:W0:Y:S02]  /*0490*/  R2UR UR5, R3 ;  /* 0x00000000030573c2 */ /* 0x001e2400000e0000 */
[----:B0-----:R-:W-:-:S04]  /*04a0*/  UIADD3 UR8, URZ, -UR5, URZ ;  /* 0x800000053f087290 */ /* 0x001fc8000fffe03f */
[----:B------:R-:W-:-:S04]  /*04b0*/  UIMAD UR8, UR8, UR20, URZ ;  /* 0x00000014080872a4 */ /* 0x000fc8000f8e023f */
[----:B------:R-:W-:-:S04]  /*04c0*/  UIMAD.WIDE.U32 UR4, UR5, UR8, UR4 ;  /* 0x00000008050472a5 */ /* 0x000fc8000f8e0004 */
[----:B------:R-:W-:-:S04]  /*04d0*/  UIMAD.WIDE.U32 UR4, UR5, UR9, URZ ;  /* 0x00000009050472a5 */ /* 0x000fc8000f8e003f */
        /* <DEDUP_REMOVED lines=24> */
[----:B------:R-:W-:Y:S01]  /*0660*/  MOV R7, UR5 ;  /* 0x0000000500077c02 */ /* 0x000fe20008000f00 */
[----:B------:R-:W-:Y:S01]  /*0670*/  UIMAD UR4, UR4, UR8, URZ ;  /* 0x00000008040472a4 */ /* 0x000fe2000f8e023f */
[----:B------:R-:W-:Y:S02]  /*0680*/  LEA.HI.X.SX32 R53, R3, R2, 0x1, P0 ;  /* 0x0000000203357211 */ /* 0x000fe400000f0eff */
[----:B---3--:R-:W-:Y:S01]  /*0690*/  ISETP.GT.U32.AND P0, PT, R6, 0x1df, PT ;  /* 0x000001df0600780c */ /* 0x008fe20003f04070 */
[----:B------:R-:W-:Y:S01]  /*06a0*/  UIMAD UR4, UR5, UR9, UR4 ;  /* 0x00000009050472a4 */ /* 0x000fe2000f8e0204 */
[----:B------:R-:W-:Y:S01]  /*06b0*/  SHF.R.S32.HI R2, RZ, 0x1f, R56 ;  /* 0x0000001fff027819 */ /* 0x000fe20000011438 */
[----:B------:R-:W-:Y:S01]  /*06c0*/  IMAD.WIDE.U32 R52, R7, c[0x0][0x1e8], R52 ;  /* 0x00007a0007347a25 */ /* 0x000fe200078e0034 */
[----:B------:R-:W-:-:S02]  /*06d0*/  SHF.R.S32.HI R3, RZ, 0x1f, R5 ;  /* 0x0000001fff037819 */ /* 0x000fc40000011405 */
[----:B------:R-:W-:Y:S02]  /*06e0*/  ISETP.GE.OR.EX P3, PT, R2, c[0x0][0x1e4], P0, P1 ;  /* 0x0000790002007a0c */ /* 0x000fe40000766710 */
[----:B------:R-:W-:Y:S02]  /*06f0*/  ISETP.GE.U32.AND P1, PT, R5, c[0x0][0x1e0], PT ;  /* 0x0000780005007a0c */ /* 0x000fe40003f26070 */
[----:B------:R-:W-:Y:S02]  /*0700*/  ISETP.GE.OR.EX P5, PT, R4, c[0x0][0x1e4], P0, P2 ;  /* 0x0000790004007a0c */ /* 0x000fe400007a6720 */
[----:B------:R-:W-:Y:S02]  /*0710*/  ISETP.GE.OR.EX P6, PT, R3, c[0x0][0x1e4], P0, P1 ;  /* 0x0000790003007a0c */ /* 0x000fe400007c6710 */
[----:B------:R-:W-:Y:S02]  /*0720*/  ISETP.GE.U32.AND P1, PT, R13, c[0x0][0x1e0], PT ;  /* 0x000078000d007a0c */ /* 0x000fe40003f26070 */
[----:B------:R-:W-:-:S02]  /*0730*/  IADD3 R55, R53, UR4, RZ ;  /* 0x0000000435377c10 */ /* 0x000fc4000fffe0ff */
[----:B------:R-:W-:Y:S01]  /*0740*/  ISETP.GE.OR.EX P4, PT, R8, c[0x0][0x1e4], P0, P1 ;  /* 0x0000790008007a0c */ /* 0x000fe20000786710 */
[----:B------:R-:W-:Y:S01]  /*0750*/  @!P3 IMAD R7, R2, c[0x0][0x1d8], RZ ;  /* 0x000076000207ba24 */ /* 0x000fe200078e02ff */
[----:B------:R-:W-:Y:S02]  /*0760*/  @P3 LOP3.LUT R58, R58, 0x2000000, RZ, 0xfc, !PT ;  /* 0x020000003a3a3812 */ /* 0x000fe400078efcff */
[-C--:B------:R-:W-:Y:S01]  /*0770*/  @!P3 MOV R54, R52.reuse ;  /* 0x000000340036b202 */ /* 0x080fe20000000f00 */
[----:B------:R-:W-:Y:S01]  /*0780*/  @!P3 IMAD R11, R56, c[0x0][0x1dc], R7 ;  /* 0x00007700380bba24 */ /* 0x000fe200078e0207 */
[----:B------:R-:W-:Y:S01]  /*0790*/  LOP3.LUT R58, R58, 0xfeffffff, RZ, 0xc0, !PT ;  /* 0xfeffffff3a3a7812 */ /* 0x000fe200078ec0ff */
[----:B------:R-:W-:Y:S01]  /*07a0*/  @!P6 IMAD R2, R3, c[0x0][0x1d8], RZ ;  /* 0x000076000302ea24 */ /* 0x000fe200078e02ff */
[----:B------:R-:W-:Y:S01]  /*07b0*/  @!P5 MOV R10, R52 ;  /* 0x00000034000ad202 */ /* 0x000fe20000000f00 */
[----:B------:R-:W-:Y:S01]  /*07c0*/  @!P5 IMAD R4, R4, c[0x0][0x1d8], RZ ;  /* 0x000076000404da24 */ /* 0x000fe200078e02ff */
[----:B------:R-:W-:Y:S01]  /*07d0*/  @P6 LOP3.LUT R58, R58, 0x1000000, RZ, 0xfc, !PT ;  /* 0x010000003a3a6812 */ /* 0x000fe200078efcff */
[----:B------:R-:W-:Y:S01]  /*07e0*/  @!P6 IMAD R15, R5, c[0x0][0x1dc], R2 ;  /* 0x00007700050fea24 */ /* 0x000fe200078e0202 */
[----:B------:R-:W-:Y:S01]  /*07f0*/  ISETP.GE.U32.AND P2, PT, R16, c[0x0][0x1e0], PT ;  /* 0x0000780010007a0c */ /* 0x000fe20003f46070 */
[----:B------:R-:W-:Y:S01]  /*0800*/  @!P3 IMAD.WIDE.U32 R2, R56, c[0x0][0x1d8], R54 ;  /* 0x000076003802ba25 */ /* 0x000fe200078e0036 */
[----:B------:R-:W-:-:S02]  /*0810*/  LOP3.LUT R58, R58, 0xff7fffff, RZ, 0xc0, !PT ;  /* 0xff7fffff3a3a7812 */ /* 0x000fc400078ec0ff */
[----:B------:R-:W-:Y:S01]  /*0820*/  @!P6 MOV R6, R52 ;  /* 0x000000340006e202 */ /* 0x000fe20000000f00 */
[----:B------:R-:W-:Y:S01]  /*0830*/  @!P5 IMAD R17, R9, c[0x0][0x1dc], R4 ;  /* 0x000077000911da24 */ /* 0x000fe200078e0204 */
[----:B------:R-:W-:Y:S01]  /*0840*/  @P5 LOP3.LUT R58, R58, 0x800000, RZ, 0xfc, !PT ;  /* 0x008000003a3a5812 */ /* 0x000fe200078efcff */
[----:B------:R-:W-:Y:S01]  /*0850*/  @!P4 IMAD R8, R8, c[0x0][0x1d8], RZ ;  /* 0x000076000808ca24 */ /* 0x000fe200078e02ff */
[----:B------:R-:W-:Y:S02]  /*0860*/  @!P3 IADD3 R3, R3, R11, RZ ;  /* 0x0000000b0303b210 */ /* 0x000fe40007ffe0ff */
[----:B------:R-:W-:Y:S01]  /*0870*/  LOP3.LUT R58, R58, 0xffbfffff, RZ, 0xc0, !PT ;  /* 0xffbfffff3a3a7812 */ /* 0x000fe200078ec0ff */
[----:B------:R-:W-:Y:S01]  /*0880*/  @!P4 IMAD R21, R13, c[0x0][0x1dc], R8 ;  /* 0x000077000d15ca24 */ /* 0x000fe200078e0208 */
[----:B------:R-:W-:Y:S02]  /*0890*/  @!P5 MOV R11, R55 ;  /* 0x00000037000bd202 */ /* 0x000fe40000000f00 */
[----:B------:R-:W-:-:S02]  /*08a0*/  @!P3 SHF.L.U32 R14, R2, 0x2, RZ ;  /* 0x00000002020eb819 */ /* 0x000fc400000006ff */
[----:B------:R-:W-:Y:S01]  /*08b0*/  @P4 LOP3.LUT R58, R58, 0x400000, RZ, 0xfc, !PT ;  /* 0x004000003a3a4812 */ /* 0x000fe200078efcff */
[----:B------:R-:W-:Y:S01]  /*08c0*/  @!P5 IMAD.WIDE.U32 R10, R9, c[0x0][0x1d8], R10 ;  /* 0x00007600090ada25 */ /* 0x000fe200078e000a */
[----:B------:R-:W-:Y:S02]  /*08d0*/  @!P3 SHF.L.U64.HI R9, R2, 0x2, R3 ;  /* 0x000000020209b819 */ /* 0x000fe40000010203 */
[----:B------:R-:W-:Y:S02]  /*08e0*/  @!P3 IADD3 R4, P1, R14, c[0x0][0x180], RZ ;  /* 0x000060000e04ba10 */ /* 0x000fe40007f3e0ff */
[----:B------:R-:W-:Y:S02]  /*08f0*/  ISETP.GE.OR.EX P3, PT, R12, c[0x0][0x1e4], P0, P2 ;  /* 0x000079000c007a0c */ /* 0x000fe40000766720 */
[----:B------:R-:W-:Y:S02]  /*0900*/  LOP3.LUT P2, RZ, R58, 0x2000000, RZ, 0xc0, !PT ;  /* 0x020000003aff7812 */ /* 0x000fe4000784c0ff */
[----:B------:R-:W-:-:S02]  /*0910*/  @!P6 MOV R7, R55 ;  /* 0x000000370007e202 */ /* 0x000fc40000000f00 */
[----:B------:R-:W-:Y:S02]  /*0920*/  @!P5 IADD3 R17, R11, R17, RZ ;  /* 0x000000110b11d210 */ /* 0x000fe40007ffe0ff */
[C---:B------:R-:W-:Y:S01]  /*0930*/  @!P5 SHF.L.U32 R11, R10.reuse, 0x2, RZ ;  /* 0x000000020a0bd819 */ /* 0x040fe200000006ff */
[----:B------:R-:W-:Y:S01]  /*0940*/  @!P6 IMAD.WIDE.U32 R6, R5, c[0x0][0x1d8], R6 ;  /* 0x000076000506ea25 */ /* 0x000fe200078e0006 */
[----:B------:R-:W-:Y:S02]  /*0950*/  @!P5 SHF.L.U64.HI R17, R10, 0x2, R17 ;  /* 0x000000020a11d819 */ /* 0x000fe40000010211 */
[----:B------:R-:W-:Y:S02]  /*0960*/  LOP3.LUT R58, R58, 0xffdfffff, RZ, 0xc0, !PT ;  /* 0xffdfffff3a3a7812 */ /* 0x000fe400078ec0ff */
[----:B------:R-:W-:Y:S02]  /*0970*/  @!P6 IADD3 R3, R7, R15, RZ ;  /* 0x0000000f0703e210 */ /* 0x000fe40007ffe0ff */
[----:B------:R-:W-:-:S02]  /*0980*/  @!P2 IADD3.X R5, R9, c[0x0][0x184], RZ, P1, !PT ;  /* 0x000061000905aa10 */ /* 0x000fc40000ffe4ff */
[----:B------:R-:W-:Y:S02]  /*0990*/  @!P2 IADD3 R2, P1, R14, c[0x0][0x178], RZ ;  /* 0x00005e000e02aa10 */ /* 0x000fe40007f3e0ff */
[C---:B------:R-:W-:Y:S01]  /*09a0*/  @!P6 SHF.L.U32 R7, R6.reuse, 0x2, RZ ;  /* 0x000000020607e819 */ /* 0x040fe200000006ff */
[----:B------:R-:W-:Y:S01]  /*09b0*/  STL.64 [R1+0xab8], R4 ;  /* 0x000ab80401007387 */ /* 0x000fe20000100a00 */
[----:B------:R-:W-:Y:S02]  /*09c0*/  @!P6 SHF.L.U64.HI R18, R6, 0x2, R3 ;  /* 0x000000020612e819 */ /* 0x000fe40000010203 */
[----:B------:R-:W-:Y:S02]  /*09d0*/  @!P2 IADD3.X R3, R9, c[0x0][0x17c], RZ, P1, !PT ;  /* 0x00005f000903aa10 */ /* 0x000fe40000ffe4ff */
[----:B------:R-:W-:Y:S02]  /*09e0*/  @!P6 IADD3 R8, P1, R7, c[0x0][0x180], RZ ;  /* 0x000060000708ea10 */ /* 0x000fe40007f3e0ff */
[----:B------:R-:W-:Y:S01]  /*09f0*/  @!P4 MOV R14, R52 ;  /* 0x00000034000ec202 */ /* 0x000fe20000000f00 */
[----:B------:R-:W-:Y:S01]  /*0a00*/  STL.64 [R1+0xac0], R2 ;  /* 0x000ac00201007387 */ /* 0x000fe20000100a00 */
[----:B------:R-:W-:-:S02]  /*0a10*/  @!P4 MOV R15, R55 ;  /* 0x00000037000fc202 */ /* 0x000fc40000000f00 */
[C---:B------:R-:W-:Y:S01]  /*0a20*/  @!P6 IADD3.X R9, R18.reuse, c[0x0][0x184], RZ, P1, !PT ;  /* 0x000061001209ea10 */ /* 0x040fe20000ffe4ff */
[----:B------:R-:W-:Y:S01]  /*0a30*/  STL [R1+0xab0], R8 ;  /* 0x000ab00801007387 */ /* 0x000fe20000100800 */
[----:B------:R-:W-:Y:S01]  /*0a40*/  @!P6 IADD3 R6, P1, R7, c[0x0][0x178], RZ ;  /* 0x00005e000706ea10 */ /* 0x000fe20007f3e0ff */
[----:B------:R-:W-:Y:S01]  /*0a50*/  @!P4 IMAD.WIDE.U32 R14, R13, c[0x0][0x1d8], R14 ;  /* 0x000076000d0eca25 */ /* 0x000fe200078e000e */
[----:B------:R-:W-:Y:S01]  /*0a60*/  @!P3 MOV R19, R55 ;  /* 0x000000370013b202 */ /* 0x000fe20000000f00 */
[----:B------:R-:W-:Y:S01]  /*0a70*/  STL [R1+0xaa0], R9 ;  /* 0x000aa00901007387 */ /* 0x000fe20000100800 */
[----:B------:R-:W-:Y:S01]  /*0a80*/  @!P6 IADD3.X R7, R18, c[0x0][0x17c], RZ, P1, !PT ;  /* 0x00005f001207ea10 */ /* 0x000fe20000ffe4ff */
[----:B------:R-:W-:Y:S01]  /*0a90*/  @!P3 IMAD R13, R12, c[0x0][0x1d8], RZ ;  /* 0x000076000c0dba24 */ /* 0x000fe200078e02ff */
[----:B------:R-:W-:Y:S02]  /*0aa0*/  @!P5 IADD3 R12, P1, R11, c[0x0][0x180], RZ ;  /* 0x000060000b0cda10 */ /* 0x000fe40007f3e0ff */
[----:B------:R-:W-:Y:S01]  /*0ab0*/  @!P3 MOV R18, R52 ;  /* 0x000000340012b202 */ /* 0x000fe20000000f00 */
[C---:B------:R-:W-:Y:S01]  /*0ac0*/  @!P3 IMAD R23, R16.reuse, c[0x0][0x1dc], R13 ;  /* 0x000077001017ba24 */ /* 0x040fe200078e020d */
[----:B------:R-:W-:Y:S01]  /*0ad0*/  @!P5 IADD3.X R13, R17, c[0x0][0x184], RZ, P1, !PT ;  /* 0x00006100110dda10 */ /* 0x000fe20000ffe4ff */
[----:B------:R-:W-:Y:S01]  /*0ae0*/  STL.64 [R1+0xaa8], R6 ;  /* 0x000aa80601007387 */ /* 0x000fe20000100a00 */
[----:B------:R-:W-:Y:S01]  /*0af0*/  @!P5 IADD3 R10, P1, R11, c[0x0][0x178], RZ ;  /* 0x00005e000b0ada10 */ /* 0x000fe20007f3e0ff */
[----:B------:R-:W-:Y:S01]  /*0b00*/  @!P3 IMAD.WIDE.U32 R18, R16, c[0x0][0x1d8], R18 ;  /* 0x000076001012ba25 */ /* 0x000fe200078e0012 */
[----:B------:R-:W-:Y:S01]  /*0b10*/  @!P4 IADD3 R21, R15, R21, RZ ;  /* 0x000000150f15c210 */ /* 0x000fe20007ffe0ff */
[----:B------:R-:W-:Y:S01]  /*0b20*/  STL [R1+0xa9c], R12 ;  /* 0x000a9c0c01007387 */ /* 0x000fe20000100800 */
[----:B------:R-:W-:-:S02]  /*0b30*/  @!P4 SHF.L.U32 R20, R14, 0x2, RZ ;  /* 0x000000020e14c819 */ /* 0x000fc400000006ff */
[----:B------:R-:W-:Y:S01]  /*0b40*/  @!P5 IADD3.X R11, R17, c[0x0][0x17c], RZ, P1, !PT ;  /* 0x00005f00110bda10 */ /* 0x000fe20000ffe4ff */
[----:B------:R-:W-:Y:S01]  /*0b50*/  STL [R1+0xa98], R13 ;  /* 0x000a980d01007387 */ /* 0x000fe20000100800 */
[----:B------:R-:W-:Y:S02]  /*0b60*/  @!P4 SHF.L.U64.HI R21, R14, 0x2, R21 ;  /* 0x000000020e15c819 */ /* 0x000fe40000010215 */
[C---:B------:R-:W-:Y:S01]  /*0b70*/  @!P4 IADD3 R16, P1, R20.reuse, c[0x0][0x180], RZ ;  /* 0x000060001410ca10 */ /* 0x040fe20007f3e0ff */
[----:B------:R-:W-:Y:S01]  /*0b80*/  STL.64 [R1+0xac8], R10 ;  /* 0x000ac80a01007387 */ /* 0x000fe20000100a00 */
[----:B------:R-:W-:Y:S02]  /*0b90*/  @!P3 IADD3 R15, R19, R23, RZ ;  /* 0x00000017130fb210 */ /* 0x000fe40007ffe0ff */
[----:B------:R-:W-:Y:S01]  /*0ba0*/  @!P4 IADD3.X R17, R21, c[0x0][0x184], RZ, P1, !PT ;  /* 0x000061001511ca10 */ /* 0x000fe20000ffe4ff */
[----:B------:R-:W-:Y:S01]  /*0bb0*/  STL [R1+0xa94], R16 ;  /* 0x000a941001007387 */ /* 0x000fe20000100800 */
[----:B------:R-:W-:-:S02]  /*0bc0*/  @!P4 IADD3 R14, P1, R20, c[0x0][0x178], RZ ;  /* 0x00005e00140eca10 */ /* 0x000fc40007f3e0ff */
[C---:B------:R-:W-:Y:S01]  /*0bd0*/  @!P3 SHF.L.U32 R19, R18.reuse, 0x2, RZ ;  /* 0x000000021213b819 */ /* 0x040fe200000006ff */
[----:B------:R-:W-:Y:S01]  /*0be0*/  STL [R1+0xa90], R17 ;  /* 0x000a901101007387 */ /* 0x000fe20000100800 */
[----:B------:R-:W-:Y:S02]  /*0bf0*/  @!P3 SHF.L.U64.HI R22, R18, 0x2, R15 ;  /* 0x000000021216b819 */ /* 0x000fe4000001020f */
[----:B------:R-:W-:Y:S02]  /*0c00*/  @!P4 IADD3.X R15, R21, c[0x0][0x17c], RZ, P1, !PT ;  /* 0x00005f00150fca10 */ /* 0x000fe40000ffe4ff */
[----:B------:R-:W-:Y:S02]  /*0c10*/  @!P3 IADD3 R20, P1, R19, c[0x0][0x180], RZ ;  /* 0x000060001314ba10 */ /* 0x000fe40007f3e0ff */
[----:B------:R-:W-:Y:S01]  /*0c20*/  @P3 LOP3.LUT R58, R58, 0x200000, RZ, 0xfc, !PT ;  /* 0x002000003a3a3812 */ /* 0x000fe200078efcff */
[----:B------:R-:W-:Y:S01]  /*0c30*/  STL.64 [R1+0xad0], R14 ;  /* 0x000ad00e01007387 */ /* 0x000fe20000100a00 */
[----:B------:R-:W-:-:S02]  /*0c40*/  @!P3 IADD3.X R21, R22, c[0x0][0x184], RZ, P1, !PT ;  /* 0x000061001615ba10 */ /* 0x000fc40000ffe4ff */
[----:B------:R-:W-:Y:S02]  /*0c50*/  @!P3 IADD3 R18, P1, R19, c[0x0][0x178], RZ ;  /* 0x00005e001312ba10 */ /* 0x000fe40007f3e0ff */
[----:B------:R-:W-:Y:S02]  /*0c60*/  LOP3.LUT R58, R58, 0xffefffff, RZ, 0xc0, !PT ;  /* 0xffefffff3a3a7812 */ /* 0x000fe400078ec0ff */
[----:B------:R-:W-:Y:S02]  /*0c70*/  @!P3 IADD3.X R19, R22, c[0x0][0x17c], RZ, P1, !PT ;  /* 0x00005f001613ba10 */ /* 0x000fe40000ffe4ff */
[----:B------:R-:W-:Y:S02]  /*0c80*/  ISETP.GE.U32.AND P1, PT, R25, c[0x0][0x1e0], PT ;  /* 0x0000780019007a0c */ /* 0x000fe40003f26070 */
[----:B------:R-:W-:-:S04]  /*0c90*/  SHF.R.S32.HI R22, RZ, 0x1f, R25 ;  /* 0x0000001fff167819 */ /* 0x000fc80000011419 */
        /* <DEDUP_REMOVED lines=64> */
[----:B------:R-:W-:-:S03]  /*10a0*/  @!P2 IADD3 R34, P1, R35, c[0x0][0x178], RZ ;  /* 0x00005e002322aa10 */ /* 0x000fc60007f3e0ff */
[----:B------:R-:W-:Y:S01]  /*10b0*/  STL.64 [R1+0xa88], R36 ;  /* 0x000a882401007387 */ /* 0x000fe20000100a00 */
        /* <DEDUP_REMOVED lines=51> */
[----:B------:R-:W-:Y:S01]  /*13f0*/  STL.64 [R1+0xa80], R48 ;  /* 0x000a803001007387 */ /* 0x000fe20000100a00 */
        /* <DEDUP_REMOVED lines=12> */
[----:B------:R-:W-:Y:S02]  /*14c0*/  IADD3 R51, R56, 0x68, RZ ;  /* 0x0000006838337810 */ /* 0x000fe40007ffe0ff */
[----:B------:R-:W-:Y:S02]  /*14d0*/  LOP3.LUT R58, R58, 0xffffefff, RZ, 0xc0, !PT ;  /* 0xffffefff3a3a7812 */ /* 0x000fe400078ec0ff */
[----:B------:R-:W-:Y:S02]  /*14e0*/  @!P2 IADD3 R50, R47, R50, RZ ;  /* 0x000000322f32a210 */ /* 0x000fe40007ffe0ff */
[C---:B------:R-:W-:Y:S02]  /*14f0*/  @!P2 SHF.L.U32 R47, R46.reuse, 0x2, RZ ;  /* 0x000000022e2fa819 */ /* 0x040fe400000006ff */
[----:B------:R-:W-:Y:S02]  /*1500*/  @!P2 SHF.L.U64.HI R46, R46, 0x2, R50 ;  /* 0x000000022e2ea819 */ /* 0x000fe40000010232 */
[----:B------:R-:W-:-:S04]  /*1510*/  @!P2 IADD3 R2, P1, R47, c[0x0][0x180], RZ ;  /* 0x000060002f02aa10 */ /* 0x000fc80007f3e0ff */
[----:B------:R-:W-:-:S05]  /*1520*/  @!P2 IADD3.X R3, R46, c[0x0][0x184], RZ, P1, !PT ;  /* 0x000061002e03aa10 */ /* 0x000fca0000ffe4ff */
[----:B------:R0:W-:Y:S02]  /*1530*/  @!P2 STL.64 [R1+0x440], R2 ;  /* 0x000440020100a387 */ /* 0x0001e40000100a00 */
[----:B0-----:R-:W-:-:S04]  /*1540*/  @!P2 IADD3 R2, P1, R47, c[0x0][0x178], RZ ;  /* 0x00005e002f02aa10 */ /* 0x001fc80007f3e0ff */
[----:B------:R-:W-:Y:S02]  /*1550*/  @!P2 IADD3.X R3, R46, c[0x0][0x17c], RZ, P1, !PT ;  /* 0x00005f002e03aa10 */ /* 0x000fe40000ffe4ff */
[----:B------:R-:W-:Y:S02]  /*1560*/  SHF.R.S32.HI R46, RZ, 0x1f, R51 ;  /* 0x0000001fff2e7819 */ /* 0x000fe40000011433 */
[----:B------:R-:W-:Y:S01]  /*1570*/  ISETP.GE.U32.AND P1, PT, R51, c[0x0][0x1e0], PT ;  /* 0x0000780033007a0c */ /* 0x000fe20003f26070 */
[----:B------:R0:W-:Y:S03]  /*1580*/  @!P2 STL.64 [R1+0x450], R2 ;  /* 0x000450020100a387 */ /* 0x0001e60000100a00 */
        /* <DEDUP_REMOVED lines=13> */
[----:B0-----:R-:W-:-:S03]  /*1660*/  @!P2 IADD3 R2, P1, R47, c[0x0][0x178], RZ ;  /* 0x00005e002f02aa10 */ /* 0x001fc60007f3e0ff */
[----:B------:R-:W-:Y:S01]  /*1670*/  STL.64 [R1+0xa70], R50 ;  /* 0x000a703201007387 */ /* 0x000fe20000100a00 */
        /* <DEDUP_REMOVED lines=16> */
[----:B0-----:R-:W-:-:S02]  /*1780*/  @!P2 IADD3 R2, P1, R47, c[0x0][0x180], RZ ;  /* 0x000060002f02aa10 */ /* 0x001fc40007f3e0ff */
[----:B------:R-:W-:Y:S02]  /*1790*/  SHF.R.S32.HI R46, RZ, 0x1f, R60 ;  /* 0x0000001fff2e7819 */ /* 0x000fe4000001143c */
[----:B------:R-:W-:-:S05]  /*17a0*/  @!P2 IADD3.X R3, R59, c[0x0][0x184], RZ, P1, !PT ;  /* 0x000061003b03aa10 */ /* 0x000fca0000ffe4ff */
[----:B------:R0:W-:Y:S02]  /*17b0*/  @!P2 STL.64 [R1+0x468], R2 ;  /* 0x000468020100a387 */ /* 0x0001e40000100a00 */
[----:B0-----:R-:W-:-:S04]  /*17c0*/  @!P2 IADD3 R2, P1, R47, c[0x0][0x178], RZ ;  /* 0x00005e002f02aa10 */ /* 0x001fc80007f3e0ff */
[----:B------:R-:W-:Y:S02]  /*17d0*/  @!P2 IADD3.X R3, R59, c[0x0][0x17c], RZ, P1, !PT ;  /* 0x00005f003b03aa10 */ /* 0x000fe40000ffe4ff */
[----:B------:R-:W-:-:S03]  /*17e0*/  ISETP.GE.U32.AND P1, PT, R60, c[0x0][0x1e0], PT ;  /* 0x000078003c007a0c */ /* 0x000fc60003f26070 */
[----:B------:R0:W-:Y:S01]  /*17f0*/  @!P2 STL.64 [R1+0x7e8], R2 ;  /* 0x0007e8020100a387 */ /* 0x0001e20000100a00 */
        /* <DEDUP_REMOVED lines=72> */
[----:B------:R-:W-:-:S02]  /*1c80*/  @!P2 IADD3 R8, P1, R47, c[0x0][0x180], RZ ;  /* 0x000060002f08aa10 */ /* 0x000fc40007f3e0ff */
[----:B------:R-:W-:Y:S02]  /*1c90*/  SHF.R.S32.HI R46, RZ, 0x1f, R60 ;  /* 0x0000001fff2e7819 */ /* 0x000fe4000001143c */
[----:B------:R-:W-:Y:S02]  /*1ca0*/  @!P2 IADD3.X R9, R59, c[0x0][0x184], RZ, P1, !PT ;  /* 0x000061003b09aa10 */ /* 0x000fe40000ffe4ff */
        /* <DEDUP_REMOVED lines=17> */
[----:B------:R-:W-:Y:S02]  /*1dc0*/  @!P2 IADD3.X R51, R46, c[0x0][0x184], RZ, P1, !PT ;  /* 0x000061002e33aa10 */ /* 0x000fe40000ffe4ff */
        /* <DEDUP_REMOVED lines=17> */
[----:B0-----:R-:W-:-:S04]  /*1ee0*/  @!P2 IADD3 R2, P1, R47, c[0x0][0x180], RZ ;  /* 0x000060002f02aa10 */ /* 0x001fc80007f3e0ff */
[----:B------:R-:W-:Y:S02]  /*1ef0*/  @!P2 IADD3.X R3, R46, c[0x0][0x184], RZ, P1, !PT ;  /* 0x000061002e03aa10 */ /* 0x000fe40000ffe4ff */
[----:B------:R-:W-:-:S03]  /*1f00*/  @!P2 IADD3 R16, P1, R47, c[0x0][0x178], RZ ;  /* 0x00005e002f10aa10 */ /* 0x000fc60007f3e0ff */
[----:B------:R0:W-:Y:S01]  /*1f10*/  @!P2 STL.64 [R1+0x7c0], R2 ;  /* 0x0007c0020100a387 */ /* 0x0001e20000100a00 */
        /* <DEDUP_REMOVED lines=86> */
[----:B------:R-:W-:Y:S01]  /*2480*/  IADD3 R60, R56, 0xd0, RZ ;  /* 0x000000d0383c7810 */ /* 0x000fe20007ffe0ff */
[----:B------:R-:W-:Y:S01]  /*2490*/  STL [R1+0x8c8], R56 ;  /* 0x0008c83801007387 */ /* 0x000fe20000100800 */
        /* <DEDUP_REMOVED lines=326> */
[----:B------:R-:W-:Y:S02]  /*3900*/  @!P2 IADD3.X R5, R59, c[0x0][0x184], RZ, P1, !PT ;  /* 0x000061003b05aa10 */ /* 0x000fe40000ffe4ff */
[----:B------:R-:W-:-:S03]  /*3910*/  @!P2 IADD3 R14, P1, R47, c[0x0][0x178], RZ ;  /* 0x00005e002f0eaa10 */ /* 0x000fc60007f3e0ff */
[----:B------:R0:W-:Y:S01]  /*3920*/  @!P2 STL.64 [R1+0x720], R4 ;  /* 0x000720040100a387 */ /* 0x0001e20000100a00 */
[----:B------:R-:W-:Y:S02]  /*3930*/  @!P2 IADD3.X R15, R59, c[0x0][0x17c], RZ, P1, !PT ;  /* 0x00005f003b0faa10 */ /* 0x000fe40000ffe4ff */
        /* <DEDUP_REMOVED lines=308> */
[----:B------:R-:W-:Y:S03]  /*4c80*/  STL [R1+0xa1c], R57 ;  /* 0x000a1c3901007387 */ /* 0x000fe60000100800 */
        /* <DEDUP_REMOVED lines=16> */
[----:B------:R1:W-:Y:S01]  /*4d90*/  STL [R1+0x8d0], R54 ;  /* 0x0008d03601007387 */ /* 0x0003e20000100800 */
[----:B------:R-:W-:Y:S02]  /*4da0*/  @P1 LOP3.LUT R58, R58, 0x8000000, RZ, 0xfc, !PT ;  /* 0x080000003a3a1812 */ /* 0x000fe400078efcff */
[----:B------:R-:W-:Y:S01]  /*4db0*/  @!P1 IMAD.WIDE.U32 R46, R60, c[0x0][0x1d8], R46 ;  /* 0x000076003c2e9a25 */ /* 0x000fe200078e002e */
[----:B------:R-:W-:Y:S01]  /*4dc0*/  IADD3 R60, R56, 0x1d8, RZ ;  /* 0x000001d8383c7810 */ /* 0x000fe20007ffe0ff */
[----:B------:R-:W-:Y:S01]  /*4dd0*/  STL [R1+0x8cc], R55 ;  /* 0x0008cc3701007387 */ /* 0x000fe20000100800 */
[----:B------:R-:W-:-:S02]  /*4de0*/  LOP3.LUT R0, R0, 0xfffffffe, RZ, 0xc0, !PT ;  /* 0xfffffffe00007812 */ /* 0x000fc400078ec0ff */
[----:B------:R-:W-:Y:S02]  /*4df0*/  @!P1 IADD3 R59, R47, R59, RZ ;  /* 0x0000003b2f3b9210 */ /* 0x000fe40007ffe0ff */
[C---:B------:R-:W-:Y:S02]  /*4e00*/  @!P1 SHF.L.U32 R47, R46.reuse, 0x2, RZ ;  /* 0x000000022e2f9819 */ /* 0x040fe400000006ff */
[----:B------:R-:W-:Y:S02]  /*4e10*/  @!P1 SHF.L.U64.HI R46, R46, 0x2, R59 ;  /* 0x000000022e2e9819 */ /* 0x000fe4000001023b */
[----:B0-----:R-:W-:Y:S02]  /*4e20*/  @!P1 IADD3 R4, P2, R47, c[0x0][0x180], RZ ;  /* 0x000060002f049a10 */ /* 0x001fe40007f5e0ff */
[----:B-1----:R-:W-:Y:S02]  /*4e30*/  MOV R54, R2 ;  /* 0x0000000200367202 */ /* 0x002fe40000000f00 */
[----:B------:R-:W-:-:S02]  /*4e40*/  @!P1 IADD3.X R5, R46, c[0x0][0x184], RZ, P2, !PT ;  /* 0x000061002e059a10 */ /* 0x000fc400017fe4ff */
[----:B------:R-:W-:-:S03]  /*4e50*/  LOP3.LUT R58, R58, 0xefffffff, RZ, 0xc0, !PT ;  /* 0xefffffff3a3a7812 */ /* 0x000fc600078ec0ff */
        /* <DEDUP_REMOVED lines=14> */
[----:B------:R-:W-:-:S04]  /*4f40*/  IADD3 R60, R56, 0x1e0, RZ ;  /* 0x000001e0383c7810 */ /* 0x000fc80007ffe0ff */
        /* <DEDUP_REMOVED lines=8> */
[----:B------:R-:W-:Y:S01]  /*4fd0*/  ISETP.GE.U32.AND P3, PT, R60, c[0x0][0x1e0], PT ;  /* 0x000078003c007a0c */ /* 0x000fe20003f66070 */
[----:B------:R0:W-:Y:S01]  /*4fe0*/  @!P2 STL.64 [R1+0x5d8], R10 ;  /* 0x0005d80a0100a387 */ /* 0x0001e20000100a00 */
[----:B------:R-:W-:Y:S02]  /*4ff0*/  LOP3.LUT P2, RZ, R58, 0x1000000, RZ, 0xc0, !PT ;  /* 0x010000003aff7812 */ /* 0x000fe4000784c0ff */
[----:B------:R-:W-:Y:S02]  /*5000*/  ISETP.GE.OR.EX P3, PT, R46, c[0x0][0x1e4], P0, P3 ;  /* 0x000079002e007a0c */ /* 0x000fe40000766730 */
[----:B------:R-:W-:-:S11]  /*5010*/  LOP3.LUT R58, R58, 0xdfffffff, RZ, 0xc0, !PT ;  /* 0xdfffffff3a3a7812 */ /* 0x000fd600078ec0ff */
[----:B------:R-:W-:Y:S01]  /*5020*/  @!P3 IMAD R59, R46, c[0x0][0x1d8], RZ ;  /* 0x000076002e3bba24 */ /* 0x000fe200078e02ff */
[----:B------:R-:W-:Y:S02]  /*5030*/  @!P3 MOV R46, R52 ;  /* 0x00000034002eb202 */ /* 0x000fe40000000f00 */
[----:B------:R-:W-:Y:S01]  /*5040*/  @!P3 MOV R47, R55 ;  /* 0x00000037002fb202 */ /* 0x000fe20000000f00 */
[----:B------:R-:W-:Y:S01]  /*5050*/  @!P3 IMAD R59, R60, c[0x0][0x1dc], R59 ;  /* 0x000077003c3bba24 */ /* 0x000fe200078e023b */
[----:B------:R-:W-:-:S03]  /*5060*/  @P3 LOP3.LUT R58, R58, 0x20000000, RZ, 0xfc, !PT ;  /* 0x200000003a3a3812 */ /* 0x000fc600078efcff */
[----:B------:R-:W-:-:S05]  /*5070*/  @!P3 IMAD.WIDE.U32 R46, R60, c[0x0][0x1d8], R46 ;  /* 0x000076003c2eba25 */ /* 0x000fca00078e002e */
[----:B------:R-:W-:Y:S02]  /*5080*/  @!P3 IADD3 R59, R47, R59, RZ ;  /* 0x0000003b2f3bb210 */ /* 0x000fe40007ffe0ff */
[C---:B------:R-:W-:Y:S02]  /*5090*/  @!P3 SHF.L.U32 R47, R46.reuse, 0x2, RZ ;  /* 0x000000022e2fb819 */ /* 0x040fe400000006ff */
[----:B------:R-:W-:Y:S02]  /*50a0*/  @!P3 SHF.L.U64.HI R46, R46, 0x2, R59 ;  /* 0x000000022e2eb819 */ /* 0x000fe4000001023b */
[----:B0-----:R-:W-:-:S04]  /*50b0*/  @!P3 IADD3 R10, P4, R47, c[0x0][0x180], RZ ;  /* 0x000060002f0aba10 */ /* 0x001fc80007f9e0ff */
[----:B------:R-:W-:Y:S02]  /*50c0*/  @!P3 IADD3.X R11, R46, c[0x0][0x184], RZ, P4, !PT ;  /* 0x000061002e0bba10 */ /* 0x000fe400027fe4ff */
[----:B------:R-:W-:-:S04]  /*50d0*/  @!P3 IADD3 R60, P4, R47, c[0x0][0x178], RZ ;  /* 0x00005e002f3cba10 */ /* 0x000fc80007f9e0ff */
[----:B------:R-:W-:-:S05]  /*50e0*/  @!P3 IADD3.X R61, R46, c[0x0][0x17c], RZ, P4, !PT ;  /* 0x00005f002e3dba10 */ /* 0x000fca00027fe4ff */
[----:B------:R0:W-:Y:S01]  /*50f0*/  @!P3 STL.64 [R1+0x5d0], R60 ;  /* 0x0005d03c0100b387 */ /* 0x0001e20000100a00 */
[C---:B------:R-:W-:Y:S02]  /*5100*/  LOP3.LUT P3, RZ, R58.reuse, 0x2000000, RZ, 0xc0, !PT ;  /* 0x020000003aff7812 */ /* 0x040fe4000786c0ff */
[----:B------:R-:W-:Y:S02]  /*5110*/  LOP3.LUT R58, R58, 0xbfffffff, RZ, 0xc0, !PT ;  /* 0xbfffffff3a3a7812 */ /* 0x000fe400078ec0ff */
        /* <DEDUP_REMOVED lines=8> */
[----:B------:R-:W-:Y:S01]  /*51a0*/  STL [R1+0x8d8], R52 ;  /* 0x0008d83401007387 */ /* 0x000fe20000100800 */
[----:B------:R-:W-:Y:S02]  /*51b0*/  @P4 LOP3.LUT R58, R58, 0x40000000, RZ, 0xfc, !PT ;  /* 0x400000003a3a4812 */ /* 0x000fe400078efcff */
[----:B------:R-:W-:-:S05]  /*51c0*/  @!P4 IMAD.WIDE.U32 R46, R60, c[0x0][0x1d8], R46 ;  /* 0x000076003c2eca25 */ /* 0x000fca00078e002e */
[----:B------:R-:W-:Y:S02]  /*51d0*/  @!P4 IADD3 R59, R47, R59, RZ ;  /* 0x0000003b2f3bc210 */ /* 0x000fe40007ffe0ff */
[C---:B------:R-:W-:Y:S02]  /*51e0*/  @!P4 SHF.L.U32 R47, R46.reuse, 0x2, RZ ;  /* 0x000000022e2fc819 */ /* 0x040fe400000006ff */
[----:B------:R-:W-:Y:S02]  /*51f0*/  @!P4 SHF.L.U64.HI R46, R46, 0x2, R59 ;  /* 0x000000022e2ec819 */ /* 0x000fe4000001023b */
[----:B------:R-:W-:-:S04]  /*5200*/  @!P4 IADD3 R60, P5, R47, c[0x0][0x180], RZ ;  /* 0x000060002f3cca10 */ /* 0x000fc80007fbe0ff */
[----:B------:R-:W-:-:S05]  /*5210*/  @!P4 IADD3.X R61, R46, c[0x0][0x184], RZ, P5, !PT ;  /* 0x000061002e3dca10 */ /* 0x000fca0002ffe4ff */
[----:B------:R0:W-:Y:S02]  /*5220*/  @!P4 STL.64 [R1+0x5c0], R60 ;  /* 0x0005c03c0100c387 */ /* 0x0001e40000100a00 */
[----:B0-----:R-:W-:-:S04]  /*5230*/  @!P4 IADD3 R60, P5, R47, c[0x0][0x178], RZ ;  /* 0x00005e002f3cca10 */ /* 0x001fc80007fbe0ff */
[----:B------:R-:W-:-:S05]  /*5240*/  @!P4 IADD3.X R61, R46, c[0x0][0x17c], RZ, P5, !PT ;  /* 0x00005f002e3dca10 */ /* 0x000fca0002ffe4ff */
[----:B------:R0:W-:Y:S02]  /*5250*/  @!P4 STL.64 [R1+0x5b8], R60 ;  /* 0x0005b83c0100c387 */ /* 0x0001e40000100a00 */
[----:B0-----:R-:W-:Y:S02]  /*5260*/  IADD3 R60, R56, 0x1f0, RZ ;  /* 0x000001f0383c7810 */ /* 0x001fe40007ffe0ff */
[----:B------:R-:W-:Y:S02]  /*5270*/  MOV R61, R15 ;  /* 0x0000000f003d7202 */ /* 0x000fe40000000f00 */
[----:B------:R-:W-:Y:S02]  /*5280*/  SHF.R.S32.HI R46, RZ, 0x1f, R60 ;  /* 0x0000001fff2e7819 */ /* 0x000fe4000001143c */
[----:B------:R-:W-:-:S04]  /*5290*/  ISETP.GE.U32.AND P5, PT, R60, c[0x0][0x1e0], PT ;  /* 0x000078003c007a0c */ /* 0x000fc80003fa6070 */
[----:B------:R-:W-:-:S13]  /*52a0*/  ISETP.GE.OR.EX P5, PT, R46, c[0x0][0x1e4], P0, P5 ;  /* 0x000079002e007a0c */ /* 0x000fda00007a6750 */
[----:B------:R-:W-:Y:S01]  /*52b0*/  @!P5 IMAD R59, R46, c[0x0][0x1d8], RZ ;  /* 0x000076002e3bda24 */ /* 0x000fe200078e02ff */
[----:B------:R-:W-:Y:S02]  /*52c0*/  @!P5 MOV R46, R52 ;  /* 0x00000034002ed202 */ /* 0x000fe40000000f00 */
[----:B------:R-:W-:Y:S01]  /*52d0*/  @!P5 MOV R47, R55 ;  /* 0x00000037002fd202 */ /* 0x000fe20000000f00 */
[----:B------:R-:W-:-:S04]  /*52e0*/  @!P5 IMAD R59, R60, c[0x0][0x1dc], R59 ;  /* 0x000077003c3bda24 */ /* 0x000fc800078e023b */
[----:B------:R-:W-:Y:S01]  /*52f0*/  @!P5 IMAD.WIDE.U32 R46, R60, c[0x0][0x1d8], R46 ;  /* 0x000076003c2eda25 */ /* 0x000fe200078e002e */
[----:B------:R-:W-:-:S04]  /*5300*/  MOV R60, R14 ;  /* 0x0000000e003c7202 */ /* 0x000fc80000000f00 */
        /* <DEDUP_REMOVED lines=8> */
[----:B------:R-:W-:Y:S02]  /*5390*/  MOV R46, R60 ;  /* 0x0000003c002e7202 */ /* 0x000fe40000000f00 */
[----:B------:R-:W-:Y:S01]  /*53a0*/  IADD3 R60, R56, 0x1f8, RZ ;  /* 0x000001f8383c7810 */ /* 0x000fe20007ffe0ff */
[----:B------:R-:W-:Y:S01]  /*53b0*/  STL [R1+0x8d4], R53 ;  /* 0x0008d43501007387 */ /* 0x000fe20000100800 */
[----:B------:R-:W-:Y:S02]  /*53c0*/  MOV R56, R46 ;  /* 0x0000002e00387202 */ /* 0x000fe40000000f00 */
[----:B------:R-:W-:Y:S01]  /*53d0*/  SHF.R.S32.HI R46, RZ, 0x1f, R60 ;  /* 0x0000001fff2e7819 */ /* 0x000fe2000001143c */
[----:B------:R0:W-:Y:S01]  /*53e0*/  @!P5 STL.64 [R1+0x5a0], R14 ;  /* 0x0005a00e0100d387 */ /* 0x0001e20000100a00 */
[----:B------:R-:W-:-:S04]  /*53f0*/  ISETP.GE.U32.AND P6, PT, R60, c[0x0][0x1e0], PT ;  /* 0x000078003c007a0c */ /* 0x000fc80003fc6070 */
[----:B------:R-:W-:Y:S02]  /*5400*/  ISETP.GE.OR.EX P6, PT, R46, c[0x0][0x1e4], P0, P6 ;  /* 0x000079002e007a0c */ /* 0x000fe400007c6760 */
[----:B------:R-:W-:-:S04]  /*5410*/  MOV R47, R61 ;  /* 0x0000003d002f7202 */ /* 0x000fc80000000f00 */
[----:B------:R-:W-:Y:S01]  /*5420*/  MOV R57, R47 ;  /* 0x0000002f00397202 */ /* 0x000fe20000000f00 */
[----:B0-----:R-:W2:Y:S01]  /*5430*/  LDL.LU.64 R14, [R1+0xad0] ;  /* 0x000ad000010e7983 */ /* 0x001ea20000300a00 */
[----:B------:R-:W-:Y:S02]  /*5440*/  MOV R53, R11 ;  /* 0x0000000b00357202 */ /* 0x000fe40000000f00 */
[----:B------:R-:W-:-:S03]  /*5450*/  LOP3.LUT R58, R58, 0x7fffffff, RZ, 0xc0, !PT ;  /* 0x7fffffff3a3a7812 */ /* 0x000fc600078ec0ff */
[----:B------:R-:W-:Y:S01]  /*5460*/  @!P6 IMAD R59, R46, c[0x0][0x1d8], RZ ;  /* 0x000076002e3bea24 */ /* 0x000fe200078e02ff */
[----:B------:R-:W-:Y:S02]  /*5470*/  @!P6 MOV R46, R52 ;  /* 0x00000034002ee202 */ /* 0x000fe40000000f00 */
[----:B------:R-:W-:Y:S01]  /*5480*/  @!P6 MOV R47, R55 ;  /* 0x00000037002fe202 */ /* 0x000fe20000000f00 */
[C---:B------:R-:W-:Y:S01]  /*5490*/  @!P6 IMAD R59, R60.reuse, c[0x0][0x1dc], R59 ;  /* 0x000077003c3bea24 */ /* 0x040fe200078e023b */
[----:B------:R-:W-:Y:S02]  /*54a0*/  MOV R52, R10 ;  /* 0x0000000a00347202 */ /* 0x000fe40000000f00 */
[----:B------:R-:W-:Y:S01]  /*54b0*/  MOV R55, R3 ;  /* 0x0000000300377202 */ /* 0x000fe20000000f00 */
[----:B------:R-:W-:Y:S01]  /*54c0*/  @!P6 IMAD.WIDE.U32 R46, R60, c[0x0][0x1d8], R46 ;  /* 0x000076003c2eea25 */ /* 0x000fe200078e002e */
[----:B------:R-:W-:Y:S01]  /*54d0*/  MOV R60, R54 ;  /* 0x00000036003c7202 */ /* 0x000fe20000000f00 */
[----:B------:R-:W3:Y:S01]  /*54e0*/  LDL.LU.64 R2, [R1+0xac0] ;  /* 0x000ac00001027983 */ /* 0x000ee20000300a00 */
[----:B------:R-:W-:-:S02]  /*54f0*/  @P5 LOP3.LUT R58, R58, 0x80000000, RZ, 0xfc, !PT ;  /* 0x800000003a3a5812 */ /* 0x000fc400078efcff */
[----:B------:R-:W-:Y:S01]  /*5500*/  @!P6 IADD3 R59, R47, R59, RZ ;  /* 0x0000003b2f3be210 */ /* 0x000fe20007ffe0ff */
[----:B------:R-:W4:Y:S01]  /*5510*/  LDL.LU.64 R10, [R1+0xac8] ;  /* 0x000ac800010a7983 */ /* 0x000f220000300a00 */
[C---:B------:R-:W-:Y:S02]  /*5520*/  @!P6 SHF.L.U32 R47, R46.reuse, 0x2, RZ ;  /* 0x000000022e2fe819 */ /* 0x040fe400000006ff */
[----:B------:R-:W-:Y:S02]  /*5530*/  @!P6 SHF.L.U64.HI R46, R46, 0x2, R59 ;  /* 0x000000022e2ee819 */ /* 0x000fe4000001023b */
[----:B------:R-:W-:Y:S02]  /*5540*/  @!P6 IADD3 R54, P1, R47, c[0x0][0x180], RZ ;  /* 0x000060002f36ea10 */ /* 0x000fe40007f3e0ff */
[----:B------:R-:W-:Y:S02]  /*5550*/  MOV R61, R55 ;  /* 0x00000037003d7202 */ /* 0x000fe40000000f00 */
[----:B------:R-:W-:Y:S01]  /*5560*/  @!P6 IADD3.X R55, R46, c[0x0][0x184], RZ, P1, !PT ;  /* 0x000061002e37ea10 */ /* 0x000fe20000ffe4ff */
[----:B------:R0:W-:Y:S04]  /*5570*/  STL [R1+0x8e0], R54 ;  /* 0x0008e03601007387 */ /* 0x0001e80000100800 */
[----:B------:R1:W-:Y:S01]  /*5580*/  STL [R1+0x8dc], R55 ;  /* 0x0008dc3701007387 */ /* 0x0003e20000100800 */
[----:B0-----:R-:W-:-:S02]  /*5590*/  MOV R54, R4 ;  /* 0x0000000400367202 */ /* 0x001fc40000000f00 */
[----:B------:R-:W-:Y:S02]  /*55a0*/  @!P6 IADD3 R4, P0, R47, c[0x0][0x178], RZ ;  /* 0x00005e002f04ea10 */ /* 0x000fe40007f1e0ff */
[----:B-1----:R-:W-:Y:S02]  /*55b0*/  MOV R55, R5 ;  /* 0x0000000500377202 */ /* 0x002fe40000000f00 */
[----:B------:R-:W-:-:S05]  /*55c0*/  @!P6 IADD3.X R5, R46, c[0x0][0x17c], RZ, P0, !PT ;  /* 0x00005f002e05ea10 */ /* 0x000fca00007fe4ff */
[----:B------:R0:W-:Y:S04]  /*55d0*/  @!P6 STL.64 [R1+0x590], R4 ;  /* 0x000590040100e387 */ /* 0x0001e80000100a00 */
[----:B0-----:R-:W2:Y:S01]  /*55e0*/  LDL.LU.64 R4, [R1+0xab8] ;  /* 0x000ab80001047983 */ /* 0x001ea20000300a00 */
[----:B------:R-:W-:-:S06]  /*55f0*/  CS2R R46, SRZ ;  /* 0x00000000002e7805 */ /* 0x000fcc000001ff00 */
[----:B--2---:R0:W2:Y:S02]  /*5600*/  @!P3 LDG.E.64 R46, [R4.64] ;  /* 0x0000000e042eb981 */ /* 0x0040a4000c1e1b00 */
[----:B0-----:R-:W-:-:S06]  /*5610*/  CS2R R4, SRZ ;  /* 0x0000000000047805 */ /* 0x001fcc000001ff00 */
[----:B---3--:R0:W3:Y:S02]  /*5620*/  @!P3 LDG.E.64 R4, [R2.64] ;  /* 0x0000000e0204b981 */ /* 0x0080e4000c1e1b00 */
[----:B0-----:R-:W-:Y:S01]  /*5630*/  MOV R2, R8 ;  /* 0x0000000800027202 */ /* 0x001fe20000000f00 */
[----:B------:R-:W-:Y:S01]  /*5640*/  HFMA2.MMA R8, -RZ, RZ, 0, 0 ;  /* 0x00000000ff087435 */ /* 0x000fe200000001ff */
[----:B------:R-:W-:-:S05]  /*5650*/  MOV R3, R9 ;  /* 0x0000000900037202 */ /* 0x000fca0000000f00 */
[----:B--2---:R-:W-:-:S05]  /*5660*/  @!P3 MOV R8, R46 ;  /* 0x0000002e0008b202 */ /* 0x004fca0000000f00 */
[----:B------:R0:W-:Y:S02]  /*5670*/  STL [R1+0x644], R8 ;  /* 0x0006440801007387 */ /* 0x0001e40000100800 */
[----:B0-----:R-:W-:Y:S02]  /*5680*/  CS2R R8, SRZ ;  /* 0x0000000000087805 */ /* 0x001fe4000001ff00 */
[----:B------:R-:W-:Y:S02]  /*5690*/  @!P3 MOV R8, R47 ;  /* 0x0000002f0008b202 */ /* 0x000fe40000000f00 */
[----:B---3--:R-:W-:-:S03]  /*56a0*/  @!P3 MOV R9, R4 ;  /* 0x000000040009b202 */ /* 0x008fc60000000f00 */
[----:B------:R0:W-:Y:S04]  /*56b0*/  STL [R1+0x7d0], R8 ;  /* 0x0007d00801007387 */ /* 0x0001e80000100800 */
[----:B------:R1:W-:Y:S04]  /*56c0*/  STL [R1+0x560], R9 ;  /* 0x0005600901007387 */ /* 0x0003e80000100800 */
[----:B0-----:R-:W2:Y:S04]  /*56d0*/  LDL.LU R8, [R1+0xab0] ;  /* 0x000ab00001087983 */ /* 0x001ea80000300800 */
[----:B-1----:R-:W2:Y:S04]  /*56e0*/  LDL.LU R9, [R1+0xaa0] ;  /* 0x000aa00001097983 */ /* 0x002ea80000300800 */
[----:B------:R0:W-:Y:S02]  /*56f0*/  STL.64 [R1+0xa78], R46 ;  /* 0x000a782e01007387 */ /* 0x0001e40000100a00 */
[----:B0-----:R-:W-:-:S02]  /*5700*/  MOV R46, R6 ;  /* 0x00000006002e7202 */ /* 0x001fc40000000f00 */
[----:B------:R-:W-:Y:S02]  /*5710*/  MOV R47, R7 ;  /* 0x00000007002f7202 */ /* 0x000fe40000000f00 */
[----:B------:R-:W3:Y:S01]  /*5720*/  LDL.LU.64 R6, [R1+0xaa8] ;  /* 0x000aa80001067983 */ /* 0x000ee20000300a00 */
[----:B------:R-:W-:-:S03]  /*5730*/  HFMA2.MMA R59, -RZ, RZ, 0, 0 ;  /* 0x00000000ff3b7435 */ /* 0x000fc600000001ff */
[----:B------:R0:W-:Y:S03]  /*5740*/  STL [R1+0xa68], R4 ;  /* 0x000a680401007387 */ /* 0x0001e60000100800 */
[----:B------:R-:W-:Y:S01]  /*5750*/  @!P3 MOV R59, R5 ;  /* 0x00000005003bb202 */ /* 0x000fe20000000f00 */
[----:B------:R1:W-:Y:S01]  /*5760*/  STL [R1+0xa6c], R5 ;  /* 0x000a6c0501007387 */ /* 0x0003e20000100800 */
[----:B0-----:R-:W-:Y:S02]  /*5770*/  MOV R4, R2 ;  /* 0x0000000200047202 */ /* 0x001fe40000000f00 */
[----:B-1----:R-:W-:Y:S02]  /*5780*/  MOV R5, R3 ;  /* 0x0000000300057202 */ /* 0x002fe40000000f00 */
[----:B------:R-:W-:-:S06]  /*5790*/  CS2R R2, SRZ ;  /* 0x0000000000027805 */ /* 0x000fcc000001ff00 */
[----:B--2---:R0:W2:Y:S02]  /*57a0*/  @!P2 LDG.E.64 R2, [R8.64] ;  /* 0x0000000e0802a981 */ /* 0x0040a4000c1e1b00 */
[----:B0-----:R-:W-:-:S06]  /*57b0*/  CS2R R8, SRZ ;  /* 0x0000000000087805 */ /* 0x001fcc000001ff00 */
[----:B---3--:R0:W3:Y:S02]  /*57c0*/  @!P2 LDG.E.64 R8, [R6.64] ;  /* 0x0000000e0608a981 */ /* 0x0080e4000c1e1b00 */
[----:B0-----:R-:W-:Y:S01]  /*57d0*/  MOV R6, R4 ;  /* 0x0000000400067202 */ /* 0x001fe20000000f00 */
[----:B------:R-:W-:Y:S01]  /*57e0*/  HFMA2.MMA R4, -RZ, RZ, 0, 0 ;  /* 0x00000000ff047435 */ /* 0x000fe200000001ff */
[----:B------:R-:W-:Y:S02]  /*57f0*/  MOV R7, R5 ;  /* 0x0000000500077202 */ /* 0x000fe40000000f00 */
[----:B------:R-:W-:Y:S02]  /*5800*/  MOV R5, R47 ;  /* 0x0000002f00057202 */ /* 0x000fe40000000f00 */
[----:B------:R-:W-:Y:S02]  /*5810*/  MOV R47, R57 ;  /* 0x00000039002f7202 */ /* 0x000fe40000000f00 */
[----:B------:R-:W-:-:S02]  /*5820*/  MOV R57, R13 ;  /* 0x0000000d00397202 */ /* 0x000fc40000000f00 */
[----:B--2---:R-:W-:-:S05]  /*5830*/  @!P2 MOV R4, R2 ;  /* 0x000000020004a202 */ /* 0x004fca0000000f00 */
[----:B------:R0:W-:Y:S02]  /*5840*/  STL [R1+0x7d4], R4 ;  /* 0x0007d40401007387 */ /* 0x0001e40000100800 */
[----:B0-----:R-:W-:Y:S02]  /*5850*/  MOV R4, R46 ;  /* 0x0000002e00047202 */ /* 0x001fe40000000f00 */
[----:B------:R-:W-:Y:S02]  /*5860*/  MOV R46, R56 ;  /* 0x00000038002e7202 */ /* 0x000fe40000000f00 */
[----:B------:R-:W-:Y:S02]  /*5870*/  MOV R56, R12 ;  /* 0x0000000c00387202 */ /* 0x000fe40000000f00 */
[----:B------:R-:W-:Y:S02]  /*5880*/  CS2R R12, SRZ ;  /* 0x00000000000c7805 */ /* 0x000fe4000001ff00 */
[----:B------:R-:W-:-:S02]  /*5890*/  @!P2 MOV R12, R3 ;  /* 0x00000003000ca202 */ /* 0x000fc40000000f00 */
[----:B---3--:R-:W-:-:S03]  /*58a0*/  @!P2 MOV R13, R8 ;  /* 0x00000008000da202 */ /* 0x008fc60000000f00 */
[----:B------:R0:W-:Y:S04]  /*58b0*/  STL [R1+0x7f0], R12 ;  /* 0x0007f00c01007387 */ /* 0x0001e80000100800 */
[----:B------:R1:W-:Y:S04]  /*58c0*/  STL [R1+0x570], R13 ;  /* 0x0005700d01007387 */ /* 0x0003e80000100800 */
[----:B0-----:R-:W2:Y:S04]  /*58d0*/  LDL.LU R12, [R1+0xa9c] ;  /* 0x000a9c00010c7983 */ /* 0x001ea80000300800 */
[----:B-1----:R-:W2:Y:S01]  /*58e0*/  LDL.LU R13, [R1+0xa98] ;  /* 0x000a9800010d7983 */ /* 0x002ea20000300800 */
[----:B------:R-:W-:-:S03]  /*58f0*/  LOP3.LUT P1, RZ, R58, 0x800000, RZ, 0xc0, !PT ;  /* 0x008000003aff7812 */ /* 0x000fc6000782c0ff */
[----:B------:R0:W-:Y:S04]  /*5900*/  STL [R1+0x568], R59 ;  /* 0x0005683b01007387 */ /* 0x0001e80000100800 */
[----:B------:R1:W-:Y:S01]  /*5910*/  STL [R1+0xa60], R8 ;  /* 0x000a600801007387 */ /* 0x0003e20000100800 */
[----:B0-----:R-:W-:-:S03]  /*5920*/  HFMA2.MMA R59, -RZ, RZ, 0, 0 ;  /* 0x00000000ff3b7435 */ /* 0x001fc600000001ff */
[----:B------:R0:W-:Y:S01]  /*5930*/  STL [R1+0xa64], R9 ;  /* 0x000a640901007387 */ /* 0x0001e20000100800 */
[----:B-1----:R-:W-:Y:S02]  /*5940*/  MOV R8, R6 ;  /* 0x0000000600087202 */ /* 0x002fe40000000f00 */
[----:B------:R-:W-:Y:S02]  /*5950*/  @!P2 MOV R59, R9 ;  /* 0x00000009003ba202 */ /* 0x000fe40000000f00 */
[----:B0-----:R-:W-:Y:S02]  /*5960*/  MOV R9, R7 ;  /* 0x0000000700097202 */ /* 0x001fe40000000f00 */
[----:B------:R-:W-:-:S06]  /*5970*/  CS2R R6, SRZ ;  /* 0x0000000000067805 */ /* 0x000fcc000001ff00 */
[----:B--2---:R0:W2:Y:S02]  /*5980*/  @!P1 LDG.E.64 R6, [R12.64] ;  /* 0x0000000e0c069981 */ /* 0x0040a4000c1e1b00 */
[----:B0-----:R-:W-:-:S06]  /*5990*/  CS2R R12, SRZ ;  /* 0x00000000000c7805 */ /* 0x001fcc000001ff00 */
[----:B----4-:R0:W3:Y:S02]  /*59a0*/  @!P1 LDG.E.64 R12, [R10.64] ;  /* 0x0000000e0a0c9981 */ /* 0x0100e4000c1e1b00 */
[----:B0-----:R-:W-:Y:S01]  /*59b0*/  MOV R10, R16 ;  /* 0x00000010000a7202 */ /* 0x001fe20000000f00 */
[----:B------:R-:W-:Y:S01]  /*59c0*/  HFMA2.MMA R16, -RZ, RZ, 0, 0 ;  /* 0x00000000ff107435 */ /* 0x000fe200000001ff */
[----:B------:R-:W-:Y:S02]  /*59d0*/  MOV R11, R17 ;  /* 0x00000011000b7202 */ /* 0x000fe40000000f00 */
[----:B------:R-:W-:-:S04]  /*59e0*/  LOP3.LUT R0, R0, 0xfffffffd, RZ, 0xc0, !PT ;  /* 0xfffffffd00007812 */ /* 0x000fc800078ec0ff */
[----:B------:R-:W-:Y:S02]  /*59f0*/  @P6 LOP3.LUT R0, R0, 0x2, RZ, 0xfc, !PT ;  /* 0x0000000200006812 */ /* 0x000fe400078efcff */
[----:B------:R-:W-:Y:S02]  /*5a00*/  LOP3.LUT P6, RZ, R58, 0x40000, RZ, 0xc0, !PT ;  /* 0x000400003aff7812 */ /* 0x000fe400078cc0ff */
[----:B------:R-:W-:Y:S02]  /*5a10*/  LOP3.LUT R0, R0, 0xfbffffff, RZ, 0xc0, !PT ;  /* 0xfbffffff00007812 */ /* 0x000fe400078ec0ff */
        /* <DEDUP_REMOVED lines=8> */
[----:B-1----:R-:W2:Y:S01]  /*5aa0*/  LDL.LU R17, [R1+0xa90] ;  /* 0x000a900001117983 */ /* 0x002ea20000300800 */
[----:B------:R-:W-:-:S02]  /*5ab0*/  @P6 LOP3.LUT R0, R0, 0x4000000, RZ, 0xfc, !PT ;  /* 0x0400000000006812 */ /* 0x000fc400078efcff */
[----:B------:R-:W-:Y:S02]  /*5ac0*/  LOP3.LUT P6, RZ, R58, 0x80000, RZ, 0xc0, !PT ;  /* 0x000800003aff7812 */ /* 0x000fe400078cc0ff */
[----:B------:R-:W-:-:S11]  /*5ad0*/  LOP3.LUT R0, R0, 0xf7ffffff, RZ, 0xc0, !PT ;  /* 0xf7ffffff00007812 */ /* 0x000fd600078ec0ff */
[----:B------:R-:W-:Y:S02]  /*5ae0*/  @P6 LOP3.LUT R0, R0, 0x8000000, RZ, 0xfc, !PT ;  /* 0x0800000000006812 */ /* 0x000fe400078efcff */
[----:B------:R-:W-:Y:S02]  /*5af0*/  LOP3.LUT P6, RZ, R58, 0x100000, RZ, 0xc0, !PT ;  /* 0x001000003aff7812 */ /* 0x000fe400078cc0ff */
[----:B------:R-:W-:-:S11]  /*5b00*/  LOP3.LUT R0, R0, 0xefffffff, RZ, 0xc0, !PT ;  /* 0xefffffff00007812 */ /* 0x000fd600078ec0ff */
[----:B------:R-:W-:Y:S02]  /*5b10*/  @P6 LOP3.LUT R0, R0, 0x10000000, RZ, 0xfc, !PT ;  /* 0x1000000000006812 */ /* 0x000fe400078efcff */
[----:B------:R-:W-:Y:S02]  /*5b20*/  LOP3.LUT P6, RZ, R58, 0x200000, RZ, 0xc0, !PT ;  /* 0x002000003aff7812 */ /* 0x000fe400078cc0ff */
[----:B------:R-:W-:Y:S01]  /*5b30*/  LOP3.LUT R0, R0, 0xdfffffff, RZ, 0xc0, !PT ;  /* 0xdfffffff00007812 */ /* 0x000fe200078ec0ff */
[----:B------:R0:W-:Y:S04]  /*5b40*/  STL [R1+0x574], R59 ;  /* 0x0005743b01007387 */ /* 0x0001e80000100800 */
[----:B------:R1:W-:Y:S01]  /*5b50*/  STL [R1+0xa58], R12 ;  /* 0x000a580c01007387 */ /* 0x0003e20000100800 */
[----:B0-----:R-:W-:-:S05]  /*5b60*/  HFMA2.MMA R59, -RZ, RZ, 0, 0 ;  /* 0x00000000ff3b7435 */ /* 0x001fca00000001ff */
[----:B------:R-:W-:Y:S02]  /*5b70*/  @P6 LOP3.LUT R0, R0, 0x20000000, RZ, 0xfc, !PT ;  /* 0x2000000000006812 */ /* 0x000fe400078efcff */
[----:B------:R-:W-:Y:S01]  /*5b80*/  LOP3.LUT P6, RZ, R58, 0x400000, RZ, 0xc0, !PT ;  /* 0x004000003aff7812 */ /* 0x000fe200078cc0ff */
[----:B------:R0:W-:Y:S01]  /*5b90*/  STL [R1+0xa5c], R13 ;  /* 0x000a5c0d01007387 */ /* 0x0001e20000100800 */
[----:B-1----:R-:W-:Y:S02]  /*5ba0*/  MOV R12, R10 ;  /* 0x0000000a000c7202 */ /* 0x002fe40000000f00 */
[----:B------:R-:W-:Y:S02]  /*5bb0*/  @!P1 MOV R59, R13 ;  /* 0x0000000d003b9202 */ /* 0x000fe40000000f00 */
[----:B0-----:R-:W-:Y:S02]  /*5bc0*/  MOV R13, R11 ;  /* 0x0000000b000d7202 */ /* 0x001fe40000000f00 */
[----:B------:R-:W-:-:S06]  /*5bd0*/  CS2R R10, SRZ ;  /* 0x00000000000a7805 */ /* 0x000fcc000001ff00 */
[----:B--2---:R0:W2:Y:S02]  /*5be0*/  @!P6 LDG.E.64 R10, [R16.64] ;  /* 0x0000000e100ae981 */ /* 0x0040a4000c1e1b00 */
[----:B0-----:R-:W-:-:S06]  /*5bf0*/  CS2R R16, SRZ ;  /* 0x0000000000107805 */ /* 0x001fcc000001ff00 */
[----:B------:R0:W3:Y:S01]  /*5c00*/  @!P6 LDG.E.64 R16, [R14.64] ;  /* 0x0000000e0e10e981 */ /* 0x0000e2000c1e1b00 */
[----:B------:R-:W-:Y:S01]  /*5c10*/  LOP3.LUT P6, RZ, R0, 0x20000000, RZ, 0xc0, !PT ;  /* 0x2000000000ff7812 */ /* 0x000fe200078cc0ff */
[----:B0-----:R-:W-:-:S12]  /*5c20*/  CS2R R14, SRZ ;  /* 0x00000000000e7805 */ /* 0x001fd8000001ff00 */
[----:B------:R0:W4:Y:S02]  /*5c30*/  @!P6 LDG.E.64 R14, [R20.64] ;  /* 0x0000000e140ee981 */ /* 0x000124000c1e1b00 */
[----:B0-----:R-:W-:-:S06]  /*5c40*/  CS2R R20, SRZ ;  /* 0x0000000000147805 */ /* 0x001fcc000001ff00 */
[----:B------:R0:W2:Y:S01]  /*5c50*/  @!P6 LDG.E.64 R20, [R18.64] ;  /* 0x0000000e1214e981 */ /* 0x0000a2000c1e1b00 */
[----:B------:R-:W-:Y:S01]  /*5c60*/  LOP3.LUT P6, RZ, R0, 0x10000000, RZ, 0xc0, !PT ;  /* 0x1000000000ff7812 */ /* 0x000fe200078cc0ff */
[----:B0-----:R-:W-:-:S12]  /*5c70*/  CS2R R18, SRZ ;  /* 0x0000000000127805 */ /* 0x001fd8000001ff00 */
[----:B------:R0:W2:Y:S02]  /*5c80*/  @!P6 LDG.E.64 R18, [R24.64] ;  /* 0x0000000e1812e981 */ /* 0x0000a4000c1e1b00 */
[----:B0-----:R-:W-:-:S06]  /*5c90*/  CS2R R24, SRZ ;  /* 0x0000000000187805 */ /* 0x001fcc000001ff00 */
[----:B------:R0:W2:Y:S01]  /*5ca0*/  @!P6 LDG.E.64 R24, [R22.64] ;  /* 0x0000000e1618e981 */ /* 0x0000a2000c1e1b00 */
[----:B------:R-:W-:Y:S01]  /*5cb0*/  LOP3.LUT P6, RZ, R0, 0x8000000, RZ, 0xc0, !PT ;  /* 0x0800000000ff7812 */ /* 0x000fe200078cc0ff */
[----:B0-----:R-:W-:-:S12]  /*5cc0*/  CS2R R22, SRZ ;  /* 0x0000000000167805 */ /* 0x001fd8000001ff00 */
[----:B------:R0:W2:Y:S02]  /*5cd0*/  @!P6 LDG.E.64 R22, [R28.64] ;  /* 0x0000000e1c16e981 */ /* 0x0000a4000c1e1b00 */
[----:B0-----:R-:W-:-:S06]  /*5ce0*/  CS2R R28, SRZ ;  /* 0x00000000001c7805 */ /* 0x001fcc000001ff00 */
[----:B------:R0:W2:Y:S01]  /*5cf0*/  @!P6 LDG.E.64 R28, [R26.64] ;  /* 0x0000000e1a1ce981 */ /* 0x0000a2000c1e1b00 */
[----:B------:R-:W-:Y:S02]  /*5d00*/  LOP3.LUT P6, RZ, R0, 0x4000000, RZ, 0xc0, !PT ;  /* 0x0400000000ff7812 */ /* 0x000fe400078cc0ff */
[----:B------:R-:W-:Y:S01]  /*5d10*/  LOP3.LUT P0, RZ, R58, 0x20000, RZ, 0xc0, !PT ;  /* 0x000200003aff7812 */ /* 0x000fe2000780c0ff */
[----:B0-----:R-:W-:-:S10]  /*5d20*/  CS2R R26, SRZ ;  /* 0x00000000001a7805 */ /* 0x001fd4000001ff00 */
[----:B------:R0:W3:Y:S04]  /*5d30*/  @!P6 LDG.E.64 R26, [R32.64] ;  /* 0x0000000e201ae981 */ /* 0x0000e8000c1e1b00 */
[----:B--2---:R1:W-:Y:S04]  /*5d40*/  STL [R1+0xa54], R28 ;  /* 0x000a541c01007387 */ /* 0x0043e80000100800 */
[----:B------:R2:W-:Y:S01]  /*5d50*/  STL [R1+0xa50], R29 ;  /* 0x000a501d01007387 */ /* 0x0005e20000100800 */
[----:B-1----:R-:W-:Y:S02]  /*5d60*/  MOV R28, R36 ;  /* 0x00000024001c7202 */ /* 0x002fe40000000f00 */
[----:B--2---:R-:W-:-:S02]  /*5d70*/  MOV R29, R37 ;  /* 0x00000025001d7202 */ /* 0x004fc40000000f00 */
[----:B------:R-:W2:Y:S01]  /*5d80*/  LDL.LU.64 R36, [R1+0xa88] ;  /* 0x000a880001247983 */ /* 0x000ea20000300a00 */
[----:B0-----:R-:W-:-:S06]  /*5d90*/  CS2R R32, SRZ ;  /* 0x0000000000207805 */ /* 0x001fcc000001ff00 */
[----:B------:R0:W3:Y:S01]  /*5da0*/  @!P6 LDG.E.64 R32, [R30.64] ;  /* 0x0000000e1e20e981 */ /* 0x0000e2000c1e1b00 */
[C---:B------:R-:W-:Y:S01]  /*5db0*/  LOP3.LUT P5, RZ, R58.reuse, 0x10000, RZ, 0xc0, !PT ;  /* 0x000100003aff7812 */ /* 0x040fe200078ac0ff */
[----:B0-----:R-:W-:Y:S01]  /*5dc0*/  CS2R R30, SRZ ;  /* 0x00000000001e7805 */ /* 0x001fe2000001ff00 */
[----:B------:R-:W-:-:S05]  /*5dd0*/  LOP3.LUT P4, RZ, R58, 0x8000, RZ, 0xc0, !PT ;  /* 0x000080003aff7812 */ /* 0x000fca000788c0ff */
[----:B--2---:R0:W2:Y:S02]  /*5de0*/  @!P0 LDG.E.64 R30, [R36.64] ;  /* 0x0000000e241e8981 */ /* 0x0040a4000c1e1b00 */
[----:B0-----:R-:W-:-:S06]  /*5df0*/  CS2R R36, SRZ ;  /* 0x0000000000247805 */ /* 0x001fcc000001ff00 */
[----:B------:R0:W2:Y:S02]  /*5e00*/  @!P0 LDG.E.64 R36, [R34.64] ;  /* 0x0000000e22248981 */ /* 0x0000a4000c1e1b00 */
[----:B0-----:R-:W-:-:S06]  /*5e10*/  CS2R R34, SRZ ;  /* 0x0000000000227805 */ /* 0x001fcc000001ff00 */
[----:B------:R0:W2:Y:S02]  /*5e20*/  @!P5 LDG.E.64 R34, [R40.64] ;  /* 0x0000000e2822d981 */ /* 0x0000a4000c1e1b00 */
[----:B0-----:R-:W-:-:S06]  /*5e30*/  CS2R R40, SRZ ;  /* 0x0000000000287805 */ /* 0x001fcc000001ff00 */
[----:B------:R0:W2:Y:S02]  /*5e40*/  @!P5 LDG.E.64 R40, [R38.64] ;  /* 0x0000000e2628d981 */ /* 0x0000a4000c1e1b00 */
[----:B0-----:R-:W-:-:S06]  /*5e50*/  CS2R R38, SRZ ;  /* 0x0000000000267805 */ /* 0x001fcc000001ff00 */
[----:B------:R0:W4:Y:S02]  /*5e60*/  @!P4 LDG.E.64 R38, [R44.64] ;  /* 0x0000000e2c26c981 */ /* 0x000124000c1e1b00 */
[----:B0-----:R-:W-:-:S06]  /*5e70*/  CS2R R44, SRZ ;  /* 0x00000000002c7805 */ /* 0x001fcc000001ff00 */
[----:B------:R-:W4:Y:S04]  /*5e80*/  @!P4 LDG.E.64 R44, [R42.64] ;  /* 0x0000000e2a2cc981 */ /* 0x000f28000c1e1b00 */
[----:B---3--:R0:W-:Y:S04]  /*5e90*/  STL [R1+0xa4c], R32 ;  /* 0x000a4c2001007387 */ /* 0x0081e80000100800 */
[----:B------:R1:W-:Y:S01]  /*5ea0*/  STL [R1+0xa48], R33 ;  /* 0x000a482101007387 */ /* 0x0003e20000100800 */
[----:B0-----:R-:W-:Y:S02]  /*5eb0*/  MOV R32, R28 ;  /* 0x0000001c00207202 */ /* 0x001fe40000000f00 */
[----:B------:R-:W-:-:S02]  /*5ec0*/  MOV R28, R8 ;  /* 0x00000008001c7202 */ /* 0x000fc40000000f00 */
[----:B-1----:R-:W-:Y:S02]  /*5ed0*/  MOV R33, R29 ;  /* 0x0000001d00217202 */ /* 0x002fe40000000f00 */
[----:B------:R-:W-:Y:S02]  /*5ee0*/  MOV R29, R9 ;  /* 0x00000009001d7202 */ /* 0x000fe40000000f00 */
[----:B------:R-:W-:Y:S02]  /*5ef0*/  MOV R8, R46 ;  /* 0x0000002e00087202 */ /* 0x000fe40000000f00 */
[----:B------:R-:W-:Y:S02]  /*5f00*/  MOV R9, R47 ;  /* 0x0000002f00097202 */ /* 0x000fe40000000f00 */
[----:B------:R-:W3:Y:S04]  /*5f10*/  LDL.LU.64 R46, [R1+0x460] ;  /* 0x00046000012e7983 */ /* 0x000ee80000300a00 */
[----:B--2---:R0:W-:Y:S04]  /*5f20*/  STL [R1+0xa3c], R40 ;  /* 0x000a3c2801007387 */ /* 0x0041e80000100800 */
[----:B------:R1:W-:Y:S01]  /*5f30*/  STL [R1+0xa38], R41 ;  /* 0x000a382901007387 */ /* 0x0003e20000100800 */
[----:B0-----:R-:W-:-:S02]  /*5f40*/  MOV R40, R48 ;  /* 0x0000003000287202 */ /* 0x001fc40000000f00 */
[----:B-1----:R-:W-:Y:S02]  /*5f50*/  MOV R41, R49 ;  /* 0x0000003100297202 */ /* 0x002fe40000000f00 */
[----:B------:R-:W2:Y:S04]  /*5f60*/  LDL.LU.64 R48, [R1+0xa80] ;  /* 0x000a800001307983 */ /* 0x000ea80000300a00 */
[----:B----4-:R-:W-:Y:S04]  /*5f70*/  STL [R1+0xa34], R44 ;  /* 0x000a342c01007387 */ /* 0x010fe80000100800 */
[----:B------:R0:W-:Y:S04]  /*5f80*/  STL [R1+0xa30], R45 ;  /* 0x000a302d01007387 */ /* 0x0001e80000100800 */
[----:B0-----:R-:W4:Y:S01]  /*5f90*/  LDL.LU.64 R44, [R1+0x430] ;  /* 0x00043000012c7983 */ /* 0x001f220000300a00 */
[----:B------:R-:W-:Y:S01]  /*5fa0*/  LOP3.LUT P3, RZ, R58, 0x4000, RZ, 0xc0, !PT ;  /* 0x000040003aff7812 */ /* 0x000fe2000786c0ff */
[----:B------:R-:W-:-:S02]  /*5fb0*/  CS2R R42, SRZ ;  /* 0x00000000002a7805 */ /* 0x000fc4000001ff00 */
[----:B------:R0:W-:Y:S04]  /*5fc0*/  STL [R1+0xa44], R36 ;  /* 0x000a442401007387 */ /* 0x0001e80000100800 */
[----:B------:R1:W-:Y:S01]  /*5fd0*/  STL [R1+0xa40], R37 ;  /* 0x000a402501007387 */ /* 0x0003e20000100800 */
[----:B0-----:R-:W-:Y:S02]  /*5fe0*/  MOV R36, R12 ;  /* 0x0000000c00247202 */ /* 0x001fe40000000f00 */
[----:B------:R-:W-:Y:S02]  /*5ff0*/  MOV R12, R50 ;  /* 0x00000032000c7202 */ /* 0x000fe40000000f00 */
[----:B-1----:R-:W-:Y:S02]  /*6000*/  MOV R37, R13 ;  /* 0x0000000d00257202 */ /* 0x002fe40000000f00 */
[----:B------:R-:W-:-:S02]  /*6010*/  MOV R13, R51 ;  /* 0x00000033000d7202 */ /* 0x000fc40000000f00 */
[----:B------:R-:W3:Y:S04]  /*6020*/  LDL.LU.64 R50, [R1+0x440] ;  /* 0x0004400001327983 */ /* 0x000ee80000300a00 */
[----:B--2---:R4:W2:Y:S02]  /*6030*/  @!P3 LDG.E.64 R42, [R48.64] ;  /* 0x0000000e302ab981 */ /* 0x0048a4000c1e1b00 */
[----:B----4-:R-:W-:Y:S02]  /*6040*/  MOV R48, R44 ;  /* 0x0000002c00307202 */ /* 0x010fe40000000f00 */
[----:B------:R-:W-:Y:S02]  /*6050*/  MOV R49, R45 ;  /* 0x0000002d00317202 */ /* 0x000fe40000000f00 */
[----:B------:R-:W-:-:S06]  /*6060*/  CS2R R44, SRZ ;  /* 0x00000000002c7805 */ /* 0x000fcc000001ff00 */
[----:B---3--:R0:W3:Y:S01]  /*6070*/  @!P3 LDG.E.64 R44, [R46.64] ;  /* 0x0000000e2e2cb981 */ /* 0x0080e2000c1e1b00 */
[----:B------:R-:W-:-:S04]  /*6080*/  LOP3.LUT R0, R0, 0xffbfffff, RZ, 0xc0, !PT ;  /* 0xffbfffff00007812 */ /* 0x000fc800078ec0ff */
[----:B------:R-:W-:Y:S02]  /*6090*/  @P6 LOP3.LUT R0, R0, 0x400000, RZ, 0xfc, !PT ;  /* 0x0040000000006812 */ /* 0x000fe400078efcff */
[----:B------:R-:W-:Y:S02]  /*60a0*/  LOP3.LUT P6, RZ, R58, 0x80000, RZ, 0xc0, !PT ;  /* 0x000800003aff7812 */ /* 0x000fe400078cc0ff */
[----:B------:R-:W-:Y:S02]  /*60b0*/  LOP3.LUT R0, R0, 0xff7fffff, RZ, 0xc0, !PT ;  /* 0xff7fffff00007812 */ /* 0x000fe400078ec0ff */
[C---:B------:R-:W-:Y:S01]  /*60c0*/  LOP3.LUT P2, RZ, R58.reuse, 0x2000, RZ, 0xc0, !PT ;  /* 0x000020003aff7812 */ /* 0x040fe2000784c0ff */
[----:B------:R-:W-:Y:S01]  /*60d0*/  STL [R1+0x584], R59 ;  /* 0x0005843b01007387 */ /* 0x000fe20000100800 */
[----:B------:R-:W-:-:S03]  /*60e0*/  LOP3.LUT P1, RZ, R58, 0x1000, RZ, 0xc0, !PT ;  /* 0x000010003aff7812 */ /* 0x000fc6000782c0ff */
[----:B------:R1:W-:Y:S04]  /*60f0*/  STL [R1+0xa20], R58 ;  /* 0x000a203a01007387 */ /* 0x0003e80000100800 */
[----:B------:R-:W-:Y:S01]  /*6100*/  @P6 LOP3.LUT R0, R0, 0x800000, RZ, 0xfc, !PT ;  /* 0x0080000000006812 */ /* 0x000fe200078efcff */
[----:B0-----:R-:W4:Y:S01]  /*6110*/  LDL.LU.64 R46, [R1+0xa78] ;  /* 0x000a7800012e7983 */ /* 0x001f220000300a00 */
[----:B------:R-:W-:Y:S02]  /*6120*/  LOP3.LUT P6, RZ, R58, 0x100000, RZ, 0xc0, !PT ;  /* 0x001000003aff7812 */ /* 0x000fe400078cc0ff */
[----:B------:R-:W-:-:S11]  /*6130*/  LOP3.LUT R0, R0, 0xfeffffff, RZ, 0xc0, !PT ;  /* 0xfeffffff00007812 */ /* 0x000fd600078ec0ff */
[----:B------:R-:W-:Y:S02]  /*6140*/  @P6 LOP3.LUT R0, R0, 0x1000000, RZ, 0xfc, !PT ;  /* 0x0100000000006812 */ /* 0x000fe400078efcff */
[----:B------:R-:W-:Y:S02]  /*6150*/  LOP3.LUT P6, RZ, R58, 0x200000, RZ, 0xc0, !PT ;  /* 0x002000003aff7812 */ /* 0x000fe400078cc0ff */
[----:B------:R-:W-:-:S11]  /*6160*/  LOP3.LUT R0, R0, 0xfdffffff, RZ, 0xc0, !PT ;  /* 0xfdffffff00007812 */ /* 0x000fd600078ec0ff */
[----:B------:R-:W-:Y:S02]  /*6170*/  @P6 LOP3.LUT R0, R0, 0x2000000, RZ, 0xfc, !PT ;  /* 0x0200000000006812 */ /* 0x000fe400078efcff */
[----:B------:R-:W-:Y:S02]  /*6180*/  LOP3.LUT P6, RZ, R58, 0x400000, RZ, 0xc0, !PT ;  /* 0x004000003aff7812 */ /* 0x000fe400078cc0ff */
[----:B-1----:R-:W2:Y:S04]  /*6190*/  LDL.LU.64 R58, [R1+0x450] ;  /* 0x00045000013a7983 */ /* 0x002ea80000300a00 */
[----:B---3--:R0:W-:Y:S02]  /*61a0*/  STL.64 [R1+0x498], R44 ;  /* 0x0004982c01007387 */ /* 0x0081e40000100a00 */
[----:B0-----:R-:W-:-:S06]  /*61b0*/  CS2R R44, SRZ ;  /* 0x00000000002c7805 */ /* 0x001fcc000001ff00 */
[----:B------:R0:W3:Y:S04]  /*61c0*/  @!P2 LDG.E.64 R44, [R50.64] ;  /* 0x0000000e322ca981 */ /* 0x0000e8000c1e1b00 */
[----:B0-----:R-:W2:Y:S04]  /*61d0*/  LDL.LU.64 R50, [R1+0xa70] ;  /* 0x000a700001327983 */ /* 0x001ea80000300a00 */
[----:B---3--:R0:W-:Y:S02]  /*61e0*/  STL.64 [R1+0x490], R44 ;  /* 0x0004902c01007387 */ /* 0x0081e40000100a00 */
[----:B0-----:R-:W-:-:S02]  /*61f0*/  MOV R44, R40 ;  /* 0x00000028002c7202 */ /* 0x001fc40000000f00 */
[----:B------:R-:W-:Y:S02]  /*6200*/  MOV R45, R41 ;  /* 0x00000029002d7202 */ /* 0x000fe40000000f00 */
[----:B------:R-:W-:-:S06]  /*6210*/  CS2R R40, SRZ ;  /* 0x0000000000287805 */ /* 0x000fcc000001ff00 */
[----:B--2---:R-:W2:Y:S04]  /*6220*/  @!P2 LDG.E.64 R40, [R58.64] ;  /* 0x0000000e3a28a981 */ /* 0x004ea8000c1e1b00 */
[----:B--2---:R0:W-:Y:S02]  /*6230*/  STL.64 [R1+0x488], R40 ;  /* 0x0004882801007387 */ /* 0x0041e40000100a00 */
[----:B0-----:R-:W-:Y:S02]  /*6240*/  MOV R40, R56 ;  /* 0x0000003800287202 */ /* 0x001fe40000000f00 */
[----:B------:R-:W-:Y:S02]  /*6250*/  MOV R41, R57 ;  /* 0x0000003900297202 */ /* 0x000fe40000000f00 */
[----:B------:R-:W-:-:S06]  /*6260*/  CS2R R56, SRZ ;  /* 0x0000000000387805 */ /* 0x000fcc000001ff00 */
[----:B------:R0:W2:Y:S04]  /*6270*/  @!P1 LDG.E.64 R56, [R50.64] ;  /* 0x0000000e32389981 */ /* 0x0000a8000c1e1b00 */
[----:B----4-:R-:W-:Y:S04]  /*6280*/  STL.64 [R1+0x10], R46 ;  /* 0x0000102e01007387 */ /* 0x010fe80000100a00 */
[----:B------:R-:W-:Y:S04]  /*6290*/  STL.64 [R1+0x18], R2 ;  /* 0x0000180201007387 */ /* 0x000fe80000100a00 */
        /* <DEDUP_REMOVED lines=10> */
[----:B0-----:R-:W3:Y:S01]  /*6340*/  LDL.LU.64 R50, [R1+0x700] ;  /* 0x0007000001327983 */ /* 0x001ee20000300a00 */
[----:B--2---:R-:W-:-:S05]  /*6350*/  MOV R58, R56 ;  /* 0x00000038003a7202 */ /* 0x004fca0000000f00 */
[----:B------:R0:W-:Y:S04]  /*6360*/  STL [R1+0xa24], R58 ;  /* 0x000a243a01007387 */ /* 0x0001e80000100800 */
[----:B0-----:R-:W2:Y:S04]  /*6370*/  LDL.LU.64 R58, [R1+0x420] ;  /* 0x00042000013a7983 */ /* 0x001ea80000300a00 */
[----:B------:R-:W-:Y:S04]  /*6380*/  STL.64 [R1+0x480], R56 ;  /* 0x0004803801007387 */ /* 0x000fe80000100a00 */
[----:B------:R0:W-:Y:S02]  /*6390*/  STL [R1+0xa28], R57 ;  /* 0x000a283901007387 */ /* 0x0001e40000100800 */
[----:B0-----:R-:W-:-:S06]  /*63a0*/  CS2R R56, SRZ ;  /* 0x0000000000387805 */ /* 0x001fcc000001ff00 */
[----:B--2---:R-:W2:Y:S01]  /*63b0*/  @!P1 LDG.E.64 R56, [R58.64] ;  /* 0x0000000e3a389981 */ /* 0x004ea2000c1e1b00 */
[----:B------:R-:W-:Y:S01]  /*63c0*/  MOV R46, R44 ;  /* 0x0000002c002e7202 */ /* 0x000fe20000000f00 */
[----:B------:R-:W-:Y:S01]  /*63d0*/  HFMA2.MMA R44, -RZ, RZ, 0, 0 ;  /* 0x00000000ff2c7435 */ /* 0x000fe200000001ff */
[----:B------:R-:W-:Y:S02]  /*63e0*/  MOV R47, R45 ;  /* 0x0000002d002f7202 */ /* 0x000fe40000000f00 */
[----:B------:R-:W-:Y:S01]  /*63f0*/  MOV R45, R5 ;  /* 0x00000005002d7202 */ /* 0x000fe20000000f00 */
[----:B------:R-:W-:Y:S02]  /*6400*/  HFMA2.MMA R5, -RZ, RZ, 0, 0 ;  /* 0x00000000ff057435 */ /* 0x000fe400000001ff */
[----:B------:R-:W-:-:S05]  /*6410*/  @!P6 MOV R44, R10 ;  /* 0x0000000a002ce202 */ /* 0x000fca0000000f00 */
[----:B------:R-:W-:Y:S01]  /*6420*/  STL [R1+0x7f4], R44 ;  /* 0x0007f42c01007387 */ /* 0x000fe20000100800 */
[----:B------:R-:W-:Y:S02]  /*6430*/  @!P6 MOV R5, R11 ;  /* 0x0000000b0005e202 */ /* 0x000fe40000000f00 */
[----:B--2---:R-:W-:-:S05]  /*6440*/  MOV R59, R56 ;  /* 0x00000038003b7202 */ /* 0x004fca0000000f00 */
[----:B------:R0:W-:Y:S04]  /*6450*/  STL [R1+0xa2c], R59 ;  /* 0x000a2c3b01007387 */ /* 0x0001e80000100800 */
[----:B0-----:R-:W2:Y:S04]  /*6460*/  LDL.LU.64 R58, [R1+0x7c0] ;  /* 0x0007c000013a7983 */ /* 0x001ea80000300a00 */
[----:B------:R0:W-:Y:S01]  /*6470*/  STL.64 [R1+0x478], R56 ;  /* 0x0004783801007387 */ /* 0x0001e20000100a00 */
[----:B------:R-:W-:Y:S02]  /*6480*/  MOV R44, R4 ;  /* 0x00000004002c7202 */ /* 0x000fe40000000f00 */
[----:B------:R-:W-:-:S02]  /*6490*/  MOV R4, RZ ;  /* 0x000000ff00047202 */ /* 0x000fc40000000f00 */
[----:B------:R-:W-:Y:S02]  /*64a0*/  @!P6 MOV R4, R16 ;  /* 0x000000100004e202 */ /* 0x000fe40000000f00 */
[----:B0-----:R-:W-:Y:S01]  /*64b0*/  MOV R56, R57 ;  /* 0x0000003900387202 */ /* 0x001fe20000000f00 */
[----:B------:R-:W-:-:S06]  /*64c0*/  HFMA2.MMA R57, -RZ, RZ, 0, 0 ;  /* 0x00000000ff397435 */ /* 0x000fcc00000001ff */
[----:B------:R-:W-:Y:S02]  /*64d0*/  @!P6 MOV R57, R17 ;  /* 0x000000110039e202 */ /* 0x000fe40000000f00 */
[----:B------:R-:W-:Y:S01]  /*64e0*/  LOP3.LUT P6, RZ, R0, 0x2000000, RZ, 0xc0, !PT ;  /* 0x0200000000ff7812 */ /* 0x000fe200078cc0ff */
[----:B------:R-:W4:Y:S04]  /*64f0*/  LDL.LU.64 R16, [R1+0x6e8] ;  /* 0x0006e80001107983 */ /* 0x000f280000300a00 */
[----:B------:R0:W-:Y:S02]  /*6500*/  STL [R1+0x578], R57 ;  /* 0x0005783901007387 */ /* 0x0001e40000100800 */
[----:B0-----:R-:W-:-:S06]  /*6510*/  HFMA2.MMA R57, -RZ, RZ, 0, 0 ;  /* 0x00000000ff397435 */ /* 0x001fcc00000001ff */
[----:B------:R-:W-:Y:S02]  /*6520*/  @!P6 MOV R57, R14 ;  /* 0x0000000e0039e202 */ /* 0x000fe40000000f00 */
[----:B------:R-:W-:Y:S02]  /*6530*/  MOV R2, R46 ;  /* 0x0000002e00027202 */ /* 0x000fe40000000f00 */
[----:B------:R-:W-:Y:S01]  /*6540*/  MOV R3, R47 ;  /* 0x0000002f00037202 */ /* 0x000fe20000000f00 */
[----:B------:R0:W-:Y:S02]  /*6550*/  STL [R1+0x804], R57 ;  /* 0x0008043901007387 */ /* 0x0001e40000100800 */
[----:B0-----:R-:W-:-:S06]  /*6560*/  HFMA2.MMA R57, -RZ, RZ, 0, 0 ;  /* 0x00000000ff397435 */ /* 0x001fcc00000001ff */
[----:B------:R-:W-:Y:S02]  /*6570*/  @!P6 MOV R57, R21 ;  /* 0x000000150039e202 */ /* 0x000fe40000000f00 */
[----:B------:R-:W-:Y:S01]  /*6580*/  MOV R6, R40 ;  /* 0x0000002800067202 */ /* 0x000fe20000000f00 */
[----:B------:R-:W-:Y:S02]  /*6590*/  HFMA2.MMA R40, -RZ, RZ, 0, 0 ;  /* 0x00000000ff287435 */ /* 0x000fe400000001ff */
[----:B------:R0:W-:Y:S01]  /*65a0*/  STL [R1+0x564], R57 ;  /* 0x0005643901007387 */ /* 0x0001e20000100800 */
[----:B------:R-:W-:Y:S02]  /*65b0*/  MOV R7, R41 ;  /* 0x0000002900077202 */ /* 0x000fe40000000f00 */
[----:B------:R-:W-:Y:S01]  /*65c0*/  MOV R41, R13 ;  /* 0x0000000d00297202 */ /* 0x000fe20000000f00 */
[----:B0-----:R-:W-:Y:S01]  /*65d0*/  HFMA2.MMA R57, -RZ, RZ, 0, 0 ;  /* 0x00000000ff397435 */ /* 0x001fe200000001ff */
[----:B------:R-:W-:Y:S01]  /*65e0*/  MOV R10, R44 ;  /* 0x0000002c000a7202 */ /* 0x000fe20000000f00 */
[----:B------:R-:W-:Y:S01]  /*65f0*/  HFMA2.MMA R44, -RZ, RZ, 0, 0 ;  /* 0x00000000ff2c7435 */ /* 0x000fe200000001ff */
[----:B------:R-:W-:-:S02]  /*6600*/  MOV R11, R45 ;  /* 0x0000002d000b7202 */ /* 0x000fc40000000f00 */
[----:B------:R-:W-:Y:S02]  /*6610*/  MOV R45, R29 ;  /* 0x0000001d002d7202 */ /* 0x000fe40000000f00 */
[----:B--2---:R-:W-:Y:S02]  /*6620*/  MOV R46, R58 ;  /* 0x0000003a002e7202 */ /* 0x004fe40000000f00 */
[----:B------:R-:W-:Y:S02]  /*6630*/  MOV R47, R59 ;  /* 0x0000003b002f7202 */ /* 0x000fe40000000f00 */
[----:B------:R-:W-:Y:S02]  /*6640*/  MOV R58, R48 ;  /* 0x00000030003a7202 */ /* 0x000fe40000000f00 */
[----:B------:R-:W-:Y:S02]  /*6650*/  MOV R59, R49 ;  /* 0x00000031003b7202 */ /* 0x000fe40000000f00 */
[----:B------:R-:W-:-:S02]  /*6660*/  MOV R48, R8 ;  /* 0x0000000800307202 */ /* 0x000fc40000000f00 */
[----:B------:R-:W-:Y:S02]  /*6670*/  MOV R49, R9 ;  /* 0x0000000900317202 */ /* 0x000fe40000000f00 */
[----:B------:R-:W-:Y:S02]  /*6680*/  CS2R R8, SRZ ;  /* 0x0000000000087805 */ /* 0x000fe4000001ff00 */
[----:B------:R-:W-:Y:S02]  /*6690*/  @!P6 MOV R9, R15 ;  /* 0x0000000f0009e202 */ /* 0x000fe40000000f00 */
[----:B------:R-:W-:Y:S02]  /*66a0*/  @!P6 MOV R8, R20 ;  /* 0x000000140008e202 */ /* 0x000fe40000000f00 */
[----:B------:R-:W-:-:S13]  /*66b0*/  LOP3.LUT P6, RZ, R0, 0x1000000, RZ, 0xc0, !PT ;  /* 0x0100000000ff7812 */ /* 0x000fda00078cc0ff */
[----:B------:R-:W-:-:S05]  /*66c0*/  @!P6 MOV R40, R18 ;  /* 0x000000120028e202 */ /* 0x000fca0000000f00 */
[----:B------:R0:W-:Y:S01]  /*66d0*/  STL [R1+0x80c], R40 ;  /* 0x00080c2801007387 */ /* 0x0001e20000100800 */
[----:B------:R-:W-:Y:S02]  /*66e0*/  @!P6 MOV R57, R25 ;  /* 0x000000190039e202 */ /* 0x000fe40000000f00 */
[----:B0-----:R-:W-:Y:S02]  /*66f0*/  MOV R40, R12 ;  /* 0x0000000c00287202 */ /* 0x001fe40000000f00 */
[----:B------:R-:W-:Y:S02]  /*6700*/  CS2R R12, SRZ ;  /* 0x00000000000c7805 */ /* 0x000fe4000001ff00 */
[----:B------:R-:W-:Y:S02]  /*6710*/  @!P6 MOV R13, R19 ;  /* 0x00000013000de202 */ /* 0x000fe40000000f00 */
[----:B------:R-:W-:Y:S02]  /*6720*/  @!P6 MOV R12, R24 ;  /* 0x00000018000ce202 */ /* 0x000fe40000000f00 */
[----:B------:R-:W-:Y:S01]  /*6730*/  LOP3.LUT P6, RZ, R0, 0x800000, RZ, 0xc0, !PT ;  /* 0x0080000000ff7812 */ /* 0x000fe200078cc0ff */
[----:B------:R-:W-:Y:S01]  /*6740*/  STL [R1+0x588], R57 ;  /* 0x0005883901007387 */ /* 0x000fe20000100800 */
[----:B----4-:R-:W-:-:S02]  /*6750*/  MOV R14, R16 ;  /* 0x00000010000e7202 */ /* 0x010fc40000000f00 */
[----:B------:R-:W-:Y:S01]  /*6760*/  MOV R15, R17 ;  /* 0x00000011000f7202 */ /* 0x000fe20000000f00 */
[----:B------:R-:W2:Y:S08]  /*6770*/  LDL.LU.64 R24, [R1+0x410] ;  /* 0x0004100001187983 */ /* 0x000eb00000300a00 */
[----:B------:R-:W-:-:S05]  /*6780*/  @!P6 MOV R44, R22 ;  /* 0x00000016002ce202 */ /* 0x000fca0000000f00 */
[----:B------:R0:W-:Y:S02]  /*6790*/  STL [R1+0x818], R44 ;  /* 0x0008182c01007387 */ /* 0x0001e40000100800 */
[----:B0-----:R-:W-:Y:S02]  /*67a0*/  MOV R44, R28 ;  /* 0x0000001c002c7202 */ /* 0x001fe40000000f00 */
[----:B------:R-:W-:Y:S02]  /*67b0*/  CS2R R28, SRZ ;  /* 0x00000000001c7805 */ /* 0x000fe4000001ff00 */
[----:B------:R-:W-:-:S05]  /*67c0*/  @!P6 MOV R28, R23 ;  /* 0x00000017001ce202 */ /* 0x000fca0000000f00 */
[----:B------:R0:W-:Y:S04]  /*67d0*/  STL [R1+0x81c], R28 ;  /* 0x00081c1c01007387 */ /* 0x0001e80000100800 */
[----:B0-----:R-:W4:Y:S02]  /*67e0*/  LDL.LU R28, [R1+0xa54] ;  /* 0x000a5400011c7983 */ /* 0x001f240000300800 */
[----:B----4-:R-:W-:-:S05]  /*67f0*/  @!P6 MOV R29, R28 ;  /* 0x0000001c001de202 */ /* 0x010fca0000000f00 */
[----:B------:R0:W-:Y:S04]  /*6800*/  STL [R1+0x5ac], R29 ;  /* 0x0005ac1d01007387 */ /* 0x0001e80000100800 */
[----:B0-----:R-:W4:Y:S01]  /*6810*/  LDL.LU R29, [R1+0xa50] ;  /* 0x000a5000011d7983 */ /* 0x001f220000300800 */
[----:B------:R-:W-:Y:S01]  /*6820*/  HFMA2.MMA R57, -RZ, RZ, 0, 0 ;  /* 0x00000000ff397435 */ /* 0x000fe200000001ff */
[----:B------:R-:W-:Y:S02]  /*6830*/  MOV R16, R32 ;  /* 0x0000002000107202 */ /* 0x000fe40000000f00 */
[----:B------:R-:W-:Y:S02]  /*6840*/  MOV R17, R33 ;  /* 0x0000002100117202 */ /* 0x000fe40000000f00 */
[----:B------:R-:W-:Y:S01]  /*6850*/  MOV R18, R36 ;  /* 0x0000002400127202 */ /* 0x000fe20000000f00 */
[----:B------:R-:W-:Y:S01]  /*6860*/  CS2R R32, SRZ ;  /* 0x0000000000207805 */ /* 0x000fe2000001ff00 */
[----:B------:R-:W-:Y:S01]  /*6870*/  HFMA2.MMA R36, -RZ, RZ, 0, 0 ;  /* 0x00000000ff247435 */ /* 0x000fe200000001ff */
[----:B------:R-:W-:-:S05]  /*6880*/  MOV R19, R37 ;  /* 0x0000002500137202 */ /* 0x000fca0000000f00 */
[----:B------:R-:W-:Y:S02]  /*6890*/  @!P0 MOV R36, R30 ;  /* 0x0000001e00248202 */ /* 0x000fe40000000f00 */
[----:B------:R-:W-:Y:S01]  /*68a0*/  MOV R22, R40 ;  /* 0x0000002800167202 */ /* 0x000fe20000000f00 */
[----:B------:R-:W-:Y:S02]  /*68b0*/  HFMA2.MMA R40, -RZ, RZ, 0, 0 ;  /* 0x00000000ff287435 */ /* 0x000fe400000001ff */
[----:B------:R0:W-:Y:S04]  /*68c0*/  STL [R1+0x828], R36 ;  /* 0x0008282401007387 */ /* 0x0001e80000100800 */
[----:B------:R-:W-:Y:S01]  /*68d0*/  @!P5 MOV R40, R34 ;  /* 0x000000220028d202 */ /* 0x000fe20000000f00 */
[----:B0-----:R-:W-:-:S02]  /*68e0*/  CS2R R36, SRZ ;  /* 0x0000000000247805 */ /* 0x001fc4000001ff00 */
[----:B------:R-:W-:Y:S02]  /*68f0*/  @!P0 MOV R36, R31 ;  /* 0x0000001f00248202 */ /* 0x000fe40000000f00 */
[----:B------:R0:W-:Y:S04]  /*6900*/  STL [R1+0x830], R40 ;  /* 0x0008302801007387 */ /* 0x0001e80000100800 */
[----:B------:R1:W-:Y:S01]  /*6910*/  STL [R1+0x82c], R36 ;  /* 0x00082c2401007387 */ /* 0x0003e20000100800 */
[----:B------:R-:W-:-:S03]  /*6920*/  MOV R23, R41 ;  /* 0x0000002900177202 */ /* 0x000fc60000000f00 */
[----:B------:R-:W2:Y:S01]  /*6930*/  LDL R31, [R1+0x49c] ;  /* 0x00049c00011f7983 */ /* 0x000ea20000100800 */
[----:B0-----:R-:W-:-:S03]  /*6940*/  CS2R R40, SRZ ;  /* 0x0000000000287805 */ /* 0x001fc6000001ff00 */
[----:B-1----:R-:W2:Y:S01]  /*6950*/  LDL.LU R36, [R1+0xa44] ;  /* 0x000a440001247983 */ /* 0x002ea20000300800 */
[----:B------:R-:W-:-:S03]  /*6960*/  @!P5 MOV R40, R35 ;  /* 0x000000230028d202 */ /* 0x000fc60000000f00 */
[----:B------:R-:W2:Y:S04]  /*6970*/  LDL R35, [R1+0x490] ;  /* 0x0004900001237983 */ /* 0x000ea80000100800 */
[----:B------:R0:W-:Y:S04]  /*6980*/  STL [R1+0x834], R40 ;  /* 0x0008342801007387 */ /* 0x0001e80000100800 */
[----:B0-----:R-:W2:Y:S01]  /*6990*/  LDL.LU R40, [R1+0xa3c] ;  /* 0x000a3c0001287983 */ /* 0x001ea20000300800 */
[----:B----4-:R-:W-:Y:S02]  /*69a0*/  @!P6 MOV R57, R29 ;  /* 0x0000001d0039e202 */ /* 0x010fe40000000f00 */
[----:B------:R-:W-:-:S13]  /*69b0*/  LOP3.LUT P6, RZ, R0, 0x400000, RZ, 0xc0, !PT ;  /* 0x0040000000ff7812 */ /* 0x000fda00078cc0ff */
[----:B------:R-:W-:-:S05]  /*69c0*/  @!P6 MOV R32, R27 ;  /* 0x0000001b0020e202 */ /* 0x000fca0000000f00 */
[----:B------:R0:W-:Y:S04]  /*69d0*/  STL [R1+0x824], R32 ;  /* 0x0008242001007387 */ /* 0x0001e80000100800 */
[----:B0-----:R-:W4:Y:S04]  /*69e0*/  LDL.LU R32, [R1+0xa4c] ;  /* 0x000a4c0001207983 */ /* 0x001f280000300800 */
[----:B------:R0:W-:Y:S02]  /*69f0*/  STL [R1+0x5a8], R57 ;  /* 0x0005a83901007387 */ /* 0x0001e40000100800 */
[----:B0-----:R-:W-:-:S06]  /*6a00*/  HFMA2.MMA R57, -RZ, RZ, 0, 0 ;  /* 0x00000000ff397435 */ /* 0x001fcc00000001ff */
[----:B------:R-:W-:Y:S02]  /*6a10*/  @!P6 MOV R57, R26 ;  /* 0x0000001a0039e202 */ /* 0x000fe40000000f00 */
[----:B------:R-:W-:Y:S01]  /*6a20*/  MOV R26, R44 ;  /* 0x0000002c001a7202 */ /* 0x000fe20000000f00 */
[----:B------:R-:W-:Y:S01]  /*6a30*/  HFMA2.MMA R44, -RZ, RZ, 0, 0 ;  /* 0x00000000ff2c7435 */ /* 0x000fe200000001ff */
[----:B------:R-:W-:-:S05]  /*6a40*/  MOV R27, R45 ;  /* 0x0000002d001b7202 */ /* 0x000fca0000000f00 */
[----:B------:R-:W-:-:S05]  /*6a50*/  @!P4 MOV R44, R38 ;  /* 0x00000026002cc202 */ /* 0x000fca0000000f00 */
[----:B------:R0:W-:Y:S02]  /*6a60*/  STL [R1+0x838], R44 ;  /* 0x0008382c01007387 */ /* 0x0001e40000100800 */
[----:B0-----:R-:W-:Y:S02]  /*6a70*/  CS2R R44, SRZ ;  /* 0x00000000002c7805 */ /* 0x001fe4000001ff00 */
[----:B------:R-:W-:-:S05]  /*6a80*/  @!P4 MOV R44, R39 ;  /* 0x00000027002cc202 */ /* 0x000fca0000000f00 */
[----:B------:R0:W-:Y:S04]  /*6a90*/  STL [R1+0x83c], R44 ;  /* 0x00083c2c01007387 */ /* 0x0001e80000100800 */
[----:B0-----:R-:W3:Y:S01]  /*6aa0*/  LDL.LU R44, [R1+0xa34] ;  /* 0x000a3400012c7983 */ /* 0x001ee20000300800 */
[----:B--2---:R-:W-:-:S05]  /*6ab0*/  @!P0 MOV R37, R36 ;  /* 0x0000002400258202 */ /* 0x004fca0000000f00 */
[----:B------:R0:W-:Y:S01]  /*6ac0*/  STL [R1+0x5e4], R37 ;  /* 0x0005e42501007387 */ /* 0x0001e20000100800 */
[----:B------:R-:W-:-:S03]  /*6ad0*/  @!P5 MOV R41, R40 ;  /* 0x000000280029d202 */ /* 0x000fc60000000f00 */
[----:B0-----:R-:W2:Y:S04]  /*6ae0*/  LDL.LU R37, [R1+0xa40] ;  /* 0x000a400001257983 */ /* 0x001ea80000300800 */
[----:B------:R0:W-:Y:S04]  /*6af0*/  STL [R1+0x5f4], R41 ;  /* 0x0005f42901007387 */ /* 0x0001e80000100800 */
[----:B0-----:R-:W2:Y:S01]  /*6b00*/  LDL.LU R41, [R1+0xa38] ;  /* 0x000a380001297983 */ /* 0x001ea20000300800 */
[----:B----4-:R-:W-:-:S05]  /*6b10*/  @!P6 MOV R33, R32 ;  /* 0x000000200021e202 */ /* 0x010fca0000000f00 */
[----:B------:R0:W-:Y:S04]  /*6b20*/  STL [R1+0x5cc], R33 ;  /* 0x0005cc2101007387 */ /* 0x0001e80000100800 */
[----:B0-----:R-:W4:Y:S01]  /*6b30*/  LDL.LU R33, [R1+0xa48] ;  /* 0x000a480001217983 */ /* 0x001f220000300800 */
[----:B---3--:R-:W-:-:S05]  /*6b40*/  @!P4 MOV R45, R44 ;  /* 0x0000002c002dc202 */ /* 0x008fca0000000f00 */
[----:B------:R0:W-:Y:S04]  /*6b50*/  STL [R1+0x614], R45 ;  /* 0x0006142d01007387 */ /* 0x0001e80000100800 */
[----:B0-----:R-:W3:Y:S04]  /*6b60*/  LDL.LU R45, [R1+0xa30] ;  /* 0x000a3000012d7983 */ /* 0x001ee80000300800 */
[----:B------:R0:W-:Y:S02]  /*6b70*/  STL [R1+0x820], R57 ;  /* 0x0008203901007387 */ /* 0x0001e40000100800 */
[----:B0-----:R-:W-:-:S06]  /*6b80*/  HFMA2.MMA R57, -RZ, RZ, 0, 0 ;  /* 0x00000000ff397435 */ /* 0x001fcc00000001ff */
[----:B----4-:R-:W-:-:S05]  /*6b90*/  @!P6 MOV R57, R33 ;  /* 0x000000210039e202 */ /* 0x010fca0000000f00 */
[----:B------:R0:W-:Y:S02]  /*6ba0*/  STL [R1+0x5c8], R57 ;  /* 0x0005c83901007387 */ /* 0x0001e40000100800 */
[----:B0-----:R-:W-:-:S06]  /*6bb0*/  HFMA2.MMA R57, -RZ, RZ, 0, 0 ;  /* 0x00000000ff397435 */ /* 0x001fcc00000001ff */
[----:B--2---:R-:W-:-:S05]  /*6bc0*/  @!P0 MOV R57, R37 ;  /* 0x0000002500398202 */ /* 0x004fca0000000f00 */
[----:B------:R0:W-:Y:S02]  /*6bd0*/  STL [R1+0x5e0], R57 ;  /* 0x0005e03901007387 */ /* 0x0001e40000100800 */
[----:B0-----:R-:W-:-:S06]  /*6be0*/  HFMA2.MMA R57, -RZ, RZ, 0, 0 ;  /* 0x00000000ff397435 */ /* 0x001fcc00000001ff */
[----:B------:R-:W-:-:S05]  /*6bf0*/  @!P5 MOV R57, R41 ;  /* 0x000000290039d202 */ /* 0x000fca0000000f00 */
[----:B------:R0:W-:Y:S02]  /*6c00*/  STL [R1+0x5f0], R57 ;  /* 0x0005f03901007387 */ /* 0x0001e40000100800 */
[----:B0-----:R-:W-:-:S06]  /*6c10*/  HFMA2.MMA R57, -RZ, RZ, 0, 0 ;  /* 0x00000000ff397435 */ /* 0x001fcc00000001ff */
[----:B---3--:R-:W-:-:S05]  /*6c20*/  @!P4 MOV R57, R45 ;  /* 0x0000002d0039c202 */ /* 0x008fca0000000f00 */
[----:B------:R0:W-:Y:S04]  /*6c30*/  STL [R1+0x610], R57 ;  /* 0x0006103901007387 */ /* 0x0001e80000100800 */
[----:B0-----:R-:W2:Y:S04]  /*6c40*/  LDL R57, [R1+0x498] ;  /* 0x0004980001397983 */ /* 0x001ea80000100800 */
[----:B------:R0:W-:Y:S04]  /*6c50*/  STL.64 [R1+0x248], R32 ;  /* 0x0002482001007387 */ /* 0x0001e80000100a00 */
[----:B------:R1:W-:Y:S01]  /*6c60*/  STL.64 [R1+0x250], R36 ;  /* 0x0002502401007387 */ /* 0x0003e20000100a00 */
[----:B0-----:R-:W-:Y:S01]  /*6c70*/  MOV R32, R58 ;  /* 0x0000003a00207202 */ /* 0x001fe20000000f00 */
[----:B------:R-:W-:-:S02]  /*6c80*/  HFMA2.MMA R58, -RZ, RZ, 0, 0 ;  /* 0x00000000ff3a7435 */ /* 0x000fc400000001ff */
[----:B-1----:R-:W3:Y:S04]  /*6c90*/  LDL R37, [R1+0x488] ;  /* 0x0004880001257983 */ /* 0x002ee80000100800 */
[----:B------:R-:W-:Y:S01]  /*6ca0*/  @!P3 MOV R58, R42 ;  /* 0x0000002a003ab202 */ /* 0x000fe20000000f00 */
[----:B------:R-:W-:Y:S01]  /*6cb0*/  HFMA2.MMA R30, -RZ, RZ, 0, 0 ;  /* 0x00000000ff1e7435 */ /* 0x000fe200000001ff */
[----:B------:R-:W-:Y:S01]  /*6cc0*/  MOV R33, R59 ;  /* 0x0000003b00217202 */ /* 0x000fe20000000f00 */
[----:B------:R-:W4:Y:S04]  /*6cd0*/  LDL R36, [R1+0x494] ;  /* 0x0004940001247983 */ /* 0x000f280000100800 */
[----:B------:R0:W-:Y:S02]  /*6ce0*/  STL [R1+0x840], R58 ;  /* 0x0008403a01007387 */ /* 0x0001e40000100800 */
[----:B0-----:R-:W-:Y:S01]  /*6cf0*/  CS2R R58, SRZ ;  /* 0x00000000003a7805 */ /* 0x001fe2000001ff00 */
[----:B------:R-:W-:-:S02]  /*6d00*/  @!P3 MOV R30, R31 ;  /* 0x0000001f001eb202 */ /* 0x000fc40000000f00 */
[----:B------:R-:W4:Y:S01]  /*6d10*/  LDL R31, [R1+0x48c] ;  /* 0x00048c00011f7983 */ /* 0x000f220000100800 */
[----:B--2---:R-:W-:-:S03]  /*6d20*/  @!P3 MOV R58, R57 ;  /* 0x00000039003ab202 */ /* 0x004fc60000000f00 */
[----:B------:R-:W2:Y:S04]  /*6d30*/  LDL.LU R57, [R1+0xa28] ;  /* 0x000a280001397983 */ /* 0x000ea80000300800 */
[----:B------:R0:W-:Y:S04]  /*6d40*/  STL [R1+0x640], R58 ;  /* 0x0006403a01007387 */ /* 0x0001e80000100800 */
[----:B0-----:R-:W2:Y:S04]  /*6d50*/  LDL.LU R58, [R1+0xa24] ;  /* 0x000a2400013a7983 */ /* 0x001ea80000300800 */
[----:B------:R0:W-:Y:S02]  /*6d60*/  STL [R1+0x634], R30 ;  /* 0x0006341e01007387 */ /* 0x0001e40000100800 */
[----:B0-----:R-:W-:-:S06]  /*6d70*/  HFMA2.MMA R30, -RZ, RZ, 0, 0 ;  /* 0x00000000ff1e7435 */ /* 0x001fcc00000001ff */
[----:B------:R-:W-:Y:S02]  /*6d80*/  @!P2 MOV R30, R35 ;  /* 0x00000023001ea202 */ /* 0x000fe40000000f00 */
[----:B------:R-:W-:Y:S02]  /*6d90*/  CS2R R34, SRZ ;  /* 0x0000000000227805 */ /* 0x000fe4000001ff00 */
[----:B---3--:R-:W-:-:S05]  /*6da0*/  @!P2 MOV R34, R37 ;  /* 0x000000250022a202 */ /* 0x008fca0000000f00 */
[----:B------:R0:W-:Y:S02]  /*6db0*/  STL [R1+0x630], R34 ;  /* 0x0006302201007387 */ /* 0x0001e40000100800 */
[----:B0-----:R-:W-:Y:S02]  /*6dc0*/  HFMA2.MMA R34, -RZ, RZ, 0, 0 ;  /* 0x00000000ff227435 */ /* 0x001fe400000001ff */
[----:B------:R0:W-:Y:S02]  /*6dd0*/  STL [R1+0x848], R30 ;  /* 0x0008481e01007387 */ /* 0x0001e40000100800 */
[----:B0-----:R-:W-:Y:S01]  /*6de0*/  HFMA2.MMA R30, -RZ, RZ, 0, 0 ;  /* 0x00000000ff1e7435 */ /* 0x001fe200000001ff */
[----:B------:R-:W-:-:S05]  /*6df0*/  @!P3 MOV R59, R43 ;  /* 0x0000002b003bb202 */ /* 0x000fca0000000f00 */
[----:B----4-:R-:W-:Y:S01]  /*6e00*/  @!P2 MOV R30, R31 ;  /* 0x0000001f001ea202 */ /* 0x010fe20000000f00 */
[----:B------:R0:W-:Y:S04]  /*6e10*/  STL [R1+0x844], R59 ;  /* 0x0008443b01007387 */ /* 0x0001e80000100800 */
[----:B------:R1:W-:Y:S04]  /*6e20*/  STL [R1+0x55c], R30 ;  /* 0x00055c1e01007387 */ /* 0x0003e80000100800 */
[----:B0-----:R-:W3:Y:S01]  /*6e30*/  LDL.LU R59, [R1+0xa2c] ;  /* 0x000a2c00013b7983 */ /* 0x001ee20000300800 */
[----:B-1----:R-:W-:Y:S01]  /*6e40*/  CS2R R30, SRZ ;  /* 0x00000000001e7805 */ /* 0x002fe2000001ff00 */
[----:B------:R-:W-:-:S02]  /*6e50*/  @!P2 MOV R35, R36 ;  /* 0x000000240023a202 */ /* 0x000fc40000000f00 */
[----:B------:R-:W4:Y:S01]  /*6e60*/  LDL.LU.64 R36, [R1+0x468] ;  /* 0x0004680001247983 */ /* 0x000f220000300a00 */
[----:B--2---:R-:W-:-:S03]  /*6e70*/  @!P1 MOV R34, R57 ;  /* 0x0000003900229202 */ /* 0x004fc60000000f00 */
[----:B------:R-:W2:Y:S01]  /*6e80*/  LDL.LU R57, [R1+0xa1c] ;  /* 0x000a1c0001397983 */ /* 0x000ea20000300800 */
[----:B------:R-:W-:-:S03]  /*6e90*/  @!P1 MOV R30, R58 ;  /* 0x0000003a001e9202 */ /* 0x000fc60000000f00 */
[----:B------:R-:W4:Y:S01]  /*6ea0*/  LDL.LU R58, [R1+0xa20] ;  /* 0x000a2000013a7983 */ /* 0x000f220000300800 */
[----:B------:R-:W-:-:S03]  /*6eb0*/  LOP3.LUT R0, R0, 0xfffeffff, RZ, 0xc0, !PT ;  /* 0xfffeffff00007812 */ /* 0x000fc600078ec0ff */
[----:B------:R0:W-:Y:S02]  /*6ec0*/  STL [R1+0x854], R30 ;  /* 0x0008541e01007387 */ /* 0x0001e40000100800 */
[----:B0-----:R-:W-:Y:S02]  /*6ed0*/  MOV R30, RZ ;  /* 0x000000ff001e7202 */ /* 0x001fe40000000f00 */
[----:B------:R-:W-:-:S05]  /*6ee0*/  @!P1 MOV R30, R56 ;  /* 0x00000038001e9202 */ /* 0x000fca0000000f00 */
[----:B------:R-:W-:Y:S04]  /*6ef0*/  STL [R1+0x554], R30 ;  /* 0x0005541e01007387 */ /* 0x000fe80000100800 */
[----:B------:R0:W-:Y:S04]  /*6f00*/  STL.64 [R1+0x258], R40 ;  /* 0x0002582801007387 */ /* 0x0001e80000100a00 */
[----:B0-----:R-:W4:Y:S01]  /*6f10*/  LDL.LU.64 R40, [R1+0x7e8] ;  /* 0x0007e80001287983 */ /* 0x001f220000300a00 */
[----:B---3--:R-:W-:-:S05]  /*6f20*/  @!P1 MOV R31, R59 ;  /* 0x0000003b001f9202 */ /* 0x008fca0000000f00 */
[----:B------:R0:W-:Y:S02]  /*6f30*/  STL [R1+0x558], R31 ;  /* 0x0005581f01007387 */ /* 0x0001e40000100800 */
[----:B0-----:R-:W-:Y:S01]  /*6f40*/  CS2R R30, SRZ ;  /* 0x00000000001e7805 */ /* 0x001fe2000001ff00 */
[C---:B--2---:R-:W-:Y:S02]  /*6f50*/  LOP3.LUT P6, RZ, R57.reuse, 0x10000000, RZ, 0xc0, !PT ;  /* 0x1000000039ff7812 */ /* 0x044fe400078cc0ff */
[C---:B------:R-:W-:Y:S02]  /*6f60*/  LOP3.LUT P0, RZ, R57.reuse, 0x8000000, RZ, 0xc0, !PT ;  /* 0x0800000039ff7812 */ /* 0x040fe4000780c0ff */
[----:B------:R-:W-:-:S09]  /*6f70*/  LOP3.LUT P5, RZ, R57, 0x4000000, RZ, 0xc0, !PT ;  /* 0x0400000039ff7812 */ /* 0x000fd200078ac0ff */
[----:B------:R-:W-:-:S04]  /*6f80*/  @P6 LOP3.LUT R0, R0, 0x10000, RZ, 0xfc, !PT ;  /* 0x0001000000006812 */ /* 0x000fc800078efcff */
[----:B------:R-:W-:-:S04]  /*6f90*/  LOP3.LUT R0, R0, 0xfffdffff, RZ, 0xc0, !PT ;  /* 0xfffdffff00007812 */ /* 0x000fc800078ec0ff */
[----:B------:R-:W-:Y:S02]  /*6fa0*/  @P0 LOP3.LUT R0, R0, 0x20000, RZ, 0xfc, !PT ;  /* 0x0002000000000812 */ /* 0x000fe400078efcff */
[----:B------:R-:W-:Y:S02]  /*6fb0*/  LOP3.LUT P4, RZ, R57, 0x2000000, RZ, 0xc0, !PT ;  /* 0x0200000039ff7812 */ /* 0x000fe4000788c0ff */
[----:B------:R-:W-:-:S04]  /*6fc0*/  LOP3.LUT R0, R0, 0xfffbffff, RZ, 0xc0, !PT ;  /* 0xfffbffff00007812 */ /* 0x000fc800078ec0ff */
[----:B------:R-:W-:-:S04]  /*6fd0*/  @P5 LOP3.LUT R0, R0, 0x40000, RZ, 0xfc, !PT ;  /* 0x0004000000005812 */ /* 0x000fc800078efcff */
[----:B------:R-:W-:-:S04]  /*6fe0*/  LOP3.LUT R0, R0, 0xfff7ffff, RZ, 0xc0, !PT ;  /* 0xfff7ffff00007812 */ /* 0x000fc800078ec0ff */
[----:B------:R-:W-:Y:S02]  /*6ff0*/  @P4 LOP3.LUT R0, R0, 0x80000, RZ, 0xfc, !PT ;  /* 0x0008000000004812 */ /* 0x000fe400078efcff */
[----:B----4-:R-:W-:-:S13]  /*7000*/  LOP3.LUT P4, RZ, R58, 0x800, RZ, 0xc0, !PT ;  /* 0x000008003aff7812 */ /* 0x010fda000788c0ff */
[----:B------:R0:W2:Y:S04]  /*7010*/  @!P4 LDG.E.64 R30, [R36.64] ;  /* 0x0000000e241ec981 */ /* 0x0000a8000c1e1b00 */
[----:B------:R-:W-:Y:S04]  /*7020*/  STL [R1+0x850], R35 ;  /* 0x0008502301007387 */ /* 0x000fe80000100800 */
[----:B------:R1:W-:Y:S01]  /*7030*/  STL [R1+0x858], R34 ;  /* 0x0008582201007387 */ /* 0x0003e20000100800 */
[----:B------:R-:W-:-:S03]  /*7040*/  LOP3.LUT P5, RZ, R58, 0x400, RZ, 0xc0, !PT ;  /* 0x000004003aff7812 */ /* 0x000fc600078ac0ff */
[----:B0-----:R-:W3:Y:S04]  /*7050*/  LDL.LU.64 R36, [R1+0x7e0] ;  /* 0x0007e00001247983 */ /* 0x001ee80000300a00 */
[----:B-1----:R-:W4:Y:S04]  /*7060*/  LDL.LU.64 R34, [R1+0x458] ;  /* 0x0004580001227983 */ /* 0x002f280000300a00 */
[----:B--2---:R0:W-:Y:S02]  /*7070*/  STL.64 [R1+0x470], R30 ;  /* 0x0004701e01007387 */ /* 0x0041e40000100a00 */
[----:B0-----:R-:W-:-:S06]  /*7080*/  CS2R R30, SRZ ;  /* 0x00000000001e7805 */ /* 0x001fcc000001ff00 */
[----:B------:R0:W2:Y:S04]  /*7090*/  @!P4 LDG.E.64 R30, [R40.64] ;  /* 0x0000000e281ec981 */ /* 0x0000a8000c1e1b00 */
[----:B0-----:R-:W3:Y:S04]  /*70a0*/  LDL.LU.64 R40, [R1+0x448] ;  /* 0x0004480001287983 */ /* 0x001ee80000300a00 */
[----:B--2---:R0:W-:Y:S01]  /*70b0*/  STL [R1+0x468], R30 ;  /* 0x0004681e01007387 */ /* 0x0041e20000100800 */
[----:B------:R-:W-:Y:S02]  /*70c0*/  MOV R56, R31 ;  /* 0x0000001f00387202 */ /* 0x000fe40000000f00 */
[----:B0-----:R-:W-:-:S06]  /*70d0*/  CS2R R30, SRZ ;  /* 0x00000000001e7805 */ /* 0x001fcc000001ff00 */
[----:B----4-:R0:W2:Y:S01]  /*70e0*/  @!P5 LDG.E.64 R30, [R34.64] ;  /* 0x0000000e221ed981 */ /* 0x0100a2000c1e1b00 */
[----:B------:R-:W-:-:S03]  /*70f0*/  LOP3.LUT P0, RZ, R58, 0x200, RZ, 0xc0, !PT ;  /* 0x000002003aff7812 */ /* 0x000fc6000780c0ff */
[----:B0-----:R-:W4:Y:S04]  /*7100*/  LDL.LU.64 R34, [R1+0x7d8] ;  /* 0x0007d80001227983 */ /* 0x001f280000300a00 */
[----:B--2---:R0:W-:Y:S02]  /*7110*/  STL.64 [R1+0x460], R30 ;  /* 0x0004601e01007387 */ /* 0x0041e40000100a00 */
[----:B0-----:R-:W-:-:S06]  /*7120*/  CS2R R30, SRZ ;  /* 0x00000000001e7805 */ /* 0x001fcc000001ff00 */
[----:B---3--:R0:W2:Y:S04]  /*7130*/  @!P5 LDG.E.64 R30, [R36.64] ;  /* 0x0000000e241ed981 */ /* 0x0080a8000c1e1b00 */
[----:B------:R1:W-:Y:S04]  /*7140*/  STL.64 [R1+0x240], R28 ;  /* 0x0002401c01007387 */ /* 0x0003e80000100a00 */
[----:B0-----:R-:W3:Y:S04]  /*7150*/  LDL.LU.64 R36, [R1+0x438] ;  /* 0x0004380001247983 */ /* 0x001ee80000300a00 */
[----:B-1----:R-:W3:Y:S04]  /*7160*/  LDL.LU.64 R28, [R1+0x7c8] ;  /* 0x0007c800011c7983 */ /* 0x002ee80000300a00 */
[----:B--2---:R0:W-:Y:S02]  /*7170*/  STL.64 [R1+0x458], R30 ;  /* 0x0004581e01007387 */ /* 0x0041e40000100a00 */
[----:B0-----:R-:W-:-:S02]  /*7180*/  MOV R30, R32 ;  /* 0x00000020001e7202 */ /* 0x001fc40000000f00 */
[----:B------:R-:W-:Y:S02]  /*7190*/  MOV R31, R33 ;  /* 0x00000021001f7202 */ /* 0x000fe40000000f00 */
[----:B------:R-:W-:-:S06]  /*71a0*/  CS2R R32, SRZ ;  /* 0x0000000000207805 */ /* 0x000fcc000001ff00 */
[----:B------:R-:W2:Y:S04]  /*71b0*/  @!P0 LDG.E.64 R32, [R40.64] ;  /* 0x0000000e28208981 */ /* 0x000ea8000c1e1b00 */
[----:B--2---:R0:W-:Y:S02]  /*71c0*/  STL.64 [R1+0x450], R32 ;  /* 0x0004502001007387 */ /* 0x0041e40000100a00 */
[----:B0-----:R-:W-:Y:S02]  /*71d0*/  MOV R32, R26 ;  /* 0x0000001a00207202 */ /* 0x001fe40000000f00 */
[----:B------:R-:W-:Y:S02]  /*71e0*/  MOV R33, R27 ;  /* 0x0000001b00217202 */ /* 0x000fe40000000f00 */
[----:B------:R-:W-:-:S06]  /*71f0*/  CS2R R26, SRZ ;  /* 0x00000000001a7805 */ /* 0x000fcc000001ff00 */
[----:B----4-:R-:W2:Y:S01]  /*7200*/  @!P0 LDG.E.64 R26, [R34.64] ;  /* 0x0000000e221a8981 */ /* 0x010ea2000c1e1b00 */
[----:B------:R-:W-:-:S03]  /*7210*/  LOP3.LUT P6, RZ, R58, 0x100, RZ, 0xc0, !PT ;  /* 0x000001003aff7812 */ /* 0x000fc600078cc0ff */
[----:B--2---:R3:W-:Y:S02]  /*7220*/  STL.64 [R1+0x448], R26 ;  /* 0x0004481a01007387 */ /* 0x0047e40000100a00 */
[----:B---3--:R-:W-:Y:S02]  /*7230*/  MOV R26, R28 ;  /* 0x0000001c001a7202 */ /* 0x008fe40000000f00 */
[----:B------:R-:W-:Y:S02]  /*7240*/  MOV R27, R29 ;  /* 0x0000001d001b7202 */ /* 0x000fe40000000f00 */
[----:B------:R-:W-:-:S06]  /*7250*/  CS2R R28, SRZ ;  /* 0x00000000001c7805 */ /* 0x000fcc000001ff00 */
[----:B------:R-:W2:Y:S01]  /*7260*/  @!P6 LDG.E.64 R28, [R36.64] ;  /* 0x0000000e241ce981 */ /* 0x000ea2000c1e1b00 */
[----:B------:R-:W-:Y:S02]  /*7270*/  LOP3.LUT P3, RZ, R57, 0x1000000, RZ, 0xc0, !PT ;  /* 0x0100000039ff7812 */ /* 0x000fe4000786c0ff */
[----:B------:R-:W-:Y:S01]  /*7280*/  LOP3.LUT R0, R0, 0xffefffff, RZ, 0xc0, !PT ;  /* 0xffefffff00007812 */ /* 0x000fe200078ec0ff */
[----:B--2---:R0:W-:Y:S02]  /*7290*/  STL.64 [R1+0x440], R28 ;  /* 0x0004401c01007387 */ /* 0x0041e40000100a00 */
[----:B0-----:R-:W-:Y:S02]  /*72a0*/  MOV R28, R22 ;  /* 0x00000016001c7202 */ /* 0x001fe40000000f00 */
[----:B------:R-:W-:Y:S02]  /*72b0*/  MOV R29, R23 ;  /* 0x00000017001d7202 */ /* 0x000fe40000000f00 */
[----:B------:R-:W-:-:S06]  /*72c0*/  CS2R R22, SRZ ;  /* 0x0000000000167805 */ /* 0x000fcc000001ff00 */
[----:B------:R-:W2:Y:S01]  /*72d0*/  @!P6 LDG.E.64 R22, [R30.64] ;  /* 0x0000000e1e16e981 */ /* 0x000ea2000c1e1b00 */
[----:B------:R-:W-:Y:S02]  /*72e0*/  @P3 LOP3.LUT R0, R0, 0x100000, RZ, 0xfc, !PT ;  /* 0x0010000000003812 */ /* 0x000fe400078efcff */
[----:B------:R-:W-:Y:S01]  /*72f0*/  LOP3.LUT P3, RZ, R58, 0x80, RZ, 0xc0, !PT ;  /* 0x000000803aff7812 */ /* 0x000fe2000786c0ff */
[----:B--2---:R0:W-:Y:S02]  /*7300*/  STL.64 [R1+0x438], R22 ;  /* 0x0004381601007387 */ /* 0x0041e40000100a00 */
[----:B0-----:R-:W-:-:S10]  /*7310*/  CS2R R22, SRZ ;  /* 0x0000000000167805 */ /* 0x001fd4000001ff00 */
[----:B------:R-:W2:Y:S04]  /*7320*/  @!P3 LDG.E.64 R22, [R32.64] ;  /* 0x0000000e2016b981 */ /* 0x000ea8000c1e1b00 */
[----:B--2---:R0:W-:Y:S02]  /*7330*/  STL.64 [R1+0x430], R22 ;  /* 0x0004301601007387 */ /* 0x0041e40000100a00 */
[----:B0-----:R-:W-:-:S06]  /*7340*/  CS2R R22, SRZ ;  /* 0x0000000000167805 */ /* 0x001fcc000001ff00 */
[----:B------:R-:W2:Y:S01]  /*7350*/  @!P3 LDG.E.64 R22, [R26.64] ;  /* 0x0000000e1a16b981 */ /* 0x000ea2000c1e1b00 */
[----:B------:R-:W-:-:S03]  /*7360*/  LOP3.LUT P4, RZ, R58, 0x40, RZ, 0xc0, !PT ;  /* 0x000000403aff7812 */ /* 0x000fc6000788c0ff */
[----:B--2---:R0:W-:Y:S02]  /*7370*/  STL.64 [R1+0x428], R22 ;  /* 0x0004281601007387 */ /* 0x0041e40000100a00 */
[----:B0-----:R-:W-:-:S08]  /*7380*/  CS2R R22, SRZ ;  /* 0x0000000000167805 */ /* 0x001fd0000001ff00 */
[----:B------:R-:W2:Y:S04]  /*7390*/  @!P4 LDG.E.64 R22, [R28.64] ;  /* 0x0000000e1c16c981 */ /* 0x000ea8000c1e1b00 */
[----:B------:R0:W-:Y:S04]  /*73a0*/  STL [R1+0x7f8], R5 ;  /* 0x0007f80501007387 */ /* 0x0001e80000100800 */
[----:B------:R1:W-:Y:S04]  /*73b0*/  STL [R1+0x57c], R4 ;  /* 0x00057c0401007387 */ /* 0x0003e80000100800 */
[----:B0-----:R-:W3:Y:S04]  /*73c0*/  LDL.LU R5, [R1+0xa6c] ;  /* 0x000a6c0001057983 */ /* 0x001ee80000300800 */
[----:B-1----:R-:W3:Y:S04]  /*73d0*/  LDL.LU R4, [R1+0xa68] ;  /* 0x000a680001047983 */ /* 0x002ee80000300800 */
[----:B--2---:R0:W-:Y:S02]  /*73e0*/  STL.64 [R1+0x420], R22 ;  /* 0x0004201601007387 */ /* 0x0041e40000100a00 */
[----:B0-----:R-:W-:-:S06]  /*73f0*/  CS2R R22, SRZ ;  /* 0x0000000000167805 */ /* 0x001fcc000001ff00 */
[----:B------:R-:W2:Y:S01]  /*7400*/  @!P4 LDG.E.64 R22, [R24.64] ;  /* 0x0000000e1816c981 */ /* 0x000ea2000c1e1b00 */
[----:B------:R-:W-:-:S03]  /*7410*/  LOP3.LUT P5, RZ, R58, 0x20, RZ, 0xc0, !PT ;  /* 0x000000203aff7812 */ /* 0x000fc600078ac0ff */
[----:B------:R0:W-:Y:S04]  /*7420*/  STL.64 [R1+0x230], R20 ;  /* 0x0002301401007387 */ /* 0x0001e80000100a00 */
[----:B---3--:R1:W-:Y:S04]  /*7430*/  STL.64 [R1+0x210], R4 ;  /* 0x0002100401007387 */ /* 0x0083e80000100a00 */
[----:B------:R3:W-:Y:S04]  /*7440*/  STL [R1+0x810], R13 ;  /* 0x0008100d01007387 */ /* 0x0007e80000100800 */
[----:B0-----:R-:W4:Y:S04]  /*7450*/  LDL.LU.64 R20, [R1+0x7a8] ;  /* 0x0007a80001147983 */ /* 0x001f280000300a00 */
[----:B------:R0:W-:Y:S04]  /*7460*/  STL [R1+0x58c], R12 ;  /* 0x00058c0c01007387 */ /* 0x0001e80000100800 */
[----:B-1----:R-:W4:Y:S04]  /*7470*/  LDL.LU.64 R4, [R1+0x6c0] ;  /* 0x0006c00001047983 */ /* 0x002f280000300a00 */
[----:B---3--:R-:W3:Y:S04]  /*7480*/  LDL.LU R13, [R1+0xa5c] ;  /* 0x000a5c00010d7983 */ /* 0x008ee80000300800 */
[----:B0-----:R-:W3:Y:S04]  /*7490*/  LDL.LU R12, [R1+0xa58] ;  /* 0x000a5800010c7983 */ /* 0x001ee80000300800 */
[----:B------:R0:W-:Y:S04]  /*74a0*/  STL [R1+0x808], R9 ;  /* 0x0008080901007387 */ /* 0x0001e80000100800 */
[----:B------:R1:W-:Y:S04]  /*74b0*/  STL [R1+0x56c], R8 ;  /* 0x00056c0801007387 */ /* 0x0003e80000100800 */
[----:B0-----:R-:W3:Y:S04]  /*74c0*/  LDL.LU R9, [R1+0xa64] ;  /* 0x000a640001097983 */ /* 0x001ee80000300800 */
[----:B-1----:R-:W3:Y:S04]  /*74d0*/  LDL.LU R8, [R1+0xa60] ;  /* 0x000a600001087983 */ /* 0x002ee80000300800 */
[----:B--2---:R0:W-:Y:S02]  /*74e0*/  STL.64 [R1+0x418], R22 ;  /* 0x0004181601007387 */ /* 0x0041e40000100a00 */
[----:B0-----:R-:W-:-:S06]  /*74f0*/  CS2R R22, SRZ ;  /* 0x0000000000167805 */ /* 0x001fcc000001ff00 */
[----:B------:R0:W2:Y:S01]  /*7500*/  @!P5 LDG.E.64 R22, [R46.64] ;  /* 0x0000000e2e16d981 */ /* 0x0000a2000c1e1b00 */
[----:B------:R-:W-:Y:S02]  /*7510*/  LOP3.LUT P0, RZ, R58, 0x10, RZ, 0xc0, !PT ;  /* 0x000000103aff7812 */ /* 0x000fe4000780c0ff */
[----:B0-----:R-:W-:Y:S02]  /*7520*/  MOV R46, R60 ;  /* 0x0000003c002e7202 */ /* 0x001fe40000000f00 */
[----:B------:R-:W-:Y:S02]  /*7530*/  MOV R47, R61 ;  /* 0x0000003d002f7202 */ /* 0x000fe40000000f00 */
[----:B------:R-:W-:-:S06]  /*7540*/  CS2R R60, SRZ ;  /* 0x00000000003c7805 */ /* 0x000fcc000001ff00 */
[----:B------:R0:W2:Y:S02]  /*7550*/  @!P5 LDG.E.64 R60, [R18.64] ;  /* 0x0000000e123cd981 */ /* 0x0000a4000c1e1b00 */
[----:B0-----:R-:W-:Y:S02]  /*7560*/  MOV R18, R16 ;  /* 0x0000001000127202 */ /* 0x001fe40000000f00 */
[----:B------:R-:W-:Y:S02]  /*7570*/  MOV R19, R17 ;  /* 0x0000001100137202 */ /* 0x000fe40000000f00 */
[----:B------:R-:W-:Y:S02]  /*7580*/  MOV R16, R50 ;  /* 0x0000003200107202 */ /* 0x000fe40000000f00 */
[----:B------:R-:W-:Y:S02]  /*7590*/  MOV R17, R51 ;  /* 0x0000003300117202 */ /* 0x000fe40000000f00 */
[----:B------:R-:W-:Y:S01]  /*75a0*/  CS2R R50, SRZ ;  /* 0x0000000000327805 */ /* 0x000fe2000001ff00 */
[----:B------:R-:W-:-:S05]  /*75b0*/  LOP3.LUT P6, RZ, R58, 0x8, RZ, 0xc0, !PT ;  /* 0x000000083aff7812 */ /* 0x000fca00078cc0ff */
[----:B------:R0:W2:Y:S02]  /*75c0*/  @!P0 LDG.E.64 R50, [R10.64] ;  /* 0x0000000e0a328981 */ /* 0x0000a4000c1e1b00 */
[----:B0-----:R-:W-:Y:S02]  /*75d0*/  MOV R10, R2 ;  /* 0x00000002000a7202 */ /* 0x001fe40000000f00 */
[----:B------:R-:W-:Y:S02]  /*75e0*/  MOV R11, R3 ;  /* 0x00000003000b7202 */ /* 0x000fe40000000f00 */
[----:B------:R-:W-:Y:S01]  /*75f0*/  CS2R R2, SRZ ;  /* 0x0000000000027805 */ /* 0x000fe2000001ff00 */
[----:B---3--:R0:W-:Y:S05]  /*7600*/  STL.64 [R1+0x220], R12 ;  /* 0x0002200c01007387 */ /* 0x0081ea0000100a00 */
[----:B----4-:R1:W3:Y:S04]  /*7610*/  @!P0 LDG.E.64 R2, [R20.64] ;  /* 0x0000000e14028981 */ /* 0x0102e8000c1e1b00 */
[----:B0-----:R-:W4:Y:S01]  /*7620*/  LDL.LU.64 R12, [R1+0x768] ;  /* 0x00076800010c7983 */ /* 0x001f220000300a00 */
[----:B-1----:R-:W-:-:S02]  /*7630*/  MOV R20, R14 ;  /* 0x0000000e00147202 */ /* 0x002fc40000000f00 */
[----:B------:R-:W-:Y:S02]  /*7640*/  MOV R21, R15 ;  /* 0x0000000f00157202 */ /* 0x000fe40000000f00 */
[----:B------:R-:W-:Y:S02]  /*7650*/  MOV R14, R4 ;  /* 0x00000004000e7202 */ /* 0x000fe40000000f00 */
[----:B------:R-:W-:Y:S02]  /*7660*/  MOV R15, R5 ;  /* 0x00000005000f7202 */ /* 0x000fe40000000f00 */
[----:B------:R-:W-:Y:S01]  /*7670*/  CS2R R4, SRZ ;  /* 0x0000000000047805 */ /* 0x000fe2000001ff00 */
[----:B------:R0:W-:Y:S05]  /*7680*/  STL.64 [R1+0x218], R8 ;  /* 0x0002180801007387 */ /* 0x0001ea0000100a00 */
[----:B------:R1:W3:Y:S04]  /*7690*/  @!P6 LDG.E.64 R4, [R46.64] ;  /* 0x0000000e2e04e981 */ /* 0x0002e8000c1e1b00 */
[----:B0-----:R-:W3:Y:S04]  /*76a0*/  LDL.LU.64 R8, [R1+0x6d8] ;  /* 0x0006d80001087983 */ /* 0x001ee80000300a00 */
[----:B--2---:R0:W-:Y:S04]  /*76b0*/  STL [R1+0x410], R22 ;  /* 0x0004101601007387 */ /* 0x0041e80000100800 */
[----:B-1----:R-:W2:Y:S04]  /*76c0*/  LDL.LU.64 R46, [R1+0x780] ;  /* 0x00078000012e7983 */ /* 0x002ea80000300a00 */
[----:B------:R-:W3:Y:S01]  /*76d0*/  LDL.LU.64 R28, [R1+0x788] ;  /* 0x00078800011c7983 */ /* 0x000ee20000300a00 */
[----:B------:R-:W-:-:S03]  /*76e0*/  LOP3.LUT P3, RZ, R58, 0x2, RZ, 0xc0, !PT ;  /* 0x000000023aff7812 */ /* 0x000fc6000786c0ff */
[----:B------:R-:W3:Y:S01]  /*76f0*/  LDL.LU.64 R26, [R1+0x778] ;  /* 0x00077800011a7983 */ /* 0x000ee20000300a00 */
[----:B----4-:R-:W-:-:S03]  /*7700*/  MOV R30, R12 ;  /* 0x0000000c001e7202 */ /* 0x010fc60000000f00 */
[----:B------:R-:W4:Y:S01]  /*7710*/  LDL.LU.64 R36, [R1+0x540] ;  /* 0x0005400001247983 */ /* 0x000f220000300a00 */
[----:B------:R-:W-:Y:S02]  /*7720*/  MOV R31, R13 ;  /* 0x0000000d001f7202 */ /* 0x000fe40000000f00 */
[----:B------:R-:W-:Y:S01]  /*7730*/  CS2R R12, SRZ ;  /* 0x00000000000c7805 */ /* 0x000fe2000001ff00 */
[----:B------:R-:W-:Y:S01]  /*7740*/  LOP3.LUT P2, RZ, R57, 0x800000, RZ, 0xc0, !PT ;  /* 0x0080000039ff7812 */ /* 0x000fe2000784c0ff */
[----:B------:R-:W4:Y:S04]  /*7750*/  LDL.LU.64 R34, [R1+0x530] ;  /* 0x0005300001227983 */ /* 0x000f280000300a00 */
[----:B--2---:R1:W2:Y:S04]  /*7760*/  @!P3 LDG.E.64 R12, [R46.64] ;  /* 0x0000000e2e0cb981 */ /* 0x0042a8000c1e1b00 */
[----:B-1----:R-:W2:Y:S01]  /*7770*/  LDL.LU.64 R46, [R1+0x538] ;  /* 0x00053800012e7983 */ /* 0x002ea20000300a00 */
[----:B------:R-:W-:-:S02]  /*7780*/  LOP3.LUT R0, R0, 0xffdfffff, RZ, 0xc0, !PT ;  /* 0xffdfffff00007812 */ /* 0x000fc400078ec0ff */
[----:B------:R-:W-:Y:S02]  /*7790*/  MOV R59, R23 ;  /* 0x00000017003b7202 */ /* 0x000fe40000000f00 */
[----:B------:R-:W-:Y:S02]  /*77a0*/  @P2 LOP3.LUT R0, R0, 0x200000, RZ, 0xfc, !PT ;  /* 0x0020000000002812 */ /* 0x000fe400078efcff */
[----:B0-----:R-:W-:Y:S02]  /*77b0*/  MOV R22, R6 ;  /* 0x0000000600167202 */ /* 0x001fe40000000f00 */
[----:B------:R-:W-:Y:S02]  /*77c0*/  MOV R23, R7 ;  /* 0x0000000700177202 */ /* 0x000fe40000000f00 */
[----:B------:R-:W-:Y:S01]  /*77d0*/  LOP3.LUT P2, RZ, R58, 0x4, RZ, 0xc0, !PT ;  /* 0x000000043aff7812 */ /* 0x000fe2000784c0ff */
[----:B------:R-:W-:Y:S01]  /*77e0*/  CS2R R6, SRZ ;  /* 0x0000000000067805 */ /* 0x000fe2000001ff00 */
[----:B---3--:R-:W-:-:S02]  /*77f0*/  MOV R24, R8 ;  /* 0x0000000800187202 */ /* 0x008fc40000000f00 */
[----:B------:R-:W-:Y:S02]  /*7800*/  MOV R25, R9 ;  /* 0x0000000900197202 */ /* 0x000fe40000000f00 */
[----:B------:R-:W-:Y:S01]  /*7810*/  CS2R R8, SRZ ;  /* 0x0000000000087805 */ /* 0x000fe2000001ff00 */
[----:B------:R0:W3:Y:S06]  /*7820*/  @!P6 LDG.E.64 R6, [R18.64] ;  /* 0x0000000e1206e981 */ /* 0x0000ec000c1e1b00 */
[----:B------:R1:W3:Y:S04]  /*7830*/  @!P2 LDG.E.64 R8, [R10.64] ;  /* 0x0000000e0a08a981 */ /* 0x0002e8000c1e1b00 */
[----:B0-----:R-:W3:Y:S01]  /*7840*/  LDL.LU.64 R18, [R1+0x548] ;  /* 0x0005480001127983 */ /* 0x001ee20000300a00 */
[----:B-1----:R-:W-:-:S06]  /*7850*/  CS2R R10, SRZ ;  /* 0x00000000000a7805 */ /* 0x002fcc000001ff00 */
[----:B------:R0:W4:Y:S02]  /*7860*/  @!P2 LDG.E.64 R10, [R28.64] ;  /* 0x0000000e1c0aa981 */ /* 0x000124000c1e1b00 */
[----:B0-----:R-:W-:Y:S02]  /*7870*/  MOV R28, R14 ;  /* 0x0000000e001c7202 */ /* 0x001fe40000000f00 */
[----:B------:R-:W-:Y:S02]  /*7880*/  MOV R29, R15 ;  /* 0x0000000f001d7202 */ /* 0x000fe40000000f00 */
[----:B------:R-:W-:Y:S01]  /*7890*/  CS2R R14, SRZ ;  /* 0x00000000000e7805 */ /* 0x000fe2000001ff00 */
[----:B------:R-:W-:-:S05]  /*78a0*/  LOP3.LUT P5, RZ, R57, 0x80000000, RZ, 0xc0, !PT ;  /* 0x8000000039ff7812 */ /* 0x000fca00078ac0ff */
[----:B------:R0:W4:Y:S04]  /*78b0*/  @!P3 LDG.E.64 R14, [R26.64] ;  /* 0x0000000e1a0eb981 */ /* 0x000128000c1e1b00 */
[----:B------:R1:W-:Y:S04]  /*78c0*/  STL.64 [R1+0x60], R38 ;  /* 0x0000602601007387 */ /* 0x0003e80000100a00 */
[----:B0-----:R-:W4:Y:S04]  /*78d0*/  LDL.LU.64 R26, [R1+0x528] ;  /* 0x00052800011a7983 */ /* 0x001f280000300a00 */
[----:B------:R0:W-:Y:S01]  /*78e0*/  STL.64 [R1+0x260], R44 ;  /* 0x0002602c01007387 */ /* 0x0001e20000100a00 */
[----:B-1----:R-:W-:-:S02]  /*78f0*/  MOV R38, R30 ;  /* 0x0000001e00267202 */ /* 0x002fc40000000f00 */
[----:B------:R-:W-:Y:S02]  /*7900*/  MOV R39, R31 ;  /* 0x0000001f00277202 */ /* 0x000fe40000000f00 */
[----:B------:R-:W-:Y:S02]  /*7910*/  MOV R30, R20 ;  /* 0x00000014001e7202 */ /* 0x000fe40000000f00 */
[----:B------:R-:W-:Y:S02]  /*7920*/  MOV R31, R21 ;  /* 0x00000015001f7202 */ /* 0x000fe40000000f00 */
[----:B------:R-:W-:Y:S01]  /*7930*/  CS2R R20, SRZ ;  /* 0x0000000000147805 */ /* 0x000fe2000001ff00 */
[----:B0-----:R-:W4:Y:S05]  /*7940*/  LDL.LU.64 R44, [R1+0x520] ;  /* 0x00052000012c7983 */ /* 0x001f2a0000300a00 */
[----:B--2---:R0:W2:Y:S04]  /*7950*/  @!P5 LDG.E.64 R20, [R46.64] ;  /* 0x0000000e2e14d981 */ /* 0x0040a8000c1e1b00 */
[----:B0-----:R-:W2:Y:S01]  /*7960*/  LDL.LU.64 R46, [R1+0x518] ;  /* 0x00051800012e7983 */ /* 0x001ea20000300a00 */
[----:B------:R-:W-:-:S02]  /*7970*/  LOP3.LUT P4, RZ, R58, 0x1, RZ, 0xc0, !PT ;  /* 0x000000013aff7812 */ /* 0x000fc4000788c0ff */
[----:B------:R-:W-:Y:S02]  /*7980*/  MOV R32, R16 ;  /* 0x0000001000207202 */ /* 0x000fe40000000f00 */
[----:B------:R-:W-:Y:S02]  /*7990*/  MOV R33, R17 ;  /* 0x0000001100217202 */ /* 0x000fe40000000f00 */
[----:B------:R-:W-:Y:S01]  /*79a0*/  CS2R R16, SRZ ;  /* 0x0000000000107805 */ /* 0x000fe2000001ff00 */
[----:B------:R-:W-:Y:S04]  /*79b0*/  STL [R1+0x9e0], R60 ;  /* 0x0009e03c01007387 */ /* 0x000fe80000100800 */
[----:B------:R0:W-:Y:S04]  /*79c0*/  STL [R1+0x9dc], R61 ;  /* 0x0009dc3d01007387 */ /* 0x0001e80000100800 */
[----:B---3--:R1:W3:Y:S04]  /*79d0*/  @!P4 LDG.E.64 R16, [R18.64] ;  /* 0x0000000e1210c981 */ /* 0x0082e8000c1e1b00 */
[----:B0-----:R-:W3:Y:S01]  /*79e0*/  LDL.LU.64 R60, [R1+0x510] ;  /* 0x00051000013c7983 */ /* 0x001ee20000300a00 */
[----:B-1----:R-:W-:Y:S01]  /*79f0*/  CS2R R18, SRZ ;  /* 0x0000000000127805 */ /* 0x002fe2000001ff00 */
[----:B------:R-:W-:-:S05]  /*7a00*/  LOP3.LUT P0, RZ, R57, 0x40000000, RZ, 0xc0, !PT ;  /* 0x4000000039ff7812 */ /* 0x000fca000780c0ff */
[----:B----4-:R0:W4:Y:S01]  /*7a10*/  @!P4 LDG.E.64 R18, [R36.64] ;  /* 0x0000000e2412c981 */ /* 0x010122000c1e1b00 */
[----:B------:R-:W-:Y:S02]  /*7a20*/  MOV R40, R24 ;  /* 0x0000001800287202 */ /* 0x000fe40000000f00 */
[----:B------:R-:W-:Y:S02]  /*7a30*/  MOV R41, R25 ;  /* 0x0000001900297202 */ /* 0x000fe40000000f00 */
[----:B0-----:R-:W-:Y:S02]  /*7a40*/  MOV R36, R22 ;  /* 0x0000001600247202 */ /* 0x001fe40000000f00 */
[----:B------:R-:W-:Y:S02]  /*7a50*/  MOV R37, R23 ;  /* 0x0000001700257202 */ /* 0x000fe40000000f00 */
[----:B------:R-:W-:Y:S01]  /*7a60*/  CS2R R22, SRZ ;  /* 0x0000000000167805 */ /* 0x000fe2000001ff00 */
[----:B------:R-:W-:-:S05]  /*7a70*/  CS2R R24, SRZ ;  /* 0x0000000000187805 */ /* 0x000fca000001ff00 */
[----:B------:R0:W4:Y:S01]  /*7a80*/  @!P5 LDG.E.64 R22, [R34.64] ;  /* 0x0000000e2216d981 */ /* 0x000122000c1e1b00 */
[----:B------:R-:W-:-:S03]  /*7a90*/  LOP3.LUT P6, RZ, R57, 0x20000000, RZ, 0xc0, !PT ;  /* 0x2000000039ff7812 */ /* 0x000fc600078cc0ff */
[----:B------:R1:W-:Y:S04]  /*7aa0*/  STL.64 [R1+0x68], R42 ;  /* 0x0000682a01007387 */ /* 0x0003e80000100a00 */
[----:B------:R1:W4:Y:S04]  /*7ab0*/  @!P0 LDG.E.64 R24, [R26.64] ;  /* 0x0000000e1a188981 */ /* 0x000328000c1e1b00 */
[----:B0-----:R-:W4:Y:S04]  /*7ac0*/  LDL.LU.64 R34, [R1+0x508] ;  /* 0x0005080001227983 */ /* 0x001f280000300a00 */
[----:B-1----:R-:W4:Y:S01]  /*7ad0*/  LDL.LU.64 R42, [R1+0x500] ;  /* 0x00050000012a7983 */ /* 0x002f220000300a00 */
[----:B------:R-:W-:-:S06]  /*7ae0*/  CS2R R26, SRZ ;  /* 0x00000000001a7805 */ /* 0x000fcc000001ff00 */
[----:B------:R0:W4:Y:S02]  /*7af0*/  @!P0 LDG.E.64 R26, [R44.64] ;  /* 0x0000000e2c1a8981 */ /* 0x000124000c1e1b00 */
[----:B0-----:R-:W-:Y:S02]  /*7b00*/  MOV R44, R38 ;  /* 0x00000026002c7202 */ /* 0x001fe40000000f00 */
[----:B------:R-:W-:Y:S02]  /*7b10*/  MOV R45, R39 ;  /* 0x00000027002d7202 */ /* 0x000fe40000000f00 */
[----:B------:R-:W-:Y:S02]  /*7b20*/  MOV R38, R28 ;  /* 0x0000001c00267202 */ /* 0x000fe40000000f00 */
[----:B------:R-:W-:Y:S02]  /*7b30*/  MOV R39, R29 ;  /* 0x0000001d00277202 */ /* 0x000fe40000000f00 */
[----:B------:R-:W-:-:S06]  /*7b40*/  CS2R R28, SRZ ;  /* 0x00000000001c7805 */ /* 0x000fcc000001ff00 */
[----:B--2---:R0:W2:Y:S04]  /*7b50*/  @!P6 LDG.E.64 R28, [R46.64] ;  /* 0x0000000e2e1ce981 */ /* 0x0040a8000c1e1b00 */
[----:B0-----:R-:W2:Y:S04]  /*7b60*/  LDL.LU.64 R46, [R1+0x4f8] ;  /* 0x0004f800012e7983 */ /* 0x001ea80000300a00 */
[----:B------:R0:W-:Y:S04]  /*7b70*/  STL [R1+0x9c8], R3 ;  /* 0x0009c80301007387 */ /* 0x0001e80000100800 */
[----:B------:R1:W-:Y:S01]  /*7b80*/  STL [R1+0x9d8], R2 ;  /* 0x0009d80201007387 */ /* 0x0003e20000100800 */
[----:B0-----:R-:W-:-:S02]  /*7b90*/  MOV R3, R37 ;  /* 0x0000002500037202 */ /* 0x001fc40000000f00 */
[----:B------:R-:W-:Y:S02]  /*7ba0*/  MOV R37, R31 ;  /* 0x0000001f00257202 */ /* 0x000fe40000000f00 */
[----:B-1----:R-:W-:Y:S02]  /*7bb0*/  MOV R2, R36 ;  /* 0x0000002400027202 */ /* 0x002fe40000000f00 */
[----:B------:R-:W-:Y:S02]  /*7bc0*/  MOV R36, R30 ;  /* 0x0000001e00247202 */ /* 0x000fe40000000f00 */
[----:B------:R-:W-:-:S06]  /*7bd0*/  CS2R R30, SRZ ;  /* 0x00000000001e7805 */ /* 0x000fcc000001ff00 */
[----:B---3--:R0:W3:Y:S01]  /*7be0*/  @!P6 LDG.E.64 R30, [R60.64] ;  /* 0x0000000e3c1ee981 */ /* 0x0080e2000c1e1b00 */
[----:B------:R-:W-:-:S03]  /*7bf0*/  LOP3.LUT P6, RZ, R0, 0x10000, RZ, 0xc0, !PT ;  /* 0x0001000000ff7812 */ /* 0x000fc600078cc0ff */
[----:B------:R1:W-:Y:S01]  /*7c00*/  STL.64 [R1+0x9d0], R50 ;  /* 0x0009d03201007387 */ /* 0x0003e20000100a00 */
[----:B0-----:R-:W-:Y:S02]  /*7c10*/  MOV R60, R32 ;  /* 0x00000020003c7202 */ /* 0x001fe40000000f00 */
[----:B------:R-:W-:Y:S02]  /*7c20*/  MOV R61, R33 ;  /* 0x00000021003d7202 */ /* 0x000fe40000000f00 */
[----:B------:R-:W-:Y:S01]  /*7c30*/  CS2R R32, SRZ ;  /* 0x0000000000207805 */ /* 0x000fe2000001ff00 */
[----:B-1----:R-:W3:Y:S01]  /*7c40*/  LDL.LU.64 R50, [R1+0x4f0] ;  /* 0x0004f00001327983 */ /* 0x002ee20000300a00 */
[----:B------:R-:W-:-:S04]  /*7c50*/  LOP3.LUT P0, RZ, R0, 0x20000, RZ, 0xc0, !PT ;  /* 0x0002000000ff7812 */ /* 0x000fc8000780c0ff */
[----:B----4-:R0:W4:Y:S02]  /*7c60*/  @!P6 LDG.E.64 R32, [R34.64] ;  /* 0x0000000e2220e981 */ /* 0x010124000c1e1b00 */
[----:B0-----:R-:W-:-:S06]  /*7c70*/  CS2R R34, SRZ ;  /* 0x0000000000227805 */ /* 0x001fcc000001ff00 */
[----:B------:R0:W4:Y:S04]  /*7c80*/  @!P6 LDG.E.64 R34, [R42.64] ;  /* 0x0000000e2a22e981 */ /* 0x000128000c1e1b00 */
[----:B------:R-:W-:Y:S04]  /*7c90*/  STL [R1+0x9ac], R10 ;  /* 0x0009ac0a01007387 */ /* 0x000fe80000100800 */
[----:B0-----:R-:W4:Y:S04]  /*7ca0*/  LDL.LU.64 R42, [R1+0x4e8] ;  /* 0x0004e800012a7983 */ /* 0x001f280000300a00 */
[----:B------:R0:W-:Y:S04]  /*7cb0*/  STL [R1+0x9a8], R11 ;  /* 0x0009a80b01007387 */ /* 0x0001e80000100800 */
[----:B------:R1:W-:Y:S04]  /*7cc0*/  STL [R1+0x9bc], R6 ;  /* 0x0009bc0601007387 */ /* 0x0003e80000100800 */
[----:B------:R1:W-:Y:S04]  /*7cd0*/  STL [R1+0x9b8], R7 ;  /* 0x0009b80701007387 */ /* 0x0003e80000100800 */
[----:B0-----:R-:W4:Y:S01]  /*7ce0*/  LDL.LU.64 R10, [R1+0x4e0] ;  /* 0x0004e000010a7983 */ /* 0x001f220000300a00 */
[----:B-1----:R-:W-:-:S02]  /*7cf0*/  MOV R6, R36 ;  /* 0x0000002400067202 */ /* 0x002fc40000000f00 */
[----:B------:R-:W-:Y:S02]  /*7d00*/  MOV R7, R37 ;  /* 0x0000002500077202 */ /* 0x000fe40000000f00 */
[----:B------:R-:W-:Y:S01]  /*7d10*/  CS2R R36, SRZ ;  /* 0x0000000000247805 */ /* 0x000fe2000001ff00 */
[----:B------:R0:W-:Y:S04]  /*7d20*/  STL.64 [R1+0x9c0], R4 ;  /* 0x0009c00401007387 */ /* 0x0001e80000100a00 */
[----:B------:R-:W-:Y:S04]  /*7d30*/  STL [R1+0x9a4], R14 ;  /* 0x0009a40e01007387 */ /* 0x000fe80000100800 */
[----:B0-----:R-:W4:Y:S04]  /*7d40*/  LDL.LU.64 R4, [R1+0x4d0] ;  /* 0x0004d00001047983 */ /* 0x001f280000300a00 */
[----:B------:R0:W-:Y:S04]  /*7d50*/  STL [R1+0x9a0], R15 ;  /* 0x0009a00f01007387 */ /* 0x0001e80000100800 */
[----:B------:R-:W-:Y:S04]  /*7d60*/  STL [R1+0x994], R22 ;  /* 0x0009941601007387 */ /* 0x000fe80000100800 */
[----:B0-----:R-:W4:Y:S04]  /*7d70*/  LDL.LU.64 R14, [R1+0x4c0] ;  /* 0x0004c000010e7983 */ /* 0x001f280000300a00 */
[----:B------:R0:W-:Y:S04]  /*7d80*/  STL [R1+0x990], R23 ;  /* 0x0009901701007387 */ /* 0x0001e80000100800 */
[----:B0-----:R-:W4:Y:S04]  /*7d90*/  LDL.LU.64 R22, [R1+0x4b8] ;  /* 0x0004b80001167983 */ /* 0x001f280000300a00 */
[----:B--2---:R0:W2:Y:S04]  /*7da0*/  @!P0 LDG.E.64 R36, [R46.64] ;  /* 0x0000000e2e248981 */ /* 0x0040a8000c1e1b00 */
[----:B0-----:R-:W2:Y:S01]  /*7db0*/  LDL.LU.64 R46, [R1+0x4d8] ;  /* 0x0004d800012e7983 */ /* 0x001ea20000300a00 */
[----:B------:R-:W-:-:S03]  /*7dc0*/  LOP3.LUT P5, RZ, R0, 0x40000, RZ, 0xc0, !PT ;  /* 0x0004000000ff7812 */ /* 0x000fc600078ac0ff */
[----:B------:R0:W-:Y:S02]  /*7dd0*/  STL.64 [R1+0x9b0], R8 ;  /* 0x0009b00801007387 */ /* 0x0001e40000100a00 */
[----:B0-----:R-:W-:Y:S02]  /*7de0*/  MOV R8, R38 ;  /* 0x0000002600087202 */ /* 0x001fe40000000f00 */
[----:B------:R-:W-:Y:S02]  /*7df0*/  MOV R9, R39 ;  /* 0x0000002700097202 */ /* 0x000fe40000000f00 */
[----:B------:R-:W-:Y:S01]  /*7e00*/  CS2R R38, SRZ ;  /* 0x0000000000267805 */ /* 0x000fe2000001ff00 */
[----:B------:R-:W-:-:S05]  /*7e10*/  LOP3.LUT P4, RZ, R0, 0x80000, RZ, 0xc0, !PT ;  /* 0x0008000000ff7812 */ /* 0x000fca000788c0ff */
[----:B---3--:R0:W3:Y:S02]  /*7e20*/  @!P0 LDG.E.64 R38, [R50.64] ;  /* 0x0000000e32268981 */ /* 0x0080e4000c1e1b00 */
[----:B0-----:R-:W-:Y:S02]  /*7e30*/  MOV R50, R40 ;  /* 0x0000002800327202 */ /* 0x001fe40000000f00 */
[----:B------:R-:W-:Y:S02]  /*7e40*/  MOV R51, R41 ;  /* 0x0000002900337202 */ /* 0x000fe40000000f00 */
[----:B------:R-:W-:Y:S01]  /*7e50*/  CS2R R40, SRZ ;  /* 0x0000000000287805 */ /* 0x000fe2000001ff00 */
[----:B------:R-:W-:-:S05]  /*7e60*/  LOP3.LUT P3, RZ, R0, 0x100000, RZ, 0xc0, !PT ;  /* 0x0010000000ff7812 */ /* 0x000fca000786c0ff */
[----:B----4-:R0:W4:Y:S02]  /*7e70*/  @!P5 LDG.E.64 R40, [R42.64] ;  /* 0x0000000e2a28d981 */ /* 0x010124000c1e1b00 */
[----:B0-----:R-:W-:-:S06]  /*7e80*/  CS2R R42, SRZ ;  /* 0x00000000002a7805 */ /* 0x001fcc000001ff00 */
[----:B------:R0:W3:Y:S02]  /*7e90*/  @!P5 LDG.E.64 R42, [R10.64] ;  /* 0x0000000e0a2ad981 */ /* 0x0000e4000c1e1b00 */
[----:B0-----:R-:W-:Y:S02]  /*7ea0*/  MOV R10, R6 ;  /* 0x00000006000a7202 */ /* 0x001fe40000000f00 */
[----:B------:R-:W-:Y:S02]  /*7eb0*/  MOV R11, R7 ;  /* 0x00000007000b7202 */ /* 0x000fe40000000f00 */
[----:B------:R-:W-:Y:S02]  /*7ec0*/  MOV R6, R44 ;  /* 0x0000002c00067202 */ /* 0x000fe40000000f00 */
[----:B------:R-:W-:Y:S02]  /*7ed0*/  MOV R7, R45 ;  /* 0x0000002d00077202 */ /* 0x000fe40000000f00 */
[----:B------:R-:W-:Y:S01]  /*7ee0*/  CS2R R44, SRZ ;  /* 0x00000000002c7805 */ /* 0x000fe2000001ff00 */
[----:B------:R0:W-:Y:S04]  /*7ef0*/  STL.64 [R1+0xa00], R20 ;  /* 0x000a001401007387 */ /* 0x0001e80000100a00 */
[----:B0-----:R-:W3:Y:S04]  /*7f00*/  LDL.LU.64 R20, [R1+0x4b0] ;  /* 0x0004b00001147983 */ /* 0x001ee80000300a00 */
[----:B--2---:R0:W2:Y:S02]  /*7f10*/  @!P4 LDG.E.64 R44, [R46.64] ;  /* 0x0000000e2e2cc981 */ /* 0x0040a4000c1e1b00 */
[----:B0-----:R-:W-:-:S06]  /*7f20*/  CS2R R46, SRZ ;  /* 0x00000000002e7805 */ /* 0x001fcc000001ff00 */
[----:B------:R0:W2:Y:S02]  /*7f30*/  @!P4 LDG.E.64 R46, [R4.64] ;  /* 0x0000000e042ec981 */ /* 0x0000a4000c1e1b00 */
[----:B0-----:R-:W-:Y:S02]  /*7f40*/  MOV R4, R48 ;  /* 0x0000003000047202 */ /* 0x001fe40000000f00 */
[----:B------:R-:W-:Y:S02]  /*7f50*/  MOV R5, R49 ;  /* 0x0000003100057202 */ /* 0x000fe40000000f00 */
[----:B------:R-:W-:-:S06]  /*7f60*/  CS2R R48, SRZ ;  /* 0x0000000000307805 */ /* 0x000fcc000001ff00 */
[----:B------:R0:W2:Y:S02]  /*7f70*/  @!P3 LDG.E.64 R48, [R14.64] ;  /* 0x0000000e0e30b981 */ /* 0x0000a4000c1e1b00 */
[----:B0-----:R-:W-:-:S06]  /*7f80*/  CS2R R14, SRZ ;  /* 0x00000000000e7805 */ /* 0x001fcc000001ff00 */
[----:B------:R-:W2:Y:S01]  /*7f90*/  @!P3 LDG.E.64 R14, [R22.64] ;  /* 0x0000000e160eb981 */ /* 0x000ea2000c1e1b00 */
[----:B------:R-:W-:-:S03]  /*7fa0*/  LOP3.LUT P2, RZ, R0, 0x200000, RZ, 0xc0, !PT ;  /* 0x0020000000ff7812 */ /* 0x000fc6000784c0ff */
[----:B------:R-:W-:Y:S04]  /*7fb0*/  STL [R1+0x99c], R18 ;  /* 0x00099c1201007387 */ /* 0x000fe80000100800 */
[----:B------:R0:W-:Y:S04]  /*7fc0*/  STL [R1+0x998], R19 ;  /* 0x0009981301007387 */ /* 0x0001e80000100800 */
[----:B0-----:R-:W3:Y:S04]  /*7fd0*/  LDL.LU.64 R18, [R1+0x4a8] ;  /* 0x0004a80001127983 */ /* 0x001ee80000300a00 */
[----:B--2---:R0:W-:Y:S02]  /*7fe0*/  STL.64 [R1+0x4c0], R14 ;  /* 0x0004c00e01007387 */ /* 0x0041e40000100a00 */
[----:B0-----:R-:W-:-:S06]  /*7ff0*/  CS2R R14, SRZ ;  /* 0x00000000000e7805 */ /* 0x001fcc000001ff00 */
[----:B---3--:R0:W2:Y:S04]  /*8000*/  @!P2 LDG.E.64 R14, [R20.64] ;  /* 0x0000000e140ea981 */ /* 0x0080a8000c1e1b00 */
[----:B------:R-:W-:Y:S04]  /*8010*/  STL [R1+0x9f4], R17 ;  /* 0x0009f41101007387 */ /* 0x000fe80000100800 */
[----:B------:R1:W-:Y:S01]  /*8020*/  STL [R1+0x9f8], R16 ;  /* 0x0009f81001007387 */ /* 0x0003e20000100800 */
[----:B------:R-:W-:-:S03]  /*8030*/  LOP3.LUT P1, RZ, R57, 0x400000, RZ, 0xc0, !PT ;  /* 0x0040000039ff7812 */ /* 0x000fc6000782c0ff */
[----:B------:R3:W-:Y:S04]  /*8040*/  STL.64 [R1+0xa10], R28 ;  /* 0x000a101c01007387 */ /* 0x0007e80000100a00 */
[----:B------:R0:W-:Y:S04]  /*8050*/  STL [R1+0x9f0], R57 ;  /* 0x0009f03901007387 */ /* 0x0001e80000100800 */
[----:B-1----:R-:W4:Y:S04]  /*8060*/  LDL.LU.64 R16, [R1+0x4a0] ;  /* 0x0004a00001107983 */ /* 0x002f280000300a00 */
[----:B------:R1:W-:Y:S04]  /*8070*/  STL.64 [R1+0x9e8], R12 ;  /* 0x0009e80c01007387 */ /* 0x0003e80000100a00 */
[----:B------:R-:W-:Y:S04]  /*8080*/  STL [R1+0x778], RZ ;  /* 0x000778ff01007387 */ /* 0x000fe80000100800 */
[----:B------:R-:W-:Y:S04]  /*8090*/  STL [R1+0x984], R30 ;  /* 0x0009841e01007387 */ /* 0x000fe80000100800 */
[----:B------:R-:W-:Y:S01]  /*80a0*/  STL [R1+0x980], R31 ;  /* 0x0009801f01007387 */ /* 0x000fe20000100800 */
[----:B------:R-:W-:-:S03]  /*80b0*/  LOP3.LUT R0, R0, 0xffffefff, RZ, 0xc0, !PT ;  /* 0xffffefff00007812 */ /* 0x000fc600078ec0ff */
[----:B------:R-:W-:Y:S04]  /*80c0*/  STL [R1+0x77c], RZ ;  /* 0x00077cff01007387 */ /* 0x000fe80000100800 */
[----:B------:R-:W-:Y:S04]  /*80d0*/  STL [R1+0xa08], R25 ;  /* 0x000a081901007387 */ /* 0x000fe80000100800 */
[----:B------:R-:W-:Y:S04]  /*80e0*/  STL [R1+0x794], RZ ;  /* 0x000794ff01007387 */ /* 0x000fe80000100800 */
[----:B------:R-:W-:Y:S04]  /*80f0*/  STL [R1+0x97c], R34 ;  /* 0x00097c2201007387 */ /* 0x000fe80000100800 */
[----:B------:R-:W-:Y:S04]  /*8100*/  STL [R1+0x978], R35 ;  /* 0x0009782301007387 */ /* 0x000fe80000100800 */
[----:B------:R-:W-:Y:S04]  /*8110*/  STL [R1+0x98c], R26 ;  /* 0x00098c1a01007387 */ /* 0x000fe80000100800 */
[----:B------:R-:W-:Y:S04]  /*8120*/  STL [R1+0x988], R27 ;  /* 0x0009881b01007387 */ /* 0x000fe80000100800 */
[----:B------:R-:W-:Y:S04]  /*8130*/  STL [R1+0xa18], R59 ;  /* 0x000a183b01007387 */ /* 0x000fe80000100800 */
[----:B------:R-:W-:Y:S04]  /*8140*/  STL [R1+0xa0c], R24 ;  /* 0x000a0c1801007387 */ /* 0x000fe80000100800 */
[----:B------:R-:W-:Y:S04]  /*8150*/  STL [R1+0x790], RZ ;  /* 0x000790ff01007387 */ /* 0x000fe80000100800 */
[----:B0-----:R-:W4:Y:S04]  /*8160*/  LDL.LU R20, [R1+0x458] ;  /* 0x0004580001147983 */ /* 0x001f280000300800 */
[----:B------:R-:W4:Y:S04]  /*8170*/  LDL.LU R21, [R1+0x45c] ;  /* 0x00045c0001157983 */ /* 0x000f280000300800 */
[----:B--2---:R0:W-:Y:S01]  /*8180*/  STL.64 [R1+0x4b8], R14 ;  /* 0x0004b80e01007387 */ /* 0x0041e20000100a00 */
[----:B---3--:R-:W-:-:S03]  /*8190*/  MOV R29, R56 ;  /* 0x00000038001d7202 */ /* 0x008fc60000000f00 */
[----:B------:R-:W2:Y:S01]  /*81a0*/  LDL.LU.64 R56, [R1+0x4c8] ;  /* 0x0004c80001387983 */ /* 0x000ea20000300a00 */
[----:B-1----:R-:W-:-:S03]  /*81b0*/  MOV R12, R8 ;  /* 0x00000008000c7202 */ /* 0x002fc60000000f00 */
[----:B------:R-:W3:Y:S01]  /*81c0*/  LDL.LU R8, [R1+0x470] ;  /* 0x0004700001087983 */ /* 0x000ee20000300800 */
[----:B0-----:R-:W-:-:S03]  /*81d0*/  CS2R R14, SRZ ;  /* 0x00000000000e7805 */ /* 0x001fc6000001ff00 */
[----:B------:R-:W2:Y:S04]  /*81e0*/  LDL.LU R30, [R1+0x498] ;  /* 0x00049800011e7983 */ /* 0x000ea80000300800 */
[----:B------:R-:W2:Y:S04]  /*81f0*/  LDL.LU R31, [R1+0x49c] ;  /* 0x00049c00011f7983 */ /* 0x000ea80000300800 */
[----:B------:R0:W2:Y:S01]  /*8200*/  @!P2 LDG.E.64 R14, [R18.64] ;  /* 0x0000000e120ea981 */ /* 0x0000a2000c1e1b00 */
[----:B------:R-:W-:Y:S02]  /*8210*/  @P6 LOP3.LUT R0, R0, 0x1000, RZ, 0xfc, !PT ;  /* 0x0000100000006812 */ /* 0x000fe400078efcff */
[----:B------:R-:W-:Y:S01]  /*8220*/  MOV R13, R9 ;  /* 0x00000009000d7202 */ /* 0x000fe20000000f00 */
[----:B------:R-:W3:Y:S04]  /*8230*/  LDL.LU R25, [R1+0x464] ;  /* 0x0004640001197983 */ /* 0x000ee80000300800 */
[----:B------:R-:W3:Y:S04]  /*8240*/  LDL.LU R26, [R1+0x490] ;  /* 0x00049000011a7983 */ /* 0x000ee80000300800 */
[----:B0-----:R-:W3:Y:S04]  /*8250*/  LDL.LU R18, [R1+0x488] ;  /* 0x0004880001127983 */ /* 0x001ee80000300800 */
[----:B------:R-:W3:Y:S04]  /*8260*/  LDL.LU R19, [R1+0x48c] ;  /* 0x00048c0001137983 */ /* 0x000ee80000300800 */
[----:B------:R-:W3:Y:S04]  /*8270*/  LDL.LU R27, [R1+0x494] ;  /* 0x00049400011b7983 */ /* 0x000ee80000300800 */
[----:B------:R-:W3:Y:S04]  /*8280*/  LDL.LU R59, [R1+0xa18] ;  /* 0x000a1800013b7983 */ /* 0x000ee80000300800 */
[----:B------:R-:W3:Y:S04]  /*8290*/  LDL.LU R24, [R1+0x460] ;  /* 0x0004600001187983 */ /* 0x000ee80000300800 */
[----:B------:R-:W3:Y:S04]  /*82a0*/  LDL.LU R28, [R1+0x468] ;  /* 0x00046800011c7983 */ /* 0x000ee80000300800 */
[----:B--2---:R0:W-:Y:S01]  /*82b0*/  STL.64 [R1+0x4b0], R14 ;  /* 0x0004b00e01007387 */ /* 0x0041e20000100a00 */
[----:B------:R-:W-:-:S03]  /*82c0*/  LOP3.LUT R0, R0, 0xffffdfff, RZ, 0xc0, !PT ;  /* 0xffffdfff00007812 */ /* 0x000fc600078ec0ff */
[----:B------:R-:W2:Y:S01]  /*82d0*/  LDL.LU R9, [R1+0x474] ;  /* 0x0004740001097983 */ /* 0x000ea20000300800 */
[----:B0-----:R-:W-:-:S06]  /*82e0*/  CS2R R14, SRZ ;  /* 0x00000000000e7805 */ /* 0x001fcc000001ff00 */
[----:B----4-:R0:W4:Y:S01]  /*82f0*/  @!P1 LDG.E.64 R14, [R16.64] ;  /* 0x0000000e100e9981 */ /* 0x010122000c1e1b00 */
[----:B------:R-:W-:-:S03]  /*8300*/  @P0 LOP3.LUT R0, R0, 0x2000, RZ, 0xfc, !PT ;  /* 0x0000200000000812 */ /* 0x000fc600078efcff */
[----:B------:R1:W-:Y:S04]  /*8310*/  STL.64 [R1+0x268], R30 ;  /* 0x0002681e01007387 */ /* 0x0003e80000100a00 */
[----:B------:R-:W-:Y:S04]  /*8320*/  STL [R1+0x7a8], RZ ;  /* 0x0007a8ff01007387 */ /* 0x000fe80000100800 */
[----:B0-----:R-:W2:Y:S04]  /*8330*/  LDL.LU R16, [R1+0x450] ;  /* 0x0004500001107983 */ /* 0x001ea80000300800 */
[----:B---3--:R-:W-:Y:S04]  /*8340*/  STL.64 [R1+0x270], R18 ;  /* 0x0002701201007387 */ /* 0x008fe80000100a00 */
[----:B------:R-:W-:Y:S04]  /*8350*/  STL.64 [R1+0x70], R26 ;  /* 0x0000701a01007387 */ /* 0x000fe80000100a00 */
[----:B------:R-:W-:Y:S04]  /*8360*/  STL [R1+0x7b4], RZ ;  /* 0x0007b4ff01007387 */ /* 0x000fe80000100800 */
[----:B------:R-:W-:Y:S04]  /*8370*/  STL [R1+0x96c], R47 ;  /* 0x00096c2f01007387 */ /* 0x000fe80000100800 */
[----:B------:R-:W-:Y:S04]  /*8380*/  STL [R1+0x7ac], RZ ;  /* 0x0007acff01007387 */ /* 0x000fe80000100800 */
[----:B------:R-:W3:Y:S04]  /*8390*/  LDL.LU R17, [R1+0x454] ;  /* 0x0004540001117983 */ /* 0x000ee80000300800 */
[----:B----4-:R0:W-:Y:S01]  /*83a0*/  STL.64 [R1+0x4a8], R14 ;  /* 0x0004a80e01007387 */ /* 0x0101e20000100a00 */
[----:B------:R-:W-:-:S03]  /*83b0*/  LOP3.LUT R0, R0, 0xffffbfff, RZ, 0xc0, !PT ;  /* 0xffffbfff00007812 */ /* 0x000fc600078ec0ff */
[----:B-1----:R1:W4:Y:S01]  /*83c0*/  LDL R30, [R1+0x794] ;  /* 0x00079400011e7983 */ /* 0x0023220000100800 */
[----:B------:R-:W-:-:S03]  /*83d0*/  LOP3.LUT P0, RZ, R58, 0x400, RZ, 0xc0, !PT ;  /* 0x000004003aff7812 */ /* 0x000fc6000780c0ff */
[----:B------:R-:W2:Y:S01]  /*83e0*/  LDL.LU R31, [R1+0x47c] ;  /* 0x00047c00011f7983 */ /* 0x000ea20000300800 */
[----:B0-----:R-:W-:-:S03]  /*83f0*/  MOV R14, R10 ;  /* 0x0000000a000e7202 */ /* 0x001fc60000000f00 */
[----:B------:R1:W3:Y:S01]  /*8400*/  LDL R47, [R1+0x7ac] ;  /* 0x0007ac00012f7983 */ /* 0x0002e20000100800 */
[----:B------:R-:W-:Y:S02]  /*8410*/  MOV R15, R11 ;  /* 0x0000000b000f7202 */ /* 0x000fe40000000f00 */
[----:B------:R-:W-:-:S06]  /*8420*/  CS2R R10, SRZ ;  /* 0x00000000000a7805 */ /* 0x000fcc000001ff00 */
[----:B------:R-:W2:Y:S01]  /*8430*/  @!P1 LDG.E.64 R10, [R56.64] ;  /* 0x0000000e380a9981 */ /* 0x000ea2000c1e1b00 */
[----:B------:R-:W-:Y:S02]  /*8440*/  @P5 LOP3.LUT R0, R0, 0x4000, RZ, 0xfc, !PT ;  /* 0x0000400000005812 */ /* 0x000fe400078efcff */
[----:B------:R-:W-:Y:S01]  /*8450*/  LOP3.LUT P5, RZ, R58, 0x800, RZ, 0xc0, !PT ;  /* 0x000008003aff7812 */ /* 0x000fe200078ac0ff */
[----:B--2---:R0:W-:Y:S04]  /*8460*/  STL.64 [R1+0x4a0], R10 ;  /* 0x0004a00a01007387 */ /* 0x0041e80000100a00 */
[----:B0-----:R1:W2:Y:S08]  /*8470*/  LDL R10, [R1+0x778] ;  /* 0x00077800010a7983 */ /* 0x0012b00000100800 */
[----:B--2---:R-:W-:-:S05]  /*8480*/  @!P5 MOV R10, R8 ;  /* 0x00000008000ad202 */ /* 0x004fca0000000f00 */
[----:B------:R0:W-:Y:S04]  /*8490*/  @!P5 STL [R1+0x778], R10 ;  /* 0x0007780a0100d387 */ /* 0x0001e80000100800 */
[----:B0-----:R1:W2:Y:S01]  /*84a0*/  LDL R10, [R1+0x77c] ;  /* 0x00077c00010a7983 */ /* 0x0012a20000100800 */
[----:B------:R-:W-:Y:S01]  /*84b0*/  MOV R56, R11 ;  /* 0x0000000b00387202 */ /* 0x000fe20000000f00 */
[----:B------:R-:W-:-:S07]  /*84c0*/  HFMA2.MMA R11, -RZ, RZ, 0, 0 ;  /* 0x00000000ff0b7435 */ /* 0x000fce00000001ff */
[----:B------:R-:W-:Y:S03]  /*84d0*/  STL [R1+0x550], R11 ;  /* 0x0005500b01007387 */ /* 0x000fe60000100800 */
[-C--:B------:R-:W-:Y:S01]  /*84e0*/  MOV R35, R11.reuse ;  /* 0x0000000b00237202 */ /* 0x080fe20000000f00 */
[----:B------:R0:W-:Y:S01]  /*84f0*/  STL [R1+0x54c], R11 ;  /* 0x00054c0b01007387 */ /* 0x0001e20000100800 */
[----:B------:R-:W-:Y:S02]  /*8500*/  MOV R34, R11 ;  /* 0x0000000b00227202 */ /* 0x000fe40000000f00 */
[----:B----4-:R-:W-:Y:S02]  /*8510*/  @!P0 MOV R30, R25 ;  /* 0x00000019001e8202 */ /* 0x010fe40000000f00 */
[----:B0-----:R-:W-:Y:S02]  /*8520*/  MOV R11, R5 ;  /* 0x00000005000b7202 */ /* 0x001fe40000000f00 */
[----:B------:R-:W4:Y:S04]  /*8530*/  LDL.LU R5, [R1+0x484] ;  /* 0x0004840001057983 */ /* 0x000f280000300800 */
[----:B------:R0:W-:Y:S04]  /*8540*/  @!P0 STL [R1+0x794], R30 ;  /* 0x0007941e01008387 */ /* 0x0001e80000100800 */
[----:B0-----:R-:W3:Y:S01]  /*8550*/  LDL.LU R30, [R1+0x478] ;  /* 0x00047800011e7983 */ /* 0x001ee20000300800 */
[----:B------:R-:W-:-:S02]  /*8560*/  @!P5 MOV R34, R29 ;  /* 0x0000001d0022d202 */ /* 0x000fc40000000f00 */
[----:B--2---:R-:W-:-:S05]  /*8570*/  @!P5 MOV R10, R9 ;  /* 0x00000009000ad202 */ /* 0x004fca0000000f00 */
[----:B------:R0:W-:Y:S02]  /*8580*/  @!P5 STL [R1+0x77c], R10 ;  /* 0x00077c0a0100d387 */ /* 0x0001e40000100800 */
[----:B0-----:R-:W-:Y:S02]  /*8590*/  MOV R10, R4 ;  /* 0x00000004000a7202 */ /* 0x001fe40000000f00 */
[----:B------:R-:W4:Y:S04]  /*85a0*/  LDL.LU R4, [R1+0x480] ;  /* 0x0004800001047983 */ /* 0x000f280000300800 */
[----:B------:R0:W-:Y:S02]  /*85b0*/  @!P5 STL [R1+0x54c], R34 ;  /* 0x00054c220100d387 */ /* 0x0001e40000100800 */
[----:B0-----:R-:W-:-:S02]  /*85c0*/  MOV R34, R14 ;  /* 0x0000000e00227202 */ /* 0x001fc40000000f00 */
[----:B------:R1:W2:Y:S01]  /*85d0*/  LDL R14, [R1+0x790] ;  /* 0x00079000010e7983 */ /* 0x0002a20000100800 */
[----:B------:R-:W-:Y:S02]  /*85e0*/  MOV R19, R11 ;  /* 0x0000000b00137202 */ /* 0x000fe40000000f00 */
[----:B------:R-:W-:Y:S02]  /*85f0*/  MOV R27, R61 ;  /* 0x0000003d001b7202 */ /* 0x000fe40000000f00 */
[----:B------:R-:W2:Y:S04]  /*8600*/  LDL.LU R61, [R1+0x444] ;  /* 0x00044400013d7983 */ /* 0x000ea80000300800 */
[----:B---3--:R0:W-:Y:S02]  /*8610*/  STL.64 [R1+0x278], R30 ;  /* 0x0002781e01007387 */ /* 0x0081e40000100a00 */
[----:B0-----:R-:W-:-:S02]  /*8620*/  MOV R31, R19 ;  /* 0x00000013001f7202 */ /* 0x001fc40000000f00 */
[----:B------:R-:W-:Y:S02]  /*8630*/  MOV R19, R59 ;  /* 0x0000003b00137202 */ /* 0x000fe40000000f00 */
[----:B------:R1:W3:Y:S04]  /*8640*/  LDL R59, [R1+0x7b4] ;  /* 0x0007b400013b7983 */ /* 0x0002e80000100800 */
[----:B----4-:R0:W-:Y:S04]  /*8650*/  STL.64 [R1+0x78], R4 ;  /* 0x0000780401007387 */ /* 0x0101e80000100a00 */
[----:B0-----:R1:W4:Y:S01]  /*8660*/  LDL R4, [R1+0x7a8] ;  /* 0x0007a80001047983 */ /* 0x0013220000100800 */
[----:B--2---:R-:W-:-:S03]  /*8670*/  @!P0 MOV R14, R24 ;  /* 0x00000018000e8202 */ /* 0x004fc60000000f00 */
[----:B------:R-:W2:Y:S04]  /*8680*/  LDL.LU R5, [R1+0x42c] ;  /* 0x00042c0001057983 */ /* 0x000ea80000300800 */
[----:B------:R0:W-:Y:S01]  /*8690*/  @!P0 STL [R1+0x790], R14 ;  /* 0x0007900e01008387 */ /* 0x0001e20000100800 */
[----:B------:R-:W-:Y:S02]  /*86a0*/  @!P5 MOV R35, R28 ;  /* 0x0000001c0023d202 */ /* 0x000fe40000000f00 */
[----:B0-----:R-:W-:Y:S02]  /*86b0*/  MOV R14, R6 ;  /* 0x00000006000e7202 */ /* 0x001fe40000000f00 */
[----:B------:R-:W-:Y:S01]  /*86c0*/  MOV R6, R2 ;  /* 0x0000000200067202 */ /* 0x000fe20000000f00 */
[----:B------:R-:W-:Y:S01]  /*86d0*/  HFMA2.MMA R2, -RZ, RZ, 0, 0 ;  /* 0x00000000ff027435 */ /* 0x000fe200000001ff */
[----:B------:R0:W-:Y:S02]  /*86e0*/  @!P5 STL [R1+0x550], R35 ;  /* 0x000550230100d387 */ /* 0x0001e40000100800 */
[----:B0-----:R-:W-:-:S02]  /*86f0*/  MOV R35, R15 ;  /* 0x0000000f00237202 */ /* 0x001fc40000000f00 */
[----:B------:R-:W-:Y:S02]  /*8700*/  MOV R15, R7 ;  /* 0x00000007000f7202 */ /* 0x000fe40000000f00 */
[----:B------:R-:W-:-:S03]  /*8710*/  MOV R7, R3 ;  /* 0x0000000300077202 */ /* 0x000fc60000000f00 */
[----:B------:R-:W-:Y:S02]  /*8720*/  MOV R3, R2 ;  /* 0x0000000200037202 */ /* 0x000fe40000000f00 */
[----:B------:R-:W-:Y:S01]  /*8730*/  @!P0 MOV R3, R20 ;  /* 0x0000001400038202 */ /* 0x000fe20000000f00 */
[----:B------:R-:W-:Y:S04]  /*8740*/  STL [R1+0x548], R2 ;  /* 0x0005480201007387 */ /* 0x000fe80000100800 */
[----:B------:R0:W-:Y:S04]  /*8750*/  @!P0 STL [R1+0x548], R3 ;  /* 0x0005480301008387 */ /* 0x0001e80000100800 */
[----:B------:R1:W-:Y:S04]  /*8760*/  STL [R1+0x544], R2 ;  /* 0x0005440201007387 */ /* 0x0003e80000100800 */
[----:B0-----:R-:W2:Y:S01]  /*8770*/  LDL.LU R3, [R1+0x43c] ;  /* 0x00043c0001037983 */ /* 0x001ea20000300800 */
[----:B-1----:R-:W-:-:S02]  /*8780*/  @!P0 MOV R2, R21 ;  /* 0x0000001500028202 */ /* 0x002fc40000000f00 */
[----:B------:R-:W-:-:S03]  /*8790*/  LOP3.LUT P6, RZ, R58, 0x200, RZ, 0xc0, !PT ;  /* 0x000002003aff7812 */ /* 0x000fc600078cc0ff */
[----:B------:R0:W-:Y:S01]  /*87a0*/  @!P0 STL [R1+0x544], R2 ;  /* 0x0005440201008387 */ /* 0x0001e20000100800 */
[----:B------:R-:W-:-:S03]  /*87b0*/  LOP3.LUT R0, R0, 0xffff7fff, RZ, 0xc0, !PT ;  /* 0xffff7fff00007812 */ /* 0x000fc600078ec0ff */
[----:B0-----:R-:W2:Y:S01]  /*87c0*/  LDL.LU R2, [R1+0x438] ;  /* 0x0004380001027983 */ /* 0x001ea20000300800 */
[----:B------:R-:W-:Y:S02]  /*87d0*/  @P4 LOP3.LUT R0, R0, 0x8000, RZ, 0xfc, !PT ;  /* 0x0000800000004812 */ /* 0x000fe400078efcff */
[----:B------:R-:W-:Y:S01]  /*87e0*/  LOP3.LUT P4, RZ, R58, 0x100, RZ, 0xc0, !PT ;  /* 0x000001003aff7812 */ /* 0x000fe2000788c0ff */
[----:B------:R-:W-:Y:S01]  /*87f0*/  STL [R1+0x7bc], RZ ;  /* 0x0007bcff01007387 */ /* 0x000fe20000100800 */
[----:B------:R-:W-:-:S03]  /*8800*/  MOV R11, R51 ;  /* 0x00000033000b7202 */ /* 0x000fc60000000f00 */
[----:B------:R-:W2:Y:S08]  /*8810*/  LDL.LU R51, [R1+0x434] ;  /* 0x0004340001337983 */ /* 0x000eb00000300800 */
[----:B---3--:R-:W-:-:S05]  /*8820*/  @!P4 MOV R59, R61 ;  /* 0x0000003d003bc202 */ /* 0x008fca0000000f00 */
[----:B------:R0:W-:Y:S04]  /*8830*/  @!P4 STL [R1+0x7b4], R59 ;  /* 0x0007b43b0100c387 */ /* 0x0001e80000100800 */
[----:B0-----:R0:W3:Y:S01]  /*8840*/  LDL R59, [R1+0x7bc] ;  /* 0x0007bc00013b7983 */ /* 0x0010e20000100800 */
[----:B------:R-:W-:-:S03]  /*8850*/  MOV R26, R60 ;  /* 0x0000003c001a7202 */ /* 0x000fc60000000f00 */
[----:B------:R-:W3:Y:S01]  /*8860*/  LDL.LU R60, [R1+0x440] ;  /* 0x00044000013c7983 */ /* 0x000ee20000300800 */
[----:B----4-:R-:W-:-:S05]  /*8870*/  @!P6 MOV R4, R16 ;  /* 0x000000100004e202 */ /* 0x010fca0000000f00 */
[----:B------:R1:W-:Y:S04]  /*8880*/  @!P6 STL [R1+0x7a8], R4 ;  /* 0x0007a8040100e387 */ /* 0x0003e80000100800 */
[----:B-1----:R-:W4:Y:S01]  /*8890*/  LDL.LU R4, [R1+0x428] ;  /* 0x0004280001047983 */ /* 0x002f220000300800 */
[----:B------:R-:W-:-:S05]  /*88a0*/  @!P6 MOV R47, R17 ;  /* 0x00000011002fe202 */ /* 0x000fca0000000f00 */
[----:B------:R1:W-:Y:S02]  /*88b0*/  @!P6 STL [R1+0x7ac], R47 ;  /* 0x0007ac2f0100e387 */ /* 0x0003e40000100800 */
[----:B-1----:R-:W-:Y:S01]  /*88c0*/  HFMA2.MMA R47, -RZ, RZ, 0, 0 ;  /* 0x00000000ff2f7435 */ /* 0x002fe200000001ff */
[----:B------:R-:W-:Y:S02]  /*88d0*/  MOV R22, R12 ;  /* 0x0000000c00167202 */ /* 0x000fe40000000f00 */
[----:B------:R-:W-:Y:S01]  /*88e0*/  MOV R23, R13 ;  /* 0x0000000d00177202 */ /* 0x000fe20000000f00 */
[----:B------:R-:W4:Y:S04]  /*88f0*/  LDL.LU R12, [R1+0x448] ;  /* 0x00044800010c7983 */ /* 0x000f280000300800 */
[----:B------:R-:W-:Y:S02]  /*8900*/  STL [R1+0x538], R47 ;  /* 0x0005382f01007387 */ /* 0x000fe40000100800 */
[----:B------:R-:W-:-:S02]  /*8910*/  MOV R57, R47 ;  /* 0x0000002f00397202 */ /* 0x000fc40000000f00 */
[----:B------:R2:W-:Y:S01]  /*8920*/  STL [R1+0x534], R47 ;  /* 0x0005342f01007387 */ /* 0x0005e20000100800 */
[----:B------:R-:W-:-:S03]  /*8930*/  LOP3.LUT P5, RZ, R58, 0x80, RZ, 0xc0, !PT ;  /* 0x000000803aff7812 */ /* 0x000fc600078ac0ff */
[----:B------:R-:W4:Y:S01]  /*8940*/  LDL.LU R13, [R1+0x44c] ;  /* 0x00044c00010d7983 */ /* 0x000f220000300800 */
[----:B--2---:R-:W-:-:S05]  /*8950*/  @!P4 MOV R47, R3 ;  /* 0x00000003002fc202 */ /* 0x004fca0000000f00 */
[----:B------:R1:W-:Y:S02]  /*8960*/  @!P4 STL [R1+0x534], R47 ;  /* 0x0005342f0100c387 */ /* 0x0003e40000100800 */
[----:B-1----:R-:W-:Y:S01]  /*8970*/  HFMA2.MMA R47, -RZ, RZ, 0, 0 ;  /* 0x00000000ff2f7435 */ /* 0x002fe200000001ff */
[----:B------:R-:W-:-:S06]  /*8980*/  @!P4 MOV R57, R2 ;  /* 0x000000020039c202 */ /* 0x000fcc0000000f00 */
[----:B------:R-:W-:Y:S04]  /*8990*/  STL [R1+0x530], R47 ;  /* 0x0005302f01007387 */ /* 0x000fe80000100800 */
[----:B------:R1:W-:Y:S04]  /*89a0*/  @!P4 STL [R1+0x538], R57 ;  /* 0x000538390100c387 */ /* 0x0003e80000100800 */
[----:B------:R2:W-:Y:S01]  /*89b0*/  STL [R1+0x52c], R47 ;  /* 0x00052c2f01007387 */ /* 0x0005e20000100800 */
[----:B-1----:R-:W-:Y:S02]  /*89c0*/  MOV R57, R47 ;  /* 0x0000002f00397202 */ /* 0x002fe40000000f00 */
[----:B--2---:R-:W-:-:S05]  /*89d0*/  @!P5 MOV R47, R5 ;  /* 0x00000005002fd202 */ /* 0x004fca0000000f00 */
[----:B------:R1:W-:Y:S02]  /*89e0*/  @!P5 STL [R1+0x52c], R47 ;  /* 0x00052c2f0100d387 */ /* 0x0003e40000100800 */
[----:B-1----:R-:W-:Y:S02]  /*89f0*/  HFMA2.MMA R47, -RZ, RZ, 0, 0 ;  /* 0x00000000ff2f7435 */ /* 0x002fe400000001ff */
[----:B------:R-:W-:Y:S04]  /*8a00*/  STL [R1+0x7b0], RZ ;  /* 0x0007b0ff01007387 */ /* 0x000fe80000100800 */
[----:B------:R1:W-:Y:S04]  /*8a10*/  STL.64 [R1+0x80], R8 ;  /* 0x0000800801007387 */ /* 0x0003e80000100a00 */
[----:B------:R0:W2:Y:S04]  /*8a20*/  LDL R30, [R1+0x7b0] ;  /* 0x0007b000011e7983 */ /* 0x0000a80000100800 */
[----:B------:R-:W-:Y:S04]  /*8a30*/  STL [R1+0x7c4], R47 ;  /* 0x0007c42f01007387 */ /* 0x000fe80000100800 */
[----:B------:R-:W-:Y:S04]  /*8a40*/  STL [R1+0x524], RZ ;  /* 0x000524ff01007387 */ /* 0x000fe80000100800 */
[----:B-1----:R-:W2:Y:S01]  /*8a50*/  LDL.LU R9, [R1+0x41c] ;  /* 0x00041c0001097983 */ /* 0x002ea20000300800 */
[----:B---3--:R-:W-:-:S03]  /*8a60*/  @!P5 MOV R59, R51 ;  /* 0x00000033003bd202 */ /* 0x008fc60000000f00 */
[----:B------:R-:W-:Y:S04]  /*8a70*/  STL [R1+0x528], RZ ;  /* 0x000528ff01007387 */ /* 0x000fe80000100800 */
[----:B------:R1:W-:Y:S04]  /*8a80*/  @!P5 STL [R1+0x7bc], R59 ;  /* 0x0007bc3b0100d387 */ /* 0x0003e80000100800 */
[----:B------:R-:W2:Y:S04]  /*8a90*/  LDL.LU R8, [R1+0x418] ;  /* 0x0004180001087983 */ /* 0x000ea80000300800 */
[----:B-1----:R0:W2:Y:S04]  /*8aa0*/  LDL R59, [R1+0x528] ;  /* 0x00052800013b7983 */ /* 0x0020a80000100800 */
[----:B------:R1:W-:Y:S04]  /*8ab0*/  STL.64 [R1+0x98], R60 ;  /* 0x0000983c01007387 */ /* 0x0003e80000100a00 */
[----:B------:R-:W-:Y:S04]  /*8ac0*/  STL [R1+0x7cc], RZ ;  /* 0x0007ccff01007387 */ /* 0x000fe80000100800 */
[----:B-1----:R0:W2:Y:S01]  /*8ad0*/  LDL R61, [R1+0x7cc] ;  /* 0x0007cc00013d7983 */ /* 0x0020a20000100800 */
[----:B------:R-:W-:-:S02]  /*8ae0*/  MOV R18, R10 ;  /* 0x0000000a00127202 */ /* 0x000fc40000000f00 */
[----:B------:R-:W-:Y:S01]  /*8af0*/  MOV R10, R50 ;  /* 0x00000032000a7202 */ /* 0x000fe20000000f00 */
[----:B------:R1:W-:Y:S04]  /*8b00*/  STL.64 [R1+0x88], R24 ;  /* 0x0000881801007387 */ /* 0x0003e80000100a00 */
[----:B------:R-:W-:Y:S04]  /*8b10*/  STL [R1+0x7b8], RZ ;  /* 0x0007b8ff01007387 */ /* 0x000fe80000100800 */
[----:B------:R-:W2:Y:S04]  /*8b20*/  LDL.LU R50, [R1+0x430] ;  /* 0x0004300001327983 */ /* 0x000ea80000300800 */
[----:B-1----:R0:W2:Y:S04]  /*8b30*/  LDL R25, [R1+0x7b8] ;  /* 0x0007b80001197983 */ /* 0x0020a80000100800 */
[----:B------:R1:W-:Y:S04]  /*8b40*/  STL [R1+0x974], R38 ;  /* 0x0009742601007387 */ /* 0x0003e80000100800 */
[----:B------:R0:W-:Y:S04]  /*8b50*/  STL [R1+0x970], R39 ;  /* 0x0009702701007387 */ /* 0x0001e80000100800 */
[----:B------:R0:W-:Y:S01]  /*8b60*/  STL.64 [R1+0x90], R16 ;  /* 0x0000901001007387 */ /* 0x0001e20000100a00 */
[----:B----4-:R-:W-:-:S03]  /*8b70*/  @!P5 MOV R57, R4 ;  /* 0x000000040039d202 */ /* 0x010fc60000000f00 */
[----:B------:R-:W-:Y:S04]  /*8b80*/  STL [R1+0x7c0], RZ ;  /* 0x0007c0ff01007387 */ /* 0x000fe80000100800 */
[----:B------:R4:W-:Y:S01]  /*8b90*/  @!P5 STL [R1+0x530], R57 ;  /* 0x000530390100d387 */ /* 0x0009e20000100800 */
[----:B-1----:R-:W-:Y:S02]  /*8ba0*/  MOV R38, R34 ;  /* 0x0000002200267202 */ /* 0x002fe40000000f00 */
[----:B0-----:R-:W-:Y:S01]  /*8bb0*/  MOV R39, R35 ;  /* 0x0000002300277202 */ /* 0x001fe20000000f00 */
[----:B------:R0:W3:Y:S04]  /*8bc0*/  LDL R17, [R1+0x7c0] ;  /* 0x0007c00001117983 */ /* 0x0000e80000100800 */
[----:B------:R1:W-:Y:S01]  /*8bd0*/  STL.64 [R1+0x2a0], R4 ;  /* 0x0002a00401007387 */ /* 0x0003e20000100a00 */
[----:B----4-:R-:W-:-:S03]  /*8be0*/  MOV R57, R47 ;  /* 0x0000002f00397202 */ /* 0x010fc60000000f00 */
[----:B------:R0:W4:Y:S01]  /*8bf0*/  LDL R47, [R1+0x524] ;  /* 0x00052400012f7983 */ /* 0x0001220000100800 */
[----:B------:R-:W-:Y:S02]  /*8c00*/  MOV R34, R26 ;  /* 0x0000001a00227202 */ /* 0x000fe40000000f00 */
[----:B------:R-:W-:Y:S01]  /*8c10*/  MOV R26, R22 ;  /* 0x00000016001a7202 */ /* 0x000fe20000000f00 */
[----:B------:R-:W-:Y:S01]  /*8c20*/  HFMA2.MMA R22, -RZ, RZ, 0, 0 ;  /* 0x00000000ff167435 */ /* 0x000fe200000001ff */
[----:B------:R-:W-:Y:S02]  /*8c30*/  MOV R35, R27 ;  /* 0x0000001b00237202 */ /* 0x000fe40000000f00 */
[----:B------:R-:W-:Y:S01]  /*8c40*/  LOP3.LUT P0, RZ, R58, 0x40, RZ, 0xc0, !PT ;  /* 0x000000403aff7812 */ /* 0x000fe2000780c0ff */
[----:B-1----:R-:W3:Y:S01]  /*8c50*/  LDL.LU.64 R4, [R1+0x9c0] ;  /* 0x0009c00001047983 */ /* 0x002ee20000300a00 */
[----:B------:R-:W-:-:S03]  /*8c60*/  MOV R27, R23 ;  /* 0x00000017001b7202 */ /* 0x000fc60000000f00 */
[----:B------:R-:W-:Y:S02]  /*8c70*/  STL [R1+0x540], R22 ;  /* 0x0005401601007387 */ /* 0x000fe40000100800 */
[----:B------:R-:W-:Y:S02]  /*8c80*/  MOV R23, R22 ;  /* 0x0000001600177202 */ /* 0x000fe40000000f00 */
[----:B------:R1:W-:Y:S01]  /*8c90*/  STL [R1+0x53c], R22 ;  /* 0x00053c1601007387 */ /* 0x0003e20000100800 */
[----:B------:R-:W-:-:S03]  /*8ca0*/  @!P6 MOV R23, R12 ;  /* 0x0000000c0017e202 */ /* 0x000fc60000000f00 */
[----:B------:R-:W-:Y:S04]  /*8cb0*/  STL [R1+0x7c8], RZ ;  /* 0x0007c8ff01007387 */ /* 0x000fe80000100800 */
[----:B------:R0:W-:Y:S01]  /*8cc0*/  STL.64 [R1+0x290], R12 ;  /* 0x0002900c01007387 */ /* 0x0001e20000100a00 */
[----:B-1----:R-:W-:-:S03]  /*8cd0*/  @!P6 MOV R22, R13 ;  /* 0x0000000d0016e202 */ /* 0x002fc60000000f00 */
[----:B------:R1:W-:Y:S04]  /*8ce0*/  @!P6 STL [R1+0x540], R23 ;  /* 0x000540170100e387 */ /* 0x0003e80000100800 */
[----:B------:R1:W-:Y:S04]  /*8cf0*/  @!P6 STL [R1+0x53c], R22 ;  /* 0x00053c160100e387 */ /* 0x0003e80000100800 */
[----:B0-----:R-:W3:Y:S04]  /*8d00*/  LDL.LU.64 R12, [R1+0x9e8] ;  /* 0x0009e800010c7983 */ /* 0x001ee80000300a00 */
[----:B-1----:R-:W3:Y:S04]  /*8d10*/  LDL.LU R23, [R1+0x424] ;  /* 0x0004240001177983 */ /* 0x002ee80000300800 */
[----:B------:R-:W3:Y:S01]  /*8d20*/  LDL.LU R22, [R1+0x420] ;  /* 0x0004200001167983 */ /* 0x000ee20000300800 */
[----:B------:R-:W-:-:S03]  /*8d30*/  LOP3.LUT P6, RZ, R58, 0x20, RZ, 0xc0, !PT ;  /* 0x000000203aff7812 */ /* 0x000fc600078cc0ff */
[----:B------:R-:W-:Y:S04]  /*8d40*/  STL.64 [R1+0x298], R2 ;  /* 0x0002980201007387 */ /* 0x000fe80000100a00 */
[----:B------:R-:W3:Y:S04]  /*8d50*/  LDL.LU R16, [R1+0x9f8] ;  /* 0x0009f80001107983 */ /* 0x000ee80000300800 */
[----:B------:R-:W-:Y:S04]  /*8d60*/  STL.64 [R1+0x288], R20 ;  /* 0x0002881401007387 */ /* 0x000fe80000100a00 */
[----:B------:R-:W-:Y:S04]  /*8d70*/  STL [R1+0x8e4], R58 ;  /* 0x0008e43a01007387 */ /* 0x000fe80000100800 */
[----:B------:R-:W-:Y:S04]  /*8d80*/  STL.64 [R1+0x280], R28 ;  /* 0x0002801c01007387 */ /* 0x000fe80000100a00 */
[----:B------:R-:W3:Y:S01]  /*8d90*/  LDL.LU R24, [R1+0xa0c] ;  /* 0x000a0c0001187983 */ /* 0x000ee20000300800 */
[----:B--2---:R-:W-:-:S03]  /*8da0*/  @!P4 MOV R30, R60 ;  /* 0x0000003c001ec202 */ /* 0x004fc60000000f00 */
[----:B------:R-:W-:Y:S04]  /*8db0*/  STL.64 [R1+0x2a8], R8 ;  /* 0x0002a80801007387 */ /* 0x000fe80000100a00 */
[----:B------:R0:W-:Y:S01]  /*8dc0*/  @!P4 STL [R1+0x7b0], R30 ;  /* 0x0007b01e0100c387 */ /* 0x0001e20000100800 */
[----:B------:R-:W-:-:S03]  /*8dd0*/  @!P0 MOV R59, R8 ;  /* 0x00000008003b8202 */ /* 0x000fc60000000f00 */
[----:B------:R-:W2:Y:S01]  /*8de0*/  LDL.LU R60, [R1+0x9e0] ;  /* 0x0009e000013c7983 */ /* 0x000ea20000300800 */
[----:B------:R-:W-:-:S03]  /*8df0*/  @!P6 MOV R61, R19 ;  /* 0x00000013003de202 */ /* 0x000fc60000000f00 */
[----:B------:R1:W-:Y:S01]  /*8e00*/  STL.64 [R1+0xa0], R50 ;  /* 0x0000a03201007387 */ /* 0x0003e20000100a00 */
[----:B0-----:R-:W-:-:S03]  /*8e10*/  MOV R30, R18 ;  /* 0x00000012001e7202 */ /* 0x001fc60000000f00 */
[----:B------:R-:W2:Y:S04]  /*8e20*/  LDL.LU R18, [R1+0x410] ;  /* 0x0004100001127983 */ /* 0x000ea80000300800 */
[----:B------:R0:W-:Y:S01]  /*8e30*/  @!P6 STL [R1+0x7cc], R61 ;  /* 0x0007cc3d0100e387 */ /* 0x0001e20000100800 */
[----:B------:R-:W-:-:S03]  /*8e40*/  @!P5 MOV R25, R50 ;  /* 0x000000320019d202 */ /* 0x000fc60000000f00 */
[----:B-1----:R-:W2:Y:S01]  /*8e50*/  LDL.LU.64 R50, [R1+0x9d0] ;  /* 0x0009d00001327983 */ /* 0x002ea20000300a00 */
[----:B----4-:R-:W-:-:S03]  /*8e60*/  @!P0 MOV R47, R9 ;  /* 0x00000009002f8202 */ /* 0x010fc60000000f00 */
[----:B0-----:R-:W4:Y:S04]  /*8e70*/  LDL.LU R61, [R1+0x9dc] ;  /* 0x0009dc00013d7983 */ /* 0x001f280000300800 */
[----:B------:R0:W-:Y:S04]  /*8e80*/  @!P0 STL [R1+0x524], R47 ;  /* 0x0005242f01008387 */ /* 0x0001e80000100800 */
[----:B------:R-:W4:Y:S01]  /*8e90*/  LDL.LU.64 R8, [R1+0x9b0] ;  /* 0x0009b00001087983 */ /* 0x000f220000300a00 */
[----:B---3--:R-:W-:-:S03]  /*8ea0*/  @!P0 MOV R17, R22 ;  /* 0x0000001600118202 */ /* 0x008fc60000000f00 */
[----:B0-----:R0:W3:Y:S04]  /*8eb0*/  LDL R47, [R1+0x7c8] ;  /* 0x0007c800012f7983 */ /* 0x0010e80000100800 */
[----:B------:R-:W-:Y:S01]  /*8ec0*/  @!P5 STL [R1+0x7b8], R25 ;  /* 0x0007b8190100d387 */ /* 0x000fe20000100800 */
[----:B------:R-:W-:-:S03]  /*8ed0*/  LOP3.LUT P5, RZ, R58, 0x8, RZ, 0xc0, !PT ;  /* 0x000000083aff7812 */ /* 0x000fc600078ac0ff */
[----:B------:R1:W-:Y:S01]  /*8ee0*/  STL.64 [R1+0xa8], R22 ;  /* 0x0000a81601007387 */ /* 0x0003e20000100a00 */
[----:B------:R-:W-:-:S03]  /*8ef0*/  @!P0 MOV R57, R23 ;  /* 0x0000001700398202 */ /* 0x000fc60000000f00 */
[----:B------:R-:W-:Y:S04]  /*8f00*/  @!P0 STL [R1+0x7c0], R17 ;  /* 0x0007c01101008387 */ /* 0x000fe80000100800 */
[----:B------:R0:W-:Y:S01]  /*8f10*/  @!P0 STL [R1+0x528], R59 ;  /* 0x0005283b01008387 */ /* 0x0001e20000100800 */
[----:B-1----:R-:W-:Y:S01]  /*8f20*/  HFMA2.MMA R22, -RZ, RZ, 0, 0 ;  /* 0x00000000ff167435 */ /* 0x002fe200000001ff */
[----:B------:R-:W-:Y:S02]  /*8f30*/  MOV R23, R15 ;  /* 0x0000000f00177202 */ /* 0x000fe40000000f00 */
[----:B------:R1:W-:Y:S03]  /*8f40*/  @!P0 STL [R1+0x7c4], R57 ;  /* 0x0007c43901008387 */ /* 0x0003e60000100800 */
[----:B------:R-:W-:Y:S01]  /*8f50*/  @!P5 MOV R22, R4 ;  /* 0x000000040016d202 */ /* 0x000fe20000000f00 */
[----:B------:R-:W-:Y:S01]  /*8f60*/  HFMA2.MMA R3, -RZ, RZ, 0, 0 ;  /* 0x00000000ff037435 */ /* 0x000fe200000001ff */
[----:B------:R-:W-:Y:S01]  /*8f70*/  MOV R15, R7 ;  /* 0x00000007000f7202 */ /* 0x000fe20000000f00 */
[----:B------:R-:W4:Y:S04]  /*8f80*/  LDL.LU R2, [R1+0x9d8] ;  /* 0x0009d80001027983 */ /* 0x000f280000300800 */
[----:B------:R1:W-:Y:S01]  /*8f90*/  STL [R1+0x7e0], R22 ;  /* 0x0007e01601007387 */ /* 0x0003e20000100800 */
[----:B------:R-:W-:Y:S01]  /*8fa0*/  LOP3.LUT P4, RZ, R58, 0x10, RZ, 0xc0, !PT ;  /* 0x000000103aff7812 */ /* 0x000fe2000788c0ff */
[----:B0-----:R-:W-:-:S02]  /*8fb0*/  HFMA2.MMA R59, -RZ, RZ, 0, 0 ;  /* 0x00000000ff3b7435 */ /* 0x001fc400000001ff */
[----:B------:R-:W4:Y:S04]  /*8fc0*/  LDL.LU R17, [R1+0x9f4] ;  /* 0x0009f40001117983 */ /* 0x000f280000300800 */
[----:B-1----:R-:W4:Y:S01]  /*8fd0*/  LDL.LU R57, [R1+0x9f0] ;  /* 0x0009f00001397983 */ /* 0x002f220000300800 */
[----:B------:R-:W-:Y:S02]  /*8fe0*/  MOV R22, R14 ;  /* 0x0000000e00167202 */ /* 0x000fe40000000f00 */
[----:B------:R-:W-:Y:S01]  /*8ff0*/  MOV R14, R6 ;  /* 0x00000006000e7202 */ /* 0x000fe20000000f00 */
[----:B------:R-:W4:Y:S01]  /*9000*/  LDL.LU.64 R20, [R1+0xa00] ;  /* 0x000a000001147983 */ /* 0x000f220000300a00 */
[----:B------:R-:W-:Y:S02]  /*9010*/  CS2R R6, SRZ ;  /* 0x0000000000067805 */ /* 0x000fe4000001ff00 */
[----:B------:R-:W-:Y:S01]  /*9020*/  @!P5 MOV R6, R5 ;  /* 0x000000050006d202 */ /* 0x000fe20000000f00 */
[----:B------:R-:W4:Y:S01]  /*9030*/  LDL.LU R25, [R1+0xa08] ;  /* 0x000a080001197983 */ /* 0x000f220000300800 */
[----:B------:R-:W-:-:S03]  /*9040*/  LOP3.LUT P0, RZ, R58, 0x4, RZ, 0xc0, !PT ;  /* 0x000000043aff7812 */ /* 0x000fc6000780c0ff */
[----:B------:R0:W-:Y:S04]  /*9050*/  STL [R1+0x7e4], R6 ;  /* 0x0007e40601007387 */ /* 0x0001e80000100800 */
[----:B------:R-:W4:Y:S04]  /*9060*/  LDL.LU.64 R28, [R1+0xa10] ;  /* 0x000a1000011c7983 */ /* 0x000f280000300a00 */
[----:B0-----:R-:W4:Y:S01]  /*9070*/  LDL.LU R6, [R1+0x9bc] ;  /* 0x0009bc0001067983 */ /* 0x001f220000300800 */
[----:B--2---:R-:W-:-:S03]  /*9080*/  @!P6 MOV R59, R60 ;  /* 0x0000003c003be202 */ /* 0x004fc60000000f00 */
[----:B------:R-:W-:Y:S01]  /*9090*/  STL.64 [R1+0xb0], R18 ;  /* 0x0000b01201007387 */ /* 0x000fe20000100a00 */
[----:B------:R-:W-:-:S03]  /*90a0*/  @!P4 MOV R3, R50 ;  /* 0x000000320003c202 */ /* 0x000fc60000000f00 */
[----:B------:R0:W-:Y:S04]  /*90b0*/  STL.64 [R1+0xb8], R50 ;  /* 0x0000b83201007387 */ /* 0x0001e80000100a00 */
[----:B------:R1:W-:Y:S01]  /*90c0*/  STL [R1+0x7d8], R3 ;  /* 0x0007d80301007387 */ /* 0x0003e20000100800 */
[----:B0-----:R-:W-:Y:S01]  /*90d0*/  MOV R50, R22 ;  /* 0x0000001600327202 */ /* 0x001fe20000000f00 */
[----:B------:R-:W-:Y:S02]  /*90e0*/  HFMA2.MMA R22, -RZ, RZ, 0, 0 ;  /* 0x00000000ff167435 */ /* 0x000fe400000001ff */
[----:B-1----:R-:W-:-:S06]  /*90f0*/  HFMA2.MMA R3, -RZ, RZ, 0, 0 ;  /* 0x00000000ff037435 */ /* 0x002fcc00000001ff */
[----:B------:R-:W-:Y:S02]  /*9100*/  @!P4 MOV R3, R51 ;  /* 0x000000330003c202 */ /* 0x000fe40000000f00 */
[----:B------:R-:W-:Y:S02]  /*9110*/  MOV R51, R23 ;  /* 0x0000001700337202 */ /* 0x000fe40000000f00 */
[----:B------:R-:W-:Y:S01]  /*9120*/  MOV R23, R15 ;  /* 0x0000000f00177202 */ /* 0x000fe20000000f00 */
[----:B------:R0:W-:Y:S04]  /*9130*/  STL [R1+0x7dc], R3 ;  /* 0x0007dc0301007387 */ /* 0x0001e80000100800 */
[----:B0-----:R-:W2:Y:S01]  /*9140*/  LDL.LU R3, [R1+0x9c8] ;  /* 0x0009c80001037983 */ /* 0x001ea20000300800 */
[----:B---3--:R-:W-:Y:S01]  /*9150*/  @!P6 MOV R47, R18 ;  /* 0x00000012002fe202 */ /* 0x008fe20000000f00 */
[----:B------:R-:W-:-:S06]  /*9160*/  HFMA2.MMA R18, -RZ, RZ, 0, 0 ;  /* 0x00000000ff127435 */ /* 0x000fcc00000001ff */
[----:B----4-:R-:W-:-:S05]  /*9170*/  @!P0 MOV R18, R8 ;  /* 0x0000000800128202 */ /* 0x010fca0000000f00 */
[----:B------:R0:W-:Y:S04]  /*9180*/  STL [R1+0x7e8], R18 ;  /* 0x0007e81201007387 */ /* 0x0001e80000100800 */
[----:B------:R1:W-:Y:S01]  /*9190*/  @!P6 STL [R1+0x7c8], R47 ;  /* 0x0007c82f0100e387 */ /* 0x0003e20000100800 */
[----:B0-----:R-:W-:Y:S01]  /*91a0*/  MOV R18, R10 ;  /* 0x0000000a00127202 */ /* 0x001fe20000000f00 */
[----:B------:R-:W-:Y:S01]  /*91b0*/  HFMA2.MMA R10, -RZ, RZ, 0, 0 ;  /* 0x00000000ff0a7435 */ /* 0x000fe200000001ff */
[----:B-1----:R-:W-:Y:S02]  /*91c0*/  MOV R47, RZ ;  /* 0x000000ff002f7202 */ /* 0x002fe40000000f00 */
[----:B------:R-:W-:-:S03]  /*91d0*/  @!P6 MOV R47, R61 ;  /* 0x0000003d002fe202 */ /* 0x000fc60000000f00 */
[----:B------:R-:W-:Y:S02]  /*91e0*/  @!P0 MOV R10, R9 ;  /* 0x00000009000a8202 */ /* 0x000fe40000000f00 */
[----:B------:R-:W-:-:S03]  /*91f0*/  LOP3.LUT P6, RZ, R58, 0x2, RZ, 0xc0, !PT ;  /* 0x000000023aff7812 */ /* 0x000fc600078cc0ff */
[----:B------:R0:W-:Y:S04]  /*9200*/  STL [R1+0x7ec], R10 ;  /* 0x0007ec0a01007387 */ /* 0x0001e80000100800 */
[----:B0-----:R-:W3:Y:S06]  /*9210*/  LDL.LU R10, [R1+0x9ac] ;  /* 0x0009ac00010a7983 */ /* 0x001eec0000300800 */
[----:B------:R-:W-:-:S05]  /*9220*/  @!P6 MOV R22, R12 ;  /* 0x0000000c0016e202 */ /* 0x000fca0000000f00 */
[----:B------:R0:W-:Y:S02]  /*9230*/  STL [R1+0x85c], R22 ;  /* 0x00085c1601007387 */ /* 0x0001e40000100800 */
[----:B0-----:R-:W-:Y:S02]  /*9240*/  MOV R22, R14 ;  /* 0x0000000e00167202 */ /* 0x001fe40000000f00 */
[----:B------:R-:W-:Y:S02]  /*9250*/  CS2R R14, SRZ ;  /* 0x00000000000e7805 */ /* 0x000fe4000001ff00 */
[----:B------:R-:W-:-:S05]  /*9260*/  @!P6 MOV R14, R13 ;  /* 0x0000000d000ee202 */ /* 0x000fca0000000f00 */
[----:B------:R0:W-:Y:S04]  /*9270*/  STL [R1+0x860], R14 ;  /* 0x0008600e01007387 */ /* 0x0001e80000100800 */
[----:B0-----:R-:W4:Y:S01]  /*9280*/  LDL.LU R14, [R1+0x9a4] ;  /* 0x0009a400010e7983 */ /* 0x001f220000300800 */
[----:B------:R-:W-:-:S05]  /*9290*/  @!P5 MOV R7, R6 ;  /* 0x000000060007d202 */ /* 0x000fca0000000f00 */
[----:B------:R0:W-:Y:S04]  /*92a0*/  STL [R1+0x510], R7 ;  /* 0x0005100701007387 */ /* 0x0001e80000100800 */
[----:B0-----:R-:W4:Y:S01]  /*92b0*/  LDL.LU R7, [R1+0x9b8] ;  /* 0x0009b80001077983 */ /* 0x001f220000300800 */
[----:B------:R-:W-:Y:S02]  /*92c0*/  MOV R19, R11 ;  /* 0x0000000b00137202 */ /* 0x000fe40000000f00 */
[----:B------:R-:W-:Y:S01]  /*92d0*/  MOV R11, RZ ;  /* 0x000000ff000b7202 */ /* 0x000fe20000000f00 */
[----:B------:R0:W-:Y:S04]  /*92e0*/  STL.64 [R1+0x2b0], R60 ;  /* 0x0002b03c01007387 */ /* 0x0001e80000100a00 */
[----:B0-----:R-:W4:Y:S04]  /*92f0*/  LDL.LU.64 R60, [R1+0x590] ;  /* 0x00059000013c7983 */ /* 0x001f280000300a00 */
[----:B------:R0:W-:Y:S04]  /*9300*/  STL [R1+0x51c], R47 ;  /* 0x00051c2f01007387 */ /* 0x0001e80000100800 */
[----:B------:R1:W-:Y:S01]  /*9310*/  STL [R1+0x520], R59 ;  /* 0x0005203b01007387 */ /* 0x0003e20000100800 */
[----:B0-----:R-:W-:Y:S01]  /*9320*/  HFMA2.MMA R47, -RZ, RZ, 0, 0 ;  /* 0x00000000ff2f7435 */ /* 0x001fe200000001ff */
[----:B-1----:R-:W-:-:S02]  /*9330*/  MOV R59, RZ ;  /* 0x000000ff003b7202 */ /* 0x002fc40000000f00 */
[----:B------:R-:W-:-:S05]  /*9340*/  @!P4 MOV R59, R2 ;  /* 0x00000002003bc202 */ /* 0x000fca0000000f00 */
[----:B------:R0:W-:Y:S01]  /*9350*/  STL [R1+0x518], R59 ;  /* 0x0005183b01007387 */ /* 0x0001e20000100800 */
[----:B--2---:R-:W-:Y:S02]  /*9360*/  @!P4 MOV R47, R3 ;  /* 0x00000003002fc202 */ /* 0x004fe40000000f00 */
[----:B------:R-:W-:Y:S02]  /*9370*/  LOP3.LUT P4, RZ, R58, 0x1, RZ, 0xc0, !PT ;  /* 0x000000013aff7812 */ /* 0x000fe4000788c0ff */
[----:B0-----:R-:W2:Y:S04]  /*9380*/  LDL.LU.64 R58, [R1+0x6f0] ;  /* 0x0006f000013a7983 */ /* 0x001ea80000300a00 */
[----:B------:R0:W-:Y:S02]  /*9390*/  STL.64 [R1+0xc0], R4 ;  /* 0x0000c00401007387 */ /* 0x0001e40000100a00 */
[----:B0-----:R-:W-:Y:S01]  /*93a0*/  MOV R4, R18 ;  /* 0x0000001200047202 */ /* 0x001fe20000000f00 */
[----:B------:R-:W-:Y:S01]  /*93b0*/  HFMA2.MMA R18, -RZ, RZ, 0, 0 ;  /* 0x00000000ff127435 */ /* 0x000fe200000001ff */
[----:B------:R-:W-:-:S05]  /*93c0*/  MOV R5, R19 ;  /* 0x0000001300057202 */ /* 0x000fca0000000f00 */
[----:B------:R-:W-:-:S05]  /*93d0*/  @!P4 MOV R18, R16 ;  /* 0x000000100012c202 */ /* 0x000fca0000000f00 */
[----:B------:R0:W-:Y:S02]  /*93e0*/  STL [R1+0x864], R18 ;  /* 0x0008641201007387 */ /* 0x0001e40000100800 */
[----:B0-----:R-:W-:Y:S02]  /*93f0*/  CS2R R18, SRZ ;  /* 0x0000000000127805 */ /* 0x001fe4000001ff00 */
[----:B------:R-:W-:-:S05]  /*9400*/  @!P4 MOV R18, R17 ;  /* 0x000000110012c202 */ /* 0x000fca0000000f00 */
[----:B------:R0:W-:Y:S04]  /*9410*/  STL [R1+0x868], R18 ;  /* 0x0008681201007387 */ /* 0x0001e80000100800 */
[----:B0-----:R-:W2:Y:S01]  /*9420*/  LDL.LU R18, [R1+0x99c] ;  /* 0x00099c0001127983 */ /* 0x001ea20000300800 */
[----:B---3--:R-:W-:-:S05]  /*9430*/  @!P0 MOV R11, R10 ;  /* 0x0000000a000b8202 */ /* 0x008fca0000000f00 */
[----:B------:R0:W-:Y:S04]  /*9440*/  STL [R1+0x508], R11 ;  /* 0x0005080b01007387 */ /* 0x0001e80000100800 */
[----:B0-----:R-:W3:Y:S01]  /*9450*/  LDL.LU R11, [R1+0x9a8] ;  /* 0x0009a800010b7983 */ /* 0x001ee20000300800 */
[----:B----4-:R-:W-:-:S05]  /*9460*/  @!P6 MOV R15, R14 ;  /* 0x0000000e000fe202 */ /* 0x010fca0000000f00 */
[----:B------:R0:W-:Y:S04]  /*9470*/  STL [R1+0x500], R15 ;  /* 0x0005000f01007387 */ /* 0x0001e80000100800 */
[----:B0-----:R-:W4:Y:S04]  /*9480*/  LDL.LU R15, [R1+0x9a0] ;  /* 0x0009a000010f7983 */ /* 0x001f280000300800 */
[----:B------:R0:W-:Y:S02]  /*9490*/  STL [R1+0x514], R47 ;  /* 0x0005142f01007387 */ /* 0x0001e40000100800 */
[----:B0-----:R-:W-:-:S06]  /*94a0*/  HFMA2.MMA R47, -RZ, RZ, 0, 0 ;  /* 0x00000000ff2f7435 */ /* 0x001fcc00000001ff */
[----:B------:R-:W-:Y:S02]  /*94b0*/  @!P5 MOV R47, R7 ;  /* 0x00000007002fd202 */ /* 0x000fe40000000f00 */
[----:B------:R-:W-:Y:S01]  /*94c0*/  LOP3.LUT P5, RZ, R57, 0x80000000, RZ, 0xc0, !PT ;  /* 0x8000000039ff7812 */ /* 0x000fe200078ac0ff */
[----:B------:R0:W-:Y:S02]  /*94d0*/  STL.64 [R1+0xc8], R8 ;  /* 0x0000c80801007387 */ /* 0x0001e40000100a00 */
[----:B0-----:R-:W-:Y:S01]  /*94e0*/  MOV R8, R22 ;  /* 0x0000001600087202 */ /* 0x001fe20000000f00 */
[----:B------:R-:W-:Y:S01]  /*94f0*/  HFMA2.MMA R22, -RZ, RZ, 0, 0 ;  /* 0x00000000ff167435 */ /* 0x000fe200000001ff */
[----:B------:R-:W-:-:S08]  /*9500*/  MOV R9, R23 ;  /* 0x0000001700097202 */ /* 0x000fd00000000f00 */
[----:B------:R-:W-:-:S05]  /*9510*/  @!P5 MOV R22, R20 ;  /* 0x000000140016d202 */ /* 0x000fca0000000f00 */
[----:B------:R0:W-:Y:S04]  /*9520*/  STL [R1+0x86c], R22 ;  /* 0x00086c1601007387 */ /* 0x0001e80000100800 */
[----:B------:R1:W-:Y:S01]  /*9530*/  STL [R1+0x50c], R47 ;  /* 0x00050c2f01007387 */ /* 0x0003e20000100800 */
[----:B0-----:R-:W-:Y:S02]  /*9540*/  CS2R R22, SRZ ;  /* 0x0000000000167805 */ /* 0x001fe4000001ff00 */
[----:B------:R-:W-:Y:S01]  /*9550*/  @!P5 MOV R22, R21 ;  /* 0x000000150016d202 */ /* 0x000fe20000000f00 */
[----:B-1----:R-:W-:-:S04]  /*9560*/  HFMA2.MMA R47, -RZ, RZ, 0, 0 ;  /* 0x00000000ff2f7435 */ /* 0x002fc800000001ff */
[----:B------:R0:W-:Y:S04]  /*9570*/  STL [R1+0x870], R22 ;  /* 0x0008701601007387 */ /* 0x0001e80000100800 */
[----:B0-----:R-:W4:Y:S04]  /*9580*/  LDL.LU R22, [R1+0x994] ;  /* 0x0009940001167983 */ /* 0x001f280000300800 */
[----:B------:R0:W-:Y:S02]  /*9590*/  STL.64 [R1+0xd0], R12 ;  /* 0x0000d00c01007387 */ /* 0x0001e40000100a00 */
[----:B0-----:R-:W-:-:S02]  /*95a0*/  MOV R12, R60 ;  /* 0x0000003c000c7202 */ /* 0x001fc40000000f00 */
[----:B------:R-:W-:Y:S02]  /*95b0*/  MOV R13, R61 ;  /* 0x0000003d000d7202 */ /* 0x000fe40000000f00 */
[----:B------:R-:W-:Y:S02]  /*95c0*/  MOV R60, R26 ;  /* 0x0000001a003c7202 */ /* 0x000fe40000000f00 */
[----:B------:R-:W-:Y:S02]  /*95d0*/  MOV R61, R27 ;  /* 0x0000001b003d7202 */ /* 0x000fe40000000f00 */
[----:B------:R-:W-:Y:S01]  /*95e0*/  CS2R R26, SRZ ;  /* 0x00000000001a7805 */ /* 0x000fe2000001ff00 */
[----:B------:R2:W-:Y:S02]  /*95f0*/  STL.64 [R1+0xd8], R16 ;  /* 0x0000d81001007387 */ /* 0x0005e40000100a00 */
[----:B--2---:R-:W-:Y:S02]  /*9600*/  MOV R16, R58 ;  /* 0x0000003a00107202 */ /* 0x004fe40000000f00 */
[----:B------:R-:W-:-:S02]  /*9610*/  MOV R17, R59 ;  /* 0x0000003b00117202 */ /* 0x000fc40000000f00 */
[----:B------:R-:W-:Y:S02]  /*9620*/  MOV R58, R30 ;  /* 0x0000001e003a7202 */ /* 0x000fe40000000f00 */
[----:B------:R-:W-:Y:S02]  /*9630*/  MOV R59, R31 ;  /* 0x0000001f003b7202 */ /* 0x000fe40000000f00 */
[----:B------:R-:W-:Y:S01]  /*9640*/  CS2R R30, SRZ ;  /* 0x00000000001e7805 */ /* 0x000fe2000001ff00 */
[----:B------:R-:W-:-:S05]  /*9650*/  @!P4 MOV R19, R18 ;  /* 0x000000120013c202 */ /* 0x000fca0000000f00 */
[----:B------:R0:W-:Y:S04]  /*9660*/  STL [R1+0x4f8], R19 ;  /* 0x0004f81301007387 */ /* 0x0001e80000100800 */
[----:B0-----:R-:W2:Y:S01]  /*9670*/  LDL.LU R19, [R1+0x998] ;  /* 0x0009980001137983 */ /* 0x001ea20000300800 */
[----:B---3--:R-:W-:Y:S02]  /*9680*/  @!P0 MOV R47, R11 ;  /* 0x0000000b002f8202 */ /* 0x008fe40000000f00 */
[----:B------:R-:W-:-:S03]  /*9690*/  LOP3.LUT P0, RZ, R57, 0x40000000, RZ, 0xc0, !PT ;  /* 0x4000000039ff7812 */ /* 0x000fc6000780c0ff */
[----:B------:R0:W-:Y:S10]  /*96a0*/  STL [R1+0x504], R47 ;  /* 0x0005042f01007387 */ /* 0x0001f40000100800 */
[----:B------:R-:W-:Y:S01]  /*96b0*/  @!P0 MOV R26, R25 ;  /* 0x00000019001a8202 */ /* 0x000fe20000000f00 */
[----:B0-----:R-:W-:-:S04]  /*96c0*/  HFMA2.MMA R47, -RZ, RZ, 0, 0 ;  /* 0x00000000ff2f7435 */ /* 0x001fc800000001ff */
[----:B------:R0:W-:Y:S04]  /*96d0*/  STL [R1+0x878], R26 ;  /* 0x0008781a01007387 */ /* 0x0001e80000100800 */
[----:B0-----:R-:W3:Y:S01]  /*96e0*/  LDL.LU R26, [R1+0x98c] ;  /* 0x00098c00011a7983 */ /* 0x001ee20000300800 */
[----:B----4-:R-:W-:Y:S02]  /*96f0*/  @!P6 MOV R47, R15 ;  /* 0x0000000f002fe202 */ /* 0x010fe40000000f00 */
[----:B------:R-:W-:-:S13]  /*9700*/  LOP3.LUT P6, RZ, R57, 0x20000000, RZ, 0xc0, !PT ;  /* 0x2000000039ff7812 */ /* 0x000fda00078cc0ff */
[----:B------:R-:W-:-:S05]  /*9710*/  @!P6 MOV R30, R29 ;  /* 0x0000001d001ee202 */ /* 0x000fca0000000f00 */
[----:B------:R0:W-:Y:S04]  /*9720*/  STL [R1+0x880], R30 ;  /* 0x0008801e01007387 */ /* 0x0001e80000100800 */
[----:B0-----:R-:W4:Y:S01]  /*9730*/  LDL.LU R30, [R1+0x984] ;  /* 0x00098400011e7983 */ /* 0x001f220000300800 */
[----:B------:R-:W-:-:S05]  /*9740*/  @!P5 MOV R23, R22 ;  /* 0x000000160017d202 */ /* 0x000fca0000000f00 */
[----:B------:R0:W-:Y:S04]  /*9750*/  STL [R1+0x4f0], R23 ;  /* 0x0004f01701007387 */ /* 0x0001e80000100800 */
[----:B0-----:R-:W4:Y:S04]  /*9760*/  LDL.LU R23, [R1+0x990] ;  /* 0x0009900001177983 */ /* 0x001f280000300800 */
[----:B------:R0:W-:Y:S02]  /*9770*/  STL [R1+0x4fc], R47 ;  /* 0x0004fc2f01007387 */ /* 0x0001e40000100800 */
[----:B0-----:R-:W-:-:S06]  /*9780*/  HFMA2.MMA R47, -RZ, RZ, 0, 0 ;  /* 0x00000000ff2f7435 */ /* 0x001fcc00000001ff */
[----:B--2---:R-:W-:Y:S01]  /*9790*/  @!P4 MOV R47, R19 ;  /* 0x00000013002fc202 */ /* 0x004fe20000000f00 */
[----:B------:R0:W-:Y:S04]  /*97a0*/  STL.64 [R1+0x2d8], R18 ;  /* 0x0002d81201007387 */ /* 0x0001e80000100a00 */
[----:B0-----:R-:W2:Y:S01]  /*97b0*/  LDL.LU.64 R18, [R1+0x708] ;  /* 0x0007080001127983 */ /* 0x001ea20000300a00 */
        /* <DEDUP_REMOVED lines=8> */
[----:B------:R-:W-:-:S05]  /*9840*/  @!P5 MOV R47, R23 ;  /* 0x00000017002fd202 */ /* 0x000fca0000000f00 */
[----:B------:R0:W-:Y:S02]  /*9850*/  STL [R1+0x4ec], R47 ;  /* 0x0004ec2f01007387 */ /* 0x0001e40000100800 */
[----:B0-----:R-:W-:-:S06]  /*9860*/  HFMA2.MMA R47, -RZ, RZ, 0, 0 ;  /* 0x00000000ff2f7435 */ /* 0x001fcc00000001ff */
[----:B------:R-:W-:-:S05]  /*9870*/  @!P0 MOV R47, R24 ;  /* 0x00000018002f8202 */ /* 0x000fca0000000f00 */
[----:B------:R0:W-:Y:S02]  /*9880*/  STL [R1+0x874], R47 ;  /* 0x0008742f01007387 */ /* 0x0001e40000100800 */
[----:B0-----:R-:W-:Y:S02]  /*9890*/  HFMA2.MMA R47, -RZ, RZ, 0, 0 ;  /* 0x00000000ff2f7435 */ /* 0x001fe400000001ff */
[----:B------:R0:W-:Y:S02]  /*98a0*/  STL.64 [R1+0xe0], R20 ;  /* 0x0000e01401007387 */ /* 0x0001e40000100a00 */
[----:B0-----:R-:W-:Y:S01]  /*98b0*/  MOV R20, R34 ;  /* 0x0000002200147202 */ /* 0x001fe20000000f00 */
[----:B------:R-:W-:Y:S01]  /*98c0*/  HFMA2.MMA R34, -RZ, RZ, 0, 0 ;  /* 0x00000000ff227435 */ /* 0x000fe200000001ff */
[----:B------:R-:W-:Y:S01]  /*98d0*/  MOV R21, R35 ;  /* 0x0000002300157202 */ /* 0x000fe20000000f00 */
[----:B------:R2:W-:Y:S02]  /*98e0*/  STL.64 [R1+0xe8], R24 ;  /* 0x0000e81801007387 */ /* 0x0005e40000100a00 */
[----:B--2---:R-:W-:-:S02]  /*98f0*/  MOV R24, R18 ;  /* 0x0000001200187202 */ /* 0x004fc40000000f00 */
[----:B------:R-:W-:Y:S02]  /*9900*/  MOV R25, R19 ;  /* 0x0000001300197202 */ /* 0x000fe40000000f00 */
[----:B------:R-:W-:Y:S02]  /*9910*/  MOV R18, R16 ;  /* 0x0000001000127202 */ /* 0x000fe40000000f00 */
[----:B------:R-:W-:Y:S02]  /*9920*/  MOV R19, R17 ;  /* 0x0000001100137202 */ /* 0x000fe40000000f00 */
[----:B------:R-:W-:Y:S02]  /*9930*/  MOV R16, R38 ;  /* 0x0000002600107202 */ /* 0x000fe40000000f00 */
[----:B------:R-:W-:Y:S02]  /*9940*/  MOV R17, R39 ;  /* 0x0000002700117202 */ /* 0x000fe40000000f00 */
[----:B------:R-:W-:Y:S01]  /*9950*/  CS2R R38, SRZ ;  /* 0x0000000000267805 */ /* 0x000fe2000001ff00 */
[----:B---3--:R-:W-:-:S05]  /*9960*/  @!P0 MOV R47, R27 ;  /* 0x0000001b002f8202 */ /* 0x008fca0000000f00 */
[----:B------:R0:W-:Y:S02]  /*9970*/  STL [R1+0x4e4], R47 ;  /* 0x0004e42f01007387 */ /* 0x0001e40000100800 */
[----:B0-----:R-:W-:-:S06]  /*9980*/  HFMA2.MMA R47, -RZ, RZ, 0, 0 ;  /* 0x00000000ff2f7435 */ /* 0x001fcc00000001ff */
[----:B------:R-:W-:-:S05]  /*9990*/  @!P6 MOV R47, R28 ;  /* 0x0000001c002fe202 */ /* 0x000fca0000000f00 */
[----:B------:R0:W-:Y:S02]  /*99a0*/  STL [R1+0x87c], R47 ;  /* 0x00087c2f01007387 */ /* 0x0001e40000100800 */
[----:B0-----:R-:W-:-:S06]  /*99b0*/  HFMA2.MMA R47, -RZ, RZ, 0, 0 ;  /* 0x00000000ff2f7435 */ /* 0x001fcc00000001ff */
[----:B----4-:R-:W-:Y:S02]  /*99c0*/  @!P6 MOV R47, R31 ;  /* 0x0000001f002fe202 */ /* 0x010fe40000000f00 */
[----:B------:R-:W-:-:S13]  /*99d0*/  LOP3.LUT P6, RZ, R0, 0x1000, RZ, 0xc0, !PT ;  /* 0x0000100000ff7812 */ /* 0x000fda00078cc0ff */
[----:B------:R-:W-:-:S05]  /*99e0*/  @!P6 MOV R34, R32 ;  /* 0x000000200022e202 */ /* 0x000fca0000000f00 */
[----:B------:R0:W-:Y:S02]  /*99f0*/  STL [R1+0x884], R34 ;  /* 0x0008842201007387 */ /* 0x0001e40000100800 */
[----:B0-----:R-:W-:Y:S02]  /*9a00*/  CS2R R34, SRZ ;  /* 0x0000000000227805 */ /* 0x001fe4000001ff00 */
[----:B------:R-:W-:-:S05]  /*9a10*/  @!P6 MOV R34, R33 ;  /* 0x000000210022e202 */ /* 0x000fca0000000f00 */
[----:B------:R0:W-:Y:S01]  /*9a20*/  STL [R1+0x888], R34 ;  /* 0x0008882201007387 */ /* 0x0001e20000100800 */
[----:B------:R-:W-:-:S03]  /*9a30*/  LOP3.LUT P0, RZ, R0, 0x2000, RZ, 0xc0, !PT ;  /* 0x0000200000ff7812 */ /* 0x000fc6000780c0ff */
[----:B0-----:R-:W2:Y:S10]  /*9a40*/  LDL.LU R34, [R1+0x97c] ;  /* 0x00097c0001227983 */ /* 0x001eb40000300800 */
[----:B------:R-:W-:-:S05]  /*9a50*/  @!P0 MOV R38, R37 ;  /* 0x0000002500268202 */ /* 0x000fca0000000f00 */
[----:B------:R0:W-:Y:S04]  /*9a60*/  STL [R1+0x890], R38 ;  /* 0x0008902601007387 */ /* 0x0001e80000100800 */
[----:B0-----:R-:W3:Y:S04]  /*9a70*/  LDL.LU R38, [R1+0x974] ;  /* 0x0009740001267983 */ /* 0x001ee80000300800 */
[----:B------:R0:W-:Y:S04]  /*9a80*/  STL.64 [R1+0x100], R36 ;  /* 0x0001002401007387 */ /* 0x0001e80000100a00 */
[----:B0-----:R-:W4:Y:S01]  /*9a90*/  LDL R37, [R1+0x4c0] ;  /* 0x0004c00001257983 */ /* 0x001f220000100800 */
[----:B--2---:R-:W-:-:S05]  /*9aa0*/  @!P6 MOV R35, R34 ;  /* 0x000000220023e202 */ /* 0x004fca0000000f00 */
[----:B------:R0:W-:Y:S04]  /*9ab0*/  STL [R1+0x4d8], R35 ;  /* 0x0004d82301007387 */ /* 0x0001e80000100800 */
[----:B0-----:R-:W2:Y:S01]  /*9ac0*/  LDL.LU R35, [R1+0x978] ;  /* 0x0009780001237983 */ /* 0x001ea20000300800 */
[----:B---3--:R-:W-:-:S05]  /*9ad0*/  @!P0 MOV R39, R38 ;  /* 0x0000002600278202 */ /* 0x008fca0000000f00 */
[----:B------:R0:W-:Y:S04]  /*9ae0*/  STL [R1+0x4d0], R39 ;  /* 0x0004d02701007387 */ /* 0x0001e80000100800 */
[----:B0-----:R-:W3:Y:S04]  /*9af0*/  LDL.LU R39, [R1+0x970] ;  /* 0x0009700001277983 */ /* 0x001ee80000300800 */
[----:B------:R0:W-:Y:S02]  /*9b00*/  STL [R1+0x4dc], R47 ;  /* 0x0004dc2f01007387 */ /* 0x0001e40000100800 */
[----:B0-----:R-:W-:Y:S01]  /*9b10*/  HFMA2.MMA R47, -RZ, RZ, 0, 0 ;  /* 0x00000000ff2f7435 */ /* 0x001fe200000001ff */
[----:B------:R-:W-:-:S02]  /*9b20*/  LOP3.LUT P5, RZ, R0, 0x4000, RZ, 0xc0, !PT ;  /* 0x0000400000ff7812 */ /* 0x000fc400078ac0ff */
[----:B------:R-:W-:Y:S01]  /*9b30*/  LOP3.LUT P4, RZ, R0, 0x8000, RZ, 0xc0, !PT ;  /* 0x0000800000ff7812 */ /* 0x000fe2000788c0ff */
[----:B------:R0:W-:Y:S02]  /*9b40*/  STL.64 [R1+0xf8], R32 ;  /* 0x0000f82001007387 */ /* 0x0001e40000100a00 */
[----:B0-----:R-:W-:-:S10]  /*9b50*/  CS2R R32, SRZ ;  /* 0x0000000000207805 */ /* 0x001fd4000001ff00 */
[----:B------:R-:W-:-:S05]  /*9b60*/  @!P4 MOV R33, R46 ;  /* 0x0000002e0021c202 */ /* 0x000fca0000000f00 */
[----:B------:R0:W-:Y:S04]  /*9b70*/  STL [R1+0x780], R33 ;  /* 0x0007802101007387 */ /* 0x0001e80000100800 */
[----:B0-----:R-:W4:Y:S01]  /*9b80*/  LDL R33, [R1+0x4b8] ;  /* 0x0004b80001217983 */ /* 0x001f220000100800 */
[----:B--2---:R-:W-:-:S05]  /*9b90*/  @!P6 MOV R47, R35 ;  /* 0x00000023002fe202 */ /* 0x004fca0000000f00 */
[----:B------:R0:W-:Y:S02]  /*9ba0*/  STL [R1+0x4d4], R47 ;  /* 0x0004d42f01007387 */ /* 0x0001e40000100800 */
[----:B0-----:R-:W-:-:S06]  /*9bb0*/  HFMA2.MMA R47, -RZ, RZ, 0, 0 ;  /* 0x00000000ff2f7435 */ /* 0x001fcc00000001ff */
[----:B------:R-:W-:-:S05]  /*9bc0*/  @!P0 MOV R47, R36 ;  /* 0x00000024002f8202 */ /* 0x000fca0000000f00 */
[----:B------:R0:W-:Y:S02]  /*9bd0*/  STL [R1+0x88c], R47 ;  /* 0x00088c2f01007387 */ /* 0x0001e40000100800 */
[----:B0-----:R-:W-:-:S06]  /*9be0*/  HFMA2.MMA R47, -RZ, RZ, 0, 0 ;  /* 0x00000000ff2f7435 */ /* 0x001fcc00000001ff */
[----:B---3--:R-:W-:-:S05]  /*9bf0*/  @!P0 MOV R47, R39 ;  /* 0x00000027002f8202 */ /* 0x008fca0000000f00 */
[----:B------:R0:W-:Y:S02]  /*9c00*/  STL [R1+0x4cc], R47 ;  /* 0x0004cc2f01007387 */ /* 0x0001e40000100800 */
[----:B0-----:R-:W-:-:S06]  /*9c10*/  HFMA2.MMA R47, -RZ, RZ, 0, 0 ;  /* 0x00000000ff2f7435 */ /* 0x001fcc00000001ff */
[----:B------:R-:W-:-:S05]  /*9c20*/  @!P5 MOV R47, R40 ;  /* 0x00000028002fd202 */ /* 0x000fca0000000f00 */
[----:B------:R0:W-:Y:S02]  /*9c30*/  STL [R1+0x894], R47 ;  /* 0x0008942f01007387 */ /* 0x0001e40000100800 */
[----:B0-----:R-:W-:Y:S02]  /*9c40*/  MOV R47, RZ ;  /* 0x000000ff002f7202 */ /* 0x001fe40000000f00 */
[----:B------:R-:W-:-:S05]  /*9c50*/  @!P5 MOV R47, R42 ;  /* 0x0000002a002fd202 */ /* 0x000fca0000000f00 */
[----:B------:R0:W-:Y:S02]  /*9c60*/  STL [R1+0x4c8], R47 ;  /* 0x0004c82f01007387 */ /* 0x0001e40000100800 */
[----:B0-----:R-:W-:-:S06]  /*9c70*/  HFMA2.MMA R47, -RZ, RZ, 0, 0 ;  /* 0x00000000ff2f7435 */ /* 0x001fcc00000001ff */
[----:B------:R-:W-:-:S05]  /*9c80*/  @!P4 MOV R47, R44 ;  /* 0x0000002c002fc202 */ /* 0x000fca0000000f00 */
[----:B------:R0:W-:Y:S02]  /*9c90*/  STL [R1+0x89c], R47 ;  /* 0x00089c2f01007387 */ /* 0x0001e40000100800 */
[----:B0-----:R-:W-:-:S06]  /*9ca0*/  HFMA2.MMA R47, -RZ, RZ, 0, 0 ;  /* 0x00000000ff2f7435 */ /* 0x001fcc00000001ff */
[----:B------:R-:W-:-:S05]  /*9cb0*/  @!P4 MOV R47, R45 ;  /* 0x0000002d002fc202 */ /* 0x000fca0000000f00 */
[----:B------:R0:W-:Y:S04]  /*9cc0*/  STL [R1+0x8a0], R47 ;  /* 0x0008a02f01007387 */ /* 0x0001e80000100800 */
[----:B0-----:R-:W2:Y:S04]  /*9cd0*/  LDL.LU R47, [R1+0x96c] ;  /* 0x00096c00012f7983 */ /* 0x001ea80000300800 */
[----:B------:R0:W-:Y:S04]  /*9ce0*/  STL.64 [R1+0x2f8], R34 ;  /* 0x0002f82201007387 */ /* 0x0001e80000100a00 */
[----:B0-----:R-:W3:Y:S01]  /*9cf0*/  LDL R35, [R1+0x4c4] ;  /* 0x0004c40001237983 */ /* 0x001ee20000100800 */
[----:B------:R-:W-:-:S02]  /*9d00*/  MOV R34, RZ ;  /* 0x000000ff00227202 */ /* 0x000fc40000000f00 */
[----:B----4-:R-:W-:Y:S02]  /*9d10*/  @!P3 MOV R34, R37 ;  /* 0x000000250022b202 */ /* 0x010fe40000000f00 */
[----:B------:R-:W4:Y:S04]  /*9d20*/  LDL R37, [R1+0x4bc] ;  /* 0x0004bc0001257983 */ /* 0x000f280000100800 */
[----:B------:R0:W-:Y:S04]  /*9d30*/  STL [R1+0x784], R34 ;  /* 0x0007842201007387 */ /* 0x0001e80000100800 */
[----:B0-----:R-:W3:Y:S01]  /*9d40*/  LDL R34, [R1+0x4b4] ;  /* 0x0004b40001227983 */ /* 0x001ee20000100800 */
[----:B--2---:R-:W-:-:S05]  /*9d50*/  @!P4 MOV R32, R47 ;  /* 0x0000002f0020c202 */ /* 0x004fca0000000f00 */
[----:B------:R0:W-:Y:S02]  /*9d60*/  STL [R1+0x798], R32 ;  /* 0x0007982001007387 */ /* 0x0001e40000100800 */
[----:B0-----:R-:W-:-:S06]  /*9d70*/  HFMA2.MMA R32, -RZ, RZ, 0, 0 ;  /* 0x00000000ff207435 */ /* 0x001fcc00000001ff */
[----:B------:R-:W-:-:S05]  /*9d80*/  @!P3 MOV R32, R48 ;  /* 0x000000300020b202 */ /* 0x000fca0000000f00 */
[----:B------:R0:W-:Y:S02]  /*9d90*/  STL [R1+0x8a4], R32 ;  /* 0x0008a42001007387 */ /* 0x0001e40000100800 */
[----:B0-----:R-:W-:-:S06]  /*9da0*/  HFMA2.MMA R32, -RZ, RZ, 0, 0 ;  /* 0x00000000ff207435 */ /* 0x001fcc00000001ff */
[----:B---3--:R-:W-:Y:S01]  /*9db0*/  @!P3 MOV R32, R35 ;  /* 0x000000230020b202 */ /* 0x008fe20000000f00 */
[----:B------:R-:W-:-:S04]  /*9dc0*/  HFMA2.MMA R35, -RZ, RZ, 0, 0 ;  /* 0x00000000ff237435 */ /* 0x000fc800000001ff */
[----:B------:R0:W-:Y:S02]  /*9dd0*/  STL [R1+0x7a4], R32 ;  /* 0x0007a42001007387 */ /* 0x0001e40000100800 */
[----:B----4-:R-:W-:Y:S02]  /*9de0*/  @!P2 MOV R35, R37 ;  /* 0x000000250023a202 */ /* 0x010fe40000000f00 */
[----:B------:R-:W2:Y:S01]  /*9df0*/  LDL R37, [R1+0x4ac] ;  /* 0x0004ac0001257983 */ /* 0x000ea20000100800 */
[----:B0-----:R-:W-:-:S03]  /*9e00*/  HFMA2.MMA R32, -RZ, RZ, 0, 0 ;  /* 0x00000000ff207435 */ /* 0x001fc600000001ff */
[----:B------:R0:W-:Y:S03]  /*9e10*/  STL [R1+0x8b0], R35 ;  /* 0x0008b02301007387 */ /* 0x0001e60000100800 */
[----:B------:R-:W-:Y:S02]  /*9e20*/  @!P2 MOV R32, R33 ;  /* 0x000000210020a202 */ /* 0x000fe40000000f00 */
[----:B------:R-:W3:Y:S04]  /*9e30*/  LDL R33, [R1+0x4a8] ;  /* 0x0004a80001217983 */ /* 0x000ee80000100800 */
[----:B0-----:R-:W4:Y:S04]  /*9e40*/  LDL R35, [R1+0x4a0] ;  /* 0x0004a00001237983 */ /* 0x001f280000100800 */
[----:B------:R0:W-:Y:S02]  /*9e50*/  STL [R1+0x8ac], R32 ;  /* 0x0008ac2001007387 */ /* 0x0001e40000100800 */
[----:B0-----:R-:W-:-:S06]  /*9e60*/  HFMA2.MMA R32, -RZ, RZ, 0, 0 ;  /* 0x00000000ff207435 */ /* 0x001fcc00000001ff */
[----:B------:R-:W-:Y:S01]  /*9e70*/  @!P2 MOV R32, R34 ;  /* 0x000000220020a202 */ /* 0x000fe20000000f00 */
[----:B------:R-:W-:Y:S01]  /*9e80*/  HFMA2.MMA R34, -RZ, RZ, 0, 0 ;  /* 0x00000000ff227435 */ /* 0x000fe200000001ff */
[----:B------:R0:W-:Y:S04]  /*9e90*/  STL.64 [R1+0x2f0], R30 ;  /* 0x0002f01e01007387 */ /* 0x0001e80000100a00 */
[----:B------:R1:W-:Y:S04]  /*9ea0*/  STL [R1+0x7a0], R32 ;  /* 0x0007a02001007387 */ /* 0x0003e80000100800 */
[----:B0-----:R-:W4:Y:S01]  /*9eb0*/  LDL.LU.64 R30, [R1+0x760] ;  /* 0x00076000011e7983 */ /* 0x001f220000300a00 */
[----:B-1----:R-:W-:Y:S01]  /*9ec0*/  HFMA2.MMA R32, -RZ, RZ, 0, 0 ;  /* 0x00000000ff207435 */ /* 0x002fe200000001ff */
[----:B--2---:R-:W-:-:S05]  /*9ed0*/  @!P1 MOV R34, R37 ;  /* 0x0000002500229202 */ /* 0x004fca0000000f00 */
[----:B------:R0:W-:Y:S01]  /*9ee0*/  STL [R1+0x8b8], R34 ;  /* 0x0008b82201007387 */ /* 0x0001e20000100800 */
[----:B---3--:R-:W-:Y:S02]  /*9ef0*/  @!P1 MOV R32, R33 ;  /* 0x0000002100209202 */ /* 0x008fe40000000f00 */
[----:B------:R-:W-:Y:S02]  /*9f00*/  MOV R33, RZ ;  /* 0x000000ff00217202 */ /* 0x000fe40000000f00 */
[----:B----4-:R-:W-:Y:S02]  /*9f10*/  @!P1 MOV R33, R35 ;  /* 0x0000002300219202 */ /* 0x010fe40000000f00 */
[----:B0-----:R-:W2:Y:S01]  /*9f20*/  LDL.LU.64 R34, [R1+0x770] ;  /* 0x0007700001227983 */ /* 0x001ea20000300a00 */
[C---:B------:R-:W-:Y:S02]  /*9f30*/  LOP3.LUT P6, RZ, R57.reuse, 0x40, RZ, 0xc0, !PT ;  /* 0x0000004039ff7812 */ /* 0x040fe400078cc0ff */
[----:B------:R-:W-:Y:S01]  /*9f40*/  LOP3.LUT P0, RZ, R57, 0x20, RZ, 0xc0, !PT ;  /* 0x0000002039ff7812 */ /* 0x000fe2000780c0ff */
[----:B------:R0:W-:Y:S01]  /*9f50*/  STL.64 [R1+0xf0], R28 ;  /* 0x0000f01c01007387 */ /* 0x0001e20000100a00 */
[----:B------:R-:W-:-:S02]  /*9f60*/  LOP3.LUT R0, R0, 0xffffffbf, RZ, 0xc0, !PT ;  /* 0xffffffbf00007812 */ /* 0x000fc400078ec0ff */
[----:B0-----:R-:W-:Y:S01]  /*9f70*/  MOV R28, R58 ;  /* 0x0000003a001c7202 */ /* 0x001fe20000000f00 */
[----:B------:R-:W-:Y:S01]  /*9f80*/  HFMA2.MMA R58, -RZ, RZ, 0, 0 ;  /* 0x00000000ff3a7435 */ /* 0x000fe200000001ff */
[----:B------:R-:W-:Y:S01]  /*9f90*/  MOV R29, R59 ;  /* 0x0000003b001d7202 */ /* 0x000fe20000000f00 */
[----:B------:R-:W-:-:S04]  /*9fa0*/  HFMA2.MMA R59, -RZ, RZ, 0, 0 ;  /* 0x00000000ff3b7435 */ /* 0x000fc800000001ff */
[----:B------:R-:W-:Y:S02]  /*9fb0*/  @P6 LOP3.LUT R0, R0, 0x40, RZ, 0xfc, !PT ;  /* 0x0000004000006812 */ /* 0x000fe400078efcff */
[----:B------:R-:W-:Y:S02]  /*9fc0*/  @!P5 MOV R58, R41 ;  /* 0x00000029003ad202 */ /* 0x000fe40000000f00 */
[----:B------:R-:W-:Y:S02]  /*9fd0*/  @!P5 MOV R59, R43 ;  /* 0x0000002b003bd202 */ /* 0x000fe40000000f00 */
[----:B------:R-:W-:Y:S02]  /*9fe0*/  LOP3.LUT P5, RZ, R57, 0x10, RZ, 0xc0, !PT ;  /* 0x0000001039ff7812 */ /* 0x000fe400078ac0ff */
[----:B------:R-:W-:-:S04]  /*9ff0*/  LOP3.LUT R0, R0, 0xffffff7f, RZ, 0xc0, !PT ;  /* 0xffffff7f00007812 */ /* 0x000fc800078ec0ff */
[----:B------:R-:W-:Y:S02]  /*a000*/  @P0 LOP3.LUT R0, R0, 0x80, RZ, 0xfc, !PT ;  /* 0x0000008000000812 */ /* 0x000fe400078efcff */
[----:B------:R-:W-:Y:S02]  /*a010*/  LOP3.LUT P4, RZ, R57, 0x8, RZ, 0xc0, !PT ;  /* 0x0000000839ff7812 */ /* 0x000fe4000788c0ff */
[----:B------:R-:W-:Y:S01]  /*a020*/  LOP3.LUT R0, R0, 0xfffffeff, RZ, 0xc0, !PT ;  /* 0xfffffeff00007812 */ /* 0x000fe200078ec0ff */
[----:B------:R0:W-:Y:S03]  /*a030*/  STL [R1+0x8b4], R32 ;  /* 0x0008b42001007387 */ /* 0x0001e60000100800 */
[----:B------:R-:W-:-:S04]  /*a040*/  @P5 LOP3.LUT R0, R0, 0x100, RZ, 0xfc, !PT ;  /* 0x0000010000005812 */ /* 0x000fc800078efcff */
[----:B------:R-:W-:Y:S01]  /*a050*/  LOP3.LUT R0, R0, 0xfffffdff, RZ, 0xc0, !PT ;  /* 0xfffffdff00007812 */ /* 0x000fe200078ec0ff */
[----:B0-----:R-:W-:-:S03]  /*a060*/  HFMA2.MMA R32, -RZ, RZ, 0, 0 ;  /* 0x00000000ff207435 */ /* 0x001fc600000001ff */
[----:B------:R-:W-:Y:S02]  /*a070*/  @P4 LOP3.LUT R0, R0, 0x200, RZ, 0xfc, !PT ;  /* 0x0000020000004812 */ /* 0x000fe400078efcff */
[----:B------:R-:W-:Y:S02]  /*a080*/  LOP3.LUT P4, RZ, R57, 0x200000, RZ, 0xc0, !PT ;  /* 0x0020000039ff7812 */ /* 0x000fe4000788c0ff */
[----:B------:R-:W-:Y:S01]  /*a090*/  @!P1 MOV R32, R56 ;  /* 0x0000003800209202 */ /* 0x000fe20000000f00 */
[----:B------:R0:W-:Y:S04]  /*a0a0*/  STL [R1+0x78c], R33 ;  /* 0x00078c2101007387 */ /* 0x0001e80000100800 */
[----:B------:R1:W-:Y:S01]  /*a0b0*/  STL [R1+0x79c], R32 ;  /* 0x00079c2001007387 */ /* 0x0003e20000100800 */
[----:B0-----:R-:W-:-:S02]  /*a0c0*/  MOV R33, R31 ;  /* 0x0000001f00217202 */ /* 0x001fc40000000f00 */
[----:B-1----:R-:W-:Y:S02]  /*a0d0*/  MOV R32, R30 ;  /* 0x0000001e00207202 */ /* 0x002fe40000000f00 */
[----:B------:R-:W-:-:S06]  /*a0e0*/  CS2R R30, SRZ ;  /* 0x00000000001e7805 */ /* 0x000fcc000001ff00 */
[----:B--2---:R0:W2:Y:S01]  /*a0f0*/  @!P4 LDG.E.64 R30, [R34.64] ;  /* 0x0000000e221ec981 */ /* 0x0040a2000c1e1b00 */
[----:B------:R-:W-:-:S03]  /*a100*/  LOP3.LUT P5, RZ, R57, 0x100000, RZ, 0xc0, !PT ;  /* 0x0010000039ff7812 */ /* 0x000fc600078ac0ff */
[----:B------:R-:W-:Y:S04]  /*a110*/  STL [R1+0x898], R58 ;  /* 0x0008983a01007387 */ /* 0x000fe80000100800 */
[----:B------:R1:W-:Y:S04]  /*a120*/  STL [R1+0x8e8], R59 ;  /* 0x0008e83b01007387 */ /* 0x0003e80000100800 */
[----:B------:R-:W-:Y:S04]  /*a130*/  STL.64 [R1+0x110], R44 ;  /* 0x0001102c01007387 */ /* 0x000fe80000100a00 */
[----:B0-----:R-:W3:Y:S04]  /*a140*/  LDL.LU.64 R34, [R1+0x750] ;  /* 0x0007500001227983 */ /* 0x001ee80000300a00 */
[----:B-1----:R-:W4:Y:S04]  /*a150*/  LDL.LU.64 R58, [R1+0x758] ;  /* 0x00075800013a7983 */ /* 0x002f280000300a00 */
[----:B--2---:R0:W-:Y:S02]  /*a160*/  STL.64 [R1+0x498], R30 ;  /* 0x0004981e01007387 */ /* 0x0041e40000100a00 */
[----:B0-----:R-:W-:-:S06]  /*a170*/  CS2R R30, SRZ ;  /* 0x00000000001e7805 */ /* 0x001fcc000001ff00 */
[----:B------:R-:W2:Y:S02]  /*a180*/  @!P4 LDG.E.64 R30, [R50.64] ;  /* 0x0000000e321ec981 */ /* 0x000ea4000c1e1b00 */
[----:B--2---:R-:W-:Y:S02]  /*a190*/  MOV R51, R30 ;  /* 0x0000001e00337202 */ /* 0x004fe40000000f00 */
[----:B------:R-:W-:Y:S02]  /*a1a0*/  MOV R50, R31 ;  /* 0x0000001f00327202 */ /* 0x000fe40000000f00 */
[----:B------:R-:W-:-:S06]  /*a1b0*/  CS2R R30, SRZ ;  /* 0x00000000001e7805 */ /* 0x000fcc000001ff00 */
[----:B------:R0:W2:Y:S01]  /*a1c0*/  @!P5 LDG.E.64 R30, [R32.64] ;  /* 0x0000000e201ed981 */ /* 0x0000a2000c1e1b00 */
[----:B------:R-:W-:Y:S01]  /*a1d0*/  HFMA2.MMA R36, -RZ, RZ, 0, 0 ;  /* 0x00000000ff247435 */ /* 0x000fe200000001ff */
[----:B------:R-:W-:Y:S02]  /*a1e0*/  LOP3.LUT P0, RZ, R57, 0x80000, RZ, 0xc0, !PT ;  /* 0x0008000039ff7812 */ /* 0x000fe4000780c0ff */
[----:B------:R1:W-:Y:S04]  /*a1f0*/  STL.64 [R1+0x300], R38 ;  /* 0x0003002601007387 */ /* 0x0003e80000100a00 */
[----:B------:R1:W-:Y:S04]  /*a200*/  STL.64 [R1+0x118], R48 ;  /* 0x0001183001007387 */ /* 0x0003e80000100a00 */
[----:B0-----:R-:W3:Y:S01]  /*a210*/  LDL.LU.64 R32, [R1+0x748] ;  /* 0x0007480001207983 */ /* 0x001ee20000300a00 */
[----:B--2---:R-:W-:-:S03]  /*a220*/  MOV R45, R30 ;  /* 0x0000001e002d7202 */ /* 0x004fc60000000f00 */
[----:B-1----:R-:W2:Y:S01]  /*a230*/  LDL R39, [R1+0x4b0] ;  /* 0x0004b00001277983 */ /* 0x002ea20000100800 */
[----:B------:R-:W-:Y:S02]  /*a240*/  MOV R44, R31 ;  /* 0x0000001f002c7202 */ /* 0x000fe40000000f00 */
[----:B------:R-:W-:-:S06]  /*a250*/  CS2R R30, SRZ ;  /* 0x00000000001e7805 */ /* 0x000fcc000001ff00 */
[----:B----4-:R0:W4:Y:S01]  /*a260*/  @!P5 LDG.E.64 R30, [R58.64] ;  /* 0x0000000e3a1ed981 */ /* 0x010122000c1e1b00 */
[----:B------:R-:W-:-:S03]  /*a270*/  @!P3 MOV R36, R49 ;  /* 0x000000310024b202 */ /* 0x000fc60000000f00 */
[----:B------:R1:W-:Y:S04]  /*a280*/  STL.64 [R1+0x2b8], R2 ;  /* 0x0002b80201007387 */ /* 0x0003e80000100a00 */
[----:B------:R-:W-:Y:S04]  /*a290*/  STL.64 [R1+0x2c0], R6 ;  /* 0x0002c00601007387 */ /* 0x000fe80000100a00 */
[----:B------:R-:W-:Y:S04]  /*a2a0*/  STL.64 [R1+0x2c8], R10 ;  /* 0x0002c80a01007387 */ /* 0x000fe80000100a00 */
[----:B------:R-:W-:Y:S04]  /*a2b0*/  STL.64 [R1+0x2d0], R14 ;  /* 0x0002d00e01007387 */ /* 0x000fe80000100a00 */
[----:B------:R-:W-:Y:S04]  /*a2c0*/  STL.64 [R1+0x2e0], R22 ;  /* 0x0002e01601007387 */ /* 0x000fe80000100a00 */
[----:B------:R-:W-:Y:S04]  /*a2d0*/  STL.64 [R1+0x2e8], R26 ;  /* 0x0002e81a01007387 */ /* 0x000fe80000100a00 */
[----:B0-----:R-:W2:Y:S01]  /*a2e0*/  LDL.LU.64 R58, [R1+0x740] ;  /* 0x00074000013a7983 */ /* 0x001ea20000300a00 */
[----:B----4-:R-:W-:-:S02]  /*a2f0*/  MOV R49, R30 ;  /* 0x0000001e00317202 */ /* 0x010fc40000000f00 */
[----:B------:R-:W-:Y:S01]  /*a300*/  MOV R48, R31 ;  /* 0x0000001f00307202 */ /* 0x000fe20000000f00 */
[----:B------:R0:W-:Y:S01]  /*a310*/  STL [R1+0x8a8], R36 ;  /* 0x0008a82401007387 */ /* 0x0001e20000100800 */
[----:B------:R-:W-:-:S03]  /*a320*/  CS2R R30, SRZ ;  /* 0x00000000001e7805 */ /* 0x000fc6000001ff00 */
[----:B-1----:R-:W4:Y:S04]  /*a330*/  LDL.LU.64 R2, [R1+0x6b8] ;  /* 0x0006b80001027983 */ /* 0x002f280000300a00 */
[----:B---3--:R1:W3:Y:S01]  /*a340*/  @!P0 LDG.E.64 R30, [R34.64] ;  /* 0x0000000e221e8981 */ /* 0x0082e2000c1e1b00 */
[----:B0-----:R-:W-:Y:S02]  /*a350*/  MOV R36, RZ ;  /* 0x000000ff00247202 */ /* 0x001fe40000000f00 */
[----:B--2---:R-:W-:Y:S01]  /*a360*/  @!P2 MOV R36, R39 ;  /* 0x000000270024a202 */ /* 0x004fe20000000f00 */
[----:B------:R-:W2:Y:S04]  /*a370*/  LDL.LU.64 R6, [R1+0x5c0] ;  /* 0x0005c00001067983 */ /* 0x000ea80000300a00 */
[----:B------:R0:W-:Y:S04]  /*a380*/  STL [R1+0x788], R36 ;  /* 0x0007882401007387 */ /* 0x0001e80000100800 */
[----:B------:R-:W2:Y:S04]  /*a390*/  LDL.LU.64 R10, [R1+0x6d0] ;  /* 0x0006d000010a7983 */ /* 0x000ea80000300a00 */
[----:B------:R-:W2:Y:S04]  /*a3a0*/  LDL.LU.64 R14, [R1+0x6e0] ;  /* 0x0006e000010e7983 */ /* 0x000ea80000300a00 */
[----:B------:R-:W2:Y:S04]  /*a3b0*/  LDL.LU.64 R22, [R1+0x6f8] ;  /* 0x0006f80001167983 */ /* 0x000ea80000300a00 */
[----:B------:R-:W2:Y:S04]  /*a3c0*/  LDL.LU.64 R26, [R1+0x710] ;  /* 0x00071000011a7983 */ /* 0x000ea80000300a00 */
[----:B0-----:R-:W2:Y:S04]  /*a3d0*/  LDL.LU.64 R36, [R1+0x738] ;  /* 0x0007380001247983 */ /* 0x001ea80000300a00 */
[----:B-1----:R-:W2:Y:S04]  /*a3e0*/  LDL.LU.64 R34, [R1+0x730] ;  /* 0x0007300001227983 */ /* 0x002ea80000300a00 */
[----:B---3--:R0:W-:Y:S01]  /*a3f0*/  STL.64 [R1+0x478], R30 ;  /* 0x0004781e01007387 */ /* 0x0081e20000100a00 */
[----:B------:R-:W-:-:S02]  /*a400*/  LOP3.LUT P6, RZ, R57, 0x40000, RZ, 0xc0, !PT ;  /* 0x0004000039ff7812 */ /* 0x000fc400078cc0ff */
[C---:B------:R-:W-:Y:S01]  /*a410*/  LOP3.LUT P3, RZ, R57.reuse, 0x4, RZ, 0xc0, !PT ;  /* 0x0000000439ff7812 */ /* 0x040fe2000786c0ff */
[----:B------:R1:W-:Y:S01]  /*a420*/  STL.64 [R1+0x108], R40 ;  /* 0x0001082801007387 */ /* 0x0003e20000100a00 */
[----:B------:R-:W-:Y:S02]  /*a430*/  LOP3.LUT R0, R0, 0xfffffbff, RZ, 0xc0, !PT ;  /* 0xfffffbff00007812 */ /* 0x000fe400078ec0ff */
[C---:B------:R-:W-:Y:S01]  /*a440*/  LOP3.LUT P4, RZ, R57.reuse, 0x10000, RZ, 0xc0, !PT ;  /* 0x0001000039ff7812 */ /* 0x040fe2000788c0ff */
[----:B------:R-:W3:Y:S01]  /*a450*/  LDL.LU.64 R38, [R1+0x650] ;  /* 0x0006500001267983 */ /* 0x000ee20000300a00 */
[----:B0-----:R-:W-:Y:S01]  /*a460*/  CS2R R30, SRZ ;  /* 0x00000000001e7805 */ /* 0x001fe2000001ff00 */
[C---:B------:R-:W-:Y:S02]  /*a470*/  LOP3.LUT P5, RZ, R57.reuse, 0x8000, RZ, 0xc0, !PT ;  /* 0x0000800039ff7812 */ /* 0x040fe400078ac0ff */
[----:B------:R-:W-:Y:S01]  /*a480*/  LOP3.LUT P2, RZ, R57, 0x2, RZ, 0xc0, !PT ;  /* 0x0000000239ff7812 */ /* 0x000fe2000784c0ff */
[----:B-1----:R-:W2:Y:S04]  /*a490*/  LDL.LU.64 R40, [R1+0x668] ;  /* 0x0006680001287983 */ /* 0x002ea80000300a00 */
[----:B------:R0:W2:Y:S01]  /*a4a0*/  @!P0 LDG.E.64 R30, [R32.64] ;  /* 0x0000000e201e8981 */ /* 0x0000a2000c1e1b00 */
[----:B------:R-:W-:-:S03]  /*a4b0*/  @P3 LOP3.LUT R0, R0, 0x400, RZ, 0xfc, !PT ;  /* 0x0000040000003812 */ /* 0x000fc600078efcff */
[----:B0-----:R-:W3:Y:S04]  /*a4c0*/  LDL.LU.64 R32, [R1+0x728] ;  /* 0x0007280001207983 */ /* 0x001ee80000300a00 */
[----:B--2---:R0:W-:Y:S02]  /*a4d0*/  STL.64 [R1+0x470], R30 ;  /* 0x0004701e01007387 */ /* 0x0041e40000100a00 */
[----:B0-----:R-:W-:-:S06]  /*a4e0*/  CS2R R30, SRZ ;  /* 0x00000000001e7805 */ /* 0x001fcc000001ff00 */
[----:B------:R0:W2:Y:S02]  /*a4f0*/  @!P6 LDG.E.64 R30, [R58.64] ;  /* 0x0000000e3a1ee981 */ /* 0x0000a4000c1e1b00 */
[----:B0-----:R-:W-:Y:S02]  /*a500*/  MOV R58, R28 ;  /* 0x0000001c003a7202 */ /* 0x001fe40000000f00 */
[----:B------:R-:W-:Y:S02]  /*a510*/  MOV R59, R29 ;  /* 0x0000001d003b7202 */ /* 0x000fe40000000f00 */
[----:B------:R-:W-:-:S06]  /*a520*/  CS2R R28, SRZ ;  /* 0x00000000001c7805 */ /* 0x000fcc000001ff00 */
[----:B------:R0:W2:Y:S01]  /*a530*/  @!P6 LDG.E.64 R28, [R36.64] ;  /* 0x0000000e241ce981 */ /* 0x0000a2000c1e1b00 */
[C---:B------:R-:W-:Y:S02]  /*a540*/  LOP3.LUT P3, RZ, R57.reuse, 0x20000, RZ, 0xc0, !PT ;  /* 0x0002000039ff7812 */ /* 0x040fe4000786c0ff */
[----:B------:R-:W-:Y:S02]  /*a550*/  LOP3.LUT P0, RZ, R57, 0x4000, RZ, 0xc0, !PT ;  /* 0x0000400039ff7812 */ /* 0x000fe4000780c0ff */
[----:B------:R-:W-:Y:S01]  /*a560*/  LOP3.LUT R0, R0, 0xfffff7ff, RZ, 0xc0, !PT ;  /* 0xfffff7ff00007812 */ /* 0x000fe200078ec0ff */
[----:B0-----:R-:W3:Y:S04]  /*a570*/  LDL.LU.64 R36, [R1+0x658] ;  /* 0x0006580001247983 */ /* 0x001ee80000300a00 */
[----:B--2---:R0:W-:Y:S02]  /*a580*/  STL.64 [R1+0x460], R28 ;  /* 0x0004601c01007387 */ /* 0x0041e40000100a00 */
[----:B0-----:R-:W-:-:S02]  /*a590*/  MOV R28, R26 ;  /* 0x0000001a001c7202 */ /* 0x001fc40000000f00 */
[----:B------:R-:W-:Y:S02]  /*a5a0*/  MOV R29, R27 ;  /* 0x0000001b001d7202 */ /* 0x000fe40000000f00 */
[----:B------:R-:W-:-:S06]  /*a5b0*/  CS2R R26, SRZ ;  /* 0x00000000001a7805 */ /* 0x000fcc000001ff00 */
[----:B------:R0:W2:Y:S04]  /*a5c0*/  @!P3 LDG.E.64 R26, [R34.64] ;  /* 0x0000000e221ab981 */ /* 0x0000a8000c1e1b00 */
[----:B------:R1:W-:Y:S01]  /*a5d0*/  STL.64 [R1+0x468], R30 ;  /* 0x0004681e01007387 */ /* 0x0003e20000100a00 */
[----:B------:R-:W-:Y:S02]  /*a5e0*/  LOP3.LUT P6, RZ, R57, 0x2000, RZ, 0xc0, !PT ;  /* 0x0000200039ff7812 */ /* 0x000fe400078cc0ff */
[----:B------:R-:W-:Y:S01]  /*a5f0*/  @P2 LOP3.LUT R0, R0, 0x800, RZ, 0xfc, !PT ;  /* 0x0000080000002812 */ /* 0x000fe200078efcff */
[----:B0-----:R-:W3:Y:S04]  /*a600*/  LDL.LU.64 R34, [R1+0x660] ;  /* 0x0006600001227983 */ /* 0x001ee80000300a00 */
[----:B-1----:R-:W3:Y:S04]  /*a610*/  LDL.LU.64 R30, [R1+0x720] ;  /* 0x00072000011e7983 */ /* 0x002ee80000300a00 */
[----:B--2---:R0:W-:Y:S02]  /*a620*/  STL.64 [R1+0x458], R26 ;  /* 0x0004581a01007387 */ /* 0x0041e40000100a00 */
[----:B0-----:R-:W-:-:S02]  /*a630*/  MOV R26, R24 ;  /* 0x00000018001a7202 */ /* 0x001fc40000000f00 */
[----:B------:R-:W-:Y:S02]  /*a640*/  MOV R27, R25 ;  /* 0x00000019001b7202 */ /* 0x000fe40000000f00 */
[----:B------:R-:W-:-:S06]  /*a650*/  CS2R R24, SRZ ;  /* 0x0000000000187805 */ /* 0x000fcc000001ff00 */
[----:B---3--:R-:W2:Y:S04]  /*a660*/  @!P3 LDG.E.64 R24, [R32.64] ;  /* 0x0000000e2018b981 */ /* 0x008ea8000c1e1b00 */
[----:B--2---:R0:W-:Y:S02]  /*a670*/  STL.64 [R1+0x450], R24 ;  /* 0x0004501801007387 */ /* 0x0041e40000100a00 */
[----:B0-----:R-:W-:Y:S02]  /*a680*/  MOV R24, R20 ;  /* 0x0000001400187202 */ /* 0x001fe40000000f00 */
[----:B------:R-:W-:Y:S02]  /*a690*/  MOV R25, R21 ;  /* 0x0000001500197202 */ /* 0x000fe40000000f00 */
[----:B------:R-:W-:-:S06]  /*a6a0*/  CS2R R20, SRZ ;  /* 0x0000000000147805 */ /* 0x000fcc000001ff00 */
[----:B------:R0:W2:Y:S01]  /*a6b0*/  @!P4 LDG.E.64 R20, [R30.64] ;  /* 0x0000000e1e14c981 */ /* 0x0000a2000c1e1b00 */
[C---:B------:R-:W-:Y:S02]  /*a6c0*/  LOP3.LUT P2, RZ, R57.reuse, 0x1000, RZ, 0xc0, !PT ;  /* 0x0000100039ff7812 */ /* 0x040fe4000784c0ff */
[----:B------:R-:W-:Y:S01]  /*a6d0*/  LOP3.LUT P3, RZ, R57, 0x800, RZ, 0xc0, !PT ;  /* 0x0000080039ff7812 */ /* 0x000fe2000786c0ff */
[----:B0-----:R-:W3:Y:S04]  /*a6e0*/  LDL.LU.64 R30, [R1+0x690] ;  /* 0x00069000011e7983 */ /* 0x001ee80000300a00 */
[----:B--2---:R0:W-:Y:S02]  /*a6f0*/  STL.64 [R1+0x448], R20 ;  /* 0x0004481401007387 */ /* 0x0041e40000100a00 */
[----:B0-----:R-:W-:-:S06]  /*a700*/  CS2R R20, SRZ ;  /* 0x0000000000147805 */ /* 0x001fcc000001ff00 */
[----:B------:R0:W2:Y:S04]  /*a710*/  @!P4 LDG.E.64 R20, [R58.64] ;  /* 0x0000000e3a14c981 */ /* 0x0000a8000c1e1b00 */
[----:B0-----:R-:W3:Y:S04]  /*a720*/  LDL.LU.64 R58, [R1+0x680] ;  /* 0x00068000013a7983 */ /* 0x001ee80000300a00 */
[----:B--2---:R0:W-:Y:S02]  /*a730*/  STL.64 [R1+0x440], R20 ;  /* 0x0004401401007387 */ /* 0x0041e40000100a00 */
[----:B0-----:R-:W-:-:S02]  /*a740*/  MOV R20, R18 ;  /* 0x0000001200147202 */ /* 0x001fc40000000f00 */
[----:B------:R-:W-:Y:S02]  /*a750*/  MOV R21, R19 ;  /* 0x0000001300157202 */ /* 0x000fe40000000f00 */
[----:B------:R-:W-:Y:S02]  /*a760*/  MOV R18, R16 ;  /* 0x0000001000127202 */ /* 0x000fe40000000f00 */
[----:B------:R-:W-:Y:S02]  /*a770*/  MOV R19, R17 ;  /* 0x0000001100137202 */ /* 0x000fe40000000f00 */
[----:B------:R-:W-:-:S06]  /*a780*/  CS2R R16, SRZ ;  /* 0x0000000000107805 */ /* 0x000fcc000001ff00 */
[----:B------:R0:W2:Y:S01]  /*a790*/  @!P5 LDG.E.64 R16, [R28.64] ;  /* 0x0000000e1c10d981 */ /* 0x0000a2000c1e1b00 */
[----:B------:R-:W-:-:S03]  /*a7a0*/  LOP3.LUT P4, RZ, R57, 0x400, RZ, 0xc0, !PT ;  /* 0x0000040039ff7812 */ /* 0x000fc6000788c0ff */
[----:B0-----:R-:W3:Y:S04]  /*a7b0*/  LDL.LU.64 R28, [R1+0x678] ;  /* 0x00067800011c7983 */ /* 0x001ee80000300a00 */
[----:B--2---:R0:W-:Y:S02]  /*a7c0*/  STL.64 [R1+0x438], R16 ;  /* 0x0004381001007387 */ /* 0x0041e40000100a00 */
[----:B0-----:R-:W-:-:S06]  /*a7d0*/  CS2R R16, SRZ ;  /* 0x0000000000107805 */ /* 0x001fcc000001ff00 */
[----:B------:R0:W2:Y:S04]  /*a7e0*/  @!P5 LDG.E.64 R16, [R26.64] ;  /* 0x0000000e1a10d981 */ /* 0x0000a8000c1e1b00 */
[----:B0-----:R-:W3:Y:S04]  /*a7f0*/  LDL.LU.64 R26, [R1+0x6a8] ;  /* 0x0006a800011a7983 */ /* 0x001ee80000300a00 */
[----:B--2---:R0:W-:Y:S02]  /*a800*/  STL.64 [R1+0x430], R16 ;  /* 0x0004301001007387 */ /* 0x0041e40000100a00 */
[----:B0-----:R-:W-:-:S06]  /*a810*/  CS2R R16, SRZ ;  /* 0x0000000000107805 */ /* 0x001fcc000001ff00 */
[----:B------:R0:W2:Y:S01]  /*a820*/  @!P0 LDG.E.64 R16, [R24.64] ;  /* 0x0000000e18108981 */ /* 0x0000a2000c1e1b00 */
[----:B------:R-:W-:-:S03]  /*a830*/  LOP3.LUT P5, RZ, R57, 0x200, RZ, 0xc0, !PT ;  /* 0x0000020039ff7812 */ /* 0x000fc600078ac0ff */
[----:B0-----:R-:W3:Y:S04]  /*a840*/  LDL.LU.64 R24, [R1+0x688] ;  /* 0x0006880001187983 */ /* 0x001ee80000300a00 */
[----:B--2---:R0:W-:Y:S02]  /*a850*/  STL.64 [R1+0x428], R16 ;  /* 0x0004281001007387 */ /* 0x0041e40000100a00 */
[----:B0-----:R-:W-:-:S06]  /*a860*/  CS2R R16, SRZ ;  /* 0x0000000000107805 */ /* 0x001fcc000001ff00 */
[----:B------:R-:W2:Y:S02]  /*a870*/  @!P0 LDG.E.64 R16, [R22.64] ;  /* 0x0000000e16108981 */ /* 0x000ea4000c1e1b00 */
[----:B--2---:R-:W-:Y:S02]  /*a880*/  MOV R56, R16 ;  /* 0x0000001000387202 */ /* 0x004fe40000000f00 */
[----:B------:R-:W-:Y:S01]  /*a890*/  MOV R16, R10 ;  /* 0x0000000a00107202 */ /* 0x000fe20000000f00 */
[----:B------:R-:W-:Y:S01]  /*a8a0*/  HFMA2.MMA R10, -RZ, RZ, 0, 0 ;  /* 0x00000000ff0a7435 */ /* 0x000fe200000001ff */
[----:B------:R0:W-:Y:S02]  /*a8b0*/  STL [R1+0x424], R17 ;  /* 0x0004241101007387 */ /* 0x0001e40000100800 */
[----:B0-----:R-:W-:Y:S02]  /*a8c0*/  MOV R17, R11 ;  /* 0x0000000b00117202 */ /* 0x001fe40000000f00 */
[----:B------:R-:W-:-:S06]  /*a8d0*/  MOV R11, RZ ;  /* 0x000000ff000b7202 */ /* 0x000fcc0000000f00 */
[----:B------:R0:W2:Y:S04]  /*a8e0*/  @!P6 LDG.E.64 R10, [R20.64] ;  /* 0x0000000e140ae981 */ /* 0x0000a8000c1e1b00 */
[----:B------:R-:W-:Y:S01]  /*a8f0*/  STL [R1+0x944], R56 ;  /* 0x0009443801007387 */ /* 0x000fe20000100800 */
[----:B----4-:R-:W-:Y:S02]  /*a900*/  MOV R22, R2 ;  /* 0x0000000200167202 */ /* 0x010fe40000000f00 */
[----:B------:R-:W-:Y:S02]  /*a910*/  MOV R23, R3 ;  /* 0x0000000300177202 */ /* 0x000fe40000000f00 */
[----:B------:R-:W-:Y:S01]  /*a920*/  LOP3.LUT P0, RZ, R57, 0x100, RZ, 0xc0, !PT ;  /* 0x0000010039ff7812 */ /* 0x000fe2000780c0ff */
[----:B0-----:R-:W4:Y:S04]  /*a930*/  LDL.LU.64 R20, [R1+0x698] ;  /* 0x0006980001147983 */ /* 0x001f280000300a00 */
[----:B--2---:R0:W-:Y:S02]  /*a940*/  STL.64 [R1+0x418], R10 ;  /* 0x0004180a01007387 */ /* 0x0041e40000100a00 */
[----:B0-----:R-:W-:Y:S01]  /*a950*/  HFMA2.MMA R10, -RZ, RZ, 0, 0 ;  /* 0x00000000ff0a7435 */ /* 0x001fe200000001ff */
[----:B------:R-:W-:-:S09]  /*a960*/  MOV R11, RZ ;  /* 0x000000ff000b7202 */ /* 0x000fd20000000f00 */
[----:B------:R0:W2:Y:S04]  /*a970*/  @!P6 LDG.E.64 R10, [R18.64] ;  /* 0x0000000e120ae981 */ /* 0x0000a8000c1e1b00 */
[----:B0-----:R-:W3:Y:S01]  /*a980*/  LDL.LU.64 R18, [R1+0x6a0] ;  /* 0x0006a00001127983 */ /* 0x001ee20000300a00 */
[----:B------:R-:W-:Y:S01]  /*a990*/  HFMA2.MMA R2, -RZ, RZ, 0, 0 ;  /* 0x00000000ff027435 */ /* 0x000fe200000001ff */
[----:B------:R-:W-:-:S09]  /*a9a0*/  MOV R3, RZ ;  /* 0x000000ff00037202 */ /* 0x000fd20000000f00 */
[----:B------:R0:W3:Y:S02]  /*a9b0*/  @!P2 LDG.E.64 R2, [R4.64] ;  /* 0x0000000e0402a981 */ /* 0x0000e4000c1e1b00 */
[----:B0-----:R-:W-:-:S06]  /*a9c0*/  CS2R R4, SRZ ;  /* 0x0000000000047805 */ /* 0x001fcc000001ff00 */
[----:B------:R0:W3:Y:S04]  /*a9d0*/  @!P3 LDG.E.64 R4, [R16.64] ;  /* 0x0000000e1004b981 */ /* 0x0000e8000c1e1b00 */
[----:B--2---:R1:W-:Y:S01]  /*a9e0*/  STL [R1+0x410], R10 ;  /* 0x0004100a01007387 */ /* 0x0043e20000100800 */
[----:B------:R-:W-:Y:S02]  /*a9f0*/  MOV R56, R11 ;  /* 0x0000000b00387202 */ /* 0x000fe40000000f00 */
[----:B------:R-:W-:Y:S02]  /*aa00*/  MOV R11, R61 ;  /* 0x0000003d000b7202 */ /* 0x000fe40000000f00 */
[----:B-1----:R-:W-:Y:S02]  /*aa10*/  MOV R10, R60 ;  /* 0x0000003c000a7202 */ /* 0x002fe40000000f00 */
[----:B------:R-:W-:-:S06]  /*aa20*/  CS2R R60, SRZ ;  /* 0x00000000003c7805 */ /* 0x000fcc000001ff00 */
[----:B------:R1:W2:Y:S04]  /*aa30*/  @!P2 LDG.E.64 R60, [R14.64] ;  /* 0x0000000e0e3ca981 */ /* 0x0002a8000c1e1b00 */
[----:B-1----:R-:W2:Y:S01]  /*aa40*/  LDL.LU.64 R14, [R1+0x6b0] ;  /* 0x0006b000010e7983 */ /* 0x002ea20000300a00 */
[----:B0-----:R-:W-:Y:S02]  /*aa50*/  MOV R16, R6 ;  /* 0x0000000600107202 */ /* 0x001fe40000000f00 */
[----:B------:R-:W-:Y:S02]  /*aa60*/  MOV R17, R7 ;  /* 0x0000000700117202 */ /* 0x000fe40000000f00 */
[----:B------:R-:W-:-:S06]  /*aa70*/  CS2R R6, SRZ ;  /* 0x0000000000067805 */ /* 0x000fcc000001ff00 */
[----:B------:R0:W3:Y:S02]  /*aa80*/  @!P3 LDG.E.64 R6, [R8.64] ;  /* 0x0000000e0806b981 */ /* 0x0000e4000c1e1b00 */
[----:B0-----:R-:W-:-:S06]  /*aa90*/  CS2R R8, SRZ ;  /* 0x0000000000087805 */ /* 0x001fcc000001ff00 */
[----:B------:R0:W4:Y:S02]  /*aaa0*/  @!P4 LDG.E.64 R8, [R10.64] ;  /* 0x0000000e0a08c981 */ /* 0x000124000c1e1b00 */
[----:B0-----:R-:W-:Y:S01]  /*aab0*/  HFMA2.MMA R10, -RZ, RZ, 0, 0 ;  /* 0x00000000ff0a7435 */ /* 0x001fe200000001ff */
[----:B------:R-:W-:-:S09]  /*aac0*/  MOV R11, RZ ;  /* 0x000000ff000b7202 */ /* 0x000fd20000000f00 */
[----:B------:R0:W4:Y:S02]  /*aad0*/  @!P4 LDG.E.64 R10, [R22.64] ;  /* 0x0000000e160ac981 */ /* 0x000124000c1e1b00 */
[----:B0-----:R-:W-:Y:S02]  /*aae0*/  MOV R22, R12 ;  /* 0x0000000c00167202 */ /* 0x001fe40000000f00 */
[----:B------:R-:W-:Y:S02]  /*aaf0*/  MOV R23, R13 ;  /* 0x0000000d00177202 */ /* 0x000fe40000000f00 */
[----:B------:R-:W-:-:S06]  /*ab00*/  CS2R R12, SRZ ;  /* 0x00000000000c7805 */ /* 0x000fcc000001ff00 */
[----:B--2---:R0:W2:Y:S02]  /*ab10*/  @!P5 LDG.E.64 R12, [R14.64] ;  /* 0x0000000e0e0cd981 */ /* 0x0040a4000c1e1b00 */
[----:B0-----:R-:W-:-:S06]  /*ab20*/  CS2R R14, SRZ ;  /* 0x00000000000e7805 */ /* 0x001fcc000001ff00 */
[----:B---3--:R0:W3:Y:S02]  /*ab30*/  @!P5 LDG.E.64 R14, [R26.64] ;  /* 0x0000000e1a0ed981 */ /* 0x0080e4000c1e1b00 */
[----:B0-----:R-:W-:Y:S02]  /*ab40*/  MOV R26, R16 ;  /* 0x00000010001a7202 */ /* 0x001fe40000000f00 */
[----:B------:R-:W-:Y:S02]  /*ab50*/  MOV R27, R17 ;  /* 0x00000011001b7202 */ /* 0x000fe40000000f00 */
[----:B------:R-:W-:-:S06]  /*ab60*/  CS2R R16, SRZ ;  /* 0x0000000000107805 */ /* 0x000fcc000001ff00 */
[----:B------:R0:W2:Y:S04]  /*ab70*/  @!P0 LDG.E.64 R16, [R18.64] ;  /* 0x0000000e12108981 */ /* 0x0000a8000c1e1b00 */
[----:B------:R1:W-:Y:S01]  /*ab80*/  STL.64 [R1+0x918], R4 ;  /* 0x0009180401007387 */ /* 0x0003e20000100a00 */
[----:B0-----:R-:W-:Y:S01]  /*ab90*/  CS2R R18, SRZ ;  /* 0x0000000000127805 */ /* 0x001fe2000001ff00 */
[----:B-1----:R-:W-:-:S05]  /*aba0*/  MOV R4, R51 ;  /* 0x0000003300047202 */ /* 0x002fca0000000f00 */
[----:B----4-:R0:W4:Y:S01]  /*abb0*/  @!P0 LDG.E.64 R18, [R20.64] ;  /* 0x0000000e14128981 */ /* 0x010122000c1e1b00 */
[----:B------:R-:W-:-:S03]  /*abc0*/  MOV R5, R50 ;  /* 0x0000003200057202 */ /* 0x000fc60000000f00 */
[----:B------:R-:W3:Y:S04]  /*abd0*/  LDL.LU.64 R50, [R1+0x608] ;  /* 0x0006080001327983 */ /* 0x000ee80000300a00 */
[----:B------:R-:W-:Y:S04]  /*abe0*/  STL [R1+0x904], R10 ;  /* 0x0009040a01007387 */ /* 0x000fe80000100800 */
[----:B------:R1:W-:Y:S04]  /*abf0*/  STL [R1+0x900], R11 ;  /* 0x0009000b01007387 */ /* 0x0003e80000100800 */
[----:B-1----:R-:W4:Y:S01]  /*ac00*/  LDL.LU.64 R10, [R1+0x600] ;  /* 0x00060000010a7983 */ /* 0x002f220000300a00 */
[----:B------:R-:W-:Y:S01]  /*ac10*/  LOP3.LUT P6, RZ, R57, 0x80, RZ, 0xc0, !PT ;  /* 0x0000008039ff7812 */ /* 0x000fe200078cc0ff */
[----:B0-----:R-:W-:-:S12]  /*ac20*/  CS2R R20, SRZ ;  /* 0x0000000000147805 */ /* 0x001fd8000001ff00 */
[----:B------:R0:W4:Y:S04]  /*ac30*/  @!P6 LDG.E.64 R20, [R30.64] ;  /* 0x0000000e1e14e981 */ /* 0x000128000c1e1b00 */
[----:B0-----:R-:W4:Y:S04]  /*ac40*/  LDL.LU.64 R30, [R1+0x670] ;  /* 0x00067000011e7983 */ /* 0x001f280000300a00 */
[----:B--2---:R0:W-:Y:S04]  /*ac50*/  STL [R1+0x934], R16 ;  /* 0x0009341001007387 */ /* 0x0041e80000100800 */
[----:B------:R1:W-:Y:S04]  /*ac60*/  STL [R1+0x908], R17 ;  /* 0x0009081101007387 */ /* 0x0003e80000100800 */
[----:B0-----:R-:W2:Y:S04]  /*ac70*/  LDL.LU R16, [R1+0x4b0] ;  /* 0x0004b00001107983 */ /* 0x001ea80000300800 */
[----:B-1----:R-:W2:Y:S01]  /*ac80*/  LDL.LU R17, [R1+0x4b4] ;  /* 0x0004b40001117983 */ /* 0x002ea20000300800 */
[----:B------:R-:W-:-:S02]  /*ac90*/  MOV R32, R22 ;  /* 0x0000001600207202 */ /* 0x000fc40000000f00 */
[----:B------:R-:W-:Y:S02]  /*aca0*/  MOV R33, R23 ;  /* 0x0000001700217202 */ /* 0x000fe40000000f00 */
[----:B------:R-:W-:Y:S01]  /*acb0*/  CS2R R22, SRZ ;  /* 0x0000000000167805 */ /* 0x000fe2000001ff00 */
[----:B------:R-:W-:-:S05]  /*acc0*/  LOP3.LUT P1, RZ, R57, 0x1, RZ, 0xc0, !PT ;  /* 0x0000000139ff7812 */ /* 0x000fca000782c0ff */
[----:B------:R0:W2:Y:S01]  /*acd0*/  @!P6 LDG.E.64 R22, [R24.64] ;  /* 0x0000000e1816e981 */ /* 0x0000a2000c1e1b00 */
[----:B------:R-:W-:-:S03]  /*ace0*/  LOP3.LUT P6, RZ, R0, 0x40, RZ, 0xc0, !PT ;  /* 0x0000004000ff7812 */ /* 0x000fc600078cc0ff */
[----:B---3--:R1:W-:Y:S04]  /*acf0*/  STL [R1+0x8f0], R14 ;  /* 0x0008f00e01007387 */ /* 0x0083e80000100800 */
[----:B------:R3:W-:Y:S01]  /*ad00*/  STL [R1+0x8ec], R15 ;  /* 0x0008ec0f01007387 */ /* 0x0007e20000100800 */
[----:B0-----:R-:W-:-:S03]  /*ad10*/  CS2R R24, SRZ ;  /* 0x0000000000187805 */ /* 0x001fc6000001ff00 */
[----:B------:R0:W-:Y:S01]  /*ad20*/  STL.64 [R1+0x8f8], R12 ;  /* 0x0008f80c01007387 */ /* 0x0001e20000100a00 */
[----:B-1----:R-:W-:-:S03]  /*ad30*/  MOV R14, R49 ;  /* 0x00000031000e7202 */ /* 0x002fc60000000f00 */
[----:B------:R-:W-:Y:S01]  /*ad40*/  STL [R1+0x698], RZ ;  /* 0x000698ff01007387 */ /* 0x000fe20000100800 */
[----:B---3--:R-:W-:Y:S02]  /*ad50*/  MOV R15, R48 ;  /* 0x00000030000f7202 */ /* 0x008fe40000000f00 */
[----:B------:R-:W-:Y:S01]  /*ad60*/  CS2R R48, SRZ ;  /* 0x0000000000307805 */ /* 0x000fe2000001ff00 */
[----:B------:R1:W3:Y:S04]  /*ad70*/  @!P6 LDG.E.64 R24, [R58.64] ;  /* 0x0000000e3a18e981 */ /* 0x0002e8000c1e1b00 */
[----:B0-----:R-:W3:Y:S04]  /*ad80*/  LDL.LU R13, [R1+0x47c] ;  /* 0x00047c00010d7983 */ /* 0x001ee80000300800 */
[----:B------:R0:W3:Y:S04]  /*ad90*/  @!P1 LDG.E.64 R48, [R50.64] ;  /* 0x0000000e32309981 */ /* 0x0000e8000c1e1b00 */
[----:B----4-:R4:W-:Y:S04]  /*ada0*/  STL [R1+0x938], R19 ;  /* 0x0009381301007387 */ /* 0x0109e80000100800 */
[----:B------:R1:W-:Y:S01]  /*adb0*/  STL [R1+0x93c], R18 ;  /* 0x00093c1201007387 */ /* 0x0003e20000100800 */
[----:B0-----:R-:W-:-:S03]  /*adc0*/  CS2R R50, SRZ ;  /* 0x0000000000327805 */ /* 0x001fc6000001ff00 */
[----:B------:R0:W-:Y:S04]  /*add0*/  STL [R1+0x914], R6 ;  /* 0x0009140601007387 */ /* 0x0001e80000100800 */
[----:B----4-:R-:W4:Y:S04]  /*ade0*/  LDL.LU R19, [R1+0x4c4] ;  /* 0x0004c40001137983 */ /* 0x010f280000300800 */
[----:B-1----:R-:W4:Y:S04]  /*adf0*/  LDL.LU R18, [R1+0x4c0] ;  /* 0x0004c00001127983 */ /* 0x002f280000300800 */
[----:B------:R1:W4:Y:S04]  /*ae00*/  @!P1 LDG.E.64 R50, [R10.64] ;  /* 0x0000000e0a329981 */ /* 0x000328000c1e1b00 */
[----:B------:R-:W-:Y:S04]  /*ae10*/  STL [R1+0x684], RZ ;  /* 0x000684ff01007387 */ /* 0x000fe80000100800 */
[----:B0-----:R-:W4:Y:S04]  /*ae20*/  LDL.LU R6, [R1+0x498] ;  /* 0x0004980001067983 */ /* 0x001f280000300800 */
[----:B-1----:R0:W4:Y:S04]  /*ae30*/  LDL R10, [R1+0x684] ;  /* 0x00068400010a7983 */ /* 0x0021280000100800 */
[----:B--2---:R1:W-:Y:S01]  /*ae40*/  STL.64 [R1+0x320], R16 ;  /* 0x0003201001007387 */ /* 0x0043e20000100a00 */
[----:B------:R-:W-:-:S02]  /*ae50*/  MOV R58, R26 ;  /* 0x0000001a003a7202 */ /* 0x000fc40000000f00 */
[----:B------:R-:W-:Y:S02]  /*ae60*/  MOV R59, R27 ;  /* 0x0000001b003b7202 */ /* 0x000fe40000000f00 */
[C---:B------:R-:W-:Y:S02]  /*ae70*/  LOP3.LUT P0, RZ, R0.reuse, 0x80, RZ, 0xc0, !PT ;  /* 0x0000008000ff7812 */ /* 0x040fe4000780c0ff */
[C---:B------:R-:W-:Y:S02]  /*ae80*/  LOP3.LUT P2, RZ, R0.reuse, 0x800, RZ, 0xc0, !PT ;  /* 0x0000080000ff7812 */ /* 0x040fe4000784c0ff */
[C---:B------:R-:W-:Y:S02]  /*ae90*/  LOP3.LUT P3, RZ, R0.reuse, 0x400, RZ, 0xc0, !PT ;  /* 0x0000040000ff7812 */ /* 0x040fe4000786c0ff */
[C---:B------:R-:W-:Y:S01]  /*aea0*/  LOP3.LUT P4, RZ, R0.reuse, 0x200, RZ, 0xc0, !PT ;  /* 0x0000020000ff7812 */ /* 0x040fe2000788c0ff */
[----:B-1----:R0:W2:Y:S01]  /*aeb0*/  LDL R16, [R1+0x698] ;  /* 0x0006980001107983 */ /* 0x0020a20000100800 */
[----:B------:R-:W-:Y:S01]  /*aec0*/  CS2R R26, SRZ ;  /* 0x00000000001a7805 */ /* 0x000fe2000001ff00 */
[----:B------:R-:W-:-:S02]  /*aed0*/  LOP3.LUT P5, RZ, R0, 0x100, RZ, 0xc0, !PT ;  /* 0x0000010000ff7812 */ /* 0x000fc400078ac0ff */
[----:B------:R1:W-:Y:S04]  /*aee0*/  STL.64 [R1+0x928], R60 ;  /* 0x0009283c01007387 */ /* 0x0003e80000100a00 */
[----:B------:R0:W2:Y:S01]  /*aef0*/  @!P6 LDG.E.64 R26, [R28.64] ;  /* 0x0000000e1c1ae981 */ /* 0x0000a2000c1e1b00 */
[----:B------:R-:W-:-:S03]  /*af00*/  LOP3.LUT R0, R0, 0xfffffffb, RZ, 0xc0, !PT ;  /* 0xfffffffb00007812 */ /* 0x000fc600078ec0ff */
[----:B------:R3:W-:Y:S04]  /*af10*/  STL [R1+0x948], R20 ;  /* 0x0009481401007387 */ /* 0x0007e80000100800 */
[----:B-1----:R-:W2:Y:S01]  /*af20*/  LDL.LU.64 R60, [R1+0x648] ;  /* 0x00064800013c7983 */ /* 0x002ea20000300a00 */
[----:B0-----:R-:W-:-:S03]  /*af30*/  CS2R R28, SRZ ;  /* 0x00000000001c7805 */ /* 0x001fc6000001ff00 */
[----:B------:R0:W-:Y:S04]  /*af40*/  STL.64 [R1+0x308], R42 ;  /* 0x0003082a01007387 */ /* 0x0001e80000100a00 */
[----:B------:R1:W2:Y:S01]  /*af50*/  @!P0 LDG.E.64 R28, [R30.64] ;  /* 0x0000000e1e1c8981 */ /* 0x0002a2000c1e1b00 */
[----:B------:R-:W-:Y:S01]  /*af60*/  @P6 LOP3.LUT R0, R0, 0x4, RZ, 0xfc, !PT ;  /* 0x0000000400006812 */ /* 0x000fe200078efcff */
[----:B---3--:R-:W-:Y:S02]  /*af70*/  HFMA2.MMA R20, -RZ, RZ, 0, 0 ;  /* 0x00000000ff147435 */ /* 0x008fe400000001ff */
[----:B------:R3:W-:Y:S04]  /*af80*/  STL [R1+0x940], R21 ;  /* 0x0009401501007387 */ /* 0x0007e80000100800 */
[----:B0-----:R-:W2:Y:S01]  /*af90*/  LDL.LU.64 R42, [R1+0x638] ;  /* 0x00063800012a7983 */ /* 0x001ea20000300a00 */
[----:B-1----:R-:W-:Y:S01]  /*afa0*/  CS2R R30, SRZ ;  /* 0x00000000001e7805 */ /* 0x002fe2000001ff00 */
[----:B------:R-:W-:-:S02]  /*afb0*/  LOP3.LUT R0, R0, 0xfffffff7, RZ, 0xc0, !PT ;  /* 0xfffffff700007812 */ /* 0x000fc400078ec0ff */
[----:B------:R-:W-:Y:S04]  /*afc0*/  STL [R1+0x924], R2 ;  /* 0x0009240201007387 */ /* 0x000fe80000100800 */
[----:B------:R0:W2:Y:S01]  /*afd0*/  @!P0 LDG.E.64 R30, [R40.64] ;  /* 0x0000000e281e8981 */ /* 0x0000a2000c1e1b00 */
[----:B------:R-:W-:-:S03]  /*afe0*/  @P0 LOP3.LUT R0, R0, 0x8, RZ, 0xfc, !PT ;  /* 0x0000000800000812 */ /* 0x000fc600078efcff */
[----:B------:R1:W-:Y:S04]  /*aff0*/  STL [R1+0x920], R3 ;  /* 0x0009200301007387 */ /* 0x0003e80000100800 */
[----:B------:R1:W-:Y:S01]  /*b000*/  STL [R1+0x958], R25 ;  /* 0x0009581901007387 */ /* 0x0003e20000100800 */
[----:B0-----:R-:W-:Y:S02]  /*b010*/  MOV R40, R32 ;  /* 0x0000002000287202 */ /* 0x001fe40000000f00 */
[----:B------:R-:W-:Y:S01]  /*b020*/  MOV R41, R33 ;  /* 0x0000002100297202 */ /* 0x000fe20000000f00 */
[----:B------:R-:W-:Y:S01]  /*b030*/  STL [R1+0x690], RZ ;  /* 0x000690ff01007387 */ /* 0x000fe20000100800 */
[----:B------:R-:W-:Y:S01]  /*b040*/  CS2R R32, SRZ ;  /* 0x0000000000207805 */ /* 0x000fe2000001ff00 */
[----:B------:R-:W-:-:S02]  /*b050*/  LOP3.LUT R0, R0, 0xffffffef, RZ, 0xc0, !PT ;  /* 0xffffffef00007812 */ /* 0x000fc400078ec0ff */
[----:B------:R-:W-:Y:S01]  /*b060*/  LOP3.LUT P6, RZ, R57, 0x80000, RZ, 0xc0, !PT ;  /* 0x0008000039ff7812 */ /* 0x000fe200078cc0ff */
[----:B------:R-:W-:Y:S04]  /*b070*/  STL [R1+0x608], R20 ;  /* 0x0006081401007387 */ /* 0x000fe80000100800 */
[----:B------:R0:W2:Y:S01]  /*b080*/  @!P5 LDG.E.64 R32, [R34.64] ;  /* 0x0000000e2220d981 */ /* 0x0000a2000c1e1b00 */
[----:B------:R-:W-:Y:S02]  /*b090*/  @P5 LOP3.LUT R0, R0, 0x10, RZ, 0xfc, !PT ;  /* 0x0000001000005812 */ /* 0x000fe400078efcff */
[----:B---3--:R-:W-:Y:S01]  /*b0a0*/  MOV R21, R20 ;  /* 0x0000001400157202 */ /* 0x008fe20000000f00 */
[----:B------:R3:W-:Y:S04]  /*b0b0*/  STL [R1+0x63c], R20 ;  /* 0x00063c1401007387 */ /* 0x0007e80000100800 */
[----:B-1----:R-:W2:Y:S01]  /*b0c0*/  LDL.LU.64 R2, [R1+0x628] ;  /* 0x0006280001027983 */ /* 0x002ea20000300a00 */
[----:B0-----:R-:W-:-:S03]  /*b0d0*/  CS2R R34, SRZ ;  /* 0x0000000000227805 */ /* 0x001fc6000001ff00 */
[----:B------:R-:W-:Y:S04]  /*b0e0*/  STL [R1+0x6a0], RZ ;  /* 0x0006a0ff01007387 */ /* 0x000fe80000100800 */
[----:B------:R0:W2:Y:S01]  /*b0f0*/  @!P5 LDG.E.64 R34, [R36.64] ;  /* 0x0000000e2422d981 */ /* 0x0000a2000c1e1b00 */
[----:B------:R-:W-:-:S03]  /*b100*/  LOP3.LUT P5, RZ, R57, 0x200000, RZ, 0xc0, !PT ;  /* 0x0020000039ff7812 */ /* 0x000fc600078ac0ff */
[----:B------:R-:W2:Y:S04]  /*b110*/  LDL.LU R25, [R1+0x46c] ;  /* 0x00046c0001197983 */ /* 0x000ea80000300800 */
[----:B----4-:R1:W-:Y:S04]  /*b120*/  STL.64 [R1+0x318], R18 ;  /* 0x0003181201007387 */ /* 0x0103e80000100a00 */
[----:B------:R-:W-:Y:S02]  /*b130*/  STL [R1+0x68c], RZ ;  /* 0x00068cff01007387 */ /* 0x000fe40000100800 */
[----:B---3--:R-:W-:-:S02]  /*b140*/  @!P5 MOV R20, R5 ;  /* 0x000000050014d202 */ /* 0x008fc40000000f00 */
[----:B------:R3:W-:Y:S04]  /*b150*/  STL.64 [R1+0x310], R46 ;  /* 0x0003102e01007387 */ /* 0x0007e80000100a00 */
[----:B------:R4:W-:Y:S01]  /*b160*/  @!P5 STL [R1+0x63c], R20 ;  /* 0x00063c140100d387 */ /* 0x0009e20000100800 */
[----:B------:R-:W-:-:S03]  /*b170*/  @!P5 MOV R10, R6 ;  /* 0x00000006000ad202 */ /* 0x000fc60000000f00 */
[----:B-1----:R1:W2:Y:S04]  /*b180*/  LDL R18, [R1+0x68c] ;  /* 0x00068c0001127983 */ /* 0x0022a80000100800 */
[----:B---3--:R-:W3:Y:S04]  /*b190*/  LDL.LU.64 R46, [R1+0x620] ;  /* 0x00062000012e7983 */ /* 0x008ee80000300a00 */
[----:B----4-:R1:W4:Y:S04]  /*b1a0*/  LDL R20, [R1+0x690] ;  /* 0x0006900001147983 */ /* 0x0103280000100800 */
[----:B------:R0:W-:Y:S04]  /*b1b0*/  @!P5 STL [R1+0x684], R10 ;  /* 0x0006840a0100d387 */ /* 0x0001e80000100800 */
[----:B------:R-:W4:Y:S04]  /*b1c0*/  LDL.LU R11, [R1+0x4ac] ;  /* 0x0004ac00010b7983 */ /* 0x000f280000300800 */
[----:B------:R-:W-:Y:S04]  /*b1d0*/  STL [R1+0x930], R8 ;  /* 0x0009300801007387 */ /* 0x000fe80000100800 */
[----:B0-----:R-:W4:Y:S04]  /*b1e0*/  LDL.LU R10, [R1+0x4a8] ;  /* 0x0004a800010a7983 */ /* 0x001f280000300800 */
[----:B------:R0:W-:Y:S04]  /*b1f0*/  STL [R1+0x90c], R9 ;  /* 0x00090c0901007387 */ /* 0x0001e80000100800 */
[----:B------:R1:W-:Y:S04]  /*b200*/  STL [R1+0x910], R7 ;  /* 0x0009100701007387 */ /* 0x0003e80000100800 */
[----:B------:R1:W-:Y:S04]  /*b210*/  STL.64 [R1+0x950], R22 ;  /* 0x0009501601007387 */ /* 0x0003e80000100a00 */
[----:B0-----:R-:W4:Y:S04]  /*b220*/  LDL.LU.64 R8, [R1+0x618] ;  /* 0x0006180001087983 */ /* 0x001f280000300a00 */
[----:B------:R-:W-:Y:S04]  /*b230*/  STL [R1+0x688], RZ ;  /* 0x000688ff01007387 */ /* 0x000fe80000100800 */
[----:B------:R-:W-:Y:S04]  /*b240*/  STL [R1+0x6a4], RZ ;  /* 0x0006a4ff01007387 */ /* 0x000fe80000100800 */
[----:B------:R-:W-:Y:S04]  /*b250*/  STL [R1+0x6a8], RZ ;  /* 0x0006a8ff01007387 */ /* 0x000fe80000100800 */
[----:B------:R-:W-:Y:S04]  /*b260*/  STL [R1+0x694], RZ ;  /* 0x000694ff01007387 */ /* 0x000fe80000100800 */
[----:B------:R-:W4:Y:S04]  /*b270*/  LDL.LU R12, [R1+0x478] ;  /* 0x00047800010c7983 */ /* 0x000f280000300800 */
[----:B------:R-:W-:Y:S04]  /*b280*/  STL [R1+0x6b4], RZ ;  /* 0x0006b4ff01007387 */ /* 0x000fe80000100800 */
[----:B------:R-:W-:Y:S04]  /*b290*/  STL [R1+0x95c], R24 ;  /* 0x00095c1801007387 */ /* 0x000fe80000100800 */
[----:B------:R-:W-:Y:S04]  /*b2a0*/  STL [R1+0x968], R56 ;  /* 0x0009683801007387 */ /* 0x000fe80000100800 */
[----:B------:R-:W-:Y:S04]  /*b2b0*/  STL [R1+0x69c], RZ ;  /* 0x00069cff01007387 */ /* 0x000fe80000100800 */
[----:B------:R-:W-:Y:S04]  /*b2c0*/  STL.64 [R1+0x338], R14 ;  /* 0x0003380e01007387 */ /* 0x000fe80000100a00 */
[----:B------:R-:W-:Y:S04]  /*b2d0*/  STL [R1+0x6ac], RZ ;  /* 0x0006acff01007387 */ /* 0x000fe80000100800 */
[----:B------:R-:W-:Y:S04]  /*b2e0*/  STL.64 [R1+0x330], R4 ;  /* 0x0003300401007387 */ /* 0x000fe80000100a00 */
[----:B------:R-:W-:Y:S04]  /*b2f0*/  STL [R1+0x654], RZ ;  /* 0x000654ff01007387 */ /* 0x000fe80000100800 */
[----:B------:R-:W-:Y:S04]  /*b300*/  STL [R1+0x6b0], RZ ;  /* 0x0006b0ff01007387 */ /* 0x000fe80000100800 */
[----:B------:R-:W-:Y:S04]  /*b310*/  STL [R1+0x6bc], RZ ;  /* 0x0006bcff01007387 */ /* 0x000fe80000100800 */
[----:B------:R-:W-:Y:S04]  /*b320*/  STL [R1+0x6c4], RZ ;  /* 0x0006c4ff01007387 */ /* 0x000fe80000100800 */
[----:B------:R-:W-:Y:S04]  /*b330*/  STL [R1+0x650], RZ ;  /* 0x000650ff01007387 */ /* 0x000fe80000100800 */
[----:B------:R-:W4:Y:S01]  /*b340*/  LDL.LU R17, [R1+0x424] ;  /* 0x0004240001117983 */ /* 0x000f220000300800 */
[----:B--2---:R-:W-:Y:S01]  /*b350*/  @!P6 MOV R16, R13 ;  /* 0x0000000d0010e202 */ /* 0x004fe20000000f00 */
[----:B------:R-:W-:Y:S01]  /*b360*/  CS2R R36, SRZ ;  /* 0x0000000000247805 */ /* 0x000fe2000001ff00 */
[----:B------:R-:W-:Y:S01]  /*b370*/  LOP3.LUT R0, R0, 0xffffffdf, RZ, 0xc0, !PT ;  /* 0xffffffdf00007812 */ /* 0x000fe200078ec0ff */
[----:B-1----:R-:W2:Y:S04]  /*b380*/  LDL.LU R7, [R1+0x49c] ;  /* 0x00049c0001077983 */ /* 0x002ea80000300800 */
[----:B------:R0:W-:Y:S04]  /*b390*/  @!P6 STL [R1+0x698], R16 ;  /* 0x000698100100e387 */ /* 0x0001e80000100800 */
[----:B------:R1:W2:Y:S01]  /*b3a0*/  @!P4 LDG.E.64 R36, [R38.64] ;  /* 0x0000000e2624c981 */ /* 0x0002a2000c1e1b00 */
[----:B------:R-:W-:-:S03]  /*b3b0*/  LOP3.LUT P0, RZ, R57, 0x100000, RZ, 0xc0, !PT ;  /* 0x0010000039ff7812 */ /* 0x000fc6000780c0ff */
[----:B------:R2:W2:Y:S04]  /*b3c0*/  LDL R22, [R1+0x688] ;  /* 0x0006880001167983 */ /* 0x0004a80000100800 */
[----:B0-----:R0:W2:Y:S01]  /*b3d0*/  LDL R16, [R1+0x6a0] ;  /* 0x0006a00001107983 */ /* 0x0010a20000100800 */
[----:B-1----:R-:W-:Y:S01]  /*b3e0*/  CS2R R38, SRZ ;  /* 0x0000000000267805 */ /* 0x002fe2000001ff00 */
[----:B------:R-:W-:Y:S02]  /*b3f0*/  @!P5 MOV R21, R4 ;  /* 0x000000040015d202 */ /* 0x000fe40000000f00 */
[----:B------:R1:W-:Y:S04]  /*b400*/  STL.64 [R1+0x960], R26 ;  /* 0x0009601a01007387 */ /* 0x0003e80000100a00 */
[----:B------:R0:W2:Y:S01]  /*b410*/  @!P4 LDG.E.64 R38, [R60.64] ;  /* 0x0000000e3c26c981 */ /* 0x0000a2000c1e1b00 */
[----:B------:R-:W-:-:S02]  /*b420*/  @P4 LOP3.LUT R0, R0, 0x20, RZ, 0xfc, !PT ;  /* 0x0000002000004812 */ /* 0x000fc400078efcff */
[----:B------:R-:W-:Y:S01]  /*b430*/  LOP3.LUT P4, RZ, R57, 0x40000, RZ, 0xc0, !PT ;  /* 0x0004000039ff7812 */ /* 0x000fe2000788c0ff */
[----:B------:R0:W-:Y:S04]  /*b440*/  @!P5 STL [R1+0x608], R21 ;  /* 0x000608150100d387 */ /* 0x0001e80000100800 */
[----:B-1----:R-:W2:Y:S01]  /*b450*/  LDL.LU R27, [R1+0x474] ;  /* 0x00047400011b7983 */ /* 0x002ea20000300800 */
[----:B0-----:R-:W-:Y:S02]  /*b460*/  MOV R60, R40 ;  /* 0x00000028003c7202 */ /* 0x001fe40000000f00 */
[----:B------:R-:W-:Y:S01]  /*b470*/  MOV R61, R41 ;  /* 0x00000029003d7202 */ /* 0x000fe20000000f00 */
[----:B------:R-:W2:Y:S01]  /*b480*/  LDL.LU R26, [R1+0x470] ;  /* 0x00047000011a7983 */ /* 0x000ea20000300800 */
[----:B------:R-:W-:-:S03]  /*b490*/  CS2R R40, SRZ ;  /* 0x0000000000287805 */ /* 0x000fc6000001ff00 */
[----:B------:R-:W2:Y:S04]  /*b4a0*/  LDL.LU R21, [R1+0x45c] ;  /* 0x00045c0001157983 */ /* 0x000ea80000300800 */
[----:B------:R0:W2:Y:S04]  /*b4b0*/  @!P3 LDG.E.64 R40, [R42.64] ;  /* 0x0000000e2a28b981 */ /* 0x0000a8000c1e1b00 */
[----:B------:R-:W2:Y:S04]  /*b4c0*/  LDL.LU R24, [R1+0x468] ;  /* 0x0004680001187983 */ /* 0x000ea80000300800 */
[----:B------:R-:W2:Y:S01]  /*b4d0*/  LDL.LU R56, [R1+0x968] ;  /* 0x0009680001387983 */ /* 0x000ea20000300800 */
[----:B0-----:R-:W-:-:S03]  /*b4e0*/  CS2R R42, SRZ ;  /* 0x00000000002a7805 */ /* 0x001fc6000001ff00 */
[----:B------:R-:W2:Y:S04]  /*b4f0*/  LDL.LU R23, [R1+0x464] ;  /* 0x0004640001177983 */ /* 0x000ea80000300800 */
[----:B------:R-:W2:Y:S04]  /*b500*/  LDL.LU R5, [R1+0x434] ;  /* 0x0004340001057983 */ /* 0x000ea80000300800 */
[----:B------:R-:W2:Y:S04]  /*b510*/  LDL.LU R4, [R1+0x430] ;  /* 0x0004300001047983 */ /* 0x000ea80000300800 */
[----:B------:R0:W2:Y:S02]  /*b520*/  @!P3 LDG.E.64 R42, [R2.64] ;  /* 0x0000000e022ab981 */ /* 0x0000a4000c1e1b00 */
[----:B0-----:R-:W-:-:S02]  /*b530*/  MOV R3, R44 ;  /* 0x0000002c00037202 */ /* 0x001fc40000000f00 */
[----:B------:R-:W-:Y:S02]  /*b540*/  MOV R2, R45 ;  /* 0x0000002d00027202 */ /* 0x000fe40000000f00 */
[----:B------:R-:W-:-:S03]  /*b550*/  CS2R R44, SRZ ;  /* 0x00000000002c7805 */ /* 0x000fc6000001ff00 */
[----:B------:R0:W-:Y:S01]  /*b560*/  STL.64 [R1+0x138], R2 ;  /* 0x0001380201007387 */ /* 0x0001e20000100a00 */
[----:B------:R-:W-:-:S03]  /*b570*/  @!P0 MOV R18, R2 ;  /* 0x0000000200128202 */ /* 0x000fc60000000f00 */
[----:B0-----:R0:W2:Y:S04]  /*b580*/  LDL R2, [R1+0x6a4] ;  /* 0x0006a40001027983 */ /* 0x0010a80000100800 */
[----:B---3--:R1:W3:Y:S01]  /*b590*/  @!P2 LDG.E.64 R44, [R46.64] ;  /* 0x0000000e2e2ca981 */ /* 0x0082e2000c1e1b00 */
[----:B----4-:R-:W-:-:S03]  /*b5a0*/  @!P0 MOV R20, R3 ;  /* 0x0000000300148202 */ /* 0x010fc60000000f00 */
[----:B------:R-:W-:Y:S04]  /*b5b0*/  STL.64 [R1+0x128], R10 ;  /* 0x0001280a01007387 */ /* 0x000fe80000100a00 */
[----:B------:R4:W-:Y:S01]  /*b5c0*/  @!P0 STL [R1+0x690], R20 ;  /* 0x0006901401008387 */ /* 0x0009e20000100800 */
[----:B-1----:R-:W-:Y:S01]  /*b5d0*/  HFMA2.MMA R46, -RZ, RZ, 0, 0 ;  /* 0x00000000ff2e7435 */ /* 0x002fe200000001ff */
[----:B------:R-:W-:Y:S02]  /*b5e0*/  MOV R47, RZ ;  /* 0x000000ff002f7202 */ /* 0x000fe40000000f00 */
[----:B--2---:R-:W-:Y:S01]  /*b5f0*/  @!P4 MOV R16, R25 ;  /* 0x000000190010c202 */ /* 0x004fe20000000f00 */
[----:B----4-:R-:W2:Y:S04]  /*b600*/  LDL.LU R20, [R1+0x458] ;  /* 0x0004580001147983 */ /* 0x010ea80000300800 */
[----:B------:R1:W-:Y:S04]  /*b610*/  @!P4 STL [R1+0x6a0], R16 ;  /* 0x0006a0100100c387 */ /* 0x0003e80000100800 */
[----:B------:R0:W4:Y:S04]  /*b620*/  LDL R10, [R1+0x694] ;  /* 0x00069400010a7983 */ /* 0x0001280000100800 */
[----:B------:R0:W3:Y:S04]  /*b630*/  @!P2 LDG.E.64 R46, [R8.64] ;  /* 0x0000000e082ea981 */ /* 0x0000e8000c1e1b00 */
[----:B-1----:R1:W3:Y:S01]  /*b640*/  LDL R16, [R1+0x6a8] ;  /* 0x0006a80001107983 */ /* 0x0022e20000100800 */
[----:B------:R-:W-:-:S03]  /*b650*/  @!P5 MOV R22, R7 ;  /* 0x000000070016d202 */ /* 0x000fc60000000f00 */
[----:B------:R1:W-:Y:S04]  /*b660*/  STL.64 [R1+0x130], R6 ;  /* 0x0001300601007387 */ /* 0x0003e80000100a00 */
[----:B0-----:R-:W3:Y:S04]  /*b670*/  LDL.LU R8, [R1+0x4b8] ;  /* 0x0004b80001087983 */ /* 0x001ee80000300800 */
[----:B------:R-:W3:Y:S04]  /*b680*/  LDL.LU R9, [R1+0x4bc] ;  /* 0x0004bc0001097983 */ /* 0x000ee80000300800 */
[----:B------:R0:W-:Y:S01]  /*b690*/  @!P5 STL [R1+0x688], R22 ;  /* 0x000688160100d387 */ /* 0x0001e20000100800 */
[----:B------:R-:W-:-:S03]  /*b6a0*/  LOP3.LUT P5, RZ, R57, 0x20000, RZ, 0xc0, !PT ;  /* 0x0002000039ff7812 */ /* 0x000fc600078ac0ff */
[----:B-1----:R1:W3:Y:S04]  /*b6b0*/  LDL R6, [R1+0x69c] ;  /* 0x00069c0001067983 */ /* 0x0022e80000100800 */
[----:B------:R-:W-:Y:S04]  /*b6c0*/  @!P0 STL [R1+0x68c], R18 ;  /* 0x00068c1201008387 */ /* 0x000fe80000100800 */
[----:B0-----:R-:W3:Y:S04]  /*b6d0*/  LDL.LU R22, [R1+0x460] ;  /* 0x0004600001167983 */ /* 0x001ee80000300800 */
[----:B------:R-:W-:Y:S04]  /*b6e0*/  STL.64 [R1+0x140], R12 ;  /* 0x0001400c01007387 */ /* 0x000fe80000100a00 */
[----:B------:R-:W-:Y:S04]  /*b6f0*/  STL.64 [R1+0x148], R24 ;  /* 0x0001481801007387 */ /* 0x000fe80000100a00 */
[----:B------:R-:W3:Y:S01]  /*b700*/  LDL.LU R3, [R1+0x43c] ;  /* 0x00043c0001037983 */ /* 0x000ee20000300800 */
[----:B--2---:R-:W-:-:S05]  /*b710*/  @!P5 MOV R2, R20 ;  /* 0x000000140002d202 */ /* 0x004fca0000000f00 */
[----:B------:R0:W-:Y:S01]  /*b720*/  @!P5 STL [R1+0x6a4], R2 ;  /* 0x0006a4020100d387 */ /* 0x0001e20000100800 */
[----:B----4-:R-:W-:Y:S02]  /*b730*/  @!P6 MOV R10, R12 ;  /* 0x0000000c000ae202 */ /* 0x010fe40000000f00 */
[----:B---3--:R-:W-:Y:S01]  /*b740*/  @!P5 MOV R16, R21 ;  /* 0x000000150010d202 */ /* 0x008fe20000000f00 */
[----:B0-----:R-:W2:Y:S04]  /*b750*/  LDL.LU R2, [R1+0x438] ;  /* 0x0004380001027983 */ /* 0x001ea80000300800 */
[----:B------:R0:W-:Y:S04]  /*b760*/  @!P5 STL [R1+0x6a8], R16 ;  /* 0x0006a8100100d387 */ /* 0x0001e80000100800 */
[----:B------:R3:W-:Y:S04]  /*b770*/  STL.64 [R1+0x120], R8 ;  /* 0x0001200801007387 */ /* 0x0007e80000100a00 */
[----:B0-----:R1:W2:Y:S04]  /*b780*/  LDL R16, [R1+0x6b4] ;  /* 0x0006b40001107983 */ /* 0x0012a80000100800 */
[----:B------:R0:W-:Y:S04]  /*b790*/  @!P6 STL [R1+0x694], R10 ;  /* 0x0006940a0100e387 */ /* 0x0001e80000100800 */
[----:B---3--:R-:W3:Y:S04]  /*b7a0*/  LDL.LU R8, [R1+0x4a0] ;  /* 0x0004a00001087983 */ /* 0x008ee80000300800 */
[----:B------:R-:W3:Y:S01]  /*b7b0*/  LDL.LU R9, [R1+0x4a4] ;  /* 0x0004a40001097983 */ /* 0x000ee20000300800 */
[----:B0-----:R-:W-:-:S02]  /*b7c0*/  HFMA2.MMA R10, -RZ, RZ, 0, 0 ;  /* 0x00000000ff0a7435 */ /* 0x001fc400000001ff */
[----:B------:R-:W-:Y:S01]  /*b7d0*/  HFMA2.MMA R18, -RZ, RZ, 0, 0 ;  /* 0x00000000ff127435 */ /* 0x000fe200000001ff */
[----:B------:R1:W4:Y:S04]  /*b7e0*/  LDL R12, [R1+0x6ac] ;  /* 0x0006ac00010c7983 */ /* 0x0003280000100800 */
[----:B------:R-:W-:Y:S03]  /*b7f0*/  STL [R1+0x600], R10 ;  /* 0x0006000a01007387 */ /* 0x000fe60000100800 */
[----:B------:R-:W-:Y:S01]  /*b800*/  MOV R11, R10 ;  /* 0x0000000a000b7202 */ /* 0x000fe20000000f00 */
[----:B------:R0:W-:Y:S02]  /*b810*/  STL [R1+0x62c], R10 ;  /* 0x00062c0a01007387 */ /* 0x0001e40000100800 */
[----:B0-----:R-:W-:-:S05]  /*b820*/  @!P6 MOV R10, R27 ;  /* 0x0000001b000ae202 */ /* 0x001fca0000000f00 */
[----:B------:R0:W-:Y:S02]  /*b830*/  @!P6 STL [R1+0x62c], R10 ;  /* 0x00062c0a0100e387 */ /* 0x0001e40000100800 */
[----:B0-----:R-:W-:Y:S02]  /*b840*/  MOV R10, R60 ;  /* 0x0000003c000a7202 */ /* 0x001fe40000000f00 */
[----:B------:R-:W4:Y:S01]  /*b850*/  LDL.LU R60, [R1+0x440] ;  /* 0x00044000013c7983 */ /* 0x000f220000300800 */
[----:B------:R-:W-:-:S05]  /*b860*/  @!P6 MOV R11, R26 ;  /* 0x0000001a000be202 */ /* 0x000fca0000000f00 */
[----:B------:R0:W-:Y:S01]  /*b870*/  @!P6 STL [R1+0x600], R11 ;  /* 0x0006000b0100e387 */ /* 0x0001e20000100800 */
[----:B------:R-:W-:Y:S02]  /*b880*/  LOP3.LUT P6, RZ, R57, 0x8000, RZ, 0xc0, !PT ;  /* 0x0000800039ff7812 */ /* 0x000fe400078cc0ff */
[----:B------:R-:W-:Y:S01]  /*b890*/  MOV R19, R18 ;  /* 0x0000001200137202 */ /* 0x000fe20000000f00 */
[----:B------:R-:W-:Y:S01]  /*b8a0*/  STL [R1+0x60c], R18 ;  /* 0x00060c1201007387 */ /* 0x000fe20000100800 */
[----:B------:R-:W-:-:S03]  /*b8b0*/  @!P0 MOV R19, R14 ;  /* 0x0000000e00138202 */ /* 0x000fc60000000f00 */
[----:B------:R1:W-:Y:S01]  /*b8c0*/  STL [R1+0x638], R18 ;  /* 0x0006381201007387 */ /* 0x0003e20000100800 */
[----:B0-----:R-:W-:-:S03]  /*b8d0*/  MOV R11, R61 ;  /* 0x0000003d000b7202 */ /* 0x001fc60000000f00 */
[----:B------:R0:W-:Y:S04]  /*b8e0*/  @!P0 STL [R1+0x60c], R19 ;  /* 0x00060c1301008387 */ /* 0x0001e80000100800 */
[----:B------:R-:W4:Y:S01]  /*b8f0*/  LDL.LU R61, [R1+0x444] ;  /* 0x00044400013d7983 */ /* 0x000f220000300800 */
[----:B-1----:R-:W-:Y:S02]  /*b900*/  @!P0 MOV R18, R15 ;  /* 0x0000000f00128202 */ /* 0x002fe40000000f00 */
[----:B------:R-:W-:Y:S01]  /*b910*/  MOV R15, R11 ;  /* 0x0000000b000f7202 */ /* 0x000fe20000000f00 */
[----:B0-----:R-:W4:Y:S01]  /*b920*/  LDL.LU R19, [R1+0x454] ;  /* 0x0004540001137983 */ /* 0x001f220000300800 */
[----:B------:R-:W-:-:S03]  /*b930*/  HFMA2.MMA R11, -RZ, RZ, 0, 0 ;  /* 0x00000000ff0b7435 */ /* 0x000fc600000001ff */
[----:B------:R0:W-:Y:S01]  /*b940*/  @!P0 STL [R1+0x638], R18 ;  /* 0x0006381201008387 */ /* 0x0001e20000100800 */
[----:B------:R-:W-:-:S03]  /*b950*/  LOP3.LUT P0, RZ, R57, 0x10000, RZ, 0xc0, !PT ;  /* 0x0001000039ff7812 */ /* 0x000fc6000780c0ff */
[----:B0-----:R-:W4:Y:S03]  /*b960*/  LDL.LU R18, [R1+0x450] ;  /* 0x0004500001127983 */ /* 0x001f260000300800 */
[----:B------:R-:W-:Y:S01]  /*b970*/  MOV R13, R11 ;  /* 0x0000000b000d7202 */ /* 0x000fe20000000f00 */
[----:B------:R-:W-:Y:S04]  /*b980*/  STL [R1+0x4c0], R11 ;  /* 0x0004c00b01007387 */ /* 0x000fe80000100800 */
[----:B------:R-:W-:Y:S01]  /*b990*/  STL [R1+0x4bc], RZ ;  /* 0x0004bcff01007387 */ /* 0x000fe20000100800 */
[----:B--2---:R-:W-:-:S05]  /*b9a0*/  @!P6 MOV R16, R2 ;  /* 0x000000020010e202 */ /* 0x004fca0000000f00 */
[----:B------:R0:W-:Y:S02]  /*b9b0*/  @!P6 STL [R1+0x6b4], R16 ;  /* 0x0006b4100100e387 */ /* 0x0001e40000100800 */
[----:B0-----:R-:W-:Y:S02]  /*b9c0*/  HFMA2.MMA R16, -RZ, RZ, 0, 0 ;  /* 0x00000000ff107435 */ /* 0x001fe400000001ff */
[----:B---3--:R0:W-:Y:S05]  /*b9d0*/  STL.64 [R1+0x328], R8 ;  /* 0x0003280801007387 */ /* 0x0081ea0000100a00 */
[----:B------:R1:W-:Y:S03]  /*b9e0*/  STL [R1+0x6b8], R16 ;  /* 0x0006b81001007387 */ /* 0x0003e60000100800 */
[----:B------:R-:W-:Y:S01]  /*b9f0*/  MOV R25, R16 ;  /* 0x0000001000197202 */ /* 0x000fe20000000f00 */
[----:B0-----:R-:W2:Y:S04]  /*ba00*/  LDL.LU R8, [R1+0x448] ;  /* 0x0004480001087983 */ /* 0x001ea80000300800 */
[----:B-1----:R0:W3:Y:S01]  /*ba10*/  LDL R16, [R1+0x654] ;  /* 0x0006540001107983 */ /* 0x0020e20000100800 */
[----:B------:R-:W-:-:S02]  /*ba20*/  @!P4 MOV R6, R24 ;  /* 0x000000180006c202 */ /* 0x000fc40000000f00 */
[----:B------:R-:W-:Y:S01]  /*ba30*/  MOV R14, R10 ;  /* 0x0000000a000e7202 */ /* 0x000fe20000000f00 */
[----:B------:R-:W3:Y:S01]  /*ba40*/  LDL.LU R9, [R1+0x44c] ;  /* 0x00044c0001097983 */ /* 0x000ee20000300800 */
[----:B----4-:R-:W-:-:S03]  /*ba50*/  @!P0 MOV R13, R60 ;  /* 0x0000003c000d8202 */ /* 0x010fc60000000f00 */
[----:B------:R-:W-:Y:S04]  /*ba60*/  @!P4 STL [R1+0x69c], R6 ;  /* 0x00069c060100c387 */ /* 0x000fe80000100800 */
[----:B------:R1:W-:Y:S04]  /*ba70*/  @!P0 STL [R1+0x4c0], R13 ;  /* 0x0004c00d01008387 */ /* 0x0003e80000100800 */
[----:B------:R0:W4:Y:S04]  /*ba80*/  LDL R10, [R1+0x6b0] ;  /* 0x0006b000010a7983 */ /* 0x0001280000100800 */
[----:B------:R-:W-:Y:S01]  /*ba90*/  STL.64 [R1+0x358], R60 ;  /* 0x0003583c01007387 */ /* 0x000fe20000100a00 */
[----:B-1----:R-:W-:-:S03]  /*baa0*/  MOV R13, R56 ;  /* 0x00000038000d7202 */ /* 0x002fc60000000f00 */
[----:B------:R0:W4:Y:S01]  /*bab0*/  LDL R56, [R1+0x4bc] ;  /* 0x0004bc0001387983 */ /* 0x0001220000100800 */
[----:B------:R-:W-:-:S03]  /*bac0*/  HFMA2.MMA R6, -RZ, RZ, 0, 0 ;  /* 0x00000000ff067435 */ /* 0x000fc600000001ff */
[----:B------:R-:W-:Y:S04]  /*bad0*/  STL.64 [R1+0x360], R4 ;  /* 0x0003600401007387 */ /* 0x000fe80000100a00 */
[----:B------:R-:W-:Y:S03]  /*bae0*/  STL [R1+0x604], R6 ;  /* 0x0006040601007387 */ /* 0x000fe60000100800 */
[----:B------:R-:W-:Y:S01]  /*baf0*/  MOV R7, R6 ;  /* 0x0000000600077202 */ /* 0x000fe20000000f00 */
[----:B------:R1:W-:Y:S04]  /*bb00*/  STL [R1+0x660], R6 ;  /* 0x0006600601007387 */ /* 0x0003e80000100800 */
[----:B------:R-:W-:Y:S01]  /*bb10*/  STL [R1+0x658], R11 ;  /* 0x0006580b01007387 */ /* 0x000fe20000100800 */
[----:B------:R-:W-:-:S03]  /*bb20*/  @!P6 MOV R25, R3 ;  /* 0x000000030019e202 */ /* 0x000fc60000000f00 */
[----:B------:R-:W-:Y:S01]  /*bb30*/  STL.64 [R1+0x160], R2 ;  /* 0x0001600201007387 */ /* 0x000fe20000100a00 */
[----:B-1----:R-:W-:-:S03]  /*bb40*/  @!P4 MOV R6, R23 ;  /* 0x000000170006c202 */ /* 0x002fc60000000f00 */
[----:B------:R-:W-:Y:S04]  /*bb50*/  STL [R1+0x4ac], RZ ;  /* 0x0004acff01007387 */ /* 0x000fe80000100800 */
[----:B------:R1:W-:Y:S01]  /*bb60*/  @!P4 STL [R1+0x660], R6 ;  /* 0x000660060100c387 */ /* 0x0003e20000100800 */
[----:B------:R-:W-:-:S03]  /*bb70*/  @!P4 MOV R7, R22 ;  /* 0x000000160007c202 */ /* 0x000fc60000000f00 */
[----:B------:R-:W-:Y:S04]  /*bb80*/  STL [R1+0x64c], RZ ;  /* 0x00064cff01007387 */ /* 0x000fe80000100800 */
[----:B------:R-:W-:Y:S01]  /*bb90*/  STL.64 [R1+0x150], R20 ;  /* 0x0001501401007387 */ /* 0x000fe20000100a00 */
[----:B-1----:R-:W-:-:S03]  /*bba0*/  HFMA2.MMA R6, -RZ, RZ, 0, 0 ;  /* 0x00000000ff067435 */ /* 0x002fc600000001ff */
[----:B------:R1:W-:Y:S04]  /*bbb0*/  @!P4 STL [R1+0x604], R7 ;  /* 0x000604070100c387 */ /* 0x0003e80000100800 */
[----:B------:R-:W-:Y:S04]  /*bbc0*/  STL [R1+0x4b4], RZ ;  /* 0x0004b4ff01007387 */ /* 0x000fe80000100800 */
[----:B------:R-:W-:Y:S01]  /*bbd0*/  STL [R1+0x4c4], R6 ;  /* 0x0004c40601007387 */ /* 0x000fe20000100800 */
[----:B-1----:R-:W-:-:S03]  /*bbe0*/  MOV R7, R6 ;  /* 0x0000000600077202 */ /* 0x002fc60000000f00 */
[----:B------:R1:W-:Y:S01]  /*bbf0*/  STL [R1+0x65c], R6 ;  /* 0x00065c0601007387 */ /* 0x0003e20000100800 */
[----:B------:R-:W-:-:S03]  /*bc00*/  @!P5 MOV R7, R18 ;  /* 0x000000120007d202 */ /* 0x000fc60000000f00 */
[----:B------:R-:W-:Y:S04]  /*bc10*/  STL.64 [R1+0x348], R22 ;  /* 0x0003481601007387 */ /* 0x000fe80000100a00 */
[----:B------:R-:W-:Y:S01]  /*bc20*/  STL.64 [R1+0x350], R18 ;  /* 0x0003501201007387 */ /* 0x000fe20000100a00 */
[----:B-1----:R-:W-:-:S03]  /*bc30*/  @!P5 MOV R6, R19 ;  /* 0x000000130006d202 */ /* 0x002fc60000000f00 */
[----:B------:R-:W-:Y:S04]  /*bc40*/  STL.64 [R1+0x340], R26 ;  /* 0x0003401a01007387 */ /* 0x000fe80000100a00 */
[----:B------:R1:W-:Y:S04]  /*bc50*/  @!P5 STL [R1+0x65c], R6 ;  /* 0x00065c060100d387 */ /* 0x0003e80000100800 */
[----:B------:R0:W-:Y:S04]  /*bc60*/  @!P5 STL [R1+0x4c4], R7 ;  /* 0x0004c4070100d387 */ /* 0x0001e80000100800 */
[----:B------:R-:W4:Y:S04]  /*bc70*/  LDL.LU R24, [R1+0x95c] ;  /* 0x00095c0001187983 */ /* 0x000f280000300800 */
[----:B-1----:R-:W4:Y:S04]  /*bc80*/  LDL.LU R6, [R1+0x428] ;  /* 0x0004280001067983 */ /* 0x002f280000300800 */
[----:B0-----:R-:W4:Y:S01]  /*bc90*/  LDL.LU R7, [R1+0x42c] ;  /* 0x00042c0001077983 */ /* 0x001f220000300800 */
[----:B--2---:R-:W-:-:S02]  /*bca0*/  @!P0 MOV R12, R8 ;  /* 0x00000008000c8202 */ /* 0x004fc40000000f00 */
[----:B---3--:R-:W-:-:S03]  /*bcb0*/  @!P6 MOV R16, R5 ;  /* 0x000000050010e202 */ /* 0x008fc60000000f00 */
[----:B------:R-:W-:Y:S04]  /*bcc0*/  @!P0 STL [R1+0x6ac], R12 ;  /* 0x0006ac0c01008387 */ /* 0x000fe80000100800 */
[----:B------:R0:W-:Y:S01]  /*bcd0*/  @!P6 STL [R1+0x654], R16 ;  /* 0x000654100100e387 */ /* 0x0001e20000100800 */
[----:B----4-:R-:W-:-:S03]  /*bce0*/  @!P6 MOV R56, R4 ;  /* 0x000000040038e202 */ /* 0x010fc60000000f00 */
[----:B0-----:R0:W2:Y:S01]  /*bcf0*/  LDL R16, [R1+0x6bc] ;  /* 0x0006bc0001107983 */ /* 0x0010a20000100800 */
[----:B------:R-:W-:Y:S02]  /*bd00*/  MOV R12, R11 ;  /* 0x0000000b000c7202 */ /* 0x000fe40000000f00 */
[----:B------:R-:W-:Y:S01]  /*bd10*/  @!P0 MOV R12, R61 ;  /* 0x0000003d000c8202 */ /* 0x000fe20000000f00 */
[----:B------:R-:W3:Y:S04]  /*bd20*/  LDL.LU.64 R4, [R1+0x918] ;  /* 0x0009180001047983 */ /* 0x000ee80000300a00 */
[----:B------:R-:W4:Y:S01]  /*bd30*/  LDL.LU.64 R60, [R1+0x928] ;  /* 0x00092800013c7983 */ /* 0x000f220000300a00 */
[----:B------:R-:W-:Y:S02]  /*bd40*/  @!P0 MOV R10, R9 ;  /* 0x00000009000a8202 */ /* 0x000fe40000000f00 */
[C---:B------:R-:W-:Y:S01]  /*bd50*/  LOP3.LUT P4, RZ, R57.reuse, 0x4000, RZ, 0xc0, !PT ;  /* 0x0000400039ff7812 */ /* 0x040fe2000788c0ff */
[----:B------:R-:W-:Y:S04]  /*bd60*/  @!P0 STL [R1+0x658], R12 ;  /* 0x0006580c01008387 */ /* 0x000fe80000100800 */
[----:B------:R1:W-:Y:S01]  /*bd70*/  @!P0 STL [R1+0x6b0], R10 ;  /* 0x0006b00a01008387 */ /* 0x0003e20000100800 */
[----:B------:R-:W-:Y:S01]  /*bd80*/  LOP3.LUT P0, RZ, R57, 0x1000, RZ, 0xc0, !PT ;  /* 0x0000100039ff7812 */ /* 0x000fe2000780c0ff */
[----:B------:R-:W-:-:S02]  /*bd90*/  HFMA2.MMA R2, -RZ, RZ, 0, 0 ;  /* 0x00000000ff027435 */ /* 0x000fc400000001ff */
[----:B------:R-:W-:Y:S04]  /*bda0*/  @!P6 STL [R1+0x6b8], R25 ;  /* 0x0006b8190100e387 */ /* 0x000fe80000100800 */
[----:B------:R-:W-:Y:S01]  /*bdb0*/  @!P6 STL [R1+0x4bc], R56 ;  /* 0x0004bc380100e387 */ /* 0x000fe20000100800 */
[----:B------:R-:W-:-:S03]  /*bdc0*/  LOP3.LUT P6, RZ, R57, 0x800, RZ, 0xc0, !PT ;  /* 0x0000080039ff7812 */ /* 0x000fc600078cc0ff */
[----:B------:R0:W-:Y:S04]  /*bdd0*/  STL.64 [R1+0x158], R8 ;  /* 0x0001580801007387 */ /* 0x0001e80000100a00 */
[----:B-1----:R-:W3:Y:S04]  /*bde0*/  LDL.LU R10, [R1+0x418] ;  /* 0x00041800010a7983 */ /* 0x002ee80000300800 */
[----:B------:R-:W3:Y:S04]  /*bdf0*/  LDL.LU R12, [R1+0x410] ;  /* 0x00041000010c7983 */ /* 0x000ee80000300800 */
[----:B0-----:R0:W3:Y:S04]  /*be00*/  LDL R8, [R1+0x6c4] ;  /* 0x0006c40001087983 */ /* 0x0010e80000100800 */
[----:B------:R0:W3:Y:S01]  /*be10*/  LDL R9, [R1+0x4ac] ;  /* 0x0004ac0001097983 */ /* 0x0000e20000100800 */
[----:B------:R-:W-:-:S03]  /*be20*/  LOP3.LUT P5, RZ, R57, 0x2000, RZ, 0xc0, !PT ;  /* 0x0000200039ff7812 */ /* 0x000fc600078ac0ff */
[----:B------:R0:W3:Y:S04]  /*be30*/  LDL R21, [R1+0x4b4] ;  /* 0x0004b40001157983 */ /* 0x0000e80000100800 */
[----:B------:R-:W3:Y:S04]  /*be40*/  LDL.LU R11, [R1+0x41c] ;  /* 0x00041c00010b7983 */ /* 0x000ee80000300800 */
[----:B------:R-:W3:Y:S04]  /*be50*/  LDL.LU R20, [R1+0x948] ;  /* 0x0009480001147983 */ /* 0x000ee80000300800 */
[----:B------:R-:W3:Y:S04]  /*be60*/  LDL.LU.64 R22, [R1+0x950] ;  /* 0x0009500001167983 */ /* 0x000ee80000300a00 */
[----:B------:R-:W3:Y:S04]  /*be70*/  LDL.LU R19, [R1+0x938] ;  /* 0x0009380001137983 */ /* 0x000ee80000300800 */
[----:B------:R-:W3:Y:S04]  /*be80*/  LDL.LU R18, [R1+0x93c] ;  /* 0x00093c0001127983 */ /* 0x000ee80000300800 */
[----:B------:R-:W3:Y:S04]  /*be90*/  LDL.LU.64 R26, [R1+0x960] ;  /* 0x00096000011a7983 */ /* 0x000ee80000300a00 */
[----:B------:R-:W3:Y:S04]  /*bea0*/  LDL.LU R25, [R1+0x958] ;  /* 0x0009580001197983 */ /* 0x000ee80000300800 */
[----:B------:R1:W-:Y:S01]  /*beb0*/  STL.64 [R1+0x168], R6 ;  /* 0x0001680601007387 */ /* 0x0003e20000100a00 */
[----:B--2---:R-:W-:Y:S01]  /*bec0*/  @!P4 MOV R16, R6 ;  /* 0x000000060010c202 */ /* 0x004fe20000000f00 */
[----:B-1----:R-:W-:Y:S01]  /*bed0*/  HFMA2.MMA R6, -RZ, RZ, 0, 0 ;  /* 0x00000000ff067435 */ /* 0x002fe200000001ff */
[----:B----4-:R-:W-:-:S03]  /*bee0*/  @!P0 MOV R2, R60 ;  /* 0x0000003c00028202 */ /* 0x010fc60000000f00 */
[----:B------:R1:W-:Y:S04]  /*bef0*/  @!P4 STL [R1+0x6bc], R16 ;  /* 0x0006bc100100c387 */ /* 0x0003e80000100800 */
[----:B------:R2:W-:Y:S01]  /*bf00*/  STL [R1+0x6cc], R2 ;  /* 0x0006cc0201007387 */ /* 0x0005e20000100800 */
[----:B-1----:R-:W-:Y:S01]  /*bf10*/  HFMA2.MMA R16, -RZ, RZ, 0, 0 ;  /* 0x00000000ff107435 */ /* 0x002fe200000001ff */
[----:B--2---:R-:W-:Y:S02]  /*bf20*/  CS2R R2, SRZ ;  /* 0x0000000000027805 */ /* 0x004fe4000001ff00 */
[----:B------:R-:W-:Y:S02]  /*bf30*/  @!P0 MOV R2, R61 ;  /* 0x0000003d00028202 */ /* 0x000fe40000000f00 */
[----:B---3--:R-:W-:-:S03]  /*bf40*/  @!P6 MOV R6, R4 ;  /* 0x000000040006e202 */ /* 0x008fc60000000f00 */
[----:B------:R1:W-:Y:S02]  /*bf50*/  STL [R1+0x6d0], R2 ;  /* 0x0006d00201007387 */ /* 0x0003e40000100800 */
[----:B------:R-:W-:Y:S02]  /*bf60*/  MOV R56, R16 ;  /* 0x0000001000387202 */ /* 0x000fe40000000f00 */
[----:B------:R-:W-:Y:S01]  /*bf70*/  @!P4 MOV R56, R7 ;  /* 0x000000070038c202 */ /* 0x000fe20000000f00 */
[----:B------:R2:W-:Y:S04]  /*bf80*/  STL [R1+0x6d4], R6 ;  /* 0x0006d40601007387 */ /* 0x0005e80000100800 */
[----:B-1----:R-:W3:Y:S01]  /*bf90*/  LDL.LU R2, [R1+0x924] ;  /* 0x0009240001027983 */ /* 0x002ee20000300800 */
[----:B--2---:R-:W-:-:S02]  /*bfa0*/  CS2R R6, SRZ ;  /* 0x0000000000067805 */ /* 0x004fc4000001ff00 */
[----:B------:R-:W-:-:S05]  /*bfb0*/  @!P6 MOV R6, R5 ;  /* 0x000000050006e202 */ /* 0x000fca0000000f00 */
[----:B------:R1:W-:Y:S04]  /*bfc0*/  STL [R1+0x6d8], R6 ;  /* 0x0006d80601007387 */ /* 0x0003e80000100800 */
[----:B-1----:R-:W2:Y:S04]  /*bfd0*/  LDL.LU R6, [R1+0x914] ;  /* 0x0009140001067983 */ /* 0x002ea80000300800 */
[----:B------:R1:W-:Y:S04]  /*bfe0*/  STL [R1+0x6c0], R16 ;  /* 0x0006c01001007387 */ /* 0x0003e80000100800 */
[----:B-1----:R0:W4:Y:S01]  /*bff0*/  LDL R16, [R1+0x650] ;  /* 0x0006500001107983 */ /* 0x0021220000100800 */
[----:B------:R-:W-:-:S05]  /*c000*/  @!P5 MOV R8, R10 ;  /* 0x0000000a0008d202 */ /* 0x000fca0000000f00 */
[----:B------:R1:W-:Y:S02]  /*c010*/  @!P5 STL [R1+0x6c4], R8 ;  /* 0x0006c4080100d387 */ /* 0x0003e40000100800 */
[----:B-1----:R-:W-:-:S07]  /*c020*/  HFMA2.MMA R8, -RZ, RZ, 0, 0 ;  /* 0x00000000ff087435 */ /* 0x002fce00000001ff */
[----:B------:R-:W-:Y:S01]  /*c030*/  STL [R1+0x6c8], R8 ;  /* 0x0006c80801007387 */ /* 0x000fe20000100800 */
[----:B---3--:R-:W-:-:S05]  /*c040*/  @!P0 MOV R3, R2 ;  /* 0x0000000200038202 */ /* 0x008fca0000000f00 */
[----:B------:R1:W-:Y:S04]  /*c050*/  STL [R1+0x4a4], R3 ;  /* 0x0004a40301007387 */ /* 0x0003e80000100800 */
[----:B-1----:R-:W3:Y:S01]  /*c060*/  LDL.LU R3, [R1+0x920] ;  /* 0x0009200001037983 */ /* 0x002ee20000300800 */
[----:B--2---:R-:W-:-:S05]  /*c070*/  @!P6 MOV R7, R6 ;  /* 0x000000060007e202 */ /* 0x004fca0000000f00 */
[----:B------:R1:W-:Y:S04]  /*c080*/  STL [R1+0x618], R7 ;  /* 0x0006180701007387 */ /* 0x0003e80000100800 */
[----:B-1----:R-:W2:Y:S01]  /*c090*/  LDL.LU R7, [R1+0x910] ;  /* 0x0009100001077983 */ /* 0x002ea20000300800 */
[----:B----4-:R-:W-:-:S05]  /*c0a0*/  @!P4 MOV R16, R17 ;  /* 0x000000110010c202 */ /* 0x010fca0000000f00 */
[----:B------:R1:W-:Y:S02]  /*c0b0*/  @!P4 STL [R1+0x650], R16 ;  /* 0x000650100100c387 */ /* 0x0003e40000100800 */
[----:B-1----:R-:W-:Y:S02]  /*c0c0*/  MOV R16, R8 ;  /* 0x0000000800107202 */ /* 0x002fe40000000f00 */
[----:B------:R0:W4:Y:S01]  /*c0d0*/  LDL R8, [R1+0x64c] ;  /* 0x00064c0001087983 */ /* 0x0001220000100800 */
[----:B------:R-:W-:-:S05]  /*c0e0*/  @!P5 MOV R9, R12 ;  /* 0x0000000c0009d202 */ /* 0x000fca0000000f00 */
[----:B------:R1:W-:Y:S04]  /*c0f0*/  @!P5 STL [R1+0x4ac], R9 ;  /* 0x0004ac090100d387 */ /* 0x0003e80000100800 */
[----:B------:R0:W-:Y:S01]  /*c100*/  @!P4 STL [R1+0x6c0], R56 ;  /* 0x0006c0380100c387 */ /* 0x0001e20000100800 */
[----:B-1----:R-:W-:-:S03]  /*c110*/  HFMA2.MMA R9, -RZ, RZ, 0, 0 ;  /* 0x00000000ff097435 */ /* 0x002fc600000001ff */
[----:B0-----:R-:W4:Y:S04]  /*c120*/  LDL.LU R56, [R1+0x944] ;  /* 0x0009440001387983 */ /* 0x001f280000300800 */
[----:B------:R-:W-:Y:S01]  /*c130*/  STL.64 [R1+0x370], R12 ;  /* 0x0003700c01007387 */ /* 0x000fe20000100a00 */
[----:B---3--:R-:W-:-:S05]  /*c140*/  @!P0 MOV R9, R3 ;  /* 0x0000000300098202 */ /* 0x008fca0000000f00 */
[----:B------:R0:W-:Y:S02]  /*c150*/  STL [R1+0x678], R9 ;  /* 0x0006780901007387 */ /* 0x0001e40000100800 */
[----:B0-----:R-:W-:-:S06]  /*c160*/  HFMA2.MMA R9, -RZ, RZ, 0, 0 ;  /* 0x00000000ff097435 */ /* 0x001fcc00000001ff */
[----:B--2---:R-:W-:-:S05]  /*c170*/  @!P6 MOV R9, R7 ;  /* 0x000000070009e202 */ /* 0x004fca0000000f00 */
[----:B------:R0:W-:Y:S04]  /*c180*/  STL [R1+0x674], R9 ;  /* 0x0006740901007387 */ /* 0x0001e80000100800 */
[----:B0-----:R-:W2:Y:S01]  /*c190*/  LDL.LU R9, [R1+0x90c] ;  /* 0x00090c0001097983 */ /* 0x001ea20000300800 */
[----:B----4-:R-:W-:-:S03]  /*c1a0*/  @!P5 MOV R8, R13 ;  /* 0x0000000d0008d202 */ /* 0x010fc60000000f00 */
[----:B------:R-:W3:Y:S04]  /*c1b0*/  LDL.LU.64 R12, [R1+0x8f8] ;  /* 0x0008f800010c7983 */ /* 0x000ee80000300a00 */
[----:B------:R0:W-:Y:S01]  /*c1c0*/  STL.64 [R1+0x170], R10 ;  /* 0x0001700a01007387 */ /* 0x0001e20000100a00 */
[----:B------:R-:W-:-:S05]  /*c1d0*/  @!P4 MOV R21, R56 ;  /* 0x000000380015c202 */ /* 0x000fca0000000f00 */
[----:B------:R-:W-:Y:S01]  /*c1e0*/  @!P4 STL [R1+0x4b4], R21 ;  /* 0x0004b4150100c387 */ /* 0x000fe20000100800 */
[C---:B------:R-:W-:Y:S01]  /*c1f0*/  LOP3.LUT P4, RZ, R57.reuse, 0x400, RZ, 0xc0, !PT ;  /* 0x0000040039ff7812 */ /* 0x040fe2000788c0ff */
[----:B0-----:R-:W-:Y:S01]  /*c200*/  HFMA2.MMA R10, -RZ, RZ, 0, 0 ;  /* 0x00000000ff0a7435 */ /* 0x001fe200000001ff */
[----:B------:R-:W-:Y:S01]  /*c210*/  @!P5 MOV R16, R11 ;  /* 0x0000000b0010d202 */ /* 0x000fe20000000f00 */
[----:B------:R0:W-:Y:S04]  /*c220*/  @!P5 STL [R1+0x64c], R8 ;  /* 0x00064c080100d387 */ /* 0x0001e80000100800 */
[----:B------:R-:W-:Y:S01]  /*c230*/  @!P5 STL [R1+0x6c8], R16 ;  /* 0x0006c8100100d387 */ /* 0x000fe20000100800 */
[----:B------:R-:W-:-:S03]  /*c240*/  LOP3.LUT P5, RZ, R57, 0x200, RZ, 0xc0, !PT ;  /* 0x0000020039ff7812 */ /* 0x000fc600078ac0ff */
[----:B------:R1:W-:Y:S04]  /*c250*/  STL.64 [R1+0x178], R60 ;  /* 0x0001783c01007387 */ /* 0x0003e80000100a00 */
[----:B0-----:R-:W4:Y:S04]  /*c260*/  LDL.LU R8, [R1+0x930] ;  /* 0x0009300001087983 */ /* 0x001f280000300800 */
[----:B------:R-:W4:Y:S01]  /*c270*/  LDL.LU R21, [R1+0x940] ;  /* 0x0009400001157983 */ /* 0x000f220000300800 */
[----:B-1----:R-:W-:-:S03]  /*c280*/  MOV R60, R14 ;  /* 0x0000000e003c7202 */ /* 0x002fc60000000f00 */
[----:B------:R-:W4:Y:S01]  /*c290*/  LDL.LU R16, [R1+0x934] ;  /* 0x0009340001107983 */ /* 0x000f220000300800 */
[----:B------:R-:W-:Y:S02]  /*c2a0*/  MOV R61, R15 ;  /* 0x0000000f003d7202 */ /* 0x000fe40000000f00 */
[----:B------:R-:W-:Y:S01]  /*c2b0*/  CS2R R14, SRZ ;  /* 0x00000000000e7805 */ /* 0x000fe2000001ff00 */
[----:B--2---:R-:W-:-:S05]  /*c2c0*/  @!P4 MOV R10, R9 ;  /* 0x00000009000ac202 */ /* 0x004fca0000000f00 */
[----:B------:R0:W-:Y:S04]  /*c2d0*/  STL [R1+0x418], R10 ;  /* 0x0004180a01007387 */ /* 0x0001e80000100800 */
[----:B0-----:R-:W2:Y:S01]  /*c2e0*/  LDL.LU R10, [R1+0x904] ;  /* 0x00090400010a7983 */ /* 0x001ea20000300800 */
[----:B---3--:R-:W-:-:S05]  /*c2f0*/  @!P5 MOV R14, R13 ;  /* 0x0000000d000ed202 */ /* 0x008fca0000000f00 */
[----:B------:R0:W-:Y:S04]  /*c300*/  STL [R1+0x41c], R14 ;  /* 0x00041c0e01007387 */ /* 0x0001e80000100800 */
[----:B0-----:R-:W3:Y:S01]  /*c310*/  LDL.LU R14, [R1+0x8f0] ;  /* 0x0008f000010e7983 */ /* 0x001ee20000300800 */
[----:B------:R-:W-:Y:S02]  /*c320*/  MOV R11, RZ ;  /* 0x000000ff000b7202 */ /* 0x000fe40000000f00 */
[C---:B------:R-:W-:Y:S02]  /*c330*/  LOP3.LUT P0, RZ, R57.reuse, 0x100, RZ, 0xc0, !PT ;  /* 0x0000010039ff7812 */ /* 0x040fe4000780c0ff */
[----:B------:R-:W-:Y:S02]  /*c340*/  LOP3.LUT P6, RZ, R57, 0x80, RZ, 0xc0, !PT ;  /* 0x0000008039ff7812 */ /* 0x000fe400078cc0ff */
[----:B------:R-:W-:-:S02]  /*c350*/  MOV R57, R17 ;  /* 0x0000001100397202 */ /* 0x000fc40000000f00 */
[----:B------:R-:W3:Y:S04]  /*c360*/  LDL.LU R17, [R1+0x908] ;  /* 0x0009080001117983 */ /* 0x000ee80000300800 */
[----:B------:R0:W-:Y:S04]  /*c370*/  STL.64 [R1+0x368], R56 ;  /* 0x0003683801007387 */ /* 0x0001e80000100a00 */
[----:B----4-:R1:W-:Y:S01]  /*c380*/  STL.64 [R1+0x188], R8 ;  /* 0x0001880801007387 */ /* 0x0103e20000100a00 */
[----:B0-----:R-:W-:Y:S02]  /*c390*/  CS2R R56, SRZ ;  /* 0x0000000000387805 */ /* 0x001fe4000001ff00 */
[----:B------:R-:W-:-:S02]  /*c3a0*/  @!P4 MOV R57, R8 ;  /* 0x000000080039c202 */ /* 0x000fc40000000f00 */
[----:B-1----:R-:W-:Y:S01]  /*c3b0*/  MOV R8, R54 ;  /* 0x0000003600087202 */ /* 0x002fe20000000f00 */
[----:B------:R-:W-:Y:S01]  /*c3c0*/  HFMA2.MMA R54, -RZ, RZ, 0, 0 ;  /* 0x00000000ff367435 */ /* 0x000fe200000001ff */
[----:B------:R-:W-:-:S05]  /*c3d0*/  MOV R9, R55 ;  /* 0x0000003700097202 */ /* 0x000fca0000000f00 */
[----:B------:R-:W-:Y:S02]  /*c3e0*/  @!P6 MOV R54, R20 ;  /* 0x000000140036e202 */ /* 0x000fe40000000f00 */
[----:B--2---:R-:W-:-:S05]  /*c3f0*/  @!P4 MOV R11, R10 ;  /* 0x0000000a000bc202 */ /* 0x004fca0000000f00 */
[----:B------:R0:W-:Y:S04]  /*c400*/  STL [R1+0x4b8], R11 ;  /* 0x0004b80b01007387 */ /* 0x0001e80000100800 */
[----:B0-----:R-:W2:Y:S01]  /*c410*/  LDL.LU R11, [R1+0x900] ;  /* 0x00090000010b7983 */ /* 0x001ea20000300800 */
[----:B---3--:R-:W-:-:S05]  /*c420*/  @!P5 MOV R15, R14 ;  /* 0x0000000e000fd202 */ /* 0x008fca0000000f00 */
[----:B------:R0:W-:Y:S04]  /*c430*/  STL [R1+0x4a8], R15 ;  /* 0x0004a80f01007387 */ /* 0x0001e80000100800 */
[----:B0-----:R-:W3:Y:S04]  /*c440*/  LDL.LU R15, [R1+0x8ec] ;  /* 0x0008ec00010f7983 */ /* 0x001ee80000300800 */
[----:B------:R0:W-:Y:S02]  /*c450*/  STL [R1+0x6dc], R54 ;  /* 0x0006dc3601007387 */ /* 0x0001e40000100800 */
[----:B0-----:R-:W-:-:S02]  /*c460*/  CS2R R54, SRZ ;  /* 0x0000000000367805 */ /* 0x001fc4000001ff00 */
[----:B------:R-:W-:Y:S02]  /*c470*/  @!P6 MOV R54, R21 ;  /* 0x000000150036e202 */ /* 0x000fe40000000f00 */
[----:B------:R-:W-:-:S03]  /*c480*/  @!P6 MOV R55, R22 ;  /* 0x000000160037e202 */ /* 0x000fc60000000f00 */
[----:B------:R0:W-:Y:S04]  /*c490*/  STL [R1+0x6e0], R54 ;  /* 0x0006e03601007387 */ /* 0x0001e80000100800 */
[----:B------:R1:W-:Y:S04]  /*c4a0*/  STL [R1+0x4a0], R55 ;  /* 0x0004a03701007387 */ /* 0x0003e80000100800 */
[----:B0-----:R-:W4:Y:S04]  /*c4b0*/  LDL.LU R54, [R1+0x8e0] ;  /* 0x0008e00001367983 */ /* 0x001f280000300800 */
[----:B-1----:R-:W4:Y:S04]  /*c4c0*/  LDL.LU R55, [R1+0x8dc] ;  /* 0x0008dc0001377983 */ /* 0x002f280000300800 */
[----:B------:R-:W-:Y:S04]  /*c4d0*/  STL.64 [R1+0x3a0], R22 ;  /* 0x0003a01601007387 */ /* 0x000fe80000100a00 */
[----:B------:R0:W-:Y:S02]  /*c4e0*/  STL.64 [R1+0x180], R4 ;  /* 0x0001800401007387 */ /* 0x0001e40000100a00 */
[----:B0-----:R-:W-:-:S02]  /*c4f0*/  MOV R4, R58 ;  /* 0x0000003a00047202 */ /* 0x001fc40000000f00 */
[----:B------:R-:W-:Y:S02]  /*c500*/  MOV R5, R59 ;  /* 0x0000003b00057202 */ /* 0x000fe40000000f00 */
[----:B------:R-:W-:Y:S02]  /*c510*/  CS2R R58, SRZ ;  /* 0x00000000003a7805 */ /* 0x000fe4000001ff00 */
[----:B------:R-:W-:-:S05]  /*c520*/  @!P0 MOV R58, R18 ;  /* 0x00000012003a8202 */ /* 0x000fca0000000f00 */
[----:B------:R0:W-:Y:S04]  /*c530*/  STL [R1+0x4b0], R58 ;  /* 0x0004b03a01007387 */ /* 0x0001e80000100800 */
[----:B------:R1:W-:Y:S04]  /*c540*/  STL.64 [R1+0x1a0], R20 ;  /* 0x0001a01401007387 */ /* 0x0003e80000100a00 */
[----:B0-----:R-:W4:Y:S04]  /*c550*/  LDL.LU R58, [R1+0x8e4] ;  /* 0x0008e400013a7983 */ /* 0x001f280000300800 */
[----:B------:R0:W-:Y:S04]  /*c560*/  STL.64 [R1+0x378], R2 ;  /* 0x0003780201007387 */ /* 0x0001e80000100a00 */
[----:B-1----:R-:W4:Y:S04]  /*c570*/  LDL.LU.64 R20, [R1+0x5a0] ;  /* 0x0005a00001147983 */ /* 0x002f280000300a00 */
[----:B0-----:R-:W4:Y:S04]  /*c580*/  LDL.LU.64 R2, [R1+0x5b0] ;  /* 0x0005b00001027983 */ /* 0x001f280000300a00 */
[----:B------:R0:W-:Y:S04]  /*c590*/  STL.64 [R1+0x380], R6 ;  /* 0x0003800601007387 */ /* 0x0001e80000100a00 */
[----:B0-----:R-:W4:Y:S01]  /*c5a0*/  LDL.LU.64 R6, [R1+0x5e8] ;  /* 0x0005e80001067983 */ /* 0x001f220000300a00 */
        /* <DEDUP_REMOVED lines=11> */
[----:B0-----:R-:W-:-:S06]  /*c660*/  HFMA2.MMA R56, -RZ, RZ, 0, 0 ;  /* 0x00000000ff387435 */ /* 0x001fcc00000001ff */
[----:B------:R-:W-:-:S05]  /*c670*/  @!P0 MOV R56, R19 ;  /* 0x0000001300388202 */ /* 0x000fca0000000f00 */
[----:B------:R0:W-:Y:S02]  /*c680*/  STL [R1+0x668], R56 ;  /* 0x0006683801007387 */ /* 0x0001e40000100800 */
[----:B0-----:R-:W-:-:S06]  /*c690*/  HFMA2.MMA R56, -RZ, RZ, 0, 0 ;  /* 0x00000000ff387435 */ /* 0x001fcc00000001ff */
[----:B------:R-:W-:Y:S02]  /*c6a0*/  @!P6 MOV R56, R23 ;  /* 0x000000170038e202 */ /* 0x000fe40000000f00 */
[----:B------:R-:W2:Y:S04]  /*c6b0*/  LDL.LU.64 R22, [R1+0x5f8] ;  /* 0x0005f80001167983 */ /* 0x000ea80000300a00 */
[----:B------:R0:W-:Y:S04]  /*c6c0*/  STL.64 [R1+0x388], R10 ;  /* 0x0003880a01007387 */ /* 0x0001e80000100a00 */
[----:B0-----:R-:W3:Y:S04]  /*c6d0*/  LDL.LU.64 R10, [R1+0x5d8] ;  /* 0x0005d800010a7983 */ /* 0x001ee80000300a00 */
[----:B------:R0:W-:Y:S04]  /*c6e0*/  STL.64 [R1+0x390], R14 ;  /* 0x0003900e01007387 */ /* 0x0001e80000100a00 */
[----:B0-----:R-:W3:Y:S04]  /*c6f0*/  LDL.LU.64 R14, [R1+0x5d0] ;  /* 0x0005d000010e7983 */ /* 0x001ee80000300a00 */
[----:B------:R0:W-:Y:S04]  /*c700*/  STL.64 [R1+0x398], R18 ;  /* 0x0003981201007387 */ /* 0x0001e80000100a00 */
[----:B0-----:R-:W3:Y:S01]  /*c710*/  LDL.LU.64 R18, [R1+0x5b8] ;  /* 0x0005b80001127983 */ /* 0x001ee20000300a00 */
[----:B------:R-:W-:-:S02]  /*c720*/  LOP3.LUT P6, RZ, R0, 0x4, RZ, 0xc0, !PT ;  /* 0x0000000400ff7812 */ /* 0x000fc400078cc0ff */
[----:B------:R-:W-:Y:S02]  /*c730*/  @!P0 MOV R59, R17 ;  /* 0x00000011003b8202 */ /* 0x000fe40000000f00 */
[----:B------:R-:W-:Y:S01]  /*c740*/  LOP3.LUT P0, RZ, R0, 0x8, RZ, 0xc0, !PT ;  /* 0x0000000800ff7812 */ /* 0x000fe2000780c0ff */
[----:B------:R0:W-:Y:S04]  /*c750*/  STL [R1+0x664], R56 ;  /* 0x0006643801007387 */ /* 0x0001e80000100800 */
[----:B------:R1:W-:Y:S04]  /*c760*/  STL.64 [R1+0x198], R16 ;  /* 0x0001981001007387 */ /* 0x0003e80000100a00 */
[----:B------:R4:W-:Y:S01]  /*c770*/  STL.64 [R1+0x190], R12 ;  /* 0x0001900c01007387 */ /* 0x0009e20000100a00 */
[----:B0-----:R-:W-:Y:S01]  /*c780*/  HFMA2.MMA R56, -RZ, RZ, 0, 0 ;  /* 0x00000000ff387435 */ /* 0x001fe200000001ff */
[----:B-1----:R-:W-:Y:S01]  /*c790*/  MOV R16, R4 ;  /* 0x0000000400107202 */ /* 0x002fe20000000f00 */
[----:B------:R-:W-:Y:S01]  /*c7a0*/  HFMA2.MMA R4, -RZ, RZ, 0, 0 ;  /* 0x00000000ff047435 */ /* 0x000fe200000001ff */
[----:B----4-:R-:W-:Y:S01]  /*c7b0*/  MOV R12, R52 ;  /* 0x00000034000c7202 */ /* 0x010fe20000000f00 */
[----:B------:R-:W-:-:S02]  /*c7c0*/  HFMA2.MMA R52, -RZ, RZ, 0, 0 ;  /* 0x00000000ff347435 */ /* 0x000fc400000001ff */
[----:B------:R-:W-:Y:S02]  /*c7d0*/  @!P6 MOV R56, R27 ;  /* 0x0000001b0038e202 */ /* 0x000fe40000000f00 */
[----:B------:R-:W-:Y:S02]  /*c7e0*/  @!P0 MOV R4, R28 ;  /* 0x0000001c00048202 */ /* 0x000fe40000000f00 */
[----:B------:R-:W-:Y:S01]  /*c7f0*/  @!P6 MOV R52, R24 ;  /* 0x000000180034e202 */ /* 0x000fe20000000f00 */
[----:B------:R0:W-:Y:S01]  /*c800*/  STL [R1+0x680], R56 ;  /* 0x0006803801007387 */ /* 0x0001e20000100800 */
[----:B------:R-:W-:Y:S02]  /*c810*/  LOP3.LUT P5, RZ, R0, 0x10, RZ, 0xc0, !PT ;  /* 0x0000001000ff7812 */ /* 0x000fe400078ac0ff */
[----:B------:R-:W-:Y:S01]  /*c820*/  MOV R17, R5 ;  /* 0x0000000500117202 */ /* 0x000fe20000000f00 */
[----:B------:R1:W-:Y:S01]  /*c830*/  STL [R1+0x6ec], R4 ;  /* 0x0006ec0401007387 */ /* 0x0003e20000100800 */
[----:B------:R-:W-:-:S02]  /*c840*/  MOV R13, R53 ;  /* 0x00000035000d7202 */ /* 0x000fc40000000f00 */
[----:B------:R-:W-:Y:S01]  /*c850*/  MOV R5, R55 ;  /* 0x0000003700057202 */ /* 0x000fe20000000f00 */
[----:B0-----:R-:W-:Y:S01]  /*c860*/  HFMA2.MMA R56, -RZ, RZ, 0, 0 ;  /* 0x00000000ff387435 */ /* 0x001fe200000001ff */
[----:B------:R0:W-:Y:S01]  /*c870*/  STL [R1+0x6e4], R52 ;  /* 0x0006e43401007387 */ /* 0x0001e20000100800 */
[----:B-1----:R-:W-:Y:S02]  /*c880*/  MOV R4, R54 ;  /* 0x0000003600047202 */ /* 0x002fe40000000f00 */
[----:B------:R-:W-:Y:S02]  /*c890*/  CS2R R54, SRZ ;  /* 0x0000000000367805 */ /* 0x000fe4000001ff00 */
[----:B------:R-:W-:Y:S02]  /*c8a0*/  @!P0 MOV R56, R30 ;  /* 0x0000001e00388202 */ /* 0x000fe40000000f00 */
[----:B------:R-:W-:Y:S01]  /*c8b0*/  @!P0 MOV R54, R29 ;  /* 0x0000001d00368202 */ /* 0x000fe20000000f00 */
[----:B0-----:R-:W-:Y:S01]  /*c8c0*/  CS2R R52, SRZ ;  /* 0x0000000000347805 */ /* 0x001fe2000001ff00 */
[----:B------:R-:W-:-:S02]  /*c8d0*/  @!P0 MOV R55, R31 ;  /* 0x0000001f00378202 */ /* 0x000fc40000000f00 */
[----:B------:R-:W-:Y:S02]  /*c8e0*/  @!P6 MOV R52, R25 ;  /* 0x000000190034e202 */ /* 0x000fe40000000f00 */
[----:B------:R-:W-:Y:S02]  /*c8f0*/  @!P6 MOV R53, R26 ;  /* 0x0000001a0035e202 */ /* 0x000fe40000000f00 */
[C---:B------:R-:W-:Y:S02]  /*c900*/  LOP3.LUT P4, RZ, R0.reuse, 0x20, RZ, 0xc0, !PT ;  /* 0x0000002000ff7812 */ /* 0x040fe4000788c0ff */
[C---:B------:R-:W-:Y:S02]  /*c910*/  LOP3.LUT P6, RZ, R0.reuse, 0x2, RZ, 0xc0, !PT ;  /* 0x0000000200ff7812 */ /* 0x040fe400078cc0ff */
[----:B------:R-:W-:Y:S01]  /*c920*/  LOP3.LUT P0, RZ, R0, 0x1, RZ, 0xc0, !PT ;  /* 0x0000000100ff7812 */ /* 0x000fe2000780c0ff */
[----:B------:R-:W-:-:S06]  /*c930*/  HFMA2.MMA R0, -RZ, RZ, 0, 0 ;  /* 0x00000000ff007435 */ /* 0x000fcc00000001ff */
[----:B------:R-:W-:-:S05]  /*c940*/  @!P5 MOV R0, R32 ;  /* 0x000000200000d202 */ /* 0x000fca0000000f00 */
        /* <DEDUP_REMOVED lines=17> */
[----:B------:R-:W-:Y:S01]  /*ca60*/  @!P2 MOV R0, R44 ;  /* 0x0000002c0000a202 */ /* 0x000fe20000000f00 */
[----:B------:R-:W-:Y:S04]  /*ca70*/  STL.64 [R1+0x1a8], R24 ;  /* 0x0001a81801007387 */ /* 0x000fe80000100a00 */
[----:B------:R0:W-:Y:S02]  /*ca80*/  STL [R1+0x70c], R0 ;  /* 0x00070c0001007387 */ /* 0x0001e40000100800 */
[----:B0-----:R-:W-:Y:S01]  /*ca90*/  HFMA2.MMA R0, -RZ, RZ, 0, 0 ;  /* 0x00000000ff007435 */ /* 0x001fe200000001ff */
[----:B------:R-:W-:Y:S02]  /*caa0*/  CS2R R24, SRZ ;  /* 0x0000000000187805 */ /* 0x000fe4000001ff00 */
[----:B------:R-:W-:-:S02]  /*cab0*/  @!P4 MOV R25, R37 ;  /* 0x000000250019c202 */ /* 0x000fc40000000f00 */
[----:B------:R-:W-:Y:S02]  /*cac0*/  @!P4 MOV R24, R38 ;  /* 0x000000260018c202 */ /* 0x000fe40000000f00 */
[----:B------:R-:W-:Y:S01]  /*cad0*/  @!P2 MOV R0, R47 ;  /* 0x0000002f0000a202 */ /* 0x000fe20000000f00 */
[----:B------:R-:W-:Y:S04]  /*cae0*/  STL [R1+0x700], R25 ;  /* 0x0007001901007387 */ /* 0x000fe80000100800 */
[----:B------:R0:W-:Y:S04]  /*caf0*/  STL [R1+0x490], R24 ;  /* 0x0004901801007387 */ /* 0x0001e80000100800 */
[----:B------:R1:W-:Y:S01]  /*cb00*/  STL [R1+0x620], R0 ;  /* 0x0006200001007387 */ /* 0x0003e20000100800 */
[----:B0-----:R-:W-:-:S02]  /*cb10*/  CS2R R24, SRZ ;  /* 0x0000000000187805 */ /* 0x001fc4000001ff00 */
[----:B------:R-:W-:Y:S01]  /*cb20*/  @!P3 MOV R25, R41 ;  /* 0x000000290019b202 */ /* 0x000fe20000000f00 */
[----:B-1----:R-:W-:Y:S01]  /*cb30*/  HFMA2.MMA R0, -RZ, RZ, 0, 0 ;  /* 0x00000000ff007435 */ /* 0x002fe200000001ff */
[----:B------:R-:W-:-:S03]  /*cb40*/  @!P3 MOV R24, R42 ;  /* 0x0000002a0018b202 */ /* 0x000fc60000000f00 */
[----:B------:R2:W-:Y:S02]  /*cb50*/  STL [R1+0x708], R25 ;  /* 0x0007081901007387 */ /* 0x0005e40000100800 */
[----:B------:R-:W-:Y:S02]  /*cb60*/  @!P1 MOV R0, R48 ;  /* 0x0000003000009202 */ /* 0x000fe40000000f00 */
[----:B------:R0:W-:Y:S01]  /*cb70*/  STL [R1+0x48c], R24 ;  /* 0x00048c1801007387 */ /* 0x0001e20000100800 */
[----:B--2---:R-:W-:Y:S02]  /*cb80*/  MOV R25, R23 ;  /* 0x0000001700197202 */ /* 0x004fe40000000f00 */
[----:B0-----:R-:W-:Y:S02]  /*cb90*/  MOV R24, R22 ;  /* 0x0000001600187202 */ /* 0x001fe40000000f00 */
[----:B------:R-:W-:Y:S01]  /*cba0*/  CS2R R22, SRZ ;  /* 0x0000000000167805 */ /* 0x000fe2000001ff00 */
[----:B------:R0:W-:Y:S01]  /*cbb0*/  STL [R1+0x714], R0 ;  /* 0x0007140001007387 */ /* 0x0001e20000100800 */
[----:B------:R-:W-:-:S02]  /*cbc0*/  @!P2 MOV R23, R45 ;  /* 0x0000002d0017a202 */ /* 0x000fc40000000f00 */
[----:B------:R-:W-:-:S03]  /*cbd0*/  @!P2 MOV R22, R46 ;  /* 0x0000002e0016a202 */ /* 0x000fc60000000f00 */
[----:B------:R-:W-:Y:S01]  /*cbe0*/  STL [R1+0x710], R23 ;  /* 0x0007101701007387 */ /* 0x000fe20000100800 */
[----:B0-----:R-:W-:-:S03]  /*cbf0*/  HFMA2.MMA R0, -RZ, RZ, 0, 0 ;  /* 0x00000000ff007435 */ /* 0x001fc600000001ff */
[----:B------:R0:W-:Y:S03]  /*cc00*/  STL [R1+0x488], R22 ;  /* 0x0004881601007387 */ /* 0x0001e60000100800 */
[----:B------:R-:W-:Y:S01]  /*cc10*/  @!P1 MOV R0, R51 ;  /* 0x0000003300009202 */ /* 0x000fe20000000f00 */
[----:B0-----:R-:W-:Y:S02]  /*cc20*/  CS2R R22, SRZ ;  /* 0x0000000000167805 */ /* 0x001fe4000001ff00 */
[----:B------:R-:W-:Y:S02]  /*cc30*/  @!P1 MOV R23, R49 ;  /* 0x0000003100179202 */ /* 0x000fe40000000f00 */
[----:B------:R-:W-:Y:S02]  /*cc40*/  @!P1 MOV R22, R50 ;  /* 0x0000003200169202 */ /* 0x000fe40000000f00 */
[----:B------:R-:W-:Y:S01]  /*cc50*/  LOP3.LUT P1, RZ, R58, 0x8000000, RZ, 0xc0, !PT ;  /* 0x080000003aff7812 */ /* 0x000fe2000782c0ff */
[----:B------:R0:W-:Y:S04]  /*cc60*/  STL [R1+0x718], R23 ;  /* 0x0007181701007387 */ /* 0x0001e80000100800 */
[----:B------:R1:W-:Y:S01]  /*cc70*/  STL [R1+0x484], R22 ;  /* 0x0004841601007387 */ /* 0x0003e20000100800 */
[----:B0-----:R-:W-:-:S02]  /*cc80*/  MOV R23, R21 ;  /* 0x0000001500177202 */ /* 0x001fc40000000f00 */
[----:B------:R-:W-:Y:S02]  /*cc90*/  MOV R21, R3 ;  /* 0x0000000300157202 */ /* 0x000fe40000000f00 */
[----:B-1----:R-:W-:Y:S02]  /*cca0*/  MOV R22, R20 ;  /* 0x0000001400167202 */ /* 0x002fe40000000f00 */
[----:B------:R-:W-:Y:S02]  /*ccb0*/  MOV R20, R2 ;  /* 0x0000000200147202 */ /* 0x000fe40000000f00 */
[----:B------:R-:W-:-:S06]  /*ccc0*/  CS2R R2, SRZ ;  /* 0x0000000000027805 */ /* 0x000fcc000001ff00 */
[----:B------:R0:W2:Y:S01]  /*ccd0*/  @!P1 LDG.E.64 R2, [R24.64] ;  /* 0x0000000e18029981 */ /* 0x0000a2000c1e1b00 */
[----:B------:R-:W-:Y:S02]  /*cce0*/  LOP3.LUT P2, RZ, R58, 0x10000000, RZ, 0xc0, !PT ;  /* 0x100000003aff7812 */ /* 0x000fe4000784c0ff */
[----:B0-----:R-:W-:Y:S02]  /*ccf0*/  MOV R24, R4 ;  /* 0x0000000400187202 */ /* 0x001fe40000000f00 */
[----:B------:R-:W-:Y:S02]  /*cd00*/  MOV R25, R5 ;  /* 0x0000000500197202 */ /* 0x000fe40000000f00 */
[----:B------:R-:W-:-:S06]  /*cd10*/  CS2R R4, SRZ ;  /* 0x0000000000047805 */ /* 0x000fcc000001ff00 */
[----:B------:R0:W4:Y:S02]  /*cd20*/  @!P1 LDG.E.64 R4, [R6.64] ;  /* 0x0000000e06049981 */ /* 0x000124000c1e1b00 */
[----:B0-----:R-:W-:-:S06]  /*cd30*/  CS2R R6, SRZ ;  /* 0x0000000000067805 */ /* 0x001fcc000001ff00 */
[----:B------:R0:W2:Y:S02]  /*cd40*/  @!P2 LDG.E.64 R6, [R8.64] ;  /* 0x0000000e0806a981 */ /* 0x0000a4000c1e1b00 */
[----:B0-----:R-:W-:Y:S01]  /*cd50*/  HFMA2.MMA R8, -RZ, RZ, 0, 0 ;  /* 0x00000000ff087435 */ /* 0x001fe200000001ff */
[----:B------:R-:W-:Y:S01]  /*cd60*/  MOV R9, RZ ;  /* 0x000000ff00097202 */ /* 0x000fe20000000f00 */
[----:B------:R-:W-:Y:S02]  /*cd70*/  UMOV UR8, 0x8 ;  /* 0x0000000800087882 */ /* 0x000fe40000000000 */
[----:B------:R-:W-:-:S06]  /*cd80*/  ULDC.64 UR4, c[0x0][0x198] ;  /* 0x0000660000047ab9 */ /* 0x000fcc0000000a00 */
[----:B---3--:R0:W3:Y:S01]  /*cd90*/  @!P2 LDG.E.64 R8, [R10.64] ;  /* 0x0000000e0a08a981 */ /* 0x0080e2000c1e1b00 */
[----:B------:R-:W-:Y:S01]  /*cda0*/  UIMAD.WIDE UR4, UR7, UR8, UR4 ;  /* 0x00000008070472a5 */ /* 0x000fe2000f8e0204 */
[----:B------:R-:W-:Y:S02]  /*cdb0*/  LOP3.LUT P3, RZ, R58, 0x20000000, RZ, 0xc0, !PT ;  /* 0x200000003aff7812 */ /* 0x000fe4000786c0ff */
[----:B------:R1:W-:Y:S01]  /*cdc0*/  STL.64 [R1+0x3a8], R26 ;  /* 0x0003a81a01007387 */ /* 0x0003e20000100a00 */
[----:B0-----:R-:W-:Y:S02]  /*cdd0*/  HFMA2.MMA R10, -RZ, RZ, 0, 0 ;  /* 0x00000000ff0a7435 */ /* 0x001fe400000001ff */
[----:B-1----:R-:W-:Y:S02]  /*cde0*/  MOV R26, UR4 ;  /* 0x00000004001a7c02 */ /* 0x002fe40008000f00 */
[----:B------:R-:W-:Y:S02]  /*cdf0*/  MOV R27, UR5 ;  /* 0x00000005001b7c02 */ /* 0x000fe40008000f00 */
[----:B------:R-:W-:-:S04]  /*ce00*/  MOV R11, RZ ;  /* 0x000000ff000b7202 */ /* 0x000fc80000000f00 */
[----:B------:R-:W2:Y:S04]  /*ce10*/  LDG.E.64 R26, [R26.64] ;  /* 0x0000000e1a1a7981 */ /* 0x000ea8000c1e1b00 */
[----:B------:R0:W2:Y:S02]  /*ce20*/  @!P3 LDG.E.64 R10, [R12.64] ;  /* 0x0000000e0c0ab981 */ /* 0x0000a4000c1e1b00 */
[----:B0-----:R-:W-:-:S06]  /*ce30*/  CS2R R12, SRZ ;  /* 0x00000000000c7805 */ /* 0x001fcc000001ff00 */
[----:B------:R0:W2:Y:S01]  /*ce40*/  @!P3 LDG.E.64 R12, [R14.64] ;  /* 0x0000000e0e0cb981 */ /* 0x0000a2000c1e1b00 */
[----:B------:R-:W-:Y:S01]  /*ce50*/  LOP3.LUT P4, RZ, R58, 0x40000000, RZ, 0xc0, !PT ;  /* 0x400000003aff7812 */ /* 0x000fe2000788c0ff */
[----:B0-----:R-:W-:-:S12]  /*ce60*/  CS2R R14, SRZ ;  /* 0x00000000000e7805 */ /* 0x001fd8000001ff00 */
[----:B------:R0:W2:Y:S04]  /*ce70*/  @!P4 LDG.E.64 R14, [R16.64] ;  /* 0x0000000e100ec981 */ /* 0x0000a8000c1e1b00 */
[----:B------:R1:W-:Y:S01]  /*ce80*/  STL [R1+0x67c], R55 ;  /* 0x00067c3701007387 */ /* 0x0003e20000100800 */
[----:B0-----:R-:W-:Y:S01]  /*ce90*/  CS2R R16, SRZ ;  /* 0x0000000000107805 */ /* 0x001fe2000001ff00 */
[----:B-1----:R-:W-:Y:S02]  /*cea0*/  HFMA2.MMA R55, -RZ, RZ, 0, 0 ;  /* 0x00000000ff377435 */ /* 0x002fe400000001ff */
[----:B------:R0:W-:Y:S04]  /*ceb0*/  STL [R1+0x498], R56 ;  /* 0x0004983801007387 */ /* 0x0001e80000100800 */
[----:B------:R1:W2:Y:S01]  /*cec0*/  @!P4 LDG.E.64 R16, [R18.64] ;  /* 0x0000000e1210c981 */ /* 0x0002a2000c1e1b00 */
[----:B------:R-:W-:-:S02]  /*ced0*/  @!P5 MOV R55, R33 ;  /* 0x000000210037d202 */ /* 0x000fc40000000f00 */
[----:B0-----:R-:W-:Y:S02]  /*cee0*/  MOV R56, RZ ;  /* 0x000000ff00387202 */ /* 0x001fe40000000f00 */
[----:B------:R-:W-:Y:S02]  /*cef0*/  @!P5 MOV R56, R34 ;  /* 0x000000220038d202 */ /* 0x000fe40000000f00 */
[----:B------:R-:W-:Y:S01]  /*cf00*/  LOP3.LUT P5, RZ, R58, 0x80000000, RZ, 0xc0, !PT ;  /* 0x800000003aff7812 */ /* 0x000fe200078ac0ff */
[----:B-1----:R-:W-:-:S12]  /*cf10*/  CS2R R18, SRZ ;  /* 0x0000000000127805 */ /* 0x002fd8000001ff00 */
[----:B------:R0:W2:Y:S02]  /*cf20*/  @!P5 LDG.E.64 R18, [R20.64] ;  /* 0x0000000e1412d981 */ /* 0x0000a4000c1e1b00 */
[----:B0-----:R-:W-:-:S06]  /*cf30*/  CS2R R20, SRZ ;  /* 0x0000000000147805 */ /* 0x001fcc000001ff00 */
[----:B------:R0:W2:Y:S02]  /*cf40*/  @!P5 LDG.E.64 R20, [R22.64] ;  /* 0x0000000e1614d981 */ /* 0x0000a4000c1e1b00 */
[----:B0-----:R-:W-:-:S06]  /*cf50*/  CS2R R22, SRZ ;  /* 0x0000000000167805 */ /* 0x001fcc000001ff00 */
[----:B------:R0:W2:Y:S02]  /*cf60*/  @!P6 LDG.E.64 R22, [R24.64] ;  /* 0x0000000e1816e981 */ /* 0x0000a4000c1e1b00 */
[----:B0-----:R-:W-:-:S06]  /*cf70*/  CS2R R24, SRZ ;  /* 0x0000000000187805 */ /* 0x001fcc000001ff00 */
[----:B------:R-:W2:Y:S04]  /*cf80*/  @!P6 LDG.E.64 R24, [R60.64] ;  /* 0x0000000e3c18e981 */ /* 0x000ea8000c1e1b00 */
[----:B------:R0:W-:Y:S04]  /*cf90*/  STL [R1+0x424], R59 ;  /* 0x0004243b01007387 */ /* 0x0001e80000100800 */
[----:B------:R1:W-:Y:S04]  /*cfa0*/  STL [R1+0x6e8], R52 ;  /* 0x0006e83401007387 */ /* 0x0003e80000100800 */
[----:B------:R0:W-:Y:S04]  /*cfb0*/  STL [R1+0x49c], R53 ;  /* 0x00049c3501007387 */ /* 0x0001e80000100800 */
[----:B------:R0:W-:Y:S04]  /*cfc0*/  STL [R1+0x6f0], R54 ;  /* 0x0006f03601007387 */ /* 0x0001e80000100800 */
[----:B------:R1:W-:Y:S04]  /*cfd0*/  STL [R1+0x6f8], R55 ;  /* 0x0006f83701007387 */ /* 0x0003e80000100800 */
[----:B------:R1:W-:Y:S04]  /*cfe0*/  STL [R1+0x494], R56 ;  /* 0x0004943801007387 */ /* 0x0003e80000100800 */
[----:B0-----:R0:W5:Y:S04]  /*cff0*/  LDL.LU R59, [R1+0x8e8] ;  /* 0x0008e800013b7983 */ /* 0x0011680000300800 */
[----:B-1----:R0:W5:Y:S04]  /*d000*/  LDL.LU R52, [R1+0x8d8] ;  /* 0x0008d80001347983 */ /* 0x0021680000300800 */
[----:B------:R0:W5:Y:S04]  /*d010*/  LDL.LU R53, [R1+0x8d4] ;  /* 0x0008d40001357983 */ /* 0x0001680000300800 */
[----:B------:R0:W5:Y:S04]  /*d020*/  LDL.LU R54, [R1+0x8d0] ;  /* 0x0008d00001367983 */ /* 0x0001680000300800 */
[----:B------:R0:W5:Y:S04]  /*d030*/  LDL.LU R55, [R1+0x8cc] ;  /* 0x0008cc0001377983 */ /* 0x0001680000300800 */
[----:B------:R0:W5:Y:S04]  /*d040*/  LDL.LU R56, [R1+0x8c8] ;  /* 0x0008c80001387983 */ /* 0x0001680000300800 */
[----:B------:R1:W-:Y:S02]  /*d050*/  STL [R1+0x61c], R0 ;  /* 0x00061c0001007387 */ /* 0x0003e40000100800 */
[----:B-1----:R-:W-:-:S06]  /*d060*/  HFMA2.MMA R0, -RZ, RZ, 0, 0 ;  /* 0x00000000ff007435 */ /* 0x002fcc00000001ff */
[----:B----4-:R-:W-:-:S05]  /*d070*/  @!P1 MOV R0, R4 ;  /* 0x0000000400009202 */ /* 0x010fca0000000f00 */
[----:B------:R1:W-:Y:S02]  /*d080*/  STL [R1+0x474], R0 ;  /* 0x0004740001007387 */ /* 0x0003e40000100800 */
[----:B-1----:R-:W-:-:S06]  /*d090*/  HFMA2.MMA R0, -RZ, RZ, 0, 0 ;  /* 0x00000000ff007435 */ /* 0x002fcc00000001ff */
[----:B------:R-:W-:-:S05]  /*d0a0*/  @!P1 MOV R0, R5 ;  /* 0x0000000500009202 */ /* 0x000fca0000000f00 */
[----:B------:R1:W-:Y:S02]  /*d0b0*/  STL [R1+0x480], R0 ;  /* 0x0004800001007387 */ /* 0x0003e40000100800 */
[----:B-1----:R-:W-:-:S06]  /*d0c0*/  HFMA2.MMA R0, -RZ, RZ, 0, 0 ;  /* 0x00000000ff007435 */ /* 0x002fcc00000001ff */
[----:B---3--:R-:W-:-:S05]  /*d0d0*/  @!P2 MOV R0, R8 ;  /* 0x000000080000a202 */ /* 0x008fca0000000f00 */
[----:B------:R1:W-:Y:S02]  /*d0e0*/  STL [R1+0x46c], R0 ;  /* 0x00046c0001007387 */ /* 0x0003e40000100800 */
[----:B-1----:R-:W-:-:S06]  /*d0f0*/  HFMA2.MMA R0, -RZ, RZ, 0, 0 ;  /* 0x00000000ff007435 */ /* 0x002fcc00000001ff */
[----:B------:R-:W-:Y:S01]  /*d100*/  @!P2 MOV R0, R9 ;  /* 0x000000090000a202 */ /* 0x000fe20000000f00 */
[----:B--2---:R-:W1:Y:S04]  /*d110*/  R2UR UR9, R26 ;  /* 0x000000001a0973c2 */ /* 0x004e6800000e0000 */
[----:B------:R2:W-:Y:S02]  /*d120*/  STL [R1+0x47c], R0 ;  /* 0x00047c0001007387 */ /* 0x0005e40000100800 */
[----:B--2---:R-:W-:-:S06]  /*d130*/  HFMA2.MMA R0, -RZ, RZ, 0, 0 ;  /* 0x00000000ff007435 */ /* 0x004fcc00000001ff */
[----:B------:R-:W-:Y:S01]  /*d140*/  @!P3 MOV R0, R10 ;  /* 0x0000000a0000b202 */ /* 0x000fe20000000f00 */
[----:B------:R-:W-:Y:S04]  /*d150*/  STL.64 [R1+0x1d8], R48 ;  /* 0x0001d83001007387 */ /* 0x000fe80000100a00 */
[----:B------:R2:W-:Y:S04]  /*d160*/  STL [R1+0x590], R0 ;  /* 0x0005900001007387 */ /* 0x0005e80000100800 */
[----:B------:R3:W-:Y:S01]  /*d170*/  STL.64 [R1+0x1e0], R2 ;  /* 0x0001e00201007387 */ /* 0x0007e20000100a00 */
[----:B--2---:R-:W-:Y:S01]  /*d180*/  HFMA2.MMA R0, -RZ, RZ, 0, 0 ;  /* 0x00000000ff007435 */ /* 0x004fe200000001ff */
[----:B------:R-:W-:-:S02]  /*d190*/  CS2R R48, SRZ ;  /* 0x0000000000307805 */ /* 0x000fc4000001ff00 */
[----:B------:R-:W-:-:S03]  /*d1a0*/  @!P1 MOV R49, R2 ;  /* 0x0000000200319202 */ /* 0x000fc60000000f00 */
[----:B------:R-:W-:Y:S01]  /*d1b0*/  @!P3 MOV R0, R12 ;  /* 0x0000000c0000b202 */ /* 0x000fe20000000f00 */
[----:B---3--:R-:W-:-:S04]  /*d1c0*/  HFMA2.MMA R2, -RZ, RZ, 0, 0 ;  /* 0x00000000ff027435 */ /* 0x008fc800000001ff */
[----:B------:R1:W-:Y:S02]  /*d1d0*/  STL [R1+0x468], R0 ;  /* 0x0004680001007387 */ /* 0x0003e40000100800 */
[----:B------:R-:W-:Y:S02]  /*d1e0*/  @!P3 MOV R2, R13 ;  /* 0x0000000d0002b202 */ /* 0x000fe40000000f00 */
[----:B-1----:R-:W-:-:S03]  /*d1f0*/  MOV R0, UR9 ;  /* 0x0000000900007c02 */ /* 0x002fc60008000f00 */
[----:B------:R1:W-:Y:S02]  /*d200*/  STL [R1+0x478], R2 ;  /* 0x0004780201007387 */ /* 0x0003e40000100800 */
[----:B------:R-:W-:Y:S01]  /*d210*/  FFMA.FTZ R0, -R0, UR9, R27 ;  /* 0x0000000900007c23 */ /* 0x000fe2000801011b */
[----:B------:R-:W-:Y:S01]  /*d220*/  @!P1 MOV R48, R3 ;  /* 0x0000000300309202 */ /* 0x000fe20000000f00 */
[----:B-1----:R-:W-:-:S03]  /*d230*/  HFMA2.MMA R2, -RZ, RZ, 0, 0 ;  /* 0x00000000ff027435 */ /* 0x002fc600000001ff */
[----:B------:R-:W-:-:S03]  /*d240*/  FSETP.GTU.FTZ.AND P1, PT, R0, RZ, PT ;  /* 0x000000ff0000720b */ /* 0x000fc60003f3c000 */
[----:B------:R-:W-:-:S05]  /*d250*/  @!P4 MOV R2, R14 ;  /* 0x0000000e0002c202 */ /* 0x000fca0000000f00 */
[----:B------:R1:W-:Y:S05]  /*d260*/  STL [R1+0x598], R2 ;  /* 0x0005980201007387 */ /* 0x0003ea0000100800 */
[----:B------:R-:W-:Y:S01]  /*d270*/  VOTEU.ANY UP0, P1 ;  /* 0x00000000003f7886 */ /* 0x000fe20000800100 */
[----:B------:R-:W-:Y:S01]  /*d280*/  PLOP3.LUT P1, PT, PT, PT, UP0, 0x80, 0x0 ;  /* 0x000000000000781c */ /* 0x000fe20003f2f008 */
[----:B-1----:R-:W-:-:S06]  /*d290*/  HFMA2.MMA R2, -RZ, RZ, 0, 0 ;  /* 0x00000000ff027435 */ /* 0x002fcc00000001ff */
[----:B------:R-:W-:-:S05]  /*d2a0*/  @!P4 MOV R2, R15 ;  /* 0x0000000f0002c202 */ /* 0x000fca0000000f00 */
[----:B------:R1:W-:Y:S01]  /*d2b0*/  STL [R1+0x594], R2 ;  /* 0x0005940201007387 */ /* 0x0003e20000100800 */
[----:B------:R-:W-:Y:S01]  /*d2c0*/  @P1 FADD.FTZ R0, R0, c[0x0][0x1a0] ;  /* 0x0000680000001621 */ /* 0x000fe20000010000 */
[----:B-1----:R-:W-:-:S06]  /*d2d0*/  HFMA2.MMA R2, -RZ, RZ, 0, 0 ;  /* 0x00000000ff027435 */ /* 0x002fcc00000001ff */
[----:B------:R-:W-:Y:S01]  /*d2e0*/  @!P4 MOV R2, R16 ;  /* 0x000000100002c202 */ /* 0x000fe20000000f00 */
[----:B------:R-:W1:Y:S04]  /*d2f0*/  @P1 MUFU.RSQ R0, R0 ;  /* 0x0000000000001308 */ /* 0x000e680000001400 */
[----:B------:R2:W-:Y:S02]  /*d300*/  STL [R1+0x460], R2 ;  /* 0x0004600201007387 */ /* 0x0005e40000100800 */
[----:B--2---:R-:W-:-:S06]  /*d310*/  HFMA2.MMA R2, -RZ, RZ, 0, 0 ;  /* 0x00000000ff027435 */ /* 0x004fcc00000001ff */
[----:B------:R-:W-:-:S05]  /*d320*/  @!P4 MOV R2, R17 ;  /* 0x000000110002c202 */ /* 0x000fca0000000f00 */
[----:B------:R2:W-:Y:S01]  /*d330*/  STL [R1+0x470], R2 ;  /* 0x0004700201007387 */ /* 0x0005e20000100800 */
[----:B-1----:R1:W3:Y:S01]  /*d340*/  @P1 R2UR UR4, R0 ;  /* 0x00000000000413c2 */ /* 0x0022e200000e0000 */
[----:B--2---:R-:W-:Y:S02]  /*d350*/  HFMA2.MMA R2, -RZ, RZ, 0, 0 ;  /* 0x00000000ff027435 */ /* 0x004fe400000001ff */
[----:B-1----:R-:W-:-:S04]  /*d360*/  HFMA2.MMA R0, -RZ, RZ, 0, 0 ;  /* 0x00000000ff007435 */ /* 0x002fc800000001ff */
[----:B------:R-:W-:Y:S02]  /*d370*/  @!P5 MOV R2, R18 ;  /* 0x000000120002d202 */ /* 0x000fe40000000f00 */
[----:B------:R-:W-:-:S03]  /*d380*/  @!P6 MOV R0, R23 ;  /* 0x000000170000e202 */ /* 0x000fc60000000f00 */
[----:B------:R1:W-:Y:S04]  /*d390*/  STL [R1+0x5a0], R2 ;  /* 0x0005a00201007387 */ /* 0x0003e80000100800 */
[----:B------:R2:W-:Y:S01]  /*d3a0*/  STL [R1+0x5a4], R0 ;  /* 0x0005a40001007387 */ /* 0x0005e20000100800 */
[----:B-1----:R-:W-:Y:S02]  /*d3b0*/  HFMA2.MMA R2, -RZ, RZ, 0, 0 ;  /* 0x00000000ff027435 */ /* 0x002fe400000001ff */
[----:B--2---:R-:W-:-:S04]  /*d3c0*/  HFMA2.MMA R0, -RZ, RZ, 0, 0 ;  /* 0x00000000ff007435 */ /* 0x004fc800000001ff */
        /* <DEDUP_REMOVED lines=9> */
[----:B------:R-:W-:Y:S01]  /*d460*/  STL.64 [R1+0x1b0], R28 ;  /* 0x0001b01c01007387 */ /* 0x000fe20000100a00 */
[----:B-1----:R-:W-:-:S03]  /*d470*/  HFMA2.MMA R2, -RZ, RZ, 0, 0 ;  /* 0x00000000ff027435 */ /* 0x002fc600000001ff */
[----:B------:R-:W-:Y:S04]  /*d480*/  STL.64 [R1+0x3b0], R30 ;  /* 0x0003b01e01007387 */ /* 0x000fe80000100a00 */
[----:B------:R-:W-:Y:S01]  /*d490*/  STL.64 [R1+0x1b8], R32 ;  /* 0x0001b82001007387 */ /* 0x000fe20000100a00 */
[----:B------:R-:W-:-:S03]  /*d4a0*/  @!P5 MOV R2, R21 ;  /* 0x000000150002d202 */ /* 0x000fc60000000f00 */
        /* <DEDUP_REMOVED lines=17> */
[----:B------:R-:W-:Y:S04]  /*d5c0*/  STL [R1+0x454], R0 ;  /* 0x0004540001007387 */ /* 0x000fe80000100800 */
[----:B------:R1:W-:Y:S01]  /*d5d0*/  STL [R1+0x464], R2 ;  /* 0x0004640201007387 */ /* 0x0003e20000100800 */
[----:B------:R-:W-:Y:S01]  /*d5e0*/  HFMA2.MMA R58, -RZ, RZ, 0, 0 ;  /* 0x00000000ff3a7435 */ /* 0x000fe200000001ff */
[----:B------:R-:W-:Y:S01]  /*d5f0*/  UMOV UR5, 0x3f800000 ;  /* 0x3f80000000057882 */ /* 0x000fe20000000000 */
[----:B-1----:R-:W-:Y:S01]  /*d600*/  HFMA2.MMA R2, -RZ, RZ, 0, 0 ;  /* 0x00000000ff027435 */ /* 0x002fe200000001ff */
[----:B------:R1:W-:Y:S01]  /*d610*/  STL.64 [R1+0x3d8], R50 ;  /* 0x0003d83201007387 */ /* 0x0003e20000100a00 */
[----:B---3--:R-:W-:Y:S01]  /*d620*/  @UP0 UMOV UR5, UR4 ;  /* 0x0000000400050c82 */ /* 0x008fe20008000000 */
[----:B------:R-:W-:Y:S03]  /*d630*/  BSSY B0, `(.L_x_2674) ;  /* 0x0000016000007945 */ /* 0x000fe60003800000 */
[----:B------:R-:W-:Y:S01]  /*d640*/  @!P6 MOV R2, R22 ;  /* 0x000000160002e202 */ /* 0x000fe20000000f00 */
[----:B------:R2:W-:Y:S01]  /*d650*/  STL.64 [R1+0x3e0], R4 ;  /* 0x0003e00401007387 */ /* 0x0005e20000100a00 */
[----:B------:R-:W-:-:S03]  /*d660*/  @!P3 MOV R58, R11 ;  /* 0x0000000b003ab202 */ /* 0x000fc60000000f00 */
[----:B------:R3:W-:Y:S01]  /*d670*/  STL [R1+0x5b0], R2 ;  /* 0x0005b00201007387 */ /* 0x0007e20000100800 */
[----:B-1----:R-:W-:Y:S02]  /*d680*/  CS2R R50, SRZ ;  /* 0x0000000000327805 */ /* 0x002fe4000001ff00 */
[----:B------:R-:W-:Y:S02]  /*d690*/  @!P2 MOV R51, R6 ;  /* 0x000000060033a202 */ /* 0x000fe40000000f00 */
[----:B------:R-:W-:Y:S01]  /*d6a0*/  @!P2 MOV R50, R7 ;  /* 0x000000070032a202 */ /* 0x000fe20000000f00 */
[----:B--2---:R-:W-:Y:S01]  /*d6b0*/  CS2R R4, SRZ ;  /* 0x0000000000047805 */ /* 0x004fe2000001ff00 */
[----:B---3--:R-:W-:Y:S01]  /*d6c0*/  CS2R R2, SRZ ;  /* 0x0000000000027805 */ /* 0x008fe2000001ff00 */
[----:B------:R-:W-:Y:S05]  /*d6d0*/  @P0 BRA `(.L_x_2675) ;  /* 0x000000b000000947 */ /* 0x000fea0003800000 */
[----:B0-----:R-:W2:Y:S01]  /*d6e0*/  LDL R61, [R1+0x8c0] ;  /* 0x0008c000013d7983 */ /* 0x001ea20000100800 */
[----:B------:R-:W-:Y:S02]  /*d6f0*/  ISETP.NE.AND P1, PT, RZ, UR19, PT ;  /* 0x00000013ff007c0c */ /* 0x000fe4000bf25270 */
[----:B------:R-:W-:-:S05]  /*d700*/  MOV R0, UR17 ;  /* 0x0000001100007c02 */ /* 0x000fca0008000f00 */
[----:B--2---:R-:W-:-:S06]  /*d710*/  IMAD R0, R0, 0x78, R61 ;  /* 0x0000007800007824 */ /* 0x004fcc00078e023d */
[----:B------:R-:W-:Y:S02]  /*d720*/  @P1 SHF.R.S32.HI R5, RZ, 0x1f, R0 ;  /* 0x0000001fff051819 */ /* 0x000fe40000011400 */
[----:B------:R-:W-:-:S04]  /*d730*/  @P1 LEA R4, P2, R0, c[0x0][0x190], 0x2 ;  /* 0x0000640000041a11 */ /* 0x000fc800078410ff */
[----:B------:R-:W-:-:S05]  /*d740*/  @P1 LEA.HI.X R5, R0, c[0x0][0x194], R5, 0x2, P2 ;  /* 0x0000650000051a11 */ /* 0x000fca00010f1405 */
[----:B------:R0:W5:Y:S02]  /*d750*/  @P1 LDG.E.64 R2, [R4.64] ;  /* 0x0000000e04021981 */ /* 0x000164000c1e1b00 */
[----:B0-----:R-:W-:-:S05]  /*d760*/  MOV R4, 0x4 ;  /* 0x0000000400047802 */ /* 0x001fca0000000f00 */
[----:B------:R-:W-:-:S06]  /*d770*/  IMAD.WIDE R4, R0, R4, c[0x0][0x188] ;  /* 0x0000620000047625 */ /* 0x000fcc00078e0204 */
[----:B------:R-:W5:Y:S02]  /*d780*/  LDG.E.64 R4, [R4.64] ;  /* 0x0000000e04047981 */ /* 0x000f64000c1e1b00 */
.L_x_2675:
[----:B0-----:R-:W-:Y:S05]  /*d790*/  BSYNC B0 ;  /* 0x0000000000007941 */ /* 0x001fea0003800000 */
.L_x_2674:
[----:B------:R-:W2:Y:S04]  /*d7a0*/  LDL.LU R0, [R1+0x644] ;  /* 0x0006440001007983 */ /* 0x000ea80000300800 */
[----:B------:R-:W3:Y:S04]  /*d7b0*/  LDL.LU R6, [R1+0x7d0] ;  /* 0x0007d00001067983 */ /* 0x000ee80000300800 */
[----:B------:R0:W5:Y:S04]  /*d7c0*/  LDL R13, [R1+0x560] ;  /* 0x00056000010d7983 */ /* 0x0001680000100800 */
[----:B------:R0:W5:Y:S01]  /*d7d0*/  LDL R19, [R1+0x568] ;  /* 0x0005680001137983 */ /* 0x0001620000100800 */
[----:B------:R-:W-:-:S02]  /*d7e0*/  ULDC.U8 UR19, c[0x0][0x1f4] ;  /* 0x00007d0000137ab9 */ /* 0x000fc40000000000 */
[----:B------:R-:W-:Y:S01]  /*d7f0*/  ISETP.NE.AND P1, PT, RZ, UR19, PT ;  /* 0x00000013ff007c0c */ /* 0x000fe2000bf25270 */
[----:B--2---:R-:W-:Y:S02]  /*d800*/  FADD.FTZ R0, R0, -UR9 ;  /* 0x8000000900007e21 */ /* 0x004fe40008010000 */
[----:B---3--:R-:W-:Y:S02]  /*d810*/  FADD.FTZ R8, R6, -UR9 ;  /* 0x8000000906087e21 */ /* 0x008fe40008010000 */
[----:B------:R-:W-:Y:S02]  /*d820*/  FMUL.FTZ R0, R0, UR5 ;  /* 0x0000000500007c20 */ /* 0x000fe40008410000 */
[----:B------:R-:W-:-:S06]  /*d830*/  FMUL.FTZ R8, R8, UR5 ;  /* 0x0000000508087c20 */ /* 0x000fcc0008410000 */
[----:B------:R-:W-:Y:S05]  /*d840*/  @!P1 BRA `(.L_x_2676) ;  /* 0x0000014000009947 */ /* 0x000fea0003800000 */
        /* <DEDUP_REMOVED lines=10> */
[----:B------:R-:W-:-:S03]  /*d8f0*/  FMUL.FTZ R7, R6, -1.4426950216293334961 ;  /* 0xbfb8aa3b06077820 */ /* 0x000fc60000410000 */
[----:B------:R0:W-:Y:S03]  /*d900*/  STL [R1+0x560], R13 ;  /* 0x0005600d01007387 */ /* 0x0001e60000100800 */
[----:B------:R-:W1:Y:S02]  /*d910*/  MUFU.EX2 R7, R7 ;  /* 0x0000000700077308 */ /* 0x000e640000000800 */
[----:B-1----:R-:W-:-:S06]  /*d920*/  FADD.FTZ R7, R7, 1 ;  /* 0x3f80000007077421 */ /* 0x002fcc0000010000 */
[----:B------:R-:W1:Y:S02]  /*d930*/  MUFU.RCP R7, R7 ;  /* 0x0000000700077308 */ /* 0x000e640000001000 */
[----:B-1----:R-:W-:Y:S02]  /*d940*/  FMUL.FTZ R9, R19, R7 ;  /* 0x0000000713097220 */ /* 0x002fe40000410000 */
[----:B------:R-:W-:-:S04]  /*d950*/  FADD.FTZ R7, -R7, 1 ;  /* 0x3f80000007077421 */ /* 0x000fc80000010100 */
[----:B------:R-:W-:-:S04]  /*d960*/  FFMA.FTZ R7, R6, R7, 1 ;  /* 0x3f80000006077423 */ /* 0x000fc80000010007 */
[----:B------:R-:W-:-:S05]  /*d970*/  FMUL.FTZ R19, R9, R7 ;  /* 0x0000000709137220 */ /* 0x000fca0000410000 */
[----:B------:R0:W-:Y:S02]  /*d980*/  STL [R1+0x568], R19 ;  /* 0x0005681301007387 */ /* 0x0001e40000100800 */
.L_x_2676:
[----:B0-----:R-:W2:Y:S04]  /*d990*/  LDL.LU R9, [R1+0x7d4] ;  /* 0x0007d40001097983 */ /* 0x001ea80000300800 */
[----:B------:R-:W3:Y:S04]  /*d9a0*/  LDL.LU R7, [R1+0x7f0] ;  /* 0x0007f00001077983 */ /* 0x000ee80000300800 */
[----:B------:R0:W5:Y:S04]  /*d9b0*/  LDL R20, [R1+0x570] ;  /* 0x0005700001147983 */ /* 0x0001680000100800 */
[----:B------:R0:W5:Y:S02]  /*d9c0*/  LDL R16, [R1+0x574] ;  /* 0x0005740001107983 */ /* 0x0001640000100800 */
[----:B-----5:R-:W-:-:S02]  /*d9d0*/  FMUL.FTZ R11, R4, R13 ;  /* 0x0000000d040b7220 */ /* 0x020fc40000410000 */
[----:B------:R-:W-:Y:S02]  /*d9e0*/  FMUL.FTZ R6, R5, R19 ;  /* 0x0000001305067220 */ /* 0x000fe40000410000 */
[C---:B------:R-:W-:Y:S02]  /*d9f0*/  FFMA.FTZ R11, R0.reuse, R11, RZ ;  /* 0x0000000b000b7223 */ /* 0x040fe400000100ff */
[----:B------:R-:W-:Y:S02]  /*da00*/  FFMA.FTZ R0, R0, R13, RZ ;  /* 0x0000000d00007223 */ /* 0x000fe400000100ff */
[----:B------:R-:W-:Y:S02]  /*da10*/  FFMA.FTZ R11, R8, R6, R11 ;  /* 0x00000006080b7223 */ /* 0x000fe4000001000b */
[----:B--2---:R-:W-:Y:S02]  /*da20*/  FADD.FTZ R6, R9, -UR9 ;  /* 0x8000000909067e21 */ /* 0x004fe40008010000 */
[----:B---3--:R-:W-:-:S02]  /*da30*/  FADD.FTZ R7, R7, -UR9 ;  /* 0x8000000907077e21 */ /* 0x008fc40008010000 */
        /* <DEDUP_REMOVED lines=23> */
.L_x_2677:
[----:B0-----:R-:W2:Y:S04]  /*dbb0*/  LDL.LU R15, [R1+0x7fc] ;  /* 0x0007fc00010f7983 */ /* 0x001ea80000300800 */
[----:B------:R-:W3:Y:S04]  /*dbc0*/  LDL.LU R14, [R1+0x800] ;  /* 0x00080000010e7983 */ /* 0x000ee80000300800 */
[----:B------:R0:W5:Y:S04]  /*dbd0*/  LDL R18, [R1+0x580] ;  /* 0x0005800001127983 */ /* 0x0001680000100800 */
[----:B------:R0:W5:Y:S01]  /*dbe0*/  LDL R17, [R1+0x584] ;  /* 0x0005840001117983 */ /* 0x0001620000100800 */
[----:B------:R-:W-:-:S02]  /*dbf0*/  FMUL.FTZ R12, R4, R20 ;  /* 0x00000014040c7220 */ /* 0x000fc40000410000 */
[C---:B------:R-:W-:Y:S02]  /*dc00*/  FFMA.FTZ R0, R6.reuse, R20, R0 ;  /* 0x0000001406007223 */ /* 0x040fe40000010000 */
[----:B------:R-:W-:Y:S02]  /*dc10*/  FFMA.FTZ R11, R6, R12, R11 ;  /* 0x0000000c060b7223 */ /* 0x000fe4000001000b */
[----:B------:R-:W-:Y:S02]  /*dc20*/  FADD.FTZ R6, RZ, R13 ;  /* 0x0000000dff067221 */ /* 0x000fe40000010000 */
[----:B------:R-:W-:Y:S02]  /*dc30*/  FFMA.FTZ R13, R4, R13, RZ ;  /* 0x0000000d040d7223 */ /* 0x000fe400000100ff */
[-C--:B------:R-:W-:Y:S02]  /*dc40*/  FFMA.FTZ R9, R8, R19.reuse, RZ ;  /* 0x0000001308097223 */ /* 0x080fe400000100ff */
[----:B------:R-:W-:-:S02]  /*dc50*/  FFMA.FTZ R13, R5, R19, R13 ;  /* 0x00000013050d7223 */ /* 0x000fc4000001000d */
[-C--:B------:R-:W-:Y:S02]  /*dc60*/  FMUL.FTZ R8, R5, R16.reuse ;  /* 0x0000001005087220 */ /* 0x080fe40000410000 */
[C---:B------:R-:W-:Y:S02]  /*dc70*/  FFMA.FTZ R9, R7.reuse, R16, R9 ;  /* 0x0000001007097223 */ /* 0x040fe40000010009 */
[----:B------:R-:W-:Y:S02]  /*dc80*/  FFMA.FTZ R11, R7, R8, R11 ;  /* 0x00000008070b7223 */ /* 0x000fe4000001000b */
[----:B------:R-:W-:Y:S02]  /*dc90*/  FADD.FTZ R12, R13, R12 ;  /* 0x0000000c0d0c7221 */ /* 0x000fe40000010000 */
[----:B------:R-:W-:Y:S02]  /*dca0*/  FADD.FTZ R10, RZ, R19 ;  /* 0x00000013ff0a7221 */ /* 0x000fe40000010000 */
[----:B------:R-:W-:-:S02]  /*dcb0*/  FADD.FTZ R6, R6, R20 ;  /* 0x0000001406067221 */ /* 0x000fc40000010000 */
[----:B------:R-:W-:Y:S02]  /*dcc0*/  FADD.FTZ R10, R10, R16 ;  /* 0x000000100a0a7221 */ /* 0x000fe40000010000 */
[----:B--2---:R-:W-:Y:S02]  /*dcd0*/  FADD.FTZ R13, R15, -UR9 ;  /* 0x800000090f0d7e21 */ /* 0x004fe40008010000 */
[----:B---3--:R-:W-:Y:S02]  /*dce0*/  FADD.FTZ R7, R14, -UR9 ;  /* 0x800000090e077e21 */ /* 0x008fe40008010000 */
        /* <DEDUP_REMOVED lines=8> */
[----:B0----5:R-:W-:Y:S02]  /*dd70*/  FMUL.FTZ R14, R18, R16 ;  /* 0x00000010120e7220 */ /* 0x021fe40000410000 */
        /* <DEDUP_REMOVED lines=14> */
.L_x_2678:
[----:B0-----:R-:W2:Y:S04]  /*de60*/  LDL.LU R16, [R1+0x7f4] ;  /* 0x0007f40001107983 */ /* 0x001ea80000300800 */
[----:B------:R-:W3:Y:S04]  /*de70*/  LDL.LU R15, [R1+0x7f8] ;  /* 0x0007f800010f7983 */ /* 0x000ee80000300800 */
[----:B------:R0:W5:Y:S04]  /*de80*/  LDL R20, [R1+0x57c] ;  /* 0x00057c0001147983 */ /* 0x0001680000100800 */
[----:B------:R0:W5:Y:S02]  /*de90*/  LDL R19, [R1+0x578] ;  /* 0x0005780001137983 */ /* 0x0001640000100800 */
[----:B-----5:R-:W-:-:S02]  /*dea0*/  FMUL.FTZ R14, R4, R18 ;  /* 0x00000012040e7220 */ /* 0x020fc40000410000 */
[----:B------:R-:W-:Y:S02]  /*deb0*/  FADD.FTZ R12, R8, R12 ;  /* 0x0000000c080c7221 */ /* 0x000fe40000010000 */
[----:B------:R-:W-:Y:S02]  /*dec0*/  FFMA.FTZ R11, R13, R14, R11 ;  /* 0x0000000e0d0b7223 */ /* 0x000fe4000001000b */
[-C--:B------:R-:W-:Y:S02]  /*ded0*/  FMUL.FTZ R8, R5, R17.reuse ;  /* 0x0000001105087220 */ /* 0x080fe40000410000 */
[----:B------:R-:W-:Y:S02]  /*dee0*/  FFMA.FTZ R9, R7, R17, R9 ;  /* 0x0000001107097223 */ /* 0x000fe40000010009 */
[----:B------:R-:W-:Y:S02]  /*def0*/  FFMA.FTZ R0, R13, R18, R0 ;  /* 0x000000120d007223 */ /* 0x000fe40000010000 */
[----:B------:R-:W-:-:S02]  /*df00*/  FFMA.FTZ R7, R7, R8, R11 ;  /* 0x0000000807077223 */ /* 0x000fc4000001000b */
[----:B------:R-:W-:Y:S02]  /*df10*/  FADD.FTZ R6, R6, R18 ;  /* 0x0000001206067221 */ /* 0x000fe40000010000 */
[----:B------:R-:W-:Y:S02]  /*df20*/  FADD.FTZ R10, R10, R17 ;  /* 0x000000110a0a7221 */ /* 0x000fe40000010000 */
[----:B------:R-:W-:Y:S02]  /*df30*/  FADD.FTZ R12, R12, R14 ;  /* 0x0000000e0c0c7221 */ /* 0x000fe40000010000 */
[----:B--2---:R-:W-:Y:S02]  /*df40*/  FADD.FTZ R13, R16, -UR9 ;  /* 0x80000009100d7e21 */ /* 0x004fe40008010000 */
[----:B---3--:R-:W-:Y:S02]  /*df50*/  FADD.FTZ R11, R15, -UR9 ;  /* 0x800000090f0b7e21 */ /* 0x008fe40008010000 */
        /* <DEDUP_REMOVED lines=23> */
.L_x_2679:
[----:B0-----:R-:W2:Y:S04]  /*e0d0*/  LDL.LU R16, [R1+0x804] ;  /* 0x0008040001107983 */ /* 0x001ea80000300800 */
[----:B------:R-:W3:Y:S04]  /*e0e0*/  LDL.LU R15, [R1+0x808] ;  /* 0x00080800010f7983 */ /* 0x000ee80000300800 */
[----:B------:R0:W5:Y:S04]  /*e0f0*/  LDL R18, [R1+0x56c] ;  /* 0x00056c0001127983 */ /* 0x0001680000100800 */
[----:B------:R0:W5:Y:S01]  /*e100*/  LDL R17, [R1+0x564] ;  /* 0x0005640001117983 */ /* 0x0001620000100800 */
[----:B------:R-:W-:-:S02]  /*e110*/  FMUL.FTZ R14, R4, R20 ;  /* 0x00000014040e7220 */ /* 0x000fc40000410000 */
[C---:B------:R-:W-:Y:S02]  /*e120*/  FFMA.FTZ R0, R13.reuse, R20, R0 ;  /* 0x000000140d007223 */ /* 0x040fe40000010000 */
[----:B------:R-:W-:Y:S02]  /*e130*/  FFMA.FTZ R7, R13, R14, R7 ;  /* 0x0000000e0d077223 */ /* 0x000fe40000010007 */
[-C--:B------:R-:W-:Y:S02]  /*e140*/  FMUL.FTZ R13, R5, R19.reuse ;  /* 0x00000013050d7220 */ /* 0x080fe40000410000 */
[C---:B------:R-:W-:Y:S02]  /*e150*/  FFMA.FTZ R9, R11.reuse, R19, R9 ;  /* 0x000000130b097223 */ /* 0x040fe40000010009 */
[----:B------:R-:W-:Y:S02]  /*e160*/  FADD.FTZ R12, R8, R12 ;  /* 0x0000000c080c7221 */ /* 0x000fe40000010000 */
        /* <DEDUP_REMOVED lines=29> */
.L_x_2680:
[----:B0-----:R-:W2:Y:S04]  /*e340*/  LDL.LU R15, [R1+0x80c] ;  /* 0x00080c00010f7983 */ /* 0x001ea80000300800 */
[----:B------:R-:W3:Y:S04]  /*e350*/  LDL.LU R16, [R1+0x810] ;  /* 0x0008100001107983 */ /* 0x000ee80000300800 */
[----:B------:R0:W5:Y:S04]  /*e360*/  LDL R21, [R1+0x58c] ;  /* 0x00058c0001157983 */ /* 0x0001680000100800 */
[----:B------:R0:W5:Y:S02]  /*e370*/  LDL R20, [R1+0x588] ;  /* 0x0005880001147983 */ /* 0x0001640000100800 */
[----:B-----5:R-:W-:-:S02]  /*e380*/  FMUL.FTZ R12, R4, R18 ;  /* 0x00000012040c7220 */ /* 0x020fc40000410000 */
[C---:B------:R-:W-:Y:S02]  /*e390*/  FFMA.FTZ R0, R11.reuse, R18, R0 ;  /* 0x000000120b007223 */ /* 0x040fe40000010000 */
[----:B------:R-:W-:Y:S02]  /*e3a0*/  FFMA.FTZ R7, R11, R12, R7 ;  /* 0x0000000c0b077223 */ /* 0x000fe40000010007 */
[-C--:B------:R-:W-:Y:S02]  /*e3b0*/  FMUL.FTZ R11, R5, R17.reuse ;  /* 0x00000011050b7220 */ /* 0x080fe40000410000 */
[----:B------:R-:W-:Y:S02]  /*e3c0*/  FADD.FTZ R6, R6, R18 ;  /* 0x0000001206067221 */ /* 0x000fe40000010000 */
[----:B------:R-:W-:Y:S02]  /*e3d0*/  FADD.FTZ R10, R10, R17 ;  /* 0x000000110a0a7221 */ /* 0x000fe40000010000 */
[----:B------:R-:W-:-:S02]  /*e3e0*/  FFMA.FTZ R9, R8, R17, R9 ;  /* 0x0000001108097223 */ /* 0x000fc40000010009 */
[----:B------:R-:W-:Y:S02]  /*e3f0*/  FADD.FTZ R14, R13, R14 ;  /* 0x0000000e0d0e7221 */ /* 0x000fe40000010000 */
[----:B------:R-:W-:Y:S02]  /*e400*/  FFMA.FTZ R7, R8, R11, R7 ;  /* 0x0000000b08077223 */ /* 0x000fe40000010007 */
        /* <DEDUP_REMOVED lines=14> */
[----:B------:R-:W-:-:S03]  /*e4f0*/  FFMA.FTZ R8, R16, R5, R3 ;  /* 0x0000000510087223 */ /* 0x000fc60000010003 */
[----:B------:R0:W-:Y:S01]  /*e500*/  STL [R1+0x58c], R21 ;  /* 0x00058c1501007387 */ /* 0x0001e20000100800 */
[----:B------:R-:W-:-:S06]  /*e510*/  FMUL.FTZ R13, R8, -1.4426950216293334961 ;  /* 0xbfb8aa3b080d7820 */ /* 0x000fcc0000410000 */
        /* <DEDUP_REMOVED lines=8> */
.L_x_2681:
[----:B0-----:R-:W2:Y:S04]  /*e5a0*/  LDL.LU R13, [R1+0x818] ;  /* 0x00081800010d7983 */ /* 0x001ea80000300800 */
[----:B------:R-:W3:Y:S04]  /*e5b0*/  LDL.LU R17, [R1+0x81c] ;  /* 0x00081c0001117983 */ /* 0x000ee80000300800 */
[----:B------:R0:W5:Y:S04]  /*e5c0*/  LDL R19, [R1+0x5ac] ;  /* 0x0005ac0001137983 */ /* 0x0001680000100800 */
[----:B------:R0:W5:Y:S01]  /*e5d0*/  LDL R18, [R1+0x5a8] ;  /* 0x0005a80001127983 */ /* 0x0001620000100800 */
[----:B------:R-:W-:-:S02]  /*e5e0*/  FMUL.FTZ R8, R4, R21 ;  /* 0x0000001504087220 */ /* 0x000fc40000410000 */
[----:B------:R-:W-:Y:S02]  /*e5f0*/  FADD.FTZ R14, R14, R12 ;  /* 0x0000000c0e0e7221 */ /* 0x000fe40000010000 */
[C---:B------:R-:W-:Y:S02]  /*e600*/  FFMA.FTZ R0, R15.reuse, R21, R0 ;  /* 0x000000150f007223 */ /* 0x040fe40000010000 */
[----:B------:R-:W-:Y:S02]  /*e610*/  FFMA.FTZ R7, R15, R8, R7 ;  /* 0x000000080f077223 */ /* 0x000fe40000010007 */
[----:B------:R-:W-:Y:S02]  /*e620*/  FMUL.FTZ R12, R5, R20 ;  /* 0x00000014050c7220 */ /* 0x000fe40000410000 */
[----:B------:R-:W-:Y:S02]  /*e630*/  FADD.FTZ R6, R6, R21 ;  /* 0x0000001506067221 */ /* 0x000fe40000010000 */
[----:B------:R-:W-:-:S02]  /*e640*/  FADD.FTZ R10, R10, R20 ;  /* 0x000000140a0a7221 */ /* 0x000fc40000010000 */
[C---:B------:R-:W-:Y:S02]  /*e650*/  FFMA.FTZ R9, R16.reuse, R20, R9 ;  /* 0x0000001410097223 */ /* 0x040fe40000010009 */
[----:B------:R-:W-:Y:S02]  /*e660*/  FADD.FTZ R14, R11, R14 ;  /* 0x0000000e0b0e7221 */ /* 0x000fe40000010000 */
[----:B------:R-:W-:Y:S02]  /*e670*/  FFMA.FTZ R7, R16, R12, R7 ;  /* 0x0000000c10077223 */ /* 0x000fe40000010007 */
        /* <DEDUP_REMOVED lines=25> */
.L_x_2682:
[----:B0-----:R-:W2:Y:S04]  /*e810*/  LDL.LU R17, [R1+0x820] ;  /* 0x0008200001117983 */ /* 0x001ea80000300800 */
[----:B------:R-:W3:Y:S04]  /*e820*/  LDL.LU R16, [R1+0x824] ;  /* 0x0008240001107983 */ /* 0x000ee80000300800 */
[----:B------:R0:W5:Y:S04]  /*e830*/  LDL R21, [R1+0x5cc] ;  /* 0x0005cc0001157983 */ /* 0x0001680000100800 */
[----:B------:R0:W5:Y:S02]  /*e840*/  LDL R20, [R1+0x5c8] ;  /* 0x0005c80001147983 */ /* 0x0001640000100800 */
[----:B-----5:R-:W-:-:S02]  /*e850*/  FMUL.FTZ R11, R4, R19 ;  /* 0x00000013040b7220 */ /* 0x020fc40000410000 */
        /* <DEDUP_REMOVED lines=34> */
.L_x_2683:
        /* <DEDUP_REMOVED lines=11> */
[----:B------:R-:W-:Y:S02]  /*eb30*/  FFMA.FTZ R9, R16, R20, R9 ;  /* 0x0000001410097223 */ /* 0x000fe40000010009 */
        /* <DEDUP_REMOVED lines=27> */
.L_x_2684:
        /* <DEDUP_REMOVED lines=39> */
.L_x_2685:
        /* <DEDUP_REMOVED lines=39> */
.L_x_2686:
        /* <DEDUP_REMOVED lines=39> */
.L_x_2687:
        /* <DEDUP_REMOVED lines=39> */
.L_x_2688:
[----:B0-----:R-:W2:Y:S04]  /*f6b0*/  LDL R11, [R1+0x554] ;  /* 0x00055400010b7983 */ /* 0x001ea80000100800 */
[----:B------:R-:W3:Y:S04]  /*f6c0*/  LDL.LU R17, [R1+0x854] ;  /* 0x0008540001117983 */ /* 0x000ee80000300800 */
[----:B------:R-:W4:Y:S04]  /*f6d0*/  LDL.LU R16, [R1+0x858] ;  /* 0x0008580001107983 */ /* 0x000f280000300800 */
[----:B------:R0:W5:Y:S01]  /*f6e0*/  LDL R21, [R1+0x558] ;  /* 0x0005580001157983 */ /* 0x0001620000100800 */
[----:B------:R-:W-:-:S02]  /*f6f0*/  FADD.FTZ R14, R14, R8 ;  /* 0x000000080e0e7221 */ /* 0x000fc40000010000 */
[----:B-----5:R-:W-:Y:S02]  /*f700*/  FFMA.FTZ R0, R13, R19, R0 ;  /* 0x000000130d007223 */ /* 0x020fe40000010000 */
[-C--:B------:R-:W-:Y:S02]  /*f710*/  FMUL.FTZ R8, R5, R18.reuse ;  /* 0x0000001205087220 */ /* 0x080fe40000410000 */
[----:B------:R-:W-:Y:S02]  /*f720*/  FADD.FTZ R6, R6, R19 ;  /* 0x0000001306067221 */ /* 0x000fe40000010000 */
[----:B------:R-:W-:Y:S02]  /*f730*/  FADD.FTZ R10, R10, R18 ;  /* 0x000000120a0a7221 */ /* 0x000fe40000010000 */
[----:B------:R-:W-:Y:S02]  /*f740*/  FFMA.FTZ R9, R15, R18, R9 ;  /* 0x000000120f097223 */ /* 0x000fe40000010009 */
[----:B------:R-:W-:Y:S01]  /*f750*/  FADD.FTZ R14, R12, R14 ;  /* 0x0000000e0c0e7221 */ /* 0x000fe20000010000 */
[----:B--2---:R-:W-:Y:S01]  /*f760*/  MOV R20, R11 ;  /* 0x0000000b00147202 */ /* 0x004fe20000000f00 */
[----:B------:R-:W-:-:S04]  /*f770*/  FMUL.FTZ R11, R4, R19 ;  /* 0x00000013040b7220 */ /* 0x000fc80000410000 */
[----:B------:R-:W-:Y:S02]  /*f780*/  FFMA.FTZ R7, R13, R11, R7 ;  /* 0x0000000b0d077223 */ /* 0x000fe40000010007 */
[----:B---3--:R-:W-:Y:S02]  /*f790*/  FADD.FTZ R13, R17, -UR9 ;  /* 0x80000009110d7e21 */ /* 0x008fe40008010000 */
[----:B----4-:R-:W-:Y:S02]  /*f7a0*/  FADD.FTZ R16, R16, -UR9 ;  /* 0x8000000910107e21 */ /* 0x010fe40008010000 */
[----:B------:R-:W-:Y:S02]  /*f7b0*/  FFMA.FTZ R7, R15, R8, R7 ;  /* 0x000000080f077223 */ /* 0x000fe40000010007 */
        /* <DEDUP_REMOVED lines=23> */
.L_x_2689:
        /* <DEDUP_REMOVED lines=39> */
.L_x_2690:
        /* <DEDUP_REMOVED lines=39> */
.L_x_2691:
        /* <DEDUP_REMOVED lines=39> */
.L_x_2692:
        /* <DEDUP_REMOVED lines=39> */
.L_x_2693:
        /* <DEDUP_REMOVED lines=39> */
.L_x_2694:
        /* <DEDUP_REMOVED lines=39> */
.L_x_2695:
        /* <DEDUP_REMOVED lines=39> */
.L_x_2696:
        /* <DEDUP_REMOVED lines=39> */
.L_x_2697:
        /* <DEDUP_REMOVED lines=39> */
.L_x_2698:
        /* <DEDUP_REMOVED lines=39> */
.L_x_2699:
        /* <DEDUP_REMOVED lines=39> */
.L_x_2700:
        /* <DEDUP_REMOVED lines=39> */
.L_x_2701:
        /* <DEDUP_REMOVED lines=39> */
.L_x_2702:
        /* <DEDUP_REMOVED lines=39> */
.L_x_2703:
        /* <DEDUP_REMOVED lines=39> */
.L_x_2704:
        /* <DEDUP_REMOVED lines=39> */
.L_x_2705:
        /* <DEDUP_REMOVED lines=39> */
.L_x_2706:
[----:B0-----:R-:W2:Y:S04]  /*122a0*/  LDL.LU R17, [R1+0x894] ;  /* 0x0008940001117983 */ /* 0x001ea80000300800 */
[----:B------:R-:W3:Y:S04]  /*122b0*/  LDL.LU R16, [R1+0x898] ;  /* 0x0008980001107983 */ /* 0x000ee80000300800 */
        /* <DEDUP_REMOVED lines=34> */
[----:B------:R-:W-:Y:S02]  /*124e0*/  FMUL.FTZ R59, R59, R15 ;  /* 0x0000000f3b3b7220 */ /* 0x000fe40000410000 */
.L_x_2707:
[----:B0-----:R-:W2:Y:S04]  /*124f0*/  LDL.LU R19, [R1+0x89c] ;  /* 0x00089c0001137983 */ /* 0x001ea80000300800 */
[----:B------:R-:W3:Y:S04]  /*12500*/  LDL.LU R17, [R1+0x8a0] ;  /* 0x0008a00001117983 */ /* 0x000ee80000300800 */
[----:B------:R0:W5:Y:S04]  /*12510*/  LDL R15, [R1+0x780] ;  /* 0x00078000010f7983 */ /* 0x0001680000100800 */
[----:B------:R0:W5:Y:S01]  /*12520*/  LDL R18, [R1+0x798] ;  /* 0x0007980001127983 */ /* 0x0001620000100800 */
[----:B------:R-:W-:-:S02]  /*12530*/  FADD.FTZ R10, R10, R59 ;  /* 0x0000003b0a0a7221 */ /* 0x000fc40000010000 */
[----:B------:R-:W-:Y:S02]  /*12540*/  FADD.FTZ R6, R6, R20 ;  /* 0x0000001406067221 */ /* 0x000fe40000010000 */
[----:B------:R-:W-:Y:S01]  /*12550*/  FMUL.FTZ R12, R4, R20 ;  /* 0x00000014040c7220 */ /* 0x000fe20000410000 */
[----:B------:R-:W-:Y:S01]  /*12560*/  STL [R1+0x4d0], R10 ;  /* 0x0004d00a01007387 */ /* 0x000fe20000100800 */
[----:B------:R-:W-:Y:S02]  /*12570*/  FADD.FTZ R14, R14, R11 ;  /* 0x0000000b0e0e7221 */ /* 0x000fe40000010000 */
[C---:B------:R-:W-:Y:S01]  /*12580*/  FFMA.FTZ R7, R13.reuse, R12, R7 ;  /* 0x0000000c0d077223 */ /* 0x040fe20000010007 */
[----:B------:R1:W-:Y:S01]  /*12590*/  STL [R1+0x4d4], R6 ;  /* 0x0004d40601007387 */ /* 0x0003e20000100800 */
[----:B------:R-:W-:Y:S02]  /*125a0*/  FADD.FTZ R14, R8, R14 ;  /* 0x0000000e080e7221 */ /* 0x000fe40000010000 */
[----:B------:R-:W-:-:S02]  /*125b0*/  FFMA.FTZ R0, R13, R20, R0 ;  /* 0x000000140d007223 */ /* 0x000fc40000010000 */
[----:B------:R-:W-:Y:S02]  /*125c0*/  FADD.FTZ R14, R14, R12 ;  /* 0x0000000c0e0e7221 */ /* 0x000fe40000010000 */
[-C--:B-1----:R-:W-:Y:S02]  /*125d0*/  FFMA.FTZ R6, R16, R59.reuse, R9 ;  /* 0x0000003b10067223 */ /* 0x082fe40000010009 */
[----:B------:R-:W-:-:S03]  /*125e0*/  FMUL.FTZ R59, R5, R59 ;  /* 0x0000003b053b7220 */ /* 0x000fc60000410000 */
[----:B------:R2:W-:Y:S01]  /*125f0*/  STL [R1+0x4cc], R6 ;  /* 0x0004cc0601007387 */ /* 0x0005e20000100800 */
        /* <DEDUP_REMOVED lines=26> */
.L_x_2708:
[----:B0-----:R-:W2:Y:S04]  /*127a0*/  LDL.LU R9, [R1+0x8a4] ;  /* 0x0008a40001097983 */ /* 0x001ea80000300800 */
[----:B------:R-:W3:Y:S04]  /*127b0*/  LDL.LU R10, [R1+0x8a8] ;  /* 0x0008a800010a7983 */ /* 0x000ee80000300800 */
[----:B------:R0:W5:Y:S04]  /*127c0*/  LDL R17, [R1+0x784] ;  /* 0x0007840001117983 */ /* 0x0001680000100800 */
[----:B------:R0:W5:Y:S02]  /*127d0*/  LDL R12, [R1+0x7a4] ;  /* 0x0007a400010c7983 */ /* 0x0001640000100800 */
[----:B-----5:R-:W-:-:S02]  /*127e0*/  FMUL.FTZ R8, R4, R15 ;  /* 0x0000000f04087220 */ /* 0x020fc40000410000 */
[C---:B------:R-:W-:Y:S02]  /*127f0*/  FFMA.FTZ R11, R6.reuse, R15, R0 ;  /* 0x0000000f060b7223 */ /* 0x040fe40000010000 */
[----:B------:R-:W-:Y:S02]  /*12800*/  FADD.FTZ R14, R59, R14 ;  /* 0x0000000e3b0e7221 */ /* 0x000fe40000010000 */
[----:B------:R-:W-:Y:S01]  /*12810*/  FFMA.FTZ R7, R6, R8, R7 ;  /* 0x0000000806077223 */ /* 0x000fe20000010007 */
[----:B------:R0:W-:Y:S01]  /*12820*/  STL [R1+0x4c8], R11 ;  /* 0x0004c80b01007387 */ /* 0x0001e20000100800 */
[----:B------:R-:W-:Y:S02]  /*12830*/  FADD.FTZ R6, R14, R8 ;  /* 0x000000080e067221 */ /* 0x000fe40000010000 */
[----:B--2---:R-:W-:-:S04]  /*12840*/  FADD.FTZ R9, R9, -UR9 ;  /* 0x8000000909097e21 */ /* 0x004fc80008010000 */
[----:B------:R-:W-:Y:S02]  /*12850*/  FMUL.FTZ R15, R9, UR5 ;  /* 0x00000005090f7c20 */ /* 0x000fe40008410000 */
[----:B---3--:R-:W-:Y:S02]  /*12860*/  FADD.FTZ R0, R10, -UR9 ;  /* 0x800000090a007e21 */ /* 0x008fe40008010000 */
[----:B------:R-:W-:Y:S01]  /*12870*/  FMUL.FTZ R9, R5, R18 ;  /* 0x0000001205097220 */ /* 0x000fe20000410000 */
[----:B------:R0:W-:Y:S01]  /*12880*/  STL [R1+0x410], R15 ;  /* 0x0004100f01007387 */ /* 0x0001e20000100800 */
[----:B------:R-:W-:Y:S01]  /*12890*/  FMUL.FTZ R0, R0, UR5 ;  /* 0x0000000500007c20 */ /* 0x000fe20008410000 */
[----:B------:R-:W-:Y:S05]  /*128a0*/  @!P1 BRA `(.L_x_2709) ;  /* 0x0000014000009947 */ /* 0x000fea0003800000 */
[----:B------:R-:W-:-:S04]  /*128b0*/  FFMA.FTZ R10, R15, R4, R2 ;  /* 0x000000040f0a7223 */ /* 0x000fc80000010002 */
[----:B------:R-:W-:-:S06]  /*128c0*/  FMUL.FTZ R8, R10, -1.4426950216293334961 ;  /* 0xbfb8aa3b0a087820 */ /* 0x000fcc0000410000 */
[----:B------:R-:W1:Y:S02]  /*128d0*/  MUFU.EX2 R8, R8 ;  /* 0x0000000800087308 */ /* 0x000e640000000800 */
[----:B-1----:R-:W-:-:S06]  /*128e0*/  FADD.FTZ R8, R8, 1 ;  /* 0x3f80000008087421 */ /* 0x002fcc0000010000 */
[----:B0-----:R-:W0:Y:S02]  /*128f0*/  MUFU.RCP R11, R8 ;  /* 0x00000008000b7308 */ /* 0x001e240000001000 */
        /* <DEDUP_REMOVED lines=15> */
.L_x_2709:
[----:B0-----:R-:W2:Y:S04]  /*129f0*/  LDL.LU R11, [R1+0x8ac] ;  /* 0x0008ac00010b7983 */ /* 0x001ea80000300800 */
[----:B------:R-:W3:Y:S04]  /*12a00*/  LDL.LU R10, [R1+0x8b0] ;  /* 0x0008b000010a7983 */ /* 0x000ee80000300800 */
[----:B------:R0:W5:Y:S04]  /*12a10*/  LDL R16, [R1+0x788] ;  /* 0x0007880001107983 */ /* 0x0001680000100800 */
[----:B------:R0:W5:Y:S01]  /*12a20*/  LDL R13, [R1+0x7a0] ;  /* 0x0007a000010d7983 */ /* 0x0001620000100800 */
[----:B------:R-:W-:-:S02]  /*12a30*/  FFMA.FTZ R61, R60, R9, R7 ;  /* 0x000000093c3d7223 */ /* 0x000fc40000010007 */
[----:B------:R-:W-:Y:S02]  /*12a40*/  FMUL.FTZ R8, R4, R17 ;  /* 0x0000001104087220 */ /* 0x000fe40000410000 */
[----:B------:R-:W-:Y:S02]  /*12a50*/  FADD.FTZ R9, R9, R6 ;  /* 0x0000000609097221 */ /* 0x000fe40000010000 */
[----:B------:R-:W-:Y:S02]  /*12a60*/  FFMA.FTZ R61, R15, R8, R61 ;  /* 0x000000080f3d7223 */ /* 0x000fe4000001003d */
[----:B------:R-:W-:Y:S02]  /*12a70*/  FADD.FTZ R8, R9, R8 ;  /* 0x0000000809087221 */ /* 0x000fe40000010000 */
[----:B------:R-:W-:Y:S02]  /*12a80*/  FMUL.FTZ R9, R5, R12 ;  /* 0x0000000c05097220 */ /* 0x000fe40000410000 */
[----:B--2---:R-:W-:-:S02]  /*12a90*/  FADD.FTZ R6, R11, -UR9 ;  /* 0x800000090b067e21 */ /* 0x004fc40008010000 */
        /* <DEDUP_REMOVED lines=24> */
.L_x_2710:
[----:B0-----:R-:W2:Y:S04]  /*12c20*/  LDL.LU R14, [R1+0x8b4] ;  /* 0x0008b400010e7983 */ /* 0x001ea80000300800 */
[----:B------:R-:W3:Y:S04]  /*12c30*/  LDL.LU R12, [R1+0x8b8] ;  /* 0x0008b800010c7983 */ /* 0x000ee80000300800 */
[----:B------:R0:W5:Y:S04]  /*12c40*/  LDL R17, [R1+0x78c] ;  /* 0x00078c0001117983 */ /* 0x0001680000100800 */
[----:B------:R0:W5:Y:S01]  /*12c50*/  LDL R15, [R1+0x79c] ;  /* 0x00079c00010f7983 */ /* 0x0001620000100800 */
[----:B------:R-:W-:-:S02]  /*12c60*/  FFMA.FTZ R61, R0, R9, R61 ;  /* 0x00000009003d7223 */ /* 0x000fc4000001003d */
[----:B-----5:R-:W-:Y:S02]  /*12c70*/  FMUL.FTZ R10, R4, R16 ;  /* 0x00000010040a7220 */ /* 0x020fe40000410000 */
        /* <DEDUP_REMOVED lines=29> */
.L_x_2711:
[----:B0-----:R-:W2:Y:S04]  /*12e50*/  LDL.LU R14, [R1+0x688] ;  /* 0x00068800010e7983 */ /* 0x001ea80000300800 */
[----:B------:R-:W3:Y:S04]  /*12e60*/  LDL.LU R16, [R1+0x684] ;  /* 0x0006840001107983 */ /* 0x000ee80000300800 */
[----:B------:R0:W5:Y:S04]  /*12e70*/  LDL R19, [R1+0x608] ;  /* 0x0006080001137983 */ /* 0x0001680000100800 */
[----:B------:R0:W5:Y:S01]  /*12e80*/  LDL R18, [R1+0x63c] ;  /* 0x00063c0001127983 */ /* 0x0001620000100800 */
[----:B------:R-:W-:-:S02]  /*12e90*/  FFMA.FTZ R61, R7, R11, R61 ;  /* 0x0000000b073d7223 */ /* 0x000fc4000001003d */
[----:B------:R-:W-:Y:S02]  /*12ea0*/  FADD.FTZ R13, R11, R10 ;  /* 0x0000000a0b0d7221 */ /* 0x000fe40000010000 */
[----:B------:R-:W-:-:S04]  /*12eb0*/  FMUL.FTZ R12, R4, R17 ;  /* 0x00000011040c7220 */ /* 0x000fc80000410000 */
[----:B------:R-:W-:Y:S02]  /*12ec0*/  FFMA.FTZ R61, R8, R12, R61 ;  /* 0x0000000c083d7223 */ /* 0x000fe4000001003d */
[----:B------:R-:W-:Y:S02]  /*12ed0*/  FADD.FTZ R12, R13, R12 ;  /* 0x0000000c0d0c7221 */ /* 0x000fe40000010000 */
[----:B------:R-:W-:Y:S02]  /*12ee0*/  FMUL.FTZ R13, R5, R15 ;  /* 0x0000000f050d7220 */ /* 0x000fe40000410000 */
[----:B--2---:R-:W-:-:S04]  /*12ef0*/  FADD.FTZ R11, R14, -UR9 ;  /* 0x800000090e0b7e21 */ /* 0x004fc80008010000 */
[----:B------:R-:W-:-:S05]  /*12f00*/  FMUL.FTZ R23, R11, UR5 ;  /* 0x000000050b177c20 */ /* 0x000fca0008410000 */
[----:B------:R0:W-:Y:S01]  /*12f10*/  STL [R1+0x428], R23 ;  /* 0x0004281701007387 */ /* 0x0001e20000100800 */
[----:B---3--:R-:W-:-:S04]  /*12f20*/  FADD.FTZ R10, R16, -UR9 ;  /* 0x80000009100a7e21 */ /* 0x008fc80008010000 */
[----:B------:R-:W-:Y:S01]  /*12f30*/  FMUL.FTZ R10, R10, UR5 ;  /* 0x000000050a0a7c20 */ /* 0x000fe20008410000 */
[----:B------:R-:W-:Y:S05]  /*12f40*/  @!P1 BRA `(.L_x_2712) ;  /* 0x0000014000009947 */ /* 0x000fea0003800000 */
[----:B------:R-:W-:-:S04]  /*12f50*/  FFMA.FTZ R11, R10, R4, R2 ;  /* 0x000000040a0b7223 */ /* 0x000fc80000010002 */
[----:B------:R-:W-:-:S06]  /*12f60*/  FMUL.FTZ R14, R11, -1.4426950216293334961 ;  /* 0xbfb8aa3b0b0e7820 */ /* 0x000fcc0000410000 */
[----:B------:R-:W1:Y:S02]  /*12f70*/  MUFU.EX2 R14, R14 ;  /* 0x0000000e000e7308 */ /* 0x000e640000000800 */
[----:B-1----:R-:W-:-:S06]  /*12f80*/  FADD.FTZ R14, R14, 1 ;  /* 0x3f8000000e0e7421 */ /* 0x002fcc0000010000 */
[----:B------:R-:W1:Y:S02]  /*12f90*/  MUFU.RCP R14, R14 ;  /* 0x0000000e000e7308 */ /* 0x000e640000001000 */
[----:B-1---5:R-:W-:Y:S02]  /*12fa0*/  FMUL.FTZ R15, R19, R14 ;  /* 0x0000000e130f7220 */ /* 0x022fe40000410000 */
[----:B------:R-:W-:-:S04]  /*12fb0*/  FADD.FTZ R14, -R14, 1 ;  /* 0x3f8000000e0e7421 */ /* 0x000fc80000010100 */
[----:B------:R-:W-:-:S04]  /*12fc0*/  FFMA.FTZ R14, R11, R14, 1 ;  /* 0x3f8000000b0e7423 */ /* 0x000fc8000001000e */
[----:B------:R-:W-:Y:S02]  /*12fd0*/  FMUL.FTZ R19, R15, R14 ;  /* 0x0000000e0f137220 */ /* 0x000fe40000410000 */
[----:B------:R-:W-:-:S03]  /*12fe0*/  FFMA.FTZ R14, R23, R5, R3 ;  /* 0x00000005170e7223 */ /* 0x000fc60000010003 */
[----:B------:R1:W-:Y:S01]  /*12ff0*/  STL [R1+0x608], R19 ;  /* 0x0006081301007387 */ /* 0x0003e20000100800 */
[----:B------:R-:W-:-:S06]  /*13000*/  FMUL.FTZ R11, R14, -1.4426950216293334961 ;  /* 0xbfb8aa3b0e0b7820 */ /* 0x000fcc0000410000 */
[----:B------:R-:W2:Y:S02]  /*13010*/  MUFU.EX2 R11, R11 ;  /* 0x0000000b000b7308 */ /* 0x000ea40000000800 */
[----:B--2---:R-:W-:-:S06]  /*13020*/  FADD.FTZ R11, R11, 1 ;  /* 0x3f8000000b0b7421 */ /* 0x004fcc0000010000 */
[----:B------:R-:W2:Y:S02]  /*13030*/  MUFU.RCP R15, R11 ;  /* 0x0000000b000f7308 */ /* 0x000ea40000001000 */
[----:B--2---:R-:W-:Y:S02]  /*13040*/  FMUL.FTZ R11, R18, R15 ;  /* 0x0000000f120b7220 */ /* 0x004fe40000410000 */
[----:B------:R-:W-:-:S04]  /*13050*/  FADD.FTZ R15, -R15, 1 ;  /* 0x3f8000000f0f7421 */ /* 0x000fc80000010100 */
[----:B------:R-:W-:-:S04]  /*13060*/  FFMA.FTZ R15, R14, R15, 1 ;  /* 0x3f8000000e0f7423 */ /* 0x000fc8000001000f */
[----:B------:R-:W-:-:S05]  /*13070*/  FMUL.FTZ R18, R11, R15 ;  /* 0x0000000f0b127220 */ /* 0x000fca0000410000 */
[----:B------:R1:W-:Y:S02]  /*13080*/  STL [R1+0x63c], R18 ;  /* 0x00063c1201007387 */ /* 0x0003e40000100800 */
.L_x_2712:
[----:B------:R-:W2:Y:S04]  /*13090*/  LDL.LU R17, [R1+0x68c] ;  /* 0x00068c0001117983 */ /* 0x000ea80000300800 */
[----:B------:R-:W3:Y:S04]  /*130a0*/  LDL.LU R15, [R1+0x690] ;  /* 0x00069000010f7983 */ /* 0x000ee80000300800 */
[----:B------:R4:W5:Y:S04]  /*130b0*/  LDL R20, [R1+0x60c] ;  /* 0x00060c0001147983 */ /* 0x0009680000100800 */
[----:B------:R4:W5:Y:S01]  /*130c0*/  LDL R16, [R1+0x638] ;  /* 0x0006380001107983 */ /* 0x0009620000100800 */
[----:B------:R-:W-:-:S02]  /*130d0*/  FFMA.FTZ R61, R9, R13, R61 ;  /* 0x0000000d093d7223 */ /* 0x000fc4000001003d */
[----:B------:R-:W-:Y:S02]  /*130e0*/  FADD.FTZ R14, R13, R12 ;  /* 0x0000000c0d0e7221 */ /* 0x000fe40000010000 */
[----:B-----5:R-:W-:-:S04]  /*130f0*/  FMUL.FTZ R11, R4, R19 ;  /* 0x00000013040b7220 */ /* 0x020fc80000410000 */
[----:B------:R-:W-:Y:S02]  /*13100*/  FFMA.FTZ R61, R10, R11, R61 ;  /* 0x0000000b0a3d7223 */ /* 0x000fe4000001003d */
[----:B------:R-:W-:Y:S02]  /*13110*/  FADD.FTZ R11, R14, R11 ;  /* 0x0000000b0e0b7221 */ /* 0x000fe40000010000 */
[----:B--2---:R-:W-:Y:S02]  /*13120*/  FADD.FTZ R13, R17, -UR9 ;  /* 0x80000009110d7e21 */ /* 0x004fe40008010000 */
[----:B---3--:R-:W-:Y:S02]  /*13130*/  FADD.FTZ R12, R15, -UR9 ;  /* 0x800000090f0c7e21 */ /* 0x008fe40008010000 */
[----:B------:R-:W-:Y:S02]  /*13140*/  FMUL.FTZ R17, R13, UR5 ;  /* 0x000000050d117c20 */ /* 0x000fe40008410000 */
[----:B------:R-:W-:-:S02]  /*13150*/  FMUL.FTZ R22, R12, UR5 ;  /* 0x000000050c167c20 */ /* 0x000fc40008410000 */
[----:B------:R-:W-:Y:S01]  /*13160*/  FMUL.FTZ R13, R5, R18 ;  /* 0x00000012050d7220 */ /* 0x000fe20000410000 */
        /* <DEDUP_REMOVED lines=12> */
[----:B------:R-:W-:-:S03]  /*13230*/  FFMA.FTZ R14, R22, R5, R3 ;  /* 0x00000005160e7223 */ /* 0x000fc60000010003 */
[----:B------:R2:W-:Y:S01]  /*13240*/  STL [R1+0x60c], R20 ;  /* 0x00060c1401007387 */ /* 0x0005e20000100800 */
[----:B------:R-:W-:-:S06]  /*13250*/  FMUL.FTZ R12, R14, -1.4426950216293334961 ;  /* 0xbfb8aa3b0e0c7820 */ /* 0x000fcc0000410000 */
[----:B------:R-:W3:Y:S02]  /*13260*/  MUFU.EX2 R12, R12 ;  /* 0x0000000c000c7308 */ /* 0x000ee40000000800 */
[----:B---3--:R-:W-:-:S06]  /*13270*/  FADD.FTZ R12, R12, 1 ;  /* 0x3f8000000c0c7421 */ /* 0x008fcc0000010000 */
[----:B------:R-:W3:Y:S02]  /*13280*/  MUFU.RCP R15, R12 ;  /* 0x0000000c000f7308 */ /* 0x000ee40000001000 */
[----:B---3--:R-:W-:Y:S02]  /*13290*/  FMUL.FTZ R12, R16, R15 ;  /* 0x0000000f100c7220 */ /* 0x008fe40000410000 */
[----:B------:R-:W-:-:S04]  /*132a0*/  FADD.FTZ R15, -R15, 1 ;  /* 0x3f8000000f0f7421 */ /* 0x000fc80000010100 */
[----:B------:R-:W-:-:S04]  /*132b0*/  FFMA.FTZ R15, R14, R15, 1 ;  /* 0x3f8000000e0f7423 */ /* 0x000fc8000001000f */
[----:B------:R-:W-:-:S05]  /*132c0*/  FMUL.FTZ R16, R12, R15 ;  /* 0x0000000f0c107220 */ /* 0x000fca0000410000 */
[----:B------:R2:W-:Y:S02]  /*132d0*/  STL [R1+0x638], R16 ;  /* 0x0006381001007387 */ /* 0x0005e40000100800 */
.L_x_2713:
[----:B-1----:R-:W3:Y:S04]  /*132e0*/  LDL.LU R19, [R1+0x694] ;  /* 0x0006940001137983 */ /* 0x002ee80000300800 */
[----:B--2---:R-:W2:Y:S04]  /*132f0*/  LDL.LU R15, [R1+0x698] ;  /* 0x00069800010f7983 */ /* 0x004ea80000300800 */
[----:B------:R1:W5:Y:S04]  /*13300*/  LDL R21, [R1+0x600] ;  /* 0x0006000001157983 */ /* 0x0003680000100800 */
[----:B------:R1:W5:Y:S01]  /*13310*/  LDL R18, [R1+0x62c] ;  /* 0x00062c0001127983 */ /* 0x0003620000100800 */
[----:B------:R-:W-:-:S02]  /*13320*/  FFMA.FTZ R61, R23, R13, R61 ;  /* 0x0000000d173d7223 */ /* 0x000fc4000001003d */
[----:B------:R-:W-:Y:S02]  /*13330*/  FMUL.FTZ R12, R4, R20 ;  /* 0x00000014040c7220 */ /* 0x000fe40000410000 */
[----:B------:R-:W-:Y:S02]  /*13340*/  FADD.FTZ R14, R13, R11 ;  /* 0x0000000b0d0e7221 */ /* 0x000fe40000010000 */
[----:B------:R-:W-:Y:S02]  /*13350*/  FFMA.FTZ R61, R17, R12, R61 ;  /* 0x0000000c113d7223 */ /* 0x000fe4000001003d */
[----:B------:R-:W-:Y:S02]  /*13360*/  FADD.FTZ R12, R14, R12 ;  /* 0x0000000c0e0c7221 */ /* 0x000fe40000010000 */
[----:B---3--:R-:W-:Y:S02]  /*13370*/  FADD.FTZ R13, R19, -UR9 ;  /* 0x80000009130d7e21 */ /* 0x008fe40008010000 */
[----:B--2---:R-:W-:-:S02]  /*13380*/  FADD.FTZ R11, R15, -UR9 ;  /* 0x800000090f0b7e21 */ /* 0x004fc40008010000 */
[----:B----4-:R-:W-:Y:S02]  /*13390*/  FMUL.FTZ R17, R13, UR5 ;  /* 0x000000050d117c20 */ /* 0x010fe40008410000 */
[----:B0-----:R-:W-:Y:S02]  /*133a0*/  FMUL.FTZ R23, R11, UR5 ;  /* 0x000000050b177c20 */ /* 0x001fe40008410000 */
[----:B------:R-:W-:Y:S01]  /*133b0*/  FMUL.FTZ R13, R5, R16 ;  /* 0x00000010050d7220 */ /* 0x000fe20000410000 */
[----:B------:R1:W-:Y:S04]  /*133c0*/  STL [R1+0x434], R17 ;  /* 0x0004341101007387 */ /* 0x0003e80000100800 */
[----:B------:R1:W-:Y:S01]  /*133d0*/  STL [R1+0x438], R23 ;  /* 0x0004381701007387 */ /* 0x0003e20000100800 */
[----:B------:R-:W-:Y:S05]  /*133e0*/  @!P1 BRA `(.L_x_2714) ;  /* 0x0000014000009947 */ /* 0x000fea0003800000 */
[----:B------:R-:W-:-:S04]  /*133f0*/  FFMA.FTZ R11, R17, R4, R2 ;  /* 0x00000004110b7223 */ /* 0x000fc80000010002 */
        /* <DEDUP_REMOVED lines=19> */
.L_x_2714:
[----:B------:R-:W2:Y:S04]  /*13530*/  LDL.LU R19, [R1+0x69c] ;  /* 0x00069c0001137983 */ /* 0x000ea80000300800 */
        /* <DEDUP_REMOVED lines=8> */
[----:B--2---:R-:W-:Y:S02]  /*135c0*/  FADD.FTZ R13, R19, -UR9 ;  /* 0x80000009130d7e21 */ /* 0x004fe40008010000 */
[----:B---3--:R-:W-:-:S02]  /*135d0*/  FADD.FTZ R12, R15, -UR9 ;  /* 0x800000090f0c7e21 */ /* 0x008fc40008010000 */
[----:B-1----:R-:W-:Y:S02]  /*135e0*/  FMUL.FTZ R17, R13, UR5 ;  /* 0x000000050d117c20 */ /* 0x002fe40008410000 */
[----:B------:R-:W-:Y:S02]  /*135f0*/  FMUL.FTZ R22, R12, UR5 ;  /* 0x000000050c167c20 */ /* 0x000fe40008410000 */
[----:B------:R-:W-:Y:S01]  /*13600*/  FMUL.FTZ R13, R5, R18 ;  /* 0x00000012050d7220 */ /* 0x000fe20000410000 */
        /* <DEDUP_REMOVED lines=23> */
.L_x_2715:
[----:B------:R-:W2:Y:S04]  /*13780*/  LDL.LU R19, [R1+0x6a4] ;  /* 0x0006a40001137983 */ /* 0x000ea80000300800 */
[----:B------:R-:W3:Y:S04]  /*13790*/  LDL.LU R15, [R1+0x6a8] ;  /* 0x0006a800010f7983 */ /* 0x000ee80000300800 */
[----:B0-----:R0:W5:Y:S04]  /*137a0*/  LDL R21, [R1+0x4c4] ;  /* 0x0004c40001157983 */ /* 0x0011680000100800 */
[----:B------:R0:W5:Y:S01]  /*137b0*/  LDL R18, [R1+0x65c] ;  /* 0x00065c0001127983 */ /* 0x0001620000100800 */
[----:B------:R-:W-:-:S02]  /*137c0*/  FFMA.FTZ R61, R23, R13, R61 ;  /* 0x0000000d173d7223 */ /* 0x000fc4000001003d */
[----:B------:R-:W-:Y:S02]  /*137d0*/  FMUL.FTZ R12, R4, R20 ;  /* 0x00000014040c7220 */ /* 0x000fe40000410000 */
[----:B------:R-:W-:Y:S02]  /*137e0*/  FADD.FTZ R14, R13, R11 ;  /* 0x0000000b0d0e7221 */ /* 0x000fe40000010000 */
[----:B------:R-:W-:Y:S02]  /*137f0*/  FFMA.FTZ R61, R17, R12, R61 ;  /* 0x0000000c113d7223 */ /* 0x000fe4000001003d */
[----:B------:R-:W-:Y:S02]  /*13800*/  FADD.FTZ R12, R14, R12 ;  /* 0x0000000c0e0c7221 */ /* 0x000fe40000010000 */
[----:B--2---:R-:W-:Y:S02]  /*13810*/  FADD.FTZ R13, R19, -UR9 ;  /* 0x80000009130d7e21 */ /* 0x004fe40008010000 */
[----:B---3--:R-:W-:-:S02]  /*13820*/  FADD.FTZ R11, R15, -UR9 ;  /* 0x800000090f0b7e21 */ /* 0x008fc40008010000 */
[----:B----4-:R-:W-:Y:S02]  /*13830*/  FMUL.FTZ R17, R13, UR5 ;  /* 0x000000050d117c20 */ /* 0x010fe40008410000 */
[----:B------:R-:W-:Y:S02]  /*13840*/  FMUL.FTZ R23, R11, UR5 ;  /* 0x000000050b177c20 */ /* 0x000fe40008410000 */
        /* <DEDUP_REMOVED lines=9> */
[----:B--2--5:R-:W-:Y:S02]  /*138e0*/  FMUL.FTZ R15, R21, R14 ;  /* 0x0000000e150f7220 */ /* 0x024fe40000410000 */
        /* <DEDUP_REMOVED lines=14> */
.L_x_2716:
[----:B------:R-:W3:Y:S04]  /*139d0*/  LDL.LU R19, [R1+0x6ac] ;  /* 0x0006ac0001137983 */ /* 0x000ee80000300800 */
[----:B------:R-:W4:Y:S04]  /*139e0*/  LDL.LU R15, [R1+0x6b0] ;  /* 0x0006b000010f7983 */ /* 0x000f280000300800 */
[----:B-1----:R1:W5:Y:S04]  /*139f0*/  LDL R20, [R1+0x4c0] ;  /* 0x0004c00001147983 */ /* 0x0023680000100800 */
[----:B------:R1:W5:Y:S01]  /*13a00*/  LDL R16, [R1+0x658] ;  /* 0x0006580001107983 */ /* 0x0003620000100800 */
[----:B------:R-:W-:-:S02]  /*13a10*/  FFMA.FTZ R61, R22, R13, R61 ;  /* 0x0000000d163d7223 */ /* 0x000fc4000001003d */
[----:B-----5:R-:W-:Y:S02]  /*13a20*/  FMUL.FTZ R11, R4, R21 ;  /* 0x00000015040b7220 */ /* 0x020fe40000410000 */
[----:B------:R-:W-:Y:S02]  /*13a30*/  FADD.FTZ R14, R13, R12 ;  /* 0x0000000c0d0e7221 */ /* 0x000fe40000010000 */
[----:B------:R-:W-:Y:S02]  /*13a40*/  FFMA.FTZ R61, R17, R11, R61 ;  /* 0x0000000b113d7223 */ /* 0x000fe4000001003d */
[----:B------:R-:W-:Y:S02]  /*13a50*/  FADD.FTZ R11, R14, R11 ;  /* 0x0000000b0e0b7221 */ /* 0x000fe40000010000 */
[----:B---3--:R-:W-:Y:S02]  /*13a60*/  FADD.FTZ R12, R19, -UR9 ;  /* 0x80000009130c7e21 */ /* 0x008fe40008010000 */
[----:B----4-:R-:W-:-:S02]  /*13a70*/  FADD.FTZ R13, R15, -UR9 ;  /* 0x800000090f0d7e21 */ /* 0x010fc40008010000 */
[----:B0-----:R-:W-:Y:S02]  /*13a80*/  FMUL.FTZ R17, R12, UR5 ;  /* 0x000000050c117c20 */ /* 0x001fe40008410000 */
[----:B------:R-:W-:Y:S02]  /*13a90*/  FMUL.FTZ R22, R13, UR5 ;  /* 0x000000050d167c20 */ /* 0x000fe40008410000 */
        /* <DEDUP_REMOVED lines=24> */
.L_x_2717:
[----:B------:R-:W3:Y:S04]  /*13c20*/  LDL.LU R19, [R1+0x6b4] ;  /* 0x0006b40001137983 */ /* 0x000ee80000300800 */
[----:B------:R-:W4:Y:S04]  /*13c30*/  LDL.LU R15, [R1+0x6b8] ;  /* 0x0006b800010f7983 */ /* 0x000f280000300800 */
[----:B--2---:R2:W5:Y:S04]  /*13c40*/  LDL R21, [R1+0x4bc] ;  /* 0x0004bc0001157983 */ /* 0x0045680000100800 */
[----:B------:R2:W5:Y:S01]  /*13c50*/  LDL R18, [R1+0x654] ;  /* 0x0006540001127983 */ /* 0x0005620000100800 */
[----:B------:R-:W-:-:S02]  /*13c60*/  FFMA.FTZ R61, R23, R12, R61 ;  /* 0x0000000c173d7223 */ /* 0x000fc4000001003d */
[----:B------:R-:W-:Y:S02]  /*13c70*/  FMUL.FTZ R13, R4, R20 ;  /* 0x00000014040d7220 */ /* 0x000fe40000410000 */
[----:B------:R-:W-:Y:S02]  /*13c80*/  FADD.FTZ R14, R12, R11 ;  /* 0x0000000b0c0e7221 */ /* 0x000fe40000010000 */
[----:B------:R-:W-:Y:S02]  /*13c90*/  FFMA.FTZ R61, R17, R13, R61 ;  /* 0x0000000d113d7223 */ /* 0x000fe4000001003d */
[----:B------:R-:W-:Y:S02]  /*13ca0*/  FADD.FTZ R13, R14, R13 ;  /* 0x0000000d0e0d7221 */ /* 0x000fe40000010000 */
[----:B------:R-:W-:Y:S02]  /*13cb0*/  FMUL.FTZ R14, R5, R16 ;  /* 0x00000010050e7220 */ /* 0x000fe40000410000 */
[----:B---3--:R-:W-:-:S02]  /*13cc0*/  FADD.FTZ R11, R19, -UR9 ;  /* 0x80000009130b7e21 */ /* 0x008fc40008010000 */
[----:B----4-:R-:W-:Y:S02]  /*13cd0*/  FADD.FTZ R12, R15, -UR9 ;  /* 0x800000090f0c7e21 */ /* 0x010fe40008010000 */
[----:B------:R-:W-:Y:S02]  /*13ce0*/  FMUL.FTZ R11, R11, UR5 ;  /* 0x000000050b0b7c20 */ /* 0x000fe40008410000 */
[----:B------:R-:W-:Y:S01]  /*13cf0*/  FMUL.FTZ R12, R12, UR5 ;  /* 0x000000050c0c7c20 */ /* 0x000fe20008410000 */
[----:B------:R-:W-:Y:S05]  /*13d00*/  @!P1 BRA `(.L_x_2718) ;  /* 0x0000014000009947 */ /* 0x000fea0003800000 */
[----:B0-2---:R-:W-:-:S04]  /*13d10*/  FFMA.FTZ R16, R11, R4, R2 ;  /* 0x000000040b107223 */ /* 0x005fc80000010002 */
[----:B------:R-:W-:-:S06]  /*13d20*/  FMUL.FTZ R15, R16, -1.4426950216293334961 ;  /* 0xbfb8aa3b100f7820 */ /* 0x000fcc0000410000 */
[----:B------:R-:W0:Y:S02]  /*13d30*/  MUFU.EX2 R15, R15 ;  /* 0x0000000f000f7308 */ /* 0x000e240000000800 */
[----:B0-----:R-:W-:-:S06]  /*13d40*/  FADD.FTZ R15, R15, 1 ;  /* 0x3f8000000f0f7421 */ /* 0x001fcc0000010000 */
[----:B-1----:R-:W0:Y:S02]  /*13d50*/  MUFU.RCP R17, R15 ;  /* 0x0000000f00117308 */ /* 0x002e240000001000 */
        /* <DEDUP_REMOVED lines=15> */
.L_x_2718:
[----:B--2---:R-:W2:Y:S04]  /*13e50*/  LDL.LU R19, [R1+0x6bc] ;  /* 0x0006bc0001137983 */ /* 0x004ea80000300800 */
[----:B-1----:R-:W3:Y:S04]  /*13e60*/  LDL.LU R17, [R1+0x6c0] ;  /* 0x0006c00001117983 */ /* 0x002ee80000300800 */
[----:B------:R1:W5:Y:S04]  /*13e70*/  LDL R23, [R1+0x4b4] ;  /* 0x0004b40001177983 */ /* 0x0003680000100800 */
[----:B0-----:R1:W5:Y:S01]  /*13e80*/  LDL R20, [R1+0x650] ;  /* 0x0006500001147983 */ /* 0x0013620000100800 */
        /* <DEDUP_REMOVED lines=31> */
.L_x_2719:
[----:B-1----:R-:W2:Y:S04]  /*14080*/  LDL.LU R21, [R1+0x6c4] ;  /* 0x0006c40001157983 */ /* 0x002ea80000300800 */
        /* <DEDUP_REMOVED lines=14> */
[----:B01----:R-:W-:-:S04]  /*14170*/  FFMA.FTZ R20, R15, R4, R2 ;  /* 0x000000040f147223 */ /* 0x003fc80000010002 */
        /* <DEDUP_REMOVED lines=19> */
.L_x_2720:
[----:B01----:R-:W2:Y:S04]  /*142b0*/  LDL.LU R23, [R1+0x6cc] ;  /* 0x0006cc0001177983 */ /* 0x003ea80000300800 */
        /* <DEDUP_REMOVED lines=34> */
.L_x_2721:
        /* <DEDUP_REMOVED lines=35> */
.L_x_2722:
[----:B0-----:R-:W2:Y:S04]  /*14710*/  LDL.LU R25, [R1+0x418] ;  /* 0x0004180001197983 */ /* 0x001ea80000300800 */
[----:B------:R0:W5:Y:S04]  /*14720*/  LDL R31, [R1+0x4b8] ;  /* 0x0004b800011f7983 */ /* 0x0001680000100800 */
[----:B------:R0:W5:Y:S01]  /*14730*/  LDL R28, [R1+0x670] ;  /* 0x00067000011c7983 */ /* 0x0001620000100800 */
[----:B------:R-:W-:Y:S02]  /*14740*/  FFMA.FTZ R61, R18, R22, R61 ;  /* 0x00000016123d7223 */ /* 0x000fe4000001003d */
[----:B-----5:R-:W-:-:S02]  /*14750*/  FMUL.FTZ R23, R4, R27 ;  /* 0x0000001b04177220 */ /* 0x020fc40000410000 */
[----:B------:R-:W-:Y:S02]  /*14760*/  FADD.FTZ R24, R22, R21 ;  /* 0x0000001516187221 */ /* 0x000fe40000010000 */
[----:B------:R-:W-:Y:S02]  /*14770*/  FADD.FTZ R21, R57, -UR9 ;  /* 0x8000000939157e21 */ /* 0x000fe40008010000 */
[----:B------:R-:W-:Y:S02]  /*14780*/  FFMA.FTZ R61, R19, R23, R61 ;  /* 0x00000017133d7223 */ /* 0x000fe4000001003d */
[----:B------:R-:W-:Y:S02]  /*14790*/  FADD.FTZ R23, R24, R23 ;  /* 0x0000001718177221 */ /* 0x000fe40000010000 */
[----:B------:R-:W-:Y:S02]  /*147a0*/  FMUL.FTZ R21, R21, UR5 ;  /* 0x0000000515157c20 */ /* 0x000fe40008410000 */
[----:B------:R-:W-:-:S02]  /*147b0*/  FMUL.FTZ R24, R5, R26 ;  /* 0x0000001a05187220 */ /* 0x000fc40000410000 */
[----:B--2---:R-:W-:-:S04]  /*147c0*/  FADD.FTZ R22, R25, -UR9 ;  /* 0x8000000919167e21 */ /* 0x004fc80008010000 */
        /* <DEDUP_REMOVED lines=22> */
.L_x_2723:
        /* <DEDUP_REMOVED lines=35> */
.L_x_2724:
        /* <DEDUP_REMOVED lines=35> */
.L_x_2725:
        /* <DEDUP_REMOVED lines=35> */
.L_x_2726:
        /* <DEDUP_REMOVED lines=35> */
.L_x_2727:
        /* <DEDUP_REMOVED lines=35> */
.L_x_2728:
        /* <DEDUP_REMOVED lines=35> */
.L_x_2729:
        /* <DEDUP_REMOVED lines=35> */
.L_x_2730:
        /* <DEDUP_REMOVED lines=35> */
.L_x_2731:
        /* <DEDUP_REMOVED lines=35> */
.L_x_2732:
[----:B0-----:R-:W2:Y:S04]  /*15ce0*/  LDL R43, [R1+0x61c] ;  /* 0x00061c00012b7983 */ /* 0x001ea80000100800 */
[----:B------:R-:W3:Y:S04]  /*15cf0*/  LDL.LU R47, [R1+0x714] ;  /* 0x00071400012f7983 */ /* 0x000ee80000300800 */
[----:B------:R-:W4:Y:S01]  /*15d00*/  LDL.LU R45, [R1+0x718] ;  /* 0x00071800012d7983 */ /* 0x000f220000300800 */
[----:B------:R-:W-:Y:S02]  /*15d10*/  FFMA.FTZ R61, R38, R42, R61 ;  /* 0x0000002a263d7223 */ /* 0x000fe4000001003d */
[----:B------:R-:W-:Y:S01]  /*15d20*/  FADD.FTZ R44, R42, R41 ;  /* 0x000000292a2c7221 */ /* 0x000fe20000010000 */
[----:B--2---:R-:W-:Y:S01]  /*15d30*/  MOV R59, R43 ;  /* 0x0000002b003b7202 */ /* 0x004fe20000000f00 */
[----:B-----5:R-:W-:-:S02]  /*15d40*/  FMUL.FTZ R43, R4, R57 ;  /* 0x00000039042b7220 */ /* 0x020fc40000410000 */
[----:B---3--:R-:W-:Y:S02]  /*15d50*/  FADD.FTZ R41, R47, -UR9 ;  /* 0x800000092f297e21 */ /* 0x008fe40008010000 */
[----:B------:R-:W-:Y:S02]  /*15d60*/  FFMA.FTZ R61, R39, R43, R61 ;  /* 0x0000002b273d7223 */ /* 0x000fe4000001003d */
[----:B----4-:R-:W-:Y:S02]  /*15d70*/  FADD.FTZ R42, R45, -UR9 ;  /* 0x800000092d2a7e21 */ /* 0x010fe40008010000 */
[----:B------:R-:W-:Y:S02]  /*15d80*/  FADD.FTZ R43, R44, R43 ;  /* 0x0000002b2c2b7221 */ /* 0x000fe40000010000 */
[----:B------:R-:W-:Y:S02]  /*15d90*/  FMUL.FTZ R41, R41, UR5 ;  /* 0x0000000529297c20 */ /* 0x000fe40008410000 */
[----:B------:R-:W-:-:S02]  /*15da0*/  FMUL.FTZ R44, R5, R46 ;  /* 0x0000002e052c7220 */ /* 0x000fc40000410000 */
[----:B------:R-:W-:Y:S01]  /*15db0*/  FMUL.FTZ R42, R42, UR5 ;  /* 0x000000052a2a7c20 */ /* 0x000fe20008410000 */
[----:B------:R-:W-:Y:S05]  /*15dc0*/  @!P1 BRA `(.L_x_2733) ;  /* 0x0000015000009947 */ /* 0x000fea0003800000 */
[----:B------:R-:W2:Y:S01]  /*15dd0*/  LDL.LU R57, [R1+0x484] ;  /* 0x0004840001397983 */ /* 0x000ea20000300800 */
[----:B------:R-:W-:-:S04]  /*15de0*/  FFMA.FTZ R46, R41, R4, R2 ;  /* 0x00000004292e7223 */ /* 0x000fc80000010002 */
[----:B------:R-:W-:-:S06]  /*15df0*/  FMUL.FTZ R45, R46, -1.4426950216293334961 ;  /* 0xbfb8aa3b2e2d7820 */ /* 0x000fcc0000410000 */
[----:B------:R-:W0:Y:S02]  /*15e00*/  MUFU.EX2 R45, R45 ;  /* 0x0000002d002d7308 */ /* 0x000e240000000800 */
[----:B0-----:R-:W-:-:S06]  /*15e10*/  FADD.FTZ R45, R45, 1 ;  /* 0x3f8000002d2d7421 */ /* 0x001fcc0000010000 */
[----:B------:R-:W2:Y:S02]  /*15e20*/  MUFU.RCP R47, R45 ;  /* 0x0000002d002f7308 */ /* 0x000ea40000001000 */
[----:B--2---:R-:W-:Y:S02]  /*15e30*/  FMUL.FTZ R45, R57, R47 ;  /* 0x0000002f392d7220 */ /* 0x004fe40000410000 */
        /* <DEDUP_REMOVED lines=8> */
[----:B0-----:R-:W0:Y:S02]  /*15ec0*/  MUFU.RCP R47, R45 ;  /* 0x0000002d002f7308 */ /* 0x001e240000001000 */
[----:B0-----:R-:W-:Y:S02]  /*15ed0*/  FMUL.FTZ R45, R59, R47 ;  /* 0x0000002f3b2d7220 */ /* 0x001fe40000410000 */
[----:B------:R-:W-:-:S04]  /*15ee0*/  FADD.FTZ R47, -R47, 1 ;  /* 0x3f8000002f2f7421 */ /* 0x000fc80000010100 */
[----:B------:R-:W-:-:S04]  /*15ef0*/  FFMA.FTZ R47, R46, R47, 1 ;  /* 0x3f8000002e2f7423 */ /* 0x000fc8000001002f */
[----:B------:R-:W-:-:S05]  /*15f00*/  FMUL.FTZ R59, R45, R47 ;  /* 0x0000002f2d3b7220 */ /* 0x000fca0000410000 */
[----:B------:R0:W-:Y:S02]  /*15f10*/  STL [R1+0x61c], R59 ;  /* 0x00061c3b01007387 */ /* 0x0001e40000100800 */
.L_x_2733:
[----:B------:R-:W2:Y:S04]  /*15f20*/  LDL R57, [R1+0x474] ;  /* 0x0004740001397983 */ /* 0x000ea80000100800 */
[----:B------:R-:W3:Y:S04]  /*15f30*/  LDL R46, [R1+0x480] ;  /* 0x00048000012e7983 */ /* 0x000ee80000100800 */
[----:B------:R-:W4:Y:S01]  /*15f40*/  LDL R45, [R1+0x484] ;  /* 0x00048400012d7983 */ /* 0x000f220000100800 */
[----:B------:R-:W-:Y:S01]  /*15f50*/  MOV R47, R59 ;  /* 0x0000003b002f7202 */ /* 0x000fe20000000f00 */
[----:B------:R-:W-:Y:S01]  /*15f60*/  FFMA.FTZ R61, R40, R44, R61 ;  /* 0x0000002c283d7223 */ /* 0x000fe2000001003d */
[----:B0-2---:R-:W-:-:S02]  /*15f70*/  MOV R59, R57 ;  /* 0x00000039003b7202 */ /* 0x005fc40000000f00 */
[----:B---3--:R-:W-:Y:S01]  /*15f80*/  MOV R57, R46 ;  /* 0x0000002e00397202 */ /* 0x008fe20000000f00 */
[----:B------:R-:W-:Y:S02]  /*15f90*/  FADD.FTZ R46, R44, R43 ;  /* 0x0000002b2c2e7221 */ /* 0x000fe40000010000 */
[----:B------:R-:W-:Y:S02]  /*15fa0*/  FADD.FTZ R43, R49, -UR9 ;  /* 0x80000009312b7e21 */ /* 0x000fe40008010000 */
[----:B----4-:R-:W-:Y:S02]  /*15fb0*/  FMUL.FTZ R45, R4, R45 ;  /* 0x0000002d042d7220 */ /* 0x010fe40000410000 */
[----:B------:R-:W-:Y:S02]  /*15fc0*/  FADD.FTZ R44, R48, -UR9 ;  /* 0x80000009302c7e21 */ /* 0x000fe40008010000 */
[----:B------:R-:W-:Y:S02]  /*15fd0*/  FFMA.FTZ R61, R41, R45, R61 ;  /* 0x0000002d293d7223 */ /* 0x000fe4000001003d */
[----:B------:R-:W-:-:S02]  /*15fe0*/  FADD.FTZ R45, R46, R45 ;  /* 0x0000002d2e2d7221 */ /* 0x000fc40000010000 */
[----:B------:R-:W-:Y:S02]  /*15ff0*/  FMUL.FTZ R43, R43, UR5 ;  /* 0x000000052b2b7c20 */ /* 0x000fe40008410000 */
[----:B------:R-:W-:Y:S02]  /*16000*/  FMUL.FTZ R46, R5, R47 ;  /* 0x0000002f052e7220 */ /* 0x000fe40000410000 */
        /* <DEDUP_REMOVED lines=22> */
.L_x_2734:
[----:B------:R-:W-:Y:S02]  /*16170*/  MOV R47, R59 ;  /* 0x0000003b002f7202 */ /* 0x000fe40000000f00 */
[----:B------:R-:W-:Y:S01]  /*16180*/  MOV R49, R57 ;  /* 0x0000003900317202 */ /* 0x000fe20000000f00 */
[----:B0-----:R0:W5:Y:S04]  /*16190*/  LDL R59, [R1+0x46c] ;  /* 0x00046c00013b7983 */ /* 0x0011680000100800 */
[----:B------:R0:W5:Y:S01]  /*161a0*/  LDL R57, [R1+0x47c] ;  /* 0x00047c0001397983 */ /* 0x0001620000100800 */
[----:B------:R-:W-:Y:S02]  /*161b0*/  FFMA.FTZ R61, R42, R46, R61 ;  /* 0x0000002e2a3d7223 */ /* 0x000fe4000001003d */
[----:B------:R-:W-:-:S02]  /*161c0*/  FMUL.FTZ R47, R4, R47 ;  /* 0x0000002f042f7220 */ /* 0x000fc40000410000 */
[----:B------:R-:W-:Y:S02]  /*161d0*/  FADD.FTZ R48, R46, R45 ;  /* 0x0000002d2e307221 */ /* 0x000fe40000010000 */
[----:B------:R-:W-:Y:S02]  /*161e0*/  FADD.FTZ R45, R51, -UR9 ;  /* 0x80000009332d7e21 */ /* 0x000fe40008010000 */
[----:B------:R-:W-:Y:S02]  /*161f0*/  FADD.FTZ R46, R50, -UR9 ;  /* 0x80000009322e7e21 */ /* 0x000fe40008010000 */
[----:B------:R-:W-:Y:S02]  /*16200*/  FFMA.FTZ R61, R43, R47, R61 ;  /* 0x0000002f2b3d7223 */ /* 0x000fe4000001003d */
[----:B------:R-:W-:Y:S02]  /*16210*/  FADD.FTZ R47, R48, R47 ;  /* 0x0000002f302f7221 */ /* 0x000fe40000010000 */
[----:B------:R-:W-:-:S02]  /*16220*/  FMUL.FTZ R45, R45, UR5 ;  /* 0x000000052d2d7c20 */ /* 0x000fc40008410000 */
[----:B------:R-:W-:Y:S02]  /*16230*/  FMUL.FTZ R48, R5, R49 ;  /* 0x0000003105307220 */ /* 0x000fe40000410000 */
        /* <DEDUP_REMOVED lines=22> */
.L_x_2735:
[----:B0-----:R-:W2:Y:S01]  /*163a0*/  LDL.LU R51, [R1+0x590] ;  /* 0x0005900001337983 */ /* 0x001ea20000300800 */
[----:B-----5:R-:W-:-:S03]  /*163b0*/  MOV R49, R59 ;  /* 0x0000003b00317202 */ /* 0x020fc60000000f00 */
[----:B------:R0:W5:Y:S01]  /*163c0*/  LDL R59, [R1+0x478] ;  /* 0x00047800013b7983 */ /* 0x0001620000100800 */
[----:B------:R-:W-:Y:S02]  /*163d0*/  FFMA.FTZ R61, R44, R48, R61 ;  /* 0x000000302c3d7223 */ /* 0x000fe4000001003d */
[----:B------:R-:W-:Y:S02]  /*163e0*/  FMUL.FTZ R49, R4, R49 ;  /* 0x0000003104317220 */ /* 0x000fe40000410000 */
[----:B------:R-:W-:Y:S02]  /*163f0*/  FADD.FTZ R50, R48, R47 ;  /* 0x0000002f30327221 */ /* 0x000fe40000010000 */
[----:B------:R-:W-:Y:S02]  /*16400*/  FADD.FTZ R48, R58, -UR9 ;  /* 0x800000093a307e21 */ /* 0x000fe40008010000 */
[----:B------:R-:W-:Y:S02]  /*16410*/  FFMA.FTZ R61, R45, R49, R61 ;  /* 0x000000312d3d7223 */ /* 0x000fe4000001003d */
[----:B------:R-:W-:-:S02]  /*16420*/  FADD.FTZ R49, R50, R49 ;  /* 0x0000003132317221 */ /* 0x000fc40000010000 */
[----:B------:R-:W-:Y:S02]  /*16430*/  FMUL.FTZ R50, R5, R57 ;  /* 0x0000003905327220 */ /* 0x000fe40000410000 */
[----:B------:R-:W-:Y:S02]  /*16440*/  FMUL.FTZ R48, R48, UR5 ;  /* 0x0000000530307c20 */ /* 0x000fe40008410000 */
[----:B--2---:R-:W-:-:S04]  /*16450*/  FADD.FTZ R47, R51, -UR9 ;  /* 0x80000009332f7e21 */ /* 0x004fc80008010000 */
[----:B------:R-:W-:Y:S01]  /*16460*/  FMUL.FTZ R47, R47, UR5 ;  /* 0x000000052f2f7c20 */ /* 0x000fe20008410000 */
[----:B------:R-:W-:Y:S05]  /*16470*/  @!P1 BRA `(.L_x_2736) ;  /* 0x0000015000009947 */ /* 0x000fea0003800000 */
[----:B0-----:R-:W-:-:S04]  /*16480*/  FFMA.FTZ R57, R47, R4, R2 ;  /* 0x000000042f397223 */ /* 0x001fc80000010002 */
[----:B------:R-:W-:-:S06]  /*16490*/  FMUL.FTZ R51, R57, -1.4426950216293334961 ;  /* 0xbfb8aa3b39337820 */ /* 0x000fcc0000410000 */
[----:B------:R-:W0:Y:S02]  /*164a0*/  MUFU.EX2 R51, R51 ;  /* 0x0000003300337308 */ /* 0x000e240000000800 */
[----:B0-----:R-:W-:-:S06]  /*164b0*/  FADD.FTZ R51, R51, 1 ;  /* 0x3f80000033337421 */ /* 0x001fcc0000010000 */
[----:B------:R0:W1:Y:S02]  /*164c0*/  MUFU.RCP R58, R51 ;  /* 0x00000033003a7308 */ /* 0x0000640000001000 */
[----:B0-----:R-:W1:Y:S02]  /*164d0*/  LDL.LU R51, [R1+0x468] ;  /* 0x0004680001337983 */ /* 0x001e640000300800 */
[----:B-1----:R-:W-:Y:S02]  /*164e0*/  FMUL.FTZ R51, R51, R58 ;  /* 0x0000003a33337220 */ /* 0x002fe40000410000 */
        /* <DEDUP_REMOVED lines=9> */
[----:B0----5:R-:W-:Y:S02]  /*16580*/  FMUL.FTZ R51, R59, R58 ;  /* 0x0000003a3b337220 */ /* 0x021fe40000410000 */
[----:B------:R-:W-:-:S04]  /*16590*/  FADD.FTZ R58, -R58, 1 ;  /* 0x3f8000003a3a7421 */ /* 0x000fc80000010100 */
[----:B------:R-:W-:-:S04]  /*165a0*/  FFMA.FTZ R58, R57, R58, 1 ;  /* 0x3f800000393a7423 */ /* 0x000fc8000001003a */
[----:B------:R-:W-:-:S05]  /*165b0*/  FMUL.FTZ R59, R51, R58 ;  /* 0x0000003a333b7220 */ /* 0x000fca0000410000 */
[----:B------:R0:W-:Y:S02]  /*165c0*/  STL [R1+0x478], R59 ;  /* 0x0004783b01007387 */ /* 0x0001e40000100800 */
.L_x_2736:
[----:B0-----:R-:W2:Y:S01]  /*165d0*/  LDL R51, [R1+0x468] ;  /* 0x0004680001337983 */ /* 0x001ea20000100800 */
[----:B------:R-:W-:-:S03]  /*165e0*/  FADD.FTZ R57, R50, R49 ;  /* 0x0000003132397221 */ /* 0x000fc60000010000 */
[----:B------:R-:W3:Y:S01]  /*165f0*/  LDL.LU R58, [R1+0x594] ;  /* 0x00059400013a7983 */ /* 0x000ee20000300800 */
[----:B------:R-:W-:-:S03]  /*16600*/  FFMA.FTZ R61, R46, R50, R61 ;  /* 0x000000322e3d7223 */ /* 0x000fc6000001003d */
[----:B------:R-:W4:Y:S01]  /*16610*/  LDL.LU R49, [R1+0x598] ;  /* 0x0005980001317983 */ /* 0x000f220000300800 */
[----:B--2---:R-:W-:-:S04]  /*16620*/  FMUL.FTZ R51, R4, R51 ;  /* 0x0000003304337220 */ /* 0x004fc80000410000 */
[----:B------:R-:W-:Y:S02]  /*16630*/  FFMA.FTZ R61, R47, R51, R61 ;  /* 0x000000332f3d7223 */ /* 0x000fe4000001003d */
[----:B------:R-:W-:-:S05]  /*16640*/  FADD.FTZ R51, R57, R51 ;  /* 0x0000003339337221 */ /* 0x000fca0000010000 */
[----:B------:R0:W-:Y:S01]  /*16650*/  STL [R1+0x414], R51 ;  /* 0x0004143301007387 */ /* 0x0001e20000100800 */
[----:B----4-:R-:W-:Y:S02]  /*16660*/  FADD.FTZ R49, R49, -UR9 ;  /* 0x8000000931317e21 */ /* 0x010fe40008010000 */
[----:B---3--:R-:W-:Y:S02]  /*16670*/  FADD.FTZ R50, R58, -UR9 ;  /* 0x800000093a327e21 */ /* 0x008fe40008010000 */
[----:B------:R-:W-:Y:S02]  /*16680*/  FMUL.FTZ R49, R49, UR5 ;  /* 0x0000000531317c20 */ /* 0x000fe40008410000 */
[----:B-----5:R-:W-:Y:S02]  /*16690*/  FMUL.FTZ R58, R5, R59 ;  /* 0x0000003b053a7220 */ /* 0x020fe40000410000 */
        /* <DEDUP_REMOVED lines=17> */
[----:B0-----:R0:W1:Y:S02]  /*167b0*/  MUFU.RCP R59, R51 ;  /* 0x00000033003b7308 */ /* 0x0010640000001000 */
[----:B0-----:R-:W1:Y:S02]  /*167c0*/  LDL.LU R51, [R1+0x470] ;  /* 0x0004700001337983 */ /* 0x001e640000300800 */
[----:B-1----:R-:W-:Y:S02]  /*167d0*/  FMUL.FTZ R51, R51, R59 ;  /* 0x0000003b33337220 */ /* 0x002fe40000410000 */
[----:B------:R-:W-:-:S04]  /*167e0*/  FADD.FTZ R59, -R59, 1 ;  /* 0x3f8000003b3b7421 */ /* 0x000fc80000010100 */
[----:B------:R-:W-:-:S04]  /*167f0*/  FFMA.FTZ R59, R57, R59, 1 ;  /* 0x3f800000393b7423 */ /* 0x000fc8000001003b */
[----:B------:R-:W-:-:S05]  /*16800*/  FMUL.FTZ R51, R51, R59 ;  /* 0x0000003b33337220 */ /* 0x000fca0000410000 */
[----:B------:R0:W-:Y:S02]  /*16810*/  STL [R1+0x470], R51 ;  /* 0x0004703301007387 */ /* 0x0001e40000100800 */
.L_x_2737:
[----:B0-----:R0:W-:Y:S04]  /*16820*/  STL [R1+0x8cc], R2 ;  /* 0x0008cc0201007387 */ /* 0x0011e80000100800 */
[----:B------:R-:W2:Y:S04]  /*16830*/  LDL R51, [R1+0x460] ;  /* 0x0004600001337983 */ /* 0x000ea80000100800 */
[----:B------:R1:W-:Y:S04]  /*16840*/  STL [R1+0x8c8], R0 ;  /* 0x0008c80001007387 */ /* 0x0003e80000100800 */
[----:B0-----:R-:W3:Y:S04]  /*16850*/  LDL.LU R2, [R1+0x414] ;  /* 0x0004140001027983 */ /* 0x001ee80000300800 */
[----:B------:R-:W4:Y:S04]  /*16860*/  LDL.LU R57, [R1+0x5a0] ;  /* 0x0005a00001397983 */ /* 0x000f280000300800 */
[----:B-1----:R-:W4:Y:S01]  /*16870*/  LDL.LU R0, [R1+0x59c] ;  /* 0x00059c0001007983 */ /* 0x002f220000300800 */
[----:B------:R-:W-:-:S03]  /*16880*/  FFMA.FTZ R59, R48, R58, R61 ;  /* 0x0000003a303b7223 */ /* 0x000fc6000001003d */
[----:B------:R-:W4:Y:S01]  /*16890*/  LDL R61, [R1+0x470] ;  /* 0x00047000013d7983 */ /* 0x000f220000100800 */
[----:B--2---:R-:W-:-:S04]  /*168a0*/  FMUL.FTZ R51, R4, R51 ;  /* 0x0000003304337220 */ /* 0x004fc80000410000 */
[----:B------:R-:W-:Y:S02]  /*168b0*/  FFMA.FTZ R59, R49, R51, R59 ;  /* 0x00000033313b7223 */ /* 0x000fe4000001003b */
[----:B---3--:R-:W-:Y:S02]  /*168c0*/  FADD.FTZ R58, R58, R2 ;  /* 0x000000023a3a7221 */ /* 0x008fe40000010000 */
[----:B------:R0:W5:Y:S01]  /*168d0*/  LDL.LU R2, [R1+0x8cc] ;  /* 0x0008cc0001027983 */ /* 0x0001620000300800 */
[----:B----4-:R-:W-:Y:S02]  /*168e0*/  FADD.FTZ R57, R57, -UR9 ;  /* 0x8000000939397e21 */ /* 0x010fe40008010000 */
[----:B------:R-:W-:Y:S01]  /*168f0*/  FADD.FTZ R58, R58, R51 ;  /* 0x000000333a3a7221 */ /* 0x000fe20000010000 */
[----:B------:R0:W-:Y:S01]  /*16900*/  STL [R1+0x41c], R59 ;  /* 0x00041c3b01007387 */ /* 0x0001e20000100800 */
[----:B------:R-:W-:Y:S02]  /*16910*/  FADD.FTZ R0, R0, -UR9 ;  /* 0x8000000900007e21 */ /* 0x000fe40008010000 */
[----:B------:R-:W-:Y:S01]  /*16920*/  FMUL.FTZ R51, R57, UR5 ;  /* 0x0000000539337c20 */ /* 0x000fe20008410000 */
[----:B------:R0:W-:Y:S01]  /*16930*/  STL [R1+0x418], R58 ;  /* 0x0004183a01007387 */ /* 0x0001e20000100800 */
[----:B------:R-:W-:-:S02]  /*16940*/  FMUL.FTZ R57, R0, UR5 ;  /* 0x0000000500397c20 */ /* 0x000fc40008410000 */
[----:B------:R-:W-:Y:S01]  /*16950*/  FMUL.FTZ R61, R5, R61 ;  /* 0x0000003d053d7220 */ /* 0x000fe20000410000 */
[----:B------:R0:W5:Y:S01]  /*16960*/  LDL.LU R0, [R1+0x8c8] ;  /* 0x0008c80001007983 */ /* 0x0001620000300800 */
[----:B------:R-:W-:Y:S05]  /*16970*/  @!P1 BRA `(.L_x_2738) ;  /* 0x000001c000009947 */ /* 0x000fea0003800000 */
[----:B------:R1:W-:Y:S04]  /*16980*/  STL [R1+0x8cc], R6 ;  /* 0x0008cc0601007387 */ /* 0x0003e80000100800 */
[----:B-1----:R-:W2:Y:S01]  /*16990*/  LDL.LU R6, [R1+0x45c] ;  /* 0x00045c0001067983 */ /* 0x002ea20000300800 */
[----:B0----5:R-:W-:-:S03]  /*169a0*/  FFMA.FTZ R58, R51, R4, R2 ;  /* 0x00000004333a7223 */ /* 0x021fc60000010002 */
[----:B------:R0:W-:Y:S01]  /*169b0*/  STL [R1+0x8c8], R0 ;  /* 0x0008c80001007387 */ /* 0x0001e20000100800 */
[----:B------:R-:W-:-:S06]  /*169c0*/  FMUL.FTZ R59, R58, -1.4426950216293334961 ;  /* 0xbfb8aa3b3a3b7820 */ /* 0x000fcc0000410000 */
[----:B------:R-:W1:Y:S01]  /*169d0*/  MUFU.EX2 R59, R59 ;  /* 0x0000003b003b7308 */ /* 0x000e620000000800 */
[----:B0-----:R-:W3:Y:S01]  /*169e0*/  LDL.LU R0, [R1+0x464] ;  /* 0x0004640001007983 */ /* 0x001ee20000300800 */
[----:B-1----:R-:W-:-:S06]  /*169f0*/  FADD.FTZ R59, R59, 1 ;  /* 0x3f8000003b3b7421 */ /* 0x002fcc0000010000 */
[----:B------:R-:W2:Y:S02]  /*16a00*/  MUFU.RCP R59, R59 ;  /* 0x0000003b003b7308 */ /* 0x000ea40000001000 */
[----:B--2---:R-:W-:Y:S02]  /*16a10*/  FMUL.FTZ R6, R6, R59 ;  /* 0x0000003b06067220 */ /* 0x004fe40000410000 */
[----:B------:R-:W-:-:S03]  /*16a20*/  FADD.FTZ R59, -R59, 1 ;  /* 0x3f8000003b3b7421 */ /* 0x000fc60000010100 */
[----:B------:R0:W-:Y:S01]  /*16a30*/  STL [R1+0x414], R6 ;  /* 0x0004140601007387 */ /* 0x0001e20000100800 */
[----:B------:R-:W-:-:S03]  /*16a40*/  FFMA.FTZ R59, R58, R59, 1 ;  /* 0x3f8000003a3b7423 */ /* 0x000fc6000001003b */
[----:B------:R-:W2:Y:S04]  /*16a50*/  LDL.LU R58, [R1+0x414] ;  /* 0x00041400013a7983 */ /* 0x000ea80000300800 */
[----:B0-----:R0:W5:Y:S01]  /*16a60*/  LDL.LU R6, [R1+0x8cc] ;  /* 0x0008cc0001067983 */ /* 0x0011620000300800 */
[----:B--2---:R-:W-:Y:S02]  /*16a70*/  FMUL.FTZ R59, R58, R59 ;  /* 0x0000003b3a3b7220 */ /* 0x004fe40000410000 */
[----:B------:R-:W-:-:S03]  /*16a80*/  FFMA.FTZ R58, R57, R5, R3 ;  /* 0x00000005393a7223 */ /* 0x000fc60000010003 */
[----:B------:R1:W-:Y:S02]  /*16a90*/  STL [R1+0x45c], R59 ;  /* 0x00045c3b01007387 */ /* 0x0003e40000100800 */
[----:B-1----:R-:W-:-:S06]  /*16aa0*/  FMUL.FTZ R59, R58, -1.4426950216293334961 ;  /* 0xbfb8aa3b3a3b7820 */ /* 0x002fcc0000410000 */
[----:B------:R-:W1:Y:S02]  /*16ab0*/  MUFU.EX2 R59, R59 ;  /* 0x0000003b003b7308 */ /* 0x000e640000000800 */
[----:B-1----:R-:W-:-:S06]  /*16ac0*/  FADD.FTZ R59, R59, 1 ;  /* 0x3f8000003b3b7421 */ /* 0x002fcc0000010000 */
[----:B------:R-:W3:Y:S02]  /*16ad0*/  MUFU.RCP R59, R59 ;  /* 0x0000003b003b7308 */ /* 0x000ee40000001000 */
[----:B---3--:R-:W-:Y:S02]  /*16ae0*/  FMUL.FTZ R0, R0, R59 ;  /* 0x0000003b00007220 */ /* 0x008fe40000410000 */
[----:B------:R-:W-:-:S04]  /*16af0*/  FADD.FTZ R59, -R59, 1 ;  /* 0x3f8000003b3b7421 */ /* 0x000fc80000010100 */
[----:B------:R-:W-:-:S04]  /*16b00*/  FFMA.FTZ R59, R58, R59, 1 ;  /* 0x3f8000003a3b7423 */ /* 0x000fc8000001003b */
[----:B------:R-:W-:Y:S02]  /*16b10*/  FMUL.FTZ R58, R0, R59 ;  /* 0x0000003b003a7220 */ /* 0x000fe40000410000 */
[----:B------:R0:W5:Y:S04]  /*16b20*/  LDL.LU R0, [R1+0x8c8] ;  /* 0x0008c80001007983 */ /* 0x0001680000300800 */
[----:B------:R0:W-:Y:S02]  /*16b30*/  STL [R1+0x464], R58 ;  /* 0x0004643a01007387 */ /* 0x0001e40000100800 */
.L_x_2738:
[----:B-----5:R1:W-:Y:S04]  /*16b40*/  STL [R1+0x8cc], R2 ;  /* 0x0008cc0201007387 */ /* 0x0203e80000100800 */
[----:B------:R2:W-:Y:S04]  /*16b50*/  STL [R1+0x8d0], R3 ;  /* 0x0008d00301007387 */ /* 0x0005e80000100800 */
[----:B0-----:R-:W3:Y:S04]  /*16b60*/  LDL R58, [R1+0x45c] ;  /* 0x00045c00013a7983 */ /* 0x001ee80000100800 */
[----:B-1----:R-:W4:Y:S04]  /*16b70*/  LDL.LU R2, [R1+0x41c] ;  /* 0x00041c0001027983 */ /* 0x002f280000300800 */
[----:B--2---:R-:W2:Y:S04]  /*16b80*/  LDL.LU R3, [R1+0x418] ;  /* 0x0004180001037983 */ /* 0x004ea80000300800 */
[----:B------:R0:W-:Y:S04]  /*16b90*/  STL [R1+0x8c8], R0 ;  /* 0x0008c80001007387 */ /* 0x0001e80000100800 */
[----:B------:R-:W2:Y:S04]  /*16ba0*/  LDL.LU R59, [R1+0x5b0] ;  /* 0x0005b000013b7983 */ /* 0x000ea80000300800 */
[----:B0-----:R-:W2:Y:S01]  /*16bb0*/  LDL.LU R0, [R1+0x5a4] ;  /* 0x0005a40001007983 */ /* 0x001ea20000300800 */
[----:B---3--:R-:W-:-:S02]  /*16bc0*/  FMUL.FTZ R58, R4, R58 ;  /* 0x0000003a043a7220 */ /* 0x008fc40000410000 */
[----:B----4-:R-:W-:Y:S02]  /*16bd0*/  FFMA.FTZ R2, R50, R61, R2 ;  /* 0x0000003d32027223 */ /* 0x010fe40000010002 */
[----:B--2---:R-:W-:Y:S02]  /*16be0*/  FADD.FTZ R61, R61, R3 ;  /* 0x000000033d3d7221 */ /* 0x004fe40000010000 */
[----:B------:R-:W-:Y:S01]  /*16bf0*/  FFMA.FTZ R2, R51, R58, R2 ;  /* 0x0000003a33027223 */ /* 0x000fe20000010002 */
[----:B------:R0:W5:Y:S01]  /*16c00*/  LDL.LU R3, [R1+0x8d0] ;  /* 0x0008d00001037983 */ /* 0x0001620000300800 */
[----:B------:R-:W-:-:S03]  /*16c10*/  FADD.FTZ R58, R61, R58 ;  /* 0x0000003a3d3a7221 */ /* 0x000fc60000010000 */
[----:B------:R-:W2:Y:S01]  /*16c20*/  LDL R61, [R1+0x464] ;  /* 0x00046400013d7983 */ /* 0x000ea20000100800 */
[----:B------:R-:W-:-:S03]  /*16c30*/  FADD.FTZ R59, R59, -UR9 ;  /* 0x800000093b3b7e21 */ /* 0x000fc60008010000 */
[----:B------:R1:W-:Y:S01]  /*16c40*/  STL [R1+0x420], R58 ;  /* 0x0004203a01007387 */ /* 0x0003e20000100800 */
[----:B------:R-:W-:-:S03]  /*16c50*/  FADD.FTZ R0, R0, -UR9 ;  /* 0x8000000900007e21 */ /* 0x000fc60008010000 */
[----:B------:R3:W-:Y:S01]  /*16c60*/  STL [R1+0x424], R2 ;  /* 0x0004240201007387 */ /* 0x0007e20000100800 */
[----:B-1----:R-:W-:Y:S02]  /*16c70*/  FMUL.FTZ R58, R59, UR5 ;  /* 0x000000053b3a7c20 */ /* 0x002fe40008410000 */
[----:B------:R-:W-:Y:S01]  /*16c80*/  FMUL.FTZ R59, R0, UR5 ;  /* 0x00000005003b7c20 */ /* 0x000fe20008410000 */
[----:B---3--:R0:W5:Y:S04]  /*16c90*/  LDL.LU R2, [R1+0x8cc] ;  /* 0x0008cc0001027983 */ /* 0x0081680000300800 */
[----:B------:R0:W5:Y:S01]  /*16ca0*/  LDL.LU R0, [R1+0x8c8] ;  /* 0x0008c80001007983 */ /* 0x0001620000300800 */
[----:B--2---:R-:W-:-:S05]  /*16cb0*/  FMUL.FTZ R61, R5, R61 ;  /* 0x0000003d053d7220 */ /* 0x004fca0000410000 */
[----:B------:R0:W-:Y:S01]  /*16cc0*/  STL [R1+0x418], R61 ;  /* 0x0004183d01007387 */ /* 0x0001e20000100800 */
[----:B------:R-:W-:Y:S05]  /*16cd0*/  @!P1 BRA `(.L_x_2739) ;  /* 0x000001c000009947 */ /* 0x000fea0003800000 */
[----:B------:R1:W-:Y:S04]  /*16ce0*/  STL [R1+0x8cc], R6 ;  /* 0x0008cc0601007387 */ /* 0x0003e80000100800 */
[----:B------:R-:W-:Y:S04]  /*16cf0*/  STL [R1+0x8d0], R7 ;  /* 0x0008d00701007387 */ /* 0x000fe80000100800 */
[----:B-1----:R-:W2:Y:S04]  /*16d00*/  LDL.LU R6, [R1+0x458] ;  /* 0x0004580001067983 */ /* 0x002ea80000300800 */
[----:B-----5:R1:W-:Y:S04]  /*16d10*/  STL [R1+0x8c8], R0 ;  /* 0x0008c80001007387 */ /* 0x0203e80000100800 */
[----:B-1----:R-:W3:Y:S01]  /*16d20*/  LDL.LU R0, [R1+0x454] ;  /* 0x0004540001007983 */ /* 0x002ee20000300800 */
[----:B------:R-:W-:-:S04]  /*16d30*/  FFMA.FTZ R7, R58, R4, R2 ;  /* 0x000000043a077223 */ /* 0x000fc80000010002 */
[----:B0-----:R-:W-:-:S06]  /*16d40*/  FMUL.FTZ R61, R7, -1.4426950216293334961 ;  /* 0xbfb8aa3b073d7820 */ /* 0x001fcc0000410000 */
[----:B------:R-:W0:Y:S02]  /*16d50*/  MUFU.EX2 R61, R61 ;  /* 0x0000003d003d7308 */ /* 0x000e240000000800 */
[----:B0-----:R-:W-:-:S06]  /*16d60*/  FADD.FTZ R61, R61, 1 ;  /* 0x3f8000003d3d7421 */ /* 0x001fcc0000010000 */
[----:B------:R-:W2:Y:S02]  /*16d70*/  MUFU.RCP R61, R61 ;  /* 0x0000003d003d7308 */ /* 0x000ea40000001000 */
[----:B--2---:R-:W-:Y:S02]  /*16d80*/  FMUL.FTZ R6, R6, R61 ;  /* 0x0000003d06067220 */ /* 0x004fe40000410000 */
[----:B------:R-:W-:-:S04]  /*16d90*/  FADD.FTZ R61, -R61, 1 ;  /* 0x3f8000003d3d7421 */ /* 0x000fc80000010100 */
[----:B------:R-:W-:Y:S02]  /*16da0*/  FFMA.FTZ R61, R7, R61, 1 ;  /* 0x3f800000073d7423 */ /* 0x000fe4000001003d */
[----:B------:R0:W5:Y:S02]  /*16db0*/  LDL.LU R7, [R1+0x8d0] ;  /* 0x0008d00001077983 */ /* 0x0001640000300800 */
[----:B------:R-:W-:Y:S02]  /*16dc0*/  FMUL.FTZ R61, R6, R61 ;  /* 0x0000003d063d7220 */ /* 0x000fe40000410000 */
        /* <DEDUP_REMOVED lines=8> */
[----:B------:R-:W-:Y:S02]  /*16e50*/  FFMA.FTZ R61, R6, R61, 1 ;  /* 0x3f800000063d7423 */ /* 0x000fe4000001003d */
[----:B------:R0:W5:Y:S02]  /*16e60*/  LDL.LU R6, [R1+0x8cc] ;  /* 0x0008cc0001067983 */ /* 0x0001640000300800 */
[----:B------:R-:W-:Y:S02]  /*16e70*/  FMUL.FTZ R61, R0, R61 ;  /* 0x0000003d003d7220 */ /* 0x000fe40000410000 */
[----:B------:R0:W5:Y:S04]  /*16e80*/  LDL.LU R0, [R1+0x8c8] ;  /* 0x0008c80001007983 */ /* 0x0001680000300800 */
[----:B------:R0:W-:Y:S02]  /*16e90*/  STL [R1+0x454], R61 ;  /* 0x0004543d01007387 */ /* 0x0001e40000100800 */
.L_x_2739:
[----:B------:R1:W-:Y:S04]  /*16ea0*/  STL [R1+0x92c], R33 ;  /* 0x00092c2101007387 */ /* 0x0003e80000100800 */
[----:B------:R2:W-:Y:S04]  /*16eb0*/  STL [R1+0x910], R40 ;  /* 0x0009102801007387 */ /* 0x0005e80000100800 */
[----:B------:R3:W-:Y:S04]  /*16ec0*/  STL [R1+0x90c], R41 ;  /* 0x00090c2901007387 */ /* 0x0007e80000100800 */
[----:B------:R2:W-:Y:S04]  /*16ed0*/  STL [R1+0x904], R43 ;  /* 0x0009042b01007387 */ /* 0x0005e80000100800 */
[----:B0-----:R-:W4:Y:S04]  /*16ee0*/  LDL.LU R61, [R1+0x424] ;  /* 0x00042400013d7983 */ /* 0x001f280000300800 */
[----:B-1----:R-:W4:Y:S04]  /*16ef0*/  LDL.LU R33, [R1+0x410] ;  /* 0x0004100001217983 */ /* 0x002f280000300800 */
[----:B--2---:R-:W4:Y:S04]  /*16f00*/  LDL.LU R40, [R1+0x784] ;  /* 0x0007840001287983 */ /* 0x004f280000300800 */
[----:B---3--:R-:W4:Y:S04]  /*16f10*/  LDL.LU R41, [R1+0x4c8] ;  /* 0x0004c80001297983 */ /* 0x008f280000300800 */
[----:B------:R-:W2:Y:S04]  /*16f20*/  LDL.LU R43, [R1+0x418] ;  /* 0x00041800012b7983 */ /* 0x000ea80000300800 */
[----:B------:R0:W-:Y:S04]  /*16f30*/  STL [R1+0x900], R44 ;  /* 0x0009002c01007387 */ /* 0x0001e80000100800 */
[----:B-----5:R1:W-:Y:S04]  /*16f40*/  STL [R1+0x8cc], R3 ;  /* 0x0008cc0301007387 */ /* 0x0203e80000100800 */
[----:B------:R3:W-:Y:S04]  /*16f50*/  STL [R1+0x928], R34 ;  /* 0x0009282201007387 */ /* 0x0007e80000100800 */
[----:B0-----:R-:W2:Y:S04]  /*16f60*/  LDL.LU R44, [R1+0x420] ;  /* 0x00042000012c7983 */ /* 0x001ea80000300800 */
[----:B-1----:R-:W2:Y:S04]  /*16f70*/  LDL.LU R3, [R1+0x458] ;  /* 0x0004580001037983 */ /* 0x002ea80000300800 */
[----:B------:R0:W-:Y:S04]  /*16f80*/  STL [R1+0x924], R35 ;  /* 0x0009242301007387 */ /* 0x0001e80000100800 */
[----:B------:R1:W-:Y:S04]  /*16f90*/  STL [R1+0x908], R42 ;  /* 0x0009082a01007387 */ /* 0x0003e80000100800 */
[----:B---3--:R-:W3:Y:S04]  /*16fa0*/  LDL.LU R34, [R1+0x4d4] ;  /* 0x0004d40001227983 */ /* 0x008ee80000300800 */
[----:B0-----:R-:W3:Y:S04]  /*16fb0*/  LDL.LU R35, [R1+0x788] ;  /* 0x0007880001237983 */ /* 0x001ee80000300800 */
[----:B-1----:R-:W3:Y:S04]  /*16fc0*/  LDL.LU R42, [R1+0x780] ;  /* 0x00078000012a7983 */ /* 0x002ee80000300800 */
[----:B------:R0:W-:Y:S04]  /*16fd0*/  STL [R1+0x8c8], R2 ;  /* 0x0008c80201007387 */ /* 0x0001e80000100800 */
[----:B------:R1:W-:Y:S04]  /*16fe0*/  STL [R1+0x914], R39 ;  /* 0x0009142701007387 */ /* 0x0003e80000100800 */
[----:B------:R1:W-:Y:S04]  /*16ff0*/  STL [R1+0x8f8], R46 ;  /* 0x0008f82e01007387 */ /* 0x0003e80000100800 */
[----:B0-----:R-:W3:Y:S04]  /*17000*/  LDL.LU R2, [R1+0x454] ;  /* 0x0004540001027983 */ /* 0x001ee80000300800 */
[----:B-1----:R-:W3:Y:S04]  /*17010*/  LDL.LU R39, [R1+0x4cc] ;  /* 0x0004cc0001277983 */ /* 0x002ee80000300800 */
[----:B------:R-:W3:Y:S04]  /*17020*/  LDL.LU R46, [R1+0x798] ;  /* 0x00079800012e7983 */ /* 0x000ee80000300800 */
[----:B------:R0:W-:Y:S04]  /*17030*/  STL [R1+0x920], R36 ;  /* 0x0009202401007387 */ /* 0x0001e80000100800 */
[----:B------:R1:W-:Y:S04]  /*17040*/  STL [R1+0x918], R38 ;  /* 0x0009182601007387 */ /* 0x0003e80000100800 */
[----:B0-----:R-:W3:Y:S04]  /*17050*/  LDL.LU R36, [R1+0x4d0] ;  /* 0x0004d00001247983 */ /* 0x001ee80000300800 */
[----:B-1----:R-:W3:Y:S04]  /*17060*/  LDL.LU R38, [R1+0x7a4] ;  /* 0x0007a40001267983 */ /* 0x002ee80000300800 */
[----:B------:R0:W-:Y:S04]  /*17070*/  STL [R1+0x91c], R37 ;  /* 0x00091c2501007387 */ /* 0x0001e80000100800 */
[----:B------:R-:W-:Y:S04]  /*17080*/  STL [R1+0x8fc], R45 ;  /* 0x0008fc2d01007387 */ /* 0x000fe80000100800 */
[----:B0-----:R-:W3:Y:S04]  /*17090*/  LDL.LU R37, [R1+0x7a0] ;  /* 0x0007a00001257983 */ /* 0x001ee80000300800 */
[----:B------:R0:W-:Y:S04]  /*170a0*/  STL [R1+0x8dc], R55 ;  /* 0x0008dc3701007387 */ /* 0x0001e80000100800 */
[----:B0-----:R-:W3:Y:S01]  /*170b0*/  LDL.LU R55, [R1+0x42c] ;  /* 0x00042c0001377983 */ /* 0x001ee20000300800 */
[----:B----4-:R-:W-:-:S02]  /*170c0*/  FFMA.FTZ R33, R33, R40, R41 ;  /* 0x0000002821217223 */ /* 0x010fc40000010029 */
[----:B--2---:R-:W-:Y:S02]  /*170d0*/  FFMA.FTZ R45, R57, R43, R61 ;  /* 0x0000002b392d7223 */ /* 0x004fe4000001003d */
[----:B------:R-:W-:Y:S02]  /*170e0*/  FADD.FTZ R44, R43, R44 ;  /* 0x0000002c2b2c7221 */ /* 0x000fe40000010000 */
[----:B------:R-:W2:Y:S01]  /*170f0*/  LDL.LU R43, [R1+0x78c] ;  /* 0x00078c00012b7983 */ /* 0x000ea20000300800 */
[----:B------:R-:W-:-:S04]  /*17100*/  FMUL.FTZ R61, R4, R3 ;  /* 0x00000003043d7220 */ /* 0x000fc80000410000 */
[----:B------:R-:W-:Y:S02]  /*17110*/  FFMA.FTZ R45, R58, R61, R45 ;  /* 0x0000003d3a2d7223 */ /* 0x000fe4000001002d */
[----:B------:R-:W-:Y:S02]  /*17120*/  FADD.FTZ R61, R44, R61 ;  /* 0x0000003d2c3d7221 */ /* 0x000fe40000010000 */
[----:B------:R-:W4:Y:S01]  /*17130*/  LDL.LU R44, [R1+0x79c] ;  /* 0x00079c00012c7983 */ /* 0x000f220000300800 */
[----:B---3--:R-:W-:-:S03]  /*17140*/  FFMA.FTZ R6, R6, R35, R33 ;  /* 0x0000002306067223 */ /* 0x008fc60000010021 */
[----:B------:R-:W3:Y:S01]  /*17150*/  LDL.LU R33, [R1+0x608] ;  /* 0x0006080001217983 */ /* 0x000ee20000300800 */
[----:B------:R-:W-:-:S04]  /*17160*/  FADD.FTZ R34, R34, R42 ;  /* 0x0000002a22227221 */ /* 0x000fc80000010000 */
[----:B------:R-:W-:Y:S02]  /*17170*/  FADD.FTZ R34, R34, R40 ;  /* 0x0000002822227221 */ /* 0x000fe40000010000 */
[----:B------:R-:W-:-:S04]  /*17180*/  FMUL.FTZ R42, R5, R2 ;  /* 0x00000002052a7220 */ /* 0x000fc80000410000 */
[----:B------:R-:W-:Y:S02]  /*17190*/  FADD.FTZ R61, R42, R61 ;  /* 0x0000003d2a3d7221 */ /* 0x000fe40000010000 */
[----:B------:R-:W-:Y:S02]  /*171a0*/  FFMA.FTZ R39, R60, R46, R39 ;  /* 0x0000002e3c277223 */ /* 0x000fe40000010027 */
[----:B------:R-:W-:Y:S02]  /*171b0*/  FFMA.FTZ R60, R59, R42, R45 ;  /* 0x0000002a3b3c7223 */ /* 0x000fe4000001002d */
[----:B------:R-:W-:Y:S01]  /*171c0*/  FADD.FTZ R42, R34, R35 ;  /* 0x00000023222a7221 */ /* 0x000fe20000010000 */
[----:B------:R0:W-:Y:S04]  /*171d0*/  STL [R1+0x8e0], R56 ;  /* 0x0008e03801007387 */ /* 0x0001e80000100800 */
[----:B------:R-:W3:Y:S04]  /*171e0*/  LDL.LU R35, [R1+0x60c] ;  /* 0x00060c0001237983 */ /* 0x000ee80000300800 */
[----:B------:R-:W3:Y:S01]  /*171f0*/  LDL.LU R34, [R1+0x63c] ;  /* 0x00063c0001227983 */ /* 0x000ee20000300800 */
[----:B------:R-:W-:-:S03]  /*17200*/  FADD.FTZ R36, R36, R46 ;  /* 0x0000002e24247221 */ /* 0x000fc60000010000 */
[----:B0-----:R-:W3:Y:S01]  /*17210*/  LDL.LU R56, [R1+0x428] ;  /* 0x0004280001387983 */ /* 0x001ee20000300800 */
[----:B------:R-:W-:Y:S02]  /*17220*/  FFMA.FTZ R0, R0, R38, R39 ;  /* 0x0000002600007223 */ /* 0x000fe40000010027 */
[----:B------:R-:W-:Y:S01]  /*17230*/  FADD.FTZ R36, R36, R38 ;  /* 0x0000002624247221 */ /* 0x000fe20000010000 */
[----:B------:R0:W-:Y:S04]  /*17240*/  STL [R1+0x8d8], R54 ;  /* 0x0008d83601007387 */ /* 0x0001e80000100800 */
[----:B------:R1:W-:Y:S04]  /*17250*/  STL [R1+0x8d4], R53 ;  /* 0x0008d43501007387 */ /* 0x0003e80000100800 */
[----:B------:R-:W3:Y:S01]  /*17260*/  LDL.LU R38, [R1+0x438] ;  /* 0x0004380001267983 */ /* 0x000ee20000300800 */
[----:B------:R-:W-:-:S03]  /*17270*/  FFMA.FTZ R7, R7, R37, R0 ;  /* 0x0000002507077223 */ /* 0x000fc60000010000 */
[----:B0-----:R-:W3:Y:S01]  /*17280*/  LDL.LU R54, [R1+0x430] ;  /* 0x0004300001367983 */ /* 0x001ee20000300800 */
[----:B------:R-:W-:-:S03]  /*17290*/  FADD.FTZ R0, R36, R37 ;  /* 0x0000002524007221 */ /* 0x000fc60000010000 */
[----:B------:R-:W3:Y:S04]  /*172a0*/  LDL.LU R36, [R1+0x638] ;  /* 0x0006380001247983 */ /* 0x000ee80000300800 */
[----:B-1----:R-:W3:Y:S04]  /*172b0*/  LDL.LU R53, [R1+0x434] ;  /* 0x0004340001357983 */ /* 0x002ee80000300800 */
[----:B------:R-:W3:Y:S04]  /*172c0*/  LDL.LU R37, [R1+0x600] ;  /* 0x0006000001257983 */ /* 0x000ee80000300800 */
[----:B------:R-:W3:Y:S04]  /*172d0*/  LDL.LU R39, [R1+0x62c] ;  /* 0x00062c0001277983 */ /* 0x000ee80000300800 */
[----:B------:R-:W3:Y:S04]  /*172e0*/  LDL.LU R45, [R1+0x448] ;  /* 0x00044800012d7983 */ /* 0x000ee80000300800 */
[----:B------:R-:W3:Y:S04]  /*172f0*/  LDL.LU R46, [R1+0x65c] ;  /* 0x00065c00012e7983 */ /* 0x000ee80000300800 */
[----:B------:R0:W-:Y:S04]  /*17300*/  STL [R1+0x8ec], R49 ;  /* 0x0008ec3101007387 */ /* 0x0001e80000100800 */
[----:B------:R1:W-:Y:S04]  /*17310*/  STL [R1+0x8e8], R50 ;  /* 0x0008e83201007387 */ /* 0x0003e80000100800 */
[----:B0-----:R-:W3:Y:S04]  /*17320*/  LDL.LU R49, [R1+0x450] ;  /* 0x0004500001317983 */ /* 0x001ee80000300800 */
[----:B-1----:R-:W3:Y:S01]  /*17330*/  LDL.LU R50, [R1+0x658] ;  /* 0x0006580001327983 */ /* 0x002ee20000300800 */
[----:B--2---:R-:W-:-:S02]  /*17340*/  FFMA.FTZ R6, R8, R43, R6 ;  /* 0x0000002b08067223 */ /* 0x004fc40000010006 */
[----:B------:R-:W-:Y:S02]  /*17350*/  FADD.FTZ R8, R42, R43 ;  /* 0x0000002b2a087221 */ /* 0x000fe40000010000 */
[----:B------:R-:W2:Y:S04]  /*17360*/  LDL.LU R42, [R1+0x440] ;  /* 0x00044000012a7983 */ /* 0x000ea80000300800 */
[----:B------:R-:W2:Y:S01]  /*17370*/  LDL.LU R43, [R1+0x660] ;  /* 0x00066000012b7983 */ /* 0x000ea20000300800 */
[----:B----4-:R-:W-:-:S03]  /*17380*/  FFMA.FTZ R7, R9, R44, R7 ;  /* 0x0000002c09077223 */ /* 0x010fc60000010007 */
[----:B------:R-:W4:Y:S01]  /*17390*/  LDL.LU R9, [R1+0x43c] ;  /* 0x00043c0001097983 */ /* 0x000f220000300800 */
[----:B---3--:R-:W-:-:S03]  /*173a0*/  FFMA.FTZ R6, R10, R33, R6 ;  /* 0x000000210a067223 */ /* 0x008fc60000010006 */
[----:B------:R-:W2:Y:S01]  /*173b0*/  LDL.LU R10, [R1+0x604] ;  /* 0x00060400010a7983 */ /* 0x000ea20000300800 */
[----:B------:R-:W-:-:S03]  /*173c0*/  FFMA.FTZ R6, R55, R35, R6 ;  /* 0x0000002337067223 */ /* 0x000fc60000010006 */
[----:B------:R-:W3:Y:S01]  /*173d0*/  LDL.LU R55, [R1+0x654] ;  /* 0x0006540001377983 */ /* 0x000ee20000300800 */
[----:B------:R-:W-:Y:S02]  /*173e0*/  FADD.FTZ R8, R8, R33 ;  /* 0x0000002108087221 */ /* 0x000fe40000010000 */
[----:B------:R-:W-:Y:S01]  /*173f0*/  FADD.FTZ R0, R0, R44 ;  /* 0x0000002c00007221 */ /* 0x000fe20000010000 */
[----:B------:R0:W-:Y:S01]  /*17400*/  STL [R1+0x8d0], R52 ;  /* 0x0008d03401007387 */ /* 0x0001e20000100800 */
[----:B------:R-:W-:Y:S02]  /*17410*/  FFMA.FTZ R7, R56, R34, R7 ;  /* 0x0000002238077223 */ /* 0x000fe40000010007 */
[----:B------:R-:W-:Y:S01]  /*17420*/  FADD.FTZ R8, R8, R35 ;  /* 0x0000002308087221 */ /* 0x000fe20000010000 */
[----:B------:R-:W3:Y:S04]  /*17430*/  LDL.LU R44, [R1+0x444] ;  /* 0x00044400012c7983 */ /* 0x000ee80000300800 */
[----:B------:R1:W-:Y:S04]  /*17440*/  STL [R1+0x8f4], R47 ;  /* 0x0008f42f01007387 */ /* 0x0003e80000100800 */
[----:B0-----:R-:W3:Y:S04]  /*17450*/  LDL.LU R52, [R1+0x4c4] ;  /* 0x0004c40001347983 */ /* 0x001ee80000300800 */
[----:B------:R0:W-:Y:S04]  /*17460*/  STL [R1+0x8f0], R48 ;  /* 0x0008f03001007387 */ /* 0x0001e80000100800 */
[----:B-1----:R-:W3:Y:S01]  /*17470*/  LDL.LU R47, [R1+0x44c] ;  /* 0x00044c00012f7983 */ /* 0x002ee20000300800 */
[----:B------:R-:W-:-:S03]  /*17480*/  FFMA.FTZ R7, R54, R36, R7 ;  /* 0x0000002436077223 */ /* 0x000fc60000010007 */
[----:B------:R-:W3:Y:S04]  /*17490*/  LDL.LU R56, [R1+0x4bc] ;  /* 0x0004bc0001387983 */ /* 0x000ee80000300800 */
[----:B0-----:R-:W3:Y:S01]  /*174a0*/  LDL.LU R48, [R1+0x4c0] ;  /* 0x0004c00001307983 */ /* 0x001ee20000300800 */
[----:B------:R-:W-:Y:S02]  /*174b0*/  FFMA.FTZ R6, R53, R37, R6 ;  /* 0x0000002535067223 */ /* 0x000fe40000010006 */
[----:B------:R-:W-:Y:S01]  /*174c0*/  FADD.FTZ R8, R8, R37 ;  /* 0x0000002508087221 */ /* 0x000fe20000010000 */
[----:B------:R-:W3:Y:S01]  /*174d0*/  LDL.LU R54, [R1+0x4b4] ;  /* 0x0004b40001367983 */ /* 0x000ee20000300800 */
[----:B------:R-:W-:-:S03]  /*174e0*/  FFMA.FTZ R7, R38, R39, R7 ;  /* 0x0000002726077223 */ /* 0x000fc60000010007 */
[----:B------:R-:W3:Y:S01]  /*174f0*/  LDL.LU R53, [R1+0x650] ;  /* 0x0006500001357983 */ /* 0x000ee20000300800 */
[----:B------:R-:W-:-:S03]  /*17500*/  FADD.FTZ R0, R0, R34 ;  /* 0x0000002200007221 */ /* 0x000fc60000010000 */
[----:B------:R-:W3:Y:S04]  /*17510*/  LDL.LU R34, [R1+0x928] ;  /* 0x0009280001227983 */ /* 0x000ee80000300800 */
[----:B------:R-:W3:Y:S04]  /*17520*/  LDL.LU R33, [R1+0x92c] ;  /* 0x00092c0001217983 */ /* 0x000ee80000300800 */
[----:B------:R-:W3:Y:S04]  /*17530*/  LDL.LU R35, [R1+0x924] ;  /* 0x0009240001237983 */ /* 0x000ee80000300800 */
[----:B------:R-:W3:Y:S01]  /*17540*/  LDL.LU R37, [R1+0x91c] ;  /* 0x00091c0001257983 */ /* 0x000ee20000300800 */
[----:B--2---:R-:W-:-:S03]  /*17550*/  FFMA.FTZ R6, R42, R10, R6 ;  /* 0x0000000a2a067223 */ /* 0x004fc60000010006 */
[----:B------:R-:W2:Y:S01]  /*17560*/  LDL.LU R38, [R1+0x918] ;  /* 0x0009180001267983 */ /* 0x000ea20000300800 */
[----:B------:R-:W-:Y:S02]  /*17570*/  FADD.FTZ R8, R8, R10 ;  /* 0x0000000a08087221 */ /* 0x000fe40000010000 */
[----:B----4-:R-:W-:Y:S01]  /*17580*/  FFMA.FTZ R10, R9, R43, R7 ;  /* 0x0000002b090a7223 */ /* 0x010fe20000010007 */
[----:B------:R0:W-:Y:S03]  /*17590*/  STL [R1+0x8e4], R51 ;  /* 0x0008e43301007387 */ /* 0x0001e60000100800 */
[----:B------:R-:W-:Y:S01]  /*175a0*/  FFMA.FTZ R10, R45, R46, R10 ;  /* 0x0000002e2d0a7223 */ /* 0x000fe2000001000a */
[----:B------:R-:W1:Y:S03]  /*175b0*/  SHFL.DOWN PT, R40, R60, 0x1, 0x1f ;  /* 0x08201f003c287f89 */ /* 0x000e6600000e0000 */
[----:B------:R-:W-:Y:S01]  /*175c0*/  FFMA.FTZ R10, R49, R50, R10 ;  /* 0x00000032310a7223 */ /* 0x000fe2000001000a */
[----:B------:R-:W4:Y:S01]  /*175d0*/  SHFL.DOWN PT, R41, R61, 0x1, 0x1f ;  /* 0x08201f003d297f89 */ /* 0x000f2200000e0000 */
[----:B------:R-:W-:-:S03]  /*175e0*/  FADD.FTZ R0, R0, R36 ;  /* 0x0000002400007221 */ /* 0x000fc60000010000 */
[----:B------:R-:W2:Y:S04]  /*175f0*/  LDL.LU R36, [R1+0x920] ;  /* 0x0009200001247983 */ /* 0x000ea80000300800 */
[----:B------:R-:W2:Y:S01]  /*17600*/  LDL.LU R42, [R1+0x908] ;  /* 0x00090800012a7983 */ /* 0x000ea20000300800 */
[----:B---3--:R-:W-:Y:S02]  /*17610*/  FFMA.FTZ R6, R44, R52, R6 ;  /* 0x000000342c067223 */ /* 0x008fe40000010006 */
[----:B------:R-:W-:Y:S01]  /*17620*/  FADD.FTZ R8, R8, R52 ;  /* 0x0000003408087221 */ /* 0x000fe20000010000 */
[----:B0-----:R-:W0:Y:S01]  /*17630*/  S2R R51, SR_LANEID ;  /* 0x0000000000337919 */ /* 0x001e220000000000 */
[----:B------:R-:W-:-:S03]  /*17640*/  FFMA.FTZ R10, R12, R55, R10 ;  /* 0x000000370c0a7223 */ /* 0x000fc6000001000a */
[----:B------:R-:W3:Y:S04]  /*17650*/  LDL.LU R12, [R1+0x4ac] ;  /* 0x0004ac00010c7983 */ /* 0x000ee80000300800 */
[----:B------:R-:W2:Y:S01]  /*17660*/  LDL.LU R52, [R1+0x678] ;  /* 0x0006780001347983 */ /* 0x000ea20000300800 */
[----:B------:R-:W-:-:S03]  /*17670*/  FADD.FTZ R0, R0, R39 ;  /* 0x0000002700007221 */ /* 0x000fc60000010000 */
[----:B------:R-:W2:Y:S01]  /*17680*/  LDL.LU R39, [R1+0x914] ;  /* 0x0009140001277983 */ /* 0x000ea20000300800 */
[----:B------:R-:W-:-:S03]  /*17690*/  FFMA.FTZ R6, R47, R48, R6 ;  /* 0x000000302f067223 */ /* 0x000fc60000010006 */
[----:B------:R-:W2:Y:S01]  /*176a0*/  LDL.LU R44, [R1+0x900] ;  /* 0x00090000012c7983 */ /* 0x000ea20000300800 */
[----:B------:R-:W-:-:S03]  /*176b0*/  FFMA.FTZ R6, R11, R56, R6 ;  /* 0x000000380b067223 */ /* 0x000fc60000010006 */
[----:B------:R-:W2:Y:S01]  /*176c0*/  LDL.LU R11, [R1+0x64c] ;  /* 0x00064c00010b7983 */ /* 0x000ea20000300800 */
[----:B------:R-:W-:-:S03]  /*176d0*/  FFMA.FTZ R6, R13, R54, R6 ;  /* 0x000000360d067223 */ /* 0x000fc60000010006 */
[----:B------:R-:W4:Y:S01]  /*176e0*/  LDL.LU R13, [R1+0x674] ;  /* 0x00067400010d7983 */ /* 0x000f220000300800 */
[----:B------:R-:W-:-:S03]  /*176f0*/  FFMA.FTZ R10, R14, R53, R10 ;  /* 0x000000350e0a7223 */ /* 0x000fc6000001000a */
[----:B------:R-:W4:Y:S01]  /*17700*/  LDL.LU R14, [R1+0x618] ;  /* 0x00061800010e7983 */ /* 0x000f220000300800 */
[----:B------:R-:W-:Y:S02]  /*17710*/  FADD.FTZ R0, R0, R43 ;  /* 0x0000002b00007221 */ /* 0x000fe40000010000 */
[----:B------:R-:W-:Y:S01]  /*17720*/  FADD.FTZ R8, R8, R48 ;  /* 0x0000003008087221 */ /* 0x000fe20000010000 */
[----:B0-----:R-:W-:Y:S01]  /*17730*/  ISETP.GT.AND P1, PT, R51, 0x1e, PT ;  /* 0x0000001e3300780c */ /* 0x001fe20003f24270 */
[----:B------:R-:W4:Y:S04]  /*17740*/  LDL.LU R45, [R1+0x8fc] ;  /* 0x0008fc00012d7983 */ /* 0x000f280000300800 */
[----:B------:R-:W4:Y:S04]  /*17750*/  LDL.LU R47, [R1+0x8f4] ;  /* 0x0008f400012f7983 */ /* 0x000f280000300800 */
[----:B------:R-:W4:Y:S01]  /*17760*/  LDL.LU R49, [R1+0x8ec] ;  /* 0x0008ec0001317983 */ /* 0x000f220000300800 */
[----:B---3--:R-:W-:-:S03]  /*17770*/  FFMA.FTZ R6, R15, R12, R6 ;  /* 0x0000000c0f067223 */ /* 0x008fc60000010006 */
[----:B------:R-:W3:Y:S04]  /*17780*/  LDL.LU R43, [R1+0x904] ;  /* 0x00090400012b7983 */ /* 0x000ee80000300800 */
[----:B------:R-:W3:Y:S01]  /*17790*/  LDL.LU R15, [R1+0x4a4] ;  /* 0x0004a400010f7983 */ /* 0x000ee20000300800 */
[----:B------:R-:W-:Y:S02]  /*177a0*/  FADD.FTZ R0, R0, R46 ;  /* 0x0000002e00007221 */ /* 0x000fe40000010000 */
[----:B------:R-:W-:Y:S01]  /*177b0*/  FADD.FTZ R8, R8, R56 ;  /* 0x0000003808087221 */ /* 0x000fe20000010000 */
[----:B------:R-:W3:Y:S01]  /*177c0*/  LDL.LU R46, [R1+0x8f8] ;  /* 0x0008f800012e7983 */ /* 0x000ee20000300800 */
[----:B--2---:R-:W-:-:S03]  /*177d0*/  FFMA.FTZ R10, R16, R11, R10 ;  /* 0x0000000b100a7223 */ /* 0x004fc6000001000a */
[----:B------:R-:W2:Y:S01]  /*177e0*/  LDL.LU R48, [R1+0x8f0] ;  /* 0x0008f00001307983 */ /* 0x000ea20000300800 */
[----:B------:R-:W-:-:S03]  /*177f0*/  FFMA.FTZ R10, R18, R52, R10 ;  /* 0x00000034120a7223 */ /* 0x000fc6000001000a */
[----:B------:R-:W2:Y:S01]  /*17800*/  LDL.LU R16, [R1+0x4a0] ;  /* 0x0004a00001107983 */ /* 0x000ea20000300800 */
[----:B----4-:R-:W-:-:S03]  /*17810*/  FFMA.FTZ R10, R20, R13, R10 ;  /* 0x0000000d140a7223 */ /* 0x010fc6000001000a */
[----:B------:R-:W4:Y:S01]  /*17820*/  LDL.LU R18, [R1+0x4a8] ;  /* 0x0004a80001127983 */ /* 0x000f220000300800 */
[----:B------:R-:W-:-:S03]  /*17830*/  FADD.FTZ R0, R0, R50 ;  /* 0x0000003200007221 */ /* 0x000fc60000010000 */
[----:B------:R-:W2:Y:S01]  /*17840*/  LDL.LU R20, [R1+0x4b8] ;  /* 0x0004b80001147983 */ /* 0x000ea20000300800 */
[----:B------:R-:W-:Y:S02]  /*17850*/  FADD.FTZ R8, R8, R54 ;  /* 0x0000003608087221 */ /* 0x000fe40000010000 */
[----:B------:R-:W-:Y:S01]  /*17860*/  FADD.FTZ R0, R0, R55 ;  /* 0x0000003700007221 */ /* 0x000fe20000010000 */
[----:B------:R-:W4:Y:S01]  /*17870*/  LDL.LU R50, [R1+0x8e8] ;  /* 0x0008e80001327983 */ /* 0x000f220000300800 */
[----:B------:R-:W-:-:S03]  /*17880*/  FADD.FTZ R8, R8, R12 ;  /* 0x0000000c08087221 */ /* 0x000fc60000010000 */
[----:B------:R-:W4:Y:S01]  /*17890*/  LDL.LU R12, [R1+0x66c] ;  /* 0x00066c00010c7983 */ /* 0x000f220000300800 */
[----:B------:R-:W-:Y:S02]  /*178a0*/  FADD.FTZ R0, R0, R53 ;  /* 0x0000003500007221 */ /* 0x000fe40000010000 */
[----:B-1----:R-:W-:Y:S01]  /*178b0*/  @!P1 FADD.FTZ R60, R60, R40 ;  /* 0x000000283c3c9221 */ /* 0x002fe20000010000 */
[----:B------:R0:W5:Y:S01]  /*178c0*/  LDL.LU R56, [R1+0x8e0] ;  /* 0x0008e00001387983 */ /* 0x0001620000300800 */
[----:B------:R-:W-:-:S03]  /*178d0*/  FADD.FTZ R0, R0, R11 ;  /* 0x0000000b00007221 */ /* 0x000fc60000010000 */
[----:B------:R-:W4:Y:S01]  /*178e0*/  LDL.LU R11, [R1+0x668] ;  /* 0x00066800010b7983 */ /* 0x000f220000300800 */
[----:B------:R-:W-:-:S03]  /*178f0*/  @!P1 FADD.FTZ R61, R61, R41 ;  /* 0x000000293d3d9221 */ /* 0x000fc60000010000 */
[----:B------:R0:W5:Y:S04]  /*17900*/  LDL.LU R55, [R1+0x8dc] ;  /* 0x0008dc0001377983 */ /* 0x0001680000300800 */
[----:B------:R0:W5:Y:S01]  /*17910*/  LDL.LU R54, [R1+0x8d8] ;  /* 0x0008d80001367983 */ /* 0x0001620000300800 */
[----:B---3--:R-:W-:-:S03]  /*17920*/  FFMA.FTZ R6, R17, R15, R6 ;  /* 0x0000000f11067223 */ /* 0x008fc60000010006 */
[----:B------:R-:W3:Y:S01]  /*17930*/  LDL.LU R40, [R1+0x910] ;  /* 0x0009100001287983 */ /* 0x000ee20000300800 */
[----:B------:R-:W-:-:S03]  /*17940*/  FFMA.FTZ R6, R19, R14, R6 ;  /* 0x0000000e13067223 */ /* 0x000fc60000010006 */
[----:B------:R-:W3:Y:S04]  /*17950*/  LDL.LU R17, [R1+0x4b0] ;  /* 0x0004b00001117983 */ /* 0x000ee80000300800 */
[----:B------:R-:W3:Y:S01]  /*17960*/  LDL.LU R19, [R1+0x670] ;  /* 0x0006700001137983 */ /* 0x000ee20000300800 */
[----:B------:R-:W-:-:S03]  /*17970*/  FADD.FTZ R8, R8, R15 ;  /* 0x0000000f08087221 */ /* 0x000fc60000010000 */
[----:B------:R-:W3:Y:S01]  /*17980*/  LDL.LU R15, [R1+0x664] ;  /* 0x00066400010f7983 */ /* 0x000ee20000300800 */
[----:B------:R-:W-:-:S03]  /*17990*/  FADD.FTZ R8, R8, R14 ;  /* 0x0000000e08087221 */ /* 0x000fc60000010000 */
[----:B------:R-:W3:Y:S01]  /*179a0*/  LDL.LU R14, [R1+0x49c] ;  /* 0x00049c00010e7983 */ /* 0x000ee20000300800 */
[----:B------:R-:W-:-:S03]  /*179b0*/  FADD.FTZ R0, R0, R52 ;  /* 0x0000003400007221 */ /* 0x000fc60000010000 */
[----:B------:R-:W3:Y:S01]  /*179c0*/  LDL.LU R41, [R1+0x90c] ;  /* 0x00090c0001297983 */ /* 0x000ee20000300800 */
[----:B------:R-:W-:Y:S02]  /*179d0*/  FADD.FTZ R0, R0, R13 ;  /* 0x0000000d00007221 */ /* 0x000fe40000010000 */
[----:B--2---:R-:W-:Y:S01]  /*179e0*/  FFMA.FTZ R6, R21, R20, R6 ;  /* 0x0000001415067223 */ /* 0x004fe20000010006 */
[----:B------:R-:W-:Y:S01]  /*179f0*/  ISETP.GT.AND P1, PT, R51, 0x1d, PT ;  /* 0x0000001d3300780c */ /* 0x000fe20003f24270 */
[----:B------:R-:W2:Y:S01]  /*17a00*/  LDL.LU R21, [R1+0x680] ;  /* 0x0006800001157983 */ /* 0x000ea20000300800 */
[----:B------:R-:W-:-:S03]  /*17a10*/  FADD.FTZ R8, R8, R20 ;  /* 0x0000001408087221 */ /* 0x000fc60000010000 */
[----:B------:R-:W2:Y:S01]  /*17a20*/  LDL.LU R20, [R1+0x498] ;  /* 0x0004980001147983 */ /* 0x000ea20000300800 */
[----:B----4-:R-:W-:Y:S02]  /*17a30*/  FFMA.FTZ R6, R23, R18, R6 ;  /* 0x0000001217067223 */ /* 0x010fe40000010006 */
[----:B------:R-:W-:Y:S01]  /*17a40*/  FADD.FTZ R8, R8, R18 ;  /* 0x0000001208087221 */ /* 0x000fe20000010000 */
[----:B------:R-:W4:Y:S04]  /*17a50*/  LDL.LU R23, [R1+0x61c] ;  /* 0x00061c0001177983 */ /* 0x000f280000300800 */
[----:B------:R-:W2:Y:S04]  /*17a60*/  LDL.LU R18, [R1+0x494] ;  /* 0x0004940001127983 */ /* 0x000ea80000300800 */
[----:B------:R-:W2:Y:S04]  /*17a70*/  LDL.LU R51, [R1+0x8e4] ;  /* 0x0008e40001337983 */ /* 0x000ea80000300800 */
[----:B------:R-:W1:Y:S04]  /*17a80*/  SHFL.DOWN PT, R9, R61, 0x2, 0x1f ;  /* 0x08401f003d097f89 */ /* 0x000e6800000e0000 */
[----:B------:R-:W0:Y:S04]  /*17a90*/  SHFL.DOWN PT, R7, R60, 0x2, 0x1f ;  /* 0x08401f003c077f89 */ /* 0x000e2800000e0000 */
[----:B------:R0:W5:Y:S04]  /*17aa0*/  LDL.LU R53, [R1+0x8d4] ;  /* 0x0008d40001357983 */ /* 0x0001680000300800 */
[----:B------:R0:W5:Y:S01]  /*17ab0*/  LDL.LU R52, [R1+0x8d0] ;  /* 0x0008d00001347983 */ /* 0x0001620000300800 */
[----:B---3--:R-:W-:-:S02]  /*17ac0*/  FFMA.FTZ R10, R22, R19, R10 ;  /* 0x00000013160a7223 */ /* 0x008fc4000001000a */
[----:B------:R-:W-:Y:S01]  /*17ad0*/  FADD.FTZ R0, R0, R19 ;  /* 0x0000001300007221 */ /* 0x000fe20000010000 */
[----:B------:R-:W3:Y:S01]  /*17ae0*/  LDL.LU R22, [R1+0x474] ;  /* 0x0004740001167983 */ /* 0x000ee20000300800 */
[----:B------:R-:W-:-:S03]  /*17af0*/  FFMA.FTZ R10, R24, R12, R10 ;  /* 0x0000000c180a7223 */ /* 0x000fc6000001000a */
[----:B------:R-:W3:Y:S01]  /*17b00*/  LDL.LU R19, [R1+0x67c] ;  /* 0x00067c0001137983 */ /* 0x000ee20000300800 */
[----:B------:R-:W-:-:S03]  /*17b10*/  FADD.FTZ R0, R0, R12 ;  /* 0x0000000c00007221 */ /* 0x000fc60000010000 */
[----:B------:R-:W4:Y:S01]  /*17b20*/  LDL.LU R12, [R1+0x648] ;  /* 0x00064800010c7983 */ /* 0x000f220000300800 */
[----:B------:R-:W-:Y:S02]  /*17b30*/  FFMA.FTZ R6, R25, R17, R6 ;  /* 0x0000001119067223 */ /* 0x000fe40000010006 */
[----:B------:R-:W-:Y:S01]  /*17b40*/  FADD.FTZ R8, R8, R17 ;  /* 0x0000001108087221 */ /* 0x000fe20000010000 */
[----:B------:R-:W4:Y:S01]  /*17b50*/  LDL.LU R25, [R1+0x620] ;  /* 0x0006200001197983 */ /* 0x000f220000300800 */
[----:B------:R-:W-:Y:S02]  /*17b60*/  FFMA.FTZ R10, R26, R11, R10 ;  /* 0x0000000b1a0a7223 */ /* 0x000fe4000001000a */
[----:B------:R-:W-:Y:S01]  /*17b70*/  FADD.FTZ R0, R0, R11 ;  /* 0x0000000b00007221 */ /* 0x000fe20000010000 */
[----:B------:R-:W4:Y:S01]  /*17b80*/  LDL.LU R17, [R1+0x628] ;  /* 0x0006280001117983 */ /* 0x000f220000300800 */
[----:B------:R-:W-:-:S03]  /*17b90*/  FFMA.FTZ R6, R27, R16, R6 ;  /* 0x000000101b067223 */ /* 0x000fc60000010006 */
[----:B------:R-:W4:Y:S01]  /*17ba0*/  LDL.LU R11, [R1+0x490] ;  /* 0x00049000010b7983 */ /* 0x000f220000300800 */
[----:B------:R-:W-:-:S03]  /*17bb0*/  FADD.FTZ R8, R8, R16 ;  /* 0x0000001008087221 */ /* 0x000fc60000010000 */
[----:B------:R-:W4:Y:S01]  /*17bc0*/  LDL.LU R16, [R1+0x48c] ;  /* 0x00048c0001107983 */ /* 0x000f220000300800 */
[----:B------:R-:W-:Y:S02]  /*17bd0*/  FFMA.FTZ R10, R28, R15, R10 ;  /* 0x0000000f1c0a7223 */ /* 0x000fe4000001000a */
[----:B------:R-:W-:Y:S01]  /*17be0*/  FADD.FTZ R0, R0, R15 ;  /* 0x0000000f00007221 */ /* 0x000fe20000010000 */
[----:B------:R-:W4:Y:S01]  /*17bf0*/  LDL.LU R24, [R1+0x484] ;  /* 0x0004840001187983 */ /* 0x000f220000300800 */
[----:B------:R-:W-:Y:S02]  /*17c00*/  FFMA.FTZ R6, R29, R14, R6 ;  /* 0x0000000e1d067223 */ /* 0x000fe40000010006 */
[----:B------:R-:W-:Y:S01]  /*17c10*/  FADD.FTZ R8, R8, R14 ;  /* 0x0000000e08087221 */ /* 0x000fe20000010000 */
[----:B------:R-:W4:Y:S04]  /*17c20*/  LDL.LU R15, [R1+0x624] ;  /* 0x00062400010f7983 */ /* 0x000f280000300800 */
[----:B------:R-:W4:Y:S01]  /*17c30*/  LDL.LU R14, [R1+0x488] ;  /* 0x00048800010e7983 */ /* 0x000f220000300800 */
[----:B--2---:R-:W-:-:S02]  /*17c40*/  FFMA.FTZ R10, R30, R21, R10 ;  /* 0x000000151e0a7223 */ /* 0x004fc4000001000a */
[----:B------:R-:W-:Y:S02]  /*17c50*/  FADD.FTZ R0, R0, R21 ;  /* 0x0000001500007221 */ /* 0x000fe40000010000 */
[----:B------:R-:W-:Y:S01]  /*17c60*/  FFMA.FTZ R6, R31, R20, R6 ;  /* 0x000000141f067223 */ /* 0x000fe20000010006 */
[----:B------:R-:W2:Y:S01]  /*17c70*/  LDL.LU R21, [R1+0x46c] ;  /* 0x00046c0001157983 */ /* 0x000ea20000300800 */
[----:B------:R-:W-:Y:S02]  /*17c80*/  FADD.FTZ R8, R8, R20 ;  /* 0x0000001408087221 */ /* 0x000fe40000010000 */
[----:B------:R-:W-:Y:S01]  /*17c90*/  FFMA.FTZ R6, R33, R18, R6 ;  /* 0x0000001221067223 */ /* 0x000fe20000010006 */
[----:B------:R-:W2:Y:S01]  /*17ca0*/  LDL.LU R20, [R1+0x47c] ;  /* 0x00047c0001147983 */ /* 0x000ea20000300800 */
[----:B------:R-:W-:-:S03]  /*17cb0*/  FADD.FTZ R8, R8, R18 ;  /* 0x0000001208087221 */ /* 0x000fc60000010000 */
[----:B------:R-:W2:Y:S01]  /*17cc0*/  LDL.LU R18, [R1+0x478] ;  /* 0x0004780001127983 */ /* 0x000ea20000300800 */
[----:B---3--:R-:W-:Y:S02]  /*17cd0*/  FFMA.FTZ R10, R32, R19, R10 ;  /* 0x00000013200a7223 */ /* 0x008fe4000001000a */
[----:B------:R-:W-:Y:S02]  /*17ce0*/  FADD.FTZ R0, R0, R19 ;  /* 0x0000001300007221 */ /* 0x000fe40000010000 */
[----:B----4-:R-:W-:Y:S01]  /*17cf0*/  FFMA.FTZ R10, R34, R12, R10 ;  /* 0x0000000c220a7223 */ /* 0x010fe2000001000a */
[----:B------:R-:W3:Y:S01]  /*17d00*/  LDL.LU R19, [R1+0x468] ;  /* 0x0004680001137983 */ /* 0x000ee20000300800 */
[----:B------:R-:W-:-:S03]  /*17d10*/  FADD.FTZ R0, R0, R12 ;  /* 0x0000000c00007221 */ /* 0x000fc60000010000 */
[----:B------:R-:W4:Y:S01]  /*17d20*/  LDL.LU R12, [R1+0x480] ;  /* 0x00048000010c7983 */ /* 0x000f220000300800 */
[----:B------:R-:W-:Y:S02]  /*17d30*/  FADD.FTZ R0, R0, R17 ;  /* 0x0000001100007221 */ /* 0x000fe40000010000 */
[----:B------:R-:W-:Y:S02]  /*17d40*/  FFMA.FTZ R6, R35, R11, R6 ;  /* 0x0000000b23067223 */ /* 0x000fe40000010006 */
[----:B------:R-:W-:Y:S02]  /*17d50*/  FADD.FTZ R8, R8, R11 ;  /* 0x0000000b08087221 */ /* 0x000fe40000010000 */
[----:B------:R-:W-:Y:S02]  /*17d60*/  FFMA.FTZ R11, R36, R17, R10 ;  /* 0x00000011240b7223 */ /* 0x000fe4000001000a */
[----:B------:R-:W-:Y:S01]  /*17d70*/  FFMA.FTZ R6, R37, R16, R6 ;  /* 0x0000001025067223 */ /* 0x000fe20000010006 */
[----:B------:R-:W3:Y:S01]  /*17d80*/  LDL.LU R17, [R1+0x460] ;  /* 0x0004600001117983 */ /* 0x000ee20000300800 */
[----:B------:R-:W-:-:S03]  /*17d90*/  FADD.FTZ R8, R8, R16 ;  /* 0x0000001008087221 */ /* 0x000fc60000010000 */
[----:B------:R-:W3:Y:S01]  /*17da0*/  LDL.LU R16, [R1+0x470] ;  /* 0x0004700001107983 */ /* 0x000ee20000300800 */
[----:B------:R-:W-:Y:S02]  /*17db0*/  FFMA.FTZ R11, R38, R15, R11 ;  /* 0x0000000f260b7223 */ /* 0x000fe4000001000b */
[----:B------:R-:W-:Y:S02]  /*17dc0*/  FADD.FTZ R0, R0, R15 ;  /* 0x0000000f00007221 */ /* 0x000fe40000010000 */
[----:B------:R-:W-:Y:S01]  /*17dd0*/  FFMA.FTZ R10, R39, R14, R6 ;  /* 0x0000000e270a7223 */ /* 0x000fe20000010006 */
[----:B------:R-:W3:Y:S01]  /*17de0*/  LDL.LU R15, [R1+0x45c] ;  /* 0x00045c00010f7983 */ /* 0x000ee20000300800 */
[----:B------:R-:W-:-:S03]  /*17df0*/  FADD.FTZ R8, R8, R14 ;  /* 0x0000000e08087221 */ /* 0x000fc60000010000 */
[----:B------:R-:W3:Y:S04]  /*17e00*/  LDL.LU R14, [R1+0x464] ;  /* 0x00046400010e7983 */ /* 0x000ee80000300800 */
[----:B------:R-:W2:Y:S01]  /*17e10*/  S2R R13, SR_LANEID ;  /* 0x00000000000d7919 */ /* 0x000ea20000000000 */
[----:B-1----:R-:W-:-:S05]  /*17e20*/  @!P1 FADD.FTZ R61, R61, R9 ;  /* 0x000000093d3d9221 */ /* 0x002fca0000010000 */
[----:B------:R-:W1:Y:S01]  /*17e30*/  SHFL.DOWN PT, R9, R61, 0x4, 0x1f ;  /* 0x08801f003d097f89 */ /* 0x000e6200000e0000 */
[----:B0-----:R-:W-:-:S05]  /*17e40*/  @!P1 FADD.FTZ R60, R60, R7 ;  /* 0x000000073c3c9221 */ /* 0x001fca0000010000 */
[----:B------:R-:W0:Y:S01]  /*17e50*/  SHFL.DOWN PT, R7, R60, 0x4, 0x1f ;  /* 0x08801f003c077f89 */ /* 0x000e2200000e0000 */
[----:B--2---:R-:W-:Y:S01]  /*17e60*/  ISETP.GT.AND P1, PT, R13, 0x1b, PT ;  /* 0x0000001b0d00780c */ /* 0x004fe20003f24270 */
[----:B------:R-:W-:Y:S02]  /*17e70*/  FFMA.FTZ R11, R40, R25, R11 ;  /* 0x00000019280b7223 */ /* 0x000fe4000001000b */
[----:B------:R-:W-:Y:S02]  /*17e80*/  FADD.FTZ R6, R0, R25 ;  /* 0x0000001900067221 */ /* 0x000fe40000010000 */
[----:B------:R-:W-:Y:S02]  /*17e90*/  FFMA.FTZ R10, R41, R24, R10 ;  /* 0x00000018290a7223 */ /* 0x000fe4000001000a */
[----:B------:R-:W-:Y:S01]  /*17ea0*/  FADD.FTZ R8, R8, R24 ;  /* 0x0000001808087221 */ /* 0x000fe20000010000 */
[----:B------:R-:W2:Y:S05]  /*17eb0*/  LDL R41, [R1+0x84c] ;  /* 0x00084c0001297983 */ /* 0x000eaa0000100800 */
[----:B-1----:R-:W-:-:S02]  /*17ec0*/  @!P1 FADD.FTZ R61, R61, R9 ;  /* 0x000000093d3d9221 */ /* 0x002fc40000010000 */
[----:B------:R-:W-:Y:S02]  /*17ed0*/  FFMA.FTZ R11, R42, R23, R11 ;  /* 0x000000172a0b7223 */ /* 0x000fe4000001000b */
[----:B------:R-:W-:Y:S01]  /*17ee0*/  FADD.FTZ R6, R6, R23 ;  /* 0x0000001706067221 */ /* 0x000fe20000010000 */
[----:B------:R-:W1:Y:S01]  /*17ef0*/  SHFL.DOWN PT, R9, R61, 0x8, 0x1f ;  /* 0x09001f003d097f89 */ /* 0x000e6200000e0000 */
[----:B------:R-:W-:Y:S02]  /*17f00*/  FFMA.FTZ R10, R43, R22, R10 ;  /* 0x000000162b0a7223 */ /* 0x000fe4000001000a */
[----:B------:R-:W-:Y:S02]  /*17f10*/  FADD.FTZ R8, R8, R22 ;  /* 0x0000001608087221 */ /* 0x000fe40000010000 */
[----:B------:R-:W-:Y:S02]  /*17f20*/  FFMA.FTZ R10, R45, R21, R10 ;  /* 0x000000152d0a7223 */ /* 0x000fe4000001000a */
[----:B------:R-:W-:-:S02]  /*17f30*/  FADD.FTZ R8, R8, R21 ;  /* 0x0000001508087221 */ /* 0x000fc40000010000 */
[----:B0-----:R-:W-:Y:S01]  /*17f40*/  @!P1 FADD.FTZ R60, R60, R7 ;  /* 0x000000073c3c9221 */ /* 0x001fe20000010000 */
[----:B------:R-:W-:-:S13]  /*17f50*/  ISETP.GT.AND P1, PT, R13, 0x17, PT ;  /* 0x000000170d00780c */ /* 0x000fda0003f24270 */
[----:B-1----:R-:W-:Y:S02]  /*17f60*/  @!P1 FADD.FTZ R61, R61, R9 ;  /* 0x000000093d3d9221 */ /* 0x002fe40000010000 */
[----:B----4-:R-:W-:Y:S02]  /*17f70*/  FFMA.FTZ R11, R44, R12, R11 ;  /* 0x0000000c2c0b7223 */ /* 0x010fe4000001000b */
[----:B------:R-:W-:Y:S02]  /*17f80*/  FADD.FTZ R6, R6, R12 ;  /* 0x0000000c06067221 */ /* 0x000fe40000010000 */
[----:B------:R-:W-:Y:S01]  /*17f90*/  FFMA.FTZ R11, R46, R20, R11 ;  /* 0x000000142e0b7223 */ /* 0x000fe2000001000b */
[----:B------:R-:W4:Y:S01]  /*17fa0*/  LDL R12, [R1+0x8c4] ;  /* 0x0008c400010c7983 */ /* 0x000f220000100800 */
[----:B------:R-:W-:Y:S02]  /*17fb0*/  FADD.FTZ R6, R6, R20 ;  /* 0x0000001406067221 */ /* 0x000fe40000010000 */
[----:B---3--:R-:W-:-:S02]  /*17fc0*/  FFMA.FTZ R10, R47, R19, R10 ;  /* 0x000000132f0a7223 */ /* 0x008fc4000001000a */
[----:B------:R-:W-:Y:S02]  /*17fd0*/  FADD.FTZ R8, R8, R19 ;  /* 0x0000001308087221 */ /* 0x000fe40000010000 */
[----:B------:R-:W-:Y:S02]  /*17fe0*/  FFMA.FTZ R11, R48, R18, R11 ;  /* 0x00000012300b7223 */ /* 0x000fe4000001000b */
[----:B------:R-:W-:Y:S02]  /*17ff0*/  FADD.FTZ R6, R6, R18 ;  /* 0x0000001206067221 */ /* 0x000fe40000010000 */
[----:B------:R-:W-:Y:S02]  /*18000*/  FFMA.FTZ R10, R49, R17, R10 ;  /* 0x00000011310a7223 */ /* 0x000fe4000001000a */
[----:B------:R-:W-:Y:S02]  /*18010*/  FADD.FTZ R8, R8, R17 ;  /* 0x0000001108087221 */ /* 0x000fe40000010000 */
[----:B------:R-:W-:-:S02]  /*18020*/  FFMA.FTZ R50, R50, R16, R11 ;  /* 0x0000001032327223 */ /* 0x000fc4000001000b */
[----:B------:R-:W-:Y:S02]  /*18030*/  FADD.FTZ R6, R6, R16 ;  /* 0x0000001006067221 */ /* 0x000fe40000010000 */
[----:B------:R-:W-:Y:S02]  /*18040*/  FFMA.FTZ R51, R51, R15, R10 ;  /* 0x0000000f33337223 */ /* 0x000fe4000001000a */
[----:B------:R-:W-:Y:S02]  /*18050*/  FADD.FTZ R10, R8, R15 ;  /* 0x0000000f080a7221 */ /* 0x000fe40000010000 */
[----:B------:R-:W-:Y:S02]  /*18060*/  FFMA.FTZ R50, R57, R14, R50 ;  /* 0x0000000e39327223 */ /* 0x000fe40000010032 */
[----:B------:R-:W-:Y:S02]  /*18070*/  FADD.FTZ R6, R6, R14 ;  /* 0x0000000e06067221 */ /* 0x000fe40000010000 */
[----:B------:R-:W-:-:S02]  /*18080*/  FFMA.FTZ R8, R58, R3, R51 ;  /* 0x000000033a087223 */ /* 0x000fc40000010033 */
[----:B------:R-:W-:Y:S02]  /*18090*/  FFMA.FTZ R9, R59, R2, R50 ;  /* 0x000000023b097223 */ /* 0x000fe40000010032 */
[----:B------:R-:W-:Y:S02]  /*180a0*/  FADD.FTZ R10, R10, R3 ;  /* 0x000000030a0a7221 */ /* 0x000fe40000010000 */
[----:B------:R-:W-:Y:S01]  /*180b0*/  FADD.FTZ R11, R6, R2 ;  /* 0x00000002060b7221 */ /* 0x000fe20000010000 */
[----:B------:R0:W5:Y:S04]  /*180c0*/  LDL.LU R3, [R1+0x8cc] ;  /* 0x0008cc0001037983 */ /* 0x0001680000300800 */
[----:B------:R0:W5:Y:S04]  /*180d0*/  LDL.LU R2, [R1+0x8c8] ;  /* 0x0008c80001027983 */ /* 0x0001680000300800 */
[----:B------:R-:W1:Y:S04]  /*180e0*/  SHFL.DOWN PT, R7, R60, 0x8, 0x1f ;  /* 0x09001f003c077f89 */ /* 0x000e6800000e0000 */
[----:B------:R-:W3:Y:S01]  /*180f0*/  SHFL.DOWN PT, R0, R61, 0x10, 0x1f ;  /* 0x0a001f003d007f89 */ /* 0x000ee200000e0000 */
[----:B-1----:R-:W-:-:S05]  /*18100*/  @!P1 FADD.FTZ R60, R60, R7 ;  /* 0x000000073c3c9221 */ /* 0x002fca0000010000 */
[----:B------:R-:W1:Y:S01]  /*18110*/  SHFL.DOWN PT, R7, R60, 0x10, 0x1f ;  /* 0x0a001f003c077f89 */ /* 0x000e6200000e0000 */
[C---:B------:R-:W-:Y:S02]  /*18120*/  ISETP.GT.AND P1, PT, R13.reuse, 0xf, PT ;  /* 0x0000000f0d00780c */ /* 0x040fe40003f24270 */
[----:B------:R-:W-:Y:S02]  /*18130*/  ISETP.NE.AND P3, PT, R13, RZ, PT ;  /* 0x000000ff0d00720c */ /* 0x000fe40003f65270 */
[----:B--2---:R-:W-:Y:S01]  /*18140*/  ISETP.NE.AND P2, PT, R41, RZ, PT ;  /* 0x000000ff2900720c */ /* 0x004fe20003f45270 */
[----:B------:R0:W-:Y:S01]  /*18150*/  STS.128 [R41.X16+0xa0], R8 ;  /* 0x0000a00829007388 */ /* 0x0001e2000000cc00 */
[----:B------:R-:W-:Y:S07]  /*18160*/  BSSY B0, `(.L_x_2740) ;  /* 0x000002d000007945 */ /* 0x000fee0003800000 */
[----:B---3--:R-:W-:Y:S01]  /*18170*/  @!P1 FADD.FTZ R61, R61, R0 ;  /* 0x000000003d3d9221 */ /* 0x008fe20000010000 */
[----:B------:R-:W-:Y:S01]  /*18180*/  MOV R0, c[0x0][0xc] ;  /* 0x0000030000007a02 */ /* 0x000fe20000000f00 */
[----:B-1----:R-:W-:Y:S01]  /*18190*/  @!P1 FADD.FTZ R60, R60, R7 ;  /* 0x000000073c3c9221 */ /* 0x002fe20000010000 */
[----:B------:R-:W-:-:S02]  /*181a0*/  ISETP.GT.U32.AND P4, PT, R41, 0x3b, PT ;  /* 0x0000003b2900780c */ /* 0x000fc40003f84070 */
[----:B------:R-:W-:Y:S02]  /*181b0*/  ISETP.GE.U32.AND P1, PT, R0, 0x2, PT ;  /* 0x000000020000780c */ /* 0x000fe40003f26070 */
[----:B----4-:R0:W-:Y:S04]  /*181c0*/  @!P3 STS.64 [R12.X8+0x10], R60 ;  /* 0x0000103c0c00b388 */ /* 0x0101e80000008a00 */
[----:B------:R-:W-:Y:S06]  /*181d0*/  BAR.SYNC.DEFER_BLOCKING 0x0 ;  /* 0x0000000000007b1d */ /* 0x000fec0000010000 */
[----:B------:R-:W-:Y:S05]  /*181e0*/  @P2 BRA `(.L_x_2741) ;  /* 0x0000024000002947 */ /* 0x000fea0003800000 */
[----:B------:R-:W1:Y:S04]  /*181f0*/  LDS.64 R6, [0x18] ;  /* 0x00001800ff067984 */ /* 0x000e680000000a00 */
[----:B0-----:R-:W0:Y:S04]  /*18200*/  LDS.128 R12, [0x20] ;  /* 0x00002000ff0c7984 */ /* 0x001e280000000c00 */
[----:B------:R-:W2:Y:S04]  /*18210*/  LDS.128 R16, [0x30] ;  /* 0x00003000ff107984 */ /* 0x000ea80000000c00 */
[----:B------:R-:W3:Y:S04]  /*18220*/  LDS.128 R28, [0x40] ;  /* 0x00004000ff1c7984 */ /* 0x000ee80000000c00 */
[----:B------:R-:W4:Y:S04]  /*18230*/  LDS.128 R24, [0x50] ;  /* 0x00005000ff187984 */ /* 0x000f280000000c00 */
[----:B------:R-:W3:Y:S01]  /*18240*/  LDS.128 R20, [0x60] ;  /* 0x00006000ff147984 */ /* 0x000ee20000000c00 */
[----:B-1----:R-:W-:-:S02]  /*18250*/  FADD.FTZ R33, R60, R6 ;  /* 0x000000063c217221 */ /* 0x002fc40000010000 */
[----:B------:R-:W-:Y:S02]  /*18260*/  FADD.FTZ R6, R61, R7 ;  /* 0x000000073d067221 */ /* 0x000fe40000010000 */
[----:B0-----:R-:W-:Y:S01]  /*18270*/  FADD.FTZ R7, R33, R12 ;  /* 0x0000000c21077221 */ /* 0x001fe20000010000 */
[----:B------:R-:W-:Y:S01]  /*18280*/  LDS.64 R60, [0x80] ;  /* 0x00008000ff3c7984 */ /* 0x000fe20000000a00 */
[----:B------:R-:W-:Y:S02]  /*18290*/  FADD.FTZ R6, R6, R13 ;  /* 0x0000000d06067221 */ /* 0x000fe40000010000 */
[----:B------:R-:W-:Y:S01]  /*182a0*/  FADD.FTZ R7, R7, R14 ;  /* 0x0000000e07077221 */ /* 0x000fe20000010000 */
[----:B------:R-:W0:Y:S01]  /*182b0*/  LDS.128 R32, [0x70] ;  /* 0x00007000ff207984 */ /* 0x000e220000000c00 */
[----:B------:R-:W-:Y:S02]  /*182c0*/  FADD.FTZ R6, R6, R15 ;  /* 0x0000000f06067221 */ /* 0x000fe40000010000 */
[----:B--2---:R-:W-:-:S02]  /*182d0*/  FADD.FTZ R7, R7, R16 ;  /* 0x0000001007077221 */ /* 0x004fc40000010000 */
[----:B------:R-:W-:Y:S02]  /*182e0*/  FADD.FTZ R6, R6, R17 ;  /* 0x0000001106067221 */ /* 0x000fe40000010000 */
[----:B------:R-:W-:Y:S02]  /*182f0*/  FADD.FTZ R7, R7, R18 ;  /* 0x0000001207077221 */ /* 0x000fe40000010000 */
[----:B------:R-:W-:Y:S02]  /*18300*/  FADD.FTZ R6, R6, R19 ;  /* 0x0000001306067221 */ /* 0x000fe40000010000 */
[----:B---3--:R-:W-:Y:S02]  /*18310*/  FADD.FTZ R7, R7, R28 ;  /* 0x0000001c07077221 */ /* 0x008fe40000010000 */
[----:B------:R-:W-:Y:S02]  /*18320*/  FADD.FTZ R6, R6, R29 ;  /* 0x0000001d06067221 */ /* 0x000fe40000010000 */
[----:B------:R-:W-:-:S02]  /*18330*/  FADD.FTZ R7, R7, R30 ;  /* 0x0000001e07077221 */ /* 0x000fc40000010000 */
[----:B------:R-:W-:Y:S02]  /*18340*/  FADD.FTZ R6, R6, R31 ;  /* 0x0000001f06067221 */ /* 0x000fe40000010000 */
[----:B----4-:R-:W-:Y:S02]  /*18350*/  FADD.FTZ R7, R7, R24 ;  /* 0x0000001807077221 */ /* 0x010fe40000010000 */
[----:B------:R-:W-:Y:S02]  /*18360*/  FADD.FTZ R6, R6, R25 ;  /* 0x0000001906067221 */ /* 0x000fe40000010000 */
[----:B------:R-:W-:Y:S02]  /*18370*/  FADD.FTZ R7, R7, R26 ;  /* 0x0000001a07077221 */ /* 0x000fe40000010000 */
[----:B------:R-:W-:Y:S02]  /*18380*/  FADD.FTZ R6, R6, R27 ;  /* 0x0000001b06067221 */ /* 0x000fe40000010000 */
[----:B------:R-:W-:-:S02]  /*18390*/  FADD.FTZ R7, R7, R20 ;  /* 0x0000001407077221 */ /* 0x000fc40000010000 */
[----:B------:R-:W-:Y:S02]  /*183a0*/  FADD.FTZ R6, R6, R21 ;  /* 0x0000001506067221 */ /* 0x000fe40000010000 */
[----:B------:R-:W-:Y:S02]  /*183b0*/  FADD.FTZ R7, R7, R22 ;  /* 0x0000001607077221 */ /* 0x000fe40000010000 */
[----:B------:R-:W-:Y:S02]  /*183c0*/  FADD.FTZ R6, R6, R23 ;  /* 0x0000001706067221 */ /* 0x000fe40000010000 */
[----:B0-----:R-:W-:Y:S02]  /*183d0*/  FADD.FTZ R7, R7, R32 ;  /* 0x0000002007077221 */ /* 0x001fe40000010000 */
[----:B------:R-:W-:Y:S02]  /*183e0*/  FADD.FTZ R6, R6, R33 ;  /* 0x0000002106067221 */ /* 0x000fe40000010000 */
[----:B------:R-:W-:-:S02]  /*183f0*/  FADD.FTZ R7, R7, R34 ;  /* 0x0000002207077221 */ /* 0x000fc40000010000 */
[----:B------:R-:W-:Y:S02]  /*18400*/  FADD.FTZ R6, R6, R35 ;  /* 0x0000002306067221 */ /* 0x000fe40000010000 */
[----:B------:R-:W-:Y:S02]  /*18410*/  FADD.FTZ R60, R7, R60 ;  /* 0x0000003c073c7221 */ /* 0x000fe40000010000 */
[----:B------:R-:W-:Y:S02]  /*18420*/  FADD.FTZ R61, R6, R61 ;  /* 0x0000003d063d7221 */ /* 0x000fe40000010000 */
.L_x_2741:
[----:B------:R-:W-:Y:S05]  /*18430*/  BSYNC B0 ;  /* 0x0000000000007941 */ /* 0x000fea0003800000 */
.L_x_2740:
[----:B------:R-:W-:Y:S01]  /*18440*/  BAR.SYNC.DEFER_BLOCKING 0x0 ;  /* 0x0000000000007b1d */ /* 0x000fe20000010000 */
[----:B------:R-:W-:-:S05]  /*18450*/  LEA R40, R41, 0xa0, 0x4 ;  /* 0x000000a029287811 */ /* 0x000fca00078e20ff */
[----:B------:R-:W-:Y:S01]  /*18460*/  BSSY B0, `(.L_x_2742) ;  /* 0x0000025000007945 */ /* 0x000fe20003800000 */
[----:B------:R-:W-:Y:S05]  /*18470*/  @P4 BRA `(.L_x_2743) ;  /* 0x0000023000004947 */ /* 0x000fea0003800000 */
[----:B0-----:R-:W0:Y:S04]  /*18480*/  LDS.128 R12, [R40+0x3c0] ;  /* 0x0003c000280c7984 */ /* 0x001e280000000c00 */
[----:B------:R-:W1:Y:S04]  /*18490*/  LDS.128 R16, [R40+0x780] ;  /* 0x0007800028107984 */ /* 0x000e680000000c00 */
[----:B------:R-:W2:Y:S04]  /*184a0*/  LDS.128 R20, [R40+0xb40] ;  /* 0x000b400028147984 */ /* 0x000ea80000000c00 */
[----:B------:R-:W3:Y:S04]  /*184b0*/  LDS.128 R24, [R40+0xf00] ;  /* 0x000f000028187984 */ /* 0x000ee80000000c00 */
[----:B------:R-:W4:Y:S04]  /*184c0*/  LDS.128 R28, [R40+0x12c0] ;  /* 0x0012c000281c7984 */ /* 0x000f280000000c00 */
[----:B------:R-:W3:Y:S04]  /*184d0*/  LDS.128 R32, [R40+0x1680] ;  /* 0x0016800028207984 */ /* 0x000ee80000000c00 */
        /* <DEDUP_REMOVED lines=29> */
.L_x_2743:
[----:B------:R-:W-:Y:S05]  /*186b0*/  BSYNC B0 ;  /* 0x0000000000007941 */ /* 0x000fea0003800000 */
.L_x_2742:
[----:B------:R-:W-:Y:S01]  /*186c0*/  BSSY B0, `(.L_x_2744) ;  /* 0x0000014000007945 */ /* 0x000fe20003800000 */
[----:B------:R-:W-:Y:S01]  /*186d0*/  HFMA2.MMA R19, -RZ, RZ, 0, 2.384185791015625e-07 ;  /* 0x00000004ff137435 */ /* 0x000fe200000001ff */
[----:B------:R-:W-:Y:S05]  /*186e0*/  @P4 BRA `(.L_x_2745) ;  /* 0x0000011000004947 */ /* 0x000fea0003800000 */
[----:B------:R-:W-:Y:S02]  /*186f0*/  MOV R16, UR17 ;  /* 0x0000001100107c02 */ /* 0x000fe40008000f00 */
[----:B------:R-:W-:Y:S02]  /*18700*/  MOV R7, UR16 ;  /* 0x0000001000077c02 */ /* 0x000fe40008000f00 */
[----:B------:R-:W-:Y:S01]  /*18710*/  MOV R13, c[0x0][0x1d8] ;  /* 0x00007600000d7a02 */ /* 0x000fe20000000f00 */
[----:B------:R-:W-:Y:S01]  /*18720*/  IMAD R16, R16, 0x3c, R41 ;  /* 0x0000003c10107824 */ /* 0x000fe200078e0229 */
[----:B------:R-:W-:-:S02]  /*18730*/  MOV R21, UR13 ;  /* 0x0000000d00157c02 */ /* 0x000fc40008000f00 */
[----:B------:R-:W-:Y:S01]  /*18740*/  MOV R15, c[0x0][0x1dc] ;  /* 0x00007700000f7a02 */ /* 0x000fe20000000f00 */
[----:B------:R-:W-:-:S05]  /*18750*/  IMAD.WIDE R16, R16, R19, c[0x0][0x1b8] ;  /* 0x00006e0010107625 */ /* 0x000fca00078e0213 */
[-C--:B------:R-:W-:Y:S01]  /*18760*/  LEA R6, P3, R7, R16.reuse, 0x2 ;  /* 0x0000001007067211 */ /* 0x080fe200078610ff */
[----:B------:R1:W-:Y:S01]  /*18770*/  RED.E.ADD.F32.FTZ.RN.STRONG.GPU [R16.64], R8 ;  /* 0x000000081000798e */ /* 0x0003e2000c10e78e */
[-C--:B0-----:R-:W-:Y:S02]  /*18780*/  LEA R12, P4, R13, R16.reuse, 0x2 ;  /* 0x000000100d0c7211 */ /* 0x081fe400078810ff */
[----:B------:R-:W-:Y:S02]  /*18790*/  LEA R14, P5, R21, R16, 0x2 ;  /* 0x00000010150e7211 */ /* 0x000fe400078a10ff */
[----:B------:R-:W-:Y:S02]  /*187a0*/  IADD3.X R7, R17, UR12, RZ, P3, !PT ;  /* 0x0000000c11077c10 */ /* 0x000fe40009ffe4ff */
[----:B------:R-:W-:Y:S02]  /*187b0*/  LEA.HI.X R13, R13, R17, R15, 0x2, P4 ;  /* 0x000000110d0d7211 */ /* 0x000fe400020f140f */
[----:B------:R-:W-:Y:S01]  /*187c0*/  IADD3.X R15, R17, UR11, RZ, P5, !PT ;  /* 0x0000000b110f7c10 */ /* 0x000fe2000affe4ff */
[----:B------:R1:W-:Y:S04]  /*187d0*/  RED.E.ADD.F32.FTZ.RN.STRONG.GPU [R6.64], R9 ;  /* 0x000000090600798e */ /* 0x0003e8000c10e78e */
[----:B------:R1:W-:Y:S04]  /*187e0*/  RED.E.ADD.F32.FTZ.RN.STRONG.GPU [R12.64], R10 ;  /* 0x0000000a0c00798e */ /* 0x0003e8000c10e78e */
[----:B------:R1:W-:Y:S02]  /*187f0*/  RED.E.ADD.F32.FTZ.RN.STRONG.GPU [R14.64], R11 ;  /* 0x0000000b0e00798e */ /* 0x0003e4000c10e78e */
.L_x_2745:
[----:B------:R-:W-:Y:S05]  /*18800*/  BSYNC B0 ;  /* 0x0000000000007941 */ /* 0x000fea0003800000 */
.L_x_2744:
[----:B------:R-:W-:Y:S05]  /*18810*/  @!P1 BRA `(.L_x_2746) ;  /* 0x0000129000009947 */ /* 0x000fea0003800000 */
[----:B-1----:R-:W2:Y:S04]  /*18820*/  LDL R14, [R1+0x8bc] ;  /* 0x0008bc00010e7983 */ /* 0x002ea80000100800 */
[----:B0-----:R-:W0:Y:S01]  /*18830*/  S2R R10, SR_CTAID.Y ;  /* 0x00000000000a7919 */ /* 0x001e220000002600 */
        /* <DEDUP_REMOVED lines=30> */
.L_x_2748:
[----:B------:R-:W2:Y:S01]  /*18a20*/  LDG.E.STRONG.GPU R6, [R12.64] ;  /* 0x0000000e0c067981 */ /* 0x000ea2000c1ef900 */
[----:B------:R-:W-:Y:S01]  /*18a30*/  YIELD ;  /* 0x0000000000007946 */ /* 0x000fe20003800000 */
[----:B--2---:R-:W-:-:S05]  /*18a40*/  CCTL.IVALL ;  /* 0x00000000ff00798f */ /* 0x004fca0002000000 */
[----:B------:R0:W-:Y:S01]  /*18a50*/  STL [R1], R6 ;  /* 0x0000000601007387 */ /* 0x0001e20000100800 */
[----:B------:R-:W-:-:S13]  /*18a60*/  ISETP.NE.AND P1, PT, R6, R7, PT ;  /* 0x000000070600720c */ /* 0x000fda0003f25270 */
[----:B0-----:R-:W-:Y:S05]  /*18a70*/  @P1 BRA `(.L_x_2748) ;  /* 0xffffffa000001947 */ /* 0x001fea000383ffff */
.L_x_2747:
        /* <DEDUP_REMOVED lines=17> */
.L_x_2752:
        /* <DEDUP_REMOVED lines=116> */
.L_x_2751:
        /* <DEDUP_REMOVED lines=23> */
[----:B------:R-:W-:-:S05]  /*19440*/  IADD3 R25, R21, 0x3, RZ ;  /* 0x0000000315197810 */ /* 0x000fca0007ffe0ff */
[----:B------:R-:W-:Y:S02]  /*19450*/  @!P1 IMAD R7, R11, c[0x0][0x10], R10 ;  /* 0x000004000b079a24 */ /* 0x000fe400078e020a */
[----:B--2---:R-:W-:Y:S02]  /*19460*/  @!P5 FADD.FTZ R60, R60, R12 ;  /* 0x0000000c3c3cd221 */ /* 0x004fe40000010000 */
[----:B------:R-:W-:Y:S01]  /*19470*/  @!P5 FADD.FTZ R61, R61, R13 ;  /* 0x0000000d3d3dd221 */ /* 0x000fe20000010000 */
[-C--:B------:R-:W-:Y:S01]  /*19480*/  ISETP.EQ.OR P5, PT, R19, R6.reuse, P2 ;  /* 0x000000061300720c */ /* 0x080fe200017a2670 */
[----:B------:R-:W-:Y:S02]  /*19490*/  @!P4 IMAD R13, R21, c[0x0][0x10], R10 ;  /* 0x00000400150dca24 */ /* 0x000fe400078e020a */
[----:B---3--:R-:W-:Y:S02]  /*194a0*/  @!P6 FADD.FTZ R60, R60, R14 ;  /* 0x0000000e3c3ce221 */ /* 0x008fe40000010000 */
[----:B------:R-:W-:Y:S01]  /*194b0*/  @!P6 FADD.FTZ R61, R61, R15 ;  /* 0x0000000f3d3de221 */ /* 0x000fe20000010000 */
[----:B------:R-:W-:Y:S01]  /*194c0*/  ISETP.EQ.OR P6, PT, R23, R6, P2 ;  /* 0x000000061700720c */ /* 0x000fe200017c2670 */
[----:B----4-:R-:W-:-:S02]  /*194d0*/  @!P3 FADD.FTZ R60, R60, R16 ;  /* 0x000000103c3cb221 */ /* 0x010fc40000010000 */
[----:B------:R-:W-:Y:S01]  /*194e0*/  @!P3 FADD.FTZ R61, R61, R17 ;  /* 0x000000113d3db221 */ /* 0x000fe20000010000 */
[----:B------:R-:W-:Y:S01]  /*194f0*/  ISETP.EQ.OR P3, PT, R25, R6, P2 ;  /* 0x000000061900720c */ /* 0x000fe20001762670 */
        /* <DEDUP_REMOVED lines=13> */
[----:B------:R-:W-:-:S04]  /*195d0*/  IADD3 R0, R0, -0x4, RZ ;  /* 0xfffffffc00007810 */ /* 0x000fc80007ffe0ff */
[----:B------:R-:W-:Y:S01]  /*195e0*/  IADD3 R0, R0, -0x4, RZ ;  /* 0xfffffffc00007810 */ /* 0x000fe20007ffe0ff */
[----:B--2---:R-:W-:Y:S02]  /*195f0*/  @!P1 FADD.FTZ R60, R60, R6 ;  /* 0x000000063c3c9221 */ /* 0x004fe40000010000 */
[----:B------:R-:W-:Y:S01]  /*19600*/  @!P1 FADD.FTZ R61, R61, R7 ;  /* 0x000000073d3d9221 */ /* 0x000fe20000010000 */
[----:B------:R-:W-:Y:S02]  /*19610*/  PLOP3.LUT P1, PT, PT, PT, PT, 0x8, 0x0 ;  /* 0x000000000000781c */ /* 0x000fe40003f2e170 */
[----:B------:R-:W-:Y:S01]  /*19620*/  IADD3 R7, R21, 0x4, RZ ;  /* 0x0000000415077810 */ /* 0x000fe20007ffe0ff */
        /* <DEDUP_REMOVED lines=8> */
.L_x_2753:
[----:B------:R-:W-:-:S13]  /*196b0*/  ISETP.NE.OR P1, PT, R0, RZ, P1 ;  /* 0x000000ff0000720c */ /* 0x000fda0000f25670 */
[----:B------:R-:W-:Y:S05]  /*196c0*/  @!P1 BRA `(.L_x_2749) ;  /* 0x0000020000009947 */ /* 0x000fea0003800000 */
.L_x_2750:
        /* <DEDUP_REMOVED lines=32> */
.L_x_2749:
        /* <DEDUP_REMOVED lines=13> */
.L_x_2755:
[----:B------:R-:W-:Y:S05]  /*199a0*/  BSYNC B0 ;  /* 0x0000000000007941 */ /* 0x000fea0003800000 */
.L_x_2754:
        /* <DEDUP_REMOVED lines=16> */
.L_x_2746:
[----:B------:R-:W-:Y:S01]  /*19ab0*/  @!P2 STS.64 [0x90], R60 ;  /* 0x0000903cff00a388 */ /* 0x000fe20000000a00 */
[----:B-1----:R-:W-:-:S03]  /*19ac0*/  HFMA2.MMA R17, -RZ, RZ, 0, 0 ;  /* 0x00000000ff117435 */ /* 0x002fc600000001ff */
[----:B------:R-:W-:Y:S01]  /*19ad0*/  BAR.SYNC.DEFER_BLOCKING 0x0 ;  /* 0x0000000000007b1d */ /* 0x000fe20000010000 */
[----:B------:R-:W-:-:S05]  /*19ae0*/  ISETP.NE.AND P3, PT, RZ, UR19, PT ;  /* 0x00000013ff007c0c */ /* 0x000fca000bf65270 */
[----:B------:R-:W1:Y:S02]  /*19af0*/  LDS.64 R6, [0x90] ;  /* 0x00009000ff067984 */ /* 0x000e640000000a00 */
[----:B-1----:R-:W-:Y:S02]  /*19b00*/  FMUL.FTZ R0, R6, c[0x0][0x20c] ;  /* 0x0000830006007a20 */ /* 0x002fe40000410000 */
[----:B------:R-:W-:Y:S02]  /*19b10*/  FMUL.FTZ R7, R7, c[0x0][0x20c] ;  /* 0x0000830007077a20 */ /* 0x000fe40000410000 */
.L_x_2761:
[----:B------:R-:W-:-:S05]  /*19b20*/  LEA R16, R17, UR10, 0x3 ;  /* 0x0000000a11107c11 */ /* 0x000fca000f8e18ff */
[----:B0-----:R-:W2:Y:S04]  /*19b30*/  LDL.128 R8, [R16+0x10] ;  /* 0x0000100010087983 */ /* 0x001ea80000100c00 */
[----:B------:R0:W3:Y:S01]  /*19b40*/  LDL.128 R12, [R16+0x210] ;  /* 0x00021000100c7983 */ /* 0x0000e20000100c00 */
[----:B-----5:R-:W-:Y:S01]  /*19b50*/  LEA R24, R17, R56, 0x3 ;  /* 0x0000003811187211 */ /* 0x020fe200078e18ff */
[----:B------:R-:W-:Y:S03]  /*19b60*/  BSSY B0, `(.L_x_2756) ;  /* 0x0000034000007945 */ /* 0x000fe60003800000 */
[----:B------:R-:W-:Y:S01]  /*19b70*/  ISETP.GE.U32.AND P1, PT, R24, c[0x0][0x1e0], PT ;  /* 0x0000780018007a0c */ /* 0x000fe20003f26070 */
[----:B--2---:R-:W-:-:S02]  /*19b80*/  FADD.FTZ R8, R8, -UR9 ;  /* 0x8000000908087e21 */ /* 0x004fc40008010000 */
[----:B------:R-:W-:Y:S02]  /*19b90*/  FADD.FTZ R9, R9, -UR9 ;  /* 0x8000000909097e21 */ /* 0x000fe40008010000 */
[----:B------:R-:W-:Y:S02]  /*19ba0*/  FMUL.FTZ R23, R8, UR5 ;  /* 0x0000000508177c20 */ /* 0x000fe40008410000 */
[----:B------:R-:W-:Y:S02]  /*19bb0*/  FMUL.FTZ R22, R9, UR5 ;  /* 0x0000000509167c20 */ /* 0x000fe40008410000 */
[----:B------:R-:W-:Y:S02]  /*19bc0*/  @P3 FFMA.FTZ R6, R23, R4, R2 ;  /* 0x0000000417063223 */ /* 0x000fe40000010002 */
[----:B------:R-:W-:Y:S02]  /*19bd0*/  @P3 FFMA.FTZ R8, R22, R5, R3 ;  /* 0x0000000516083223 */ /* 0x000fe40000010003 */
[----:B------:R-:W-:-:S02]  /*19be0*/  @P3 FMUL.FTZ R9, R6, -1.4426950216293334961 ;  /* 0xbfb8aa3b06093820 */ /* 0x000fc40000410000 */
[----:B------:R-:W-:Y:S02]  /*19bf0*/  @P3 FMUL.FTZ R18, R8, -1.4426950216293334961 ;  /* 0xbfb8aa3b08123820 */ /* 0x000fe40000410000 */
[----:B------:R-:W-:Y:S02]  /*19c00*/  FADD.FTZ R10, R10, -UR9 ;  /* 0x800000090a0a7e21 */ /* 0x000fe40008010000 */
[----:B------:R-:W0:Y:S01]  /*19c10*/  @P3 MUFU.EX2 R9, R9 ;  /* 0x0000000900093308 */ /* 0x000e220000000800 */
[----:B------:R-:W-:-:S07]  /*19c20*/  FADD.FTZ R11, R11, -UR9 ;  /* 0x800000090b0b7e21 */ /* 0x000fce0008010000 */
[----:B------:R-:W1:Y:S01]  /*19c30*/  @P3 MUFU.EX2 R18, R18 ;  /* 0x0000001200123308 */ /* 0x000e620000000800 */
[----:B0-----:R-:W-:-:S07]  /*19c40*/  @P3 FADD.FTZ R16, R9, 1 ;  /* 0x3f80000009103421 */ /* 0x001fce0000010000 */
[----:B------:R-:W0:Y:S01]  /*19c50*/  @P3 MUFU.RCP R19, R16 ;  /* 0x0000001000133308 */ /* 0x000e220000001000 */
[----:B-1----:R-:W-:-:S07]  /*19c60*/  @P3 FADD.FTZ R20, R18, 1 ;  /* 0x3f80000012143421 */ /* 0x002fce0000010000 */
[----:B------:R-:W1:Y:S01]  /*19c70*/  @P3 MUFU.RCP R20, R20 ;  /* 0x0000001400143308 */ /* 0x000e620000001000 */
[----:B0-----:R-:W-:Y:S02]  /*19c80*/  @P3 FADD.FTZ R21, -R19, 1 ;  /* 0x3f80000013153421 */ /* 0x001fe40000010100 */
[----:B---3--:R-:W-:Y:S02]  /*19c90*/  @P3 FMUL.FTZ R19, R12, R19 ;  /* 0x000000130c133220 */ /* 0x008fe40000410000 */
[----:B------:R-:W-:-:S04]  /*19ca0*/  @P3 FFMA.FTZ R6, R6, R21, 1 ;  /* 0x3f80000006063423 */ /* 0x000fc80000010015 */
[----:B------:R-:W-:Y:S01]  /*19cb0*/  @P3 FMUL.FTZ R12, R19, R6 ;  /* 0x00000006130c3220 */ /* 0x000fe20000410000 */
[----:B------:R-:W-:Y:S01]  /*19cc0*/  IADD3 R6, R24, 0x8, RZ ;  /* 0x0000000818067810 */ /* 0x000fe20007ffe0ff */
[----:B------:R-:W-:Y:S02]  /*19cd0*/  FFMA.FTZ R19, R0, R23, R7 ;  /* 0x0000001700137223 */ /* 0x000fe40000010007 */
[----:B-1----:R-:W-:Y:S01]  /*19ce0*/  @P3 FADD.FTZ R9, -R20, 1 ;  /* 0x3f80000014093421 */ /* 0x002fe20000010100 */
[----:B------:R-:W-:Y:S01]  /*19cf0*/  ISETP.GE.U32.AND P2, PT, R6, c[0x0][0x1e0], PT ;  /* 0x0000780006007a0c */ /* 0x000fe20003f46070 */
[----:B------:R-:W-:Y:S01]  /*19d00*/  FFMA.FTZ R19, R12, R4, -R19 ;  /* 0x000000040c137223 */ /* 0x000fe20000010813 */
[----:B------:R-:W-:Y:S01]  /*19d10*/  SHF.R.S32.HI R12, RZ, 0x1f, R24 ;  /* 0x0000001fff0c7819 */ /* 0x000fe20000011418 */
[----:B------:R-:W-:Y:S01]  /*19d20*/  @P3 FFMA.FTZ R9, R8, R9, 1 ;  /* 0x3f80000008093423 */ /* 0x000fe20000010009 */
[----:B------:R-:W-:Y:S01]  /*19d30*/  SHF.R.S32.HI R8, RZ, 0x1f, R6 ;  /* 0x0000001fff087819 */ /* 0x000fe20000011406 */
[----:B------:R-:W-:Y:S01]  /*19d40*/  @P3 FMUL.FTZ R20, R13, R20 ;  /* 0x000000140d143220 */ /* 0x000fe20000410000 */
[----:B------:R-:W-:Y:S01]  /*19d50*/  ISETP.GE.OR.EX P1, PT, R12, c[0x0][0x1e4], P0, P1 ;  /* 0x000079000c007a0c */ /* 0x000fe20000726710 */
[----:B------:R-:W-:Y:S01]  /*19d60*/  FMUL.FTZ R23, R10, UR5 ;  /* 0x000000050a177c20 */ /* 0x000fe20008410000 */
[----:B------:R-:W-:Y:S01]  /*19d70*/  ISETP.GE.OR.EX P2, PT, R8, c[0x0][0x1e4], P0, P2 ;  /* 0x0000790008007a0c */ /* 0x000fe20000746720 */
[----:B------:R-:W-:-:S02]  /*19d80*/  @P3 FMUL.FTZ R13, R20, R9 ;  /* 0x00000009140d3220 */ /* 0x000fc40000410000 */
[----:B------:R-:W-:Y:S02]  /*19d90*/  FMUL.FTZ R20, R11, UR5 ;  /* 0x000000050b147c20 */ /* 0x000fe40008410000 */
[C-C-:B------:R-:W-:Y:S02]  /*19da0*/  FFMA.FTZ R10, R0.reuse, R22, R7.reuse ;  /* 0x00000016000a7223 */ /* 0x140fe40000010007 */
[C-C-:B------:R-:W-:Y:S02]  /*19db0*/  FFMA.FTZ R21, R0.reuse, R23, R7.reuse ;  /* 0x0000001700157223 */ /* 0x140fe40000010007 */
[----:B------:R-:W-:Y:S02]  /*19dc0*/  FFMA.FTZ R22, R0, R20, R7 ;  /* 0x0000001400167223 */ /* 0x000fe40000010007 */
        /* <DEDUP_REMOVED lines=8> */
[----:B------:R-:W-:Y:S01]  /*19e50*/  FMUL.FTZ R19, R16, UR5 ;  /* 0x0000000510137c20 */ /* 0x000fe20008410000 */
[----:B------:R-:W-:Y:S02]  /*19e60*/  IADD3 R9, R11, R9, RZ ;  /* 0x000000090b097210 */ /* 0x000fe40007ffe0ff */
[----:B------:R-:W-:-:S04]  /*19e70*/  LEA R12, P1, R10, c[0x0][0x160], 0x2 ;  /* 0x000058000a0c7a11 */ /* 0x000fc800078210ff */
[----:B------:R-:W-:-:S05]  /*19e80*/  LEA.HI.X R13, R10, c[0x0][0x164], R9, 0x2, P1 ;  /* 0x000059000a0d7a11 */ /* 0x000fca00008f1409 */
[----:B------:R0:W-:Y:S04]  /*19e90*/  STG.E.64 [R12.64], R18 ;  /* 0x000000120c007986 */ /* 0x0001e8000c101b0e */
.L_x_2757:
[----:B------:R-:W-:Y:S05]  /*19ea0*/  BSYNC B0 ;  /* 0x0000000000007941 */ /* 0x000fea0003800000 */
.L_x_2756:
        /* <DEDUP_REMOVED lines=19> */
.L_x_2758:
[----:B------:R-:W-:Y:S01]  /*19fe0*/  BSSY B0, `(.L_x_2759) ;  /* 0x000000f000007945 */ /* 0x000fe20003800000 */
[----:B------:R-:W-:Y:S02]  /*19ff0*/  FFMA.FTZ R21, R14, R4, -R21 ;  /* 0x000000040e157223 */ /* 0x000fe40000010815 */
[----:B0-----:R-:W-:Y:S01]  /*1a000*/  FFMA.FTZ R13, R15, R5, -R22 ;  /* 0x000000050f0d7223 */ /* 0x001fe20000010816 */
[----:B------:R-:W-:Y:S05]  /*1a010*/  @P2 BRA `(.L_x_2760) ;  /* 0x000000b000002947 */ /* 0x000fea0003800000 */
[----:B------:R-:W-:Y:S01]  /*1a020*/  IMAD R11, R8, c[0x0][0x1d8], RZ ;  /* 0x00007600080b7a24 */ /* 0x000fe200078e02ff */
[----:B------:R-:W-:Y:S01]  /*1a030*/  MOV R8, R52 ;  /* 0x0000003400087202 */ /* 0x000fe20000000f00 */
[----:B------:R-:W-:Y:S01]  /*1a040*/  FMUL.FTZ R12, R21, UR5 ;  /* 0x00000005150c7c20 */ /* 0x000fe20008410000 */
[----:B------:R-:W-:Y:S01]  /*1a050*/  MOV R9, R55 ;  /* 0x0000003700097202 */ /* 0x000fe20000000f00 */
[----:B------:R-:W-:-:S02]  /*1a060*/  IMAD R11, R6, c[0x0][0x1dc], R11 ;  /* 0x00007700060b7a24 */ /* 0x000fc400078e020b */
[----:B------:R-:W-:Y:S02]  /*1a070*/  FMUL.FTZ R13, R13, UR5 ;  /* 0x000000050d0d7c20 */ /* 0x000fe40008410000 */
[----:B------:R-:W-:-:S05]  /*1a080*/  IMAD.WIDE.U32 R8, R6, c[0x0][0x1d8], R8 ;  /* 0x0000760006087a25 */ /* 0x000fca00078e0008 */
[----:B------:R-:W-:Y:S02]  /*1a090*/  IADD3 R9, R9, R11, RZ ;  /* 0x0000000b09097210 */ /* 0x000fe40007ffe0ff */
[----:B------:R-:W-:-:S04]  /*1a0a0*/  LEA R10, P1, R8, c[0x0][0x160], 0x2 ;  /* 0x00005800080a7a11 */ /* 0x000fc800078210ff */
[----:B------:R-:W-:-:S05]  /*1a0b0*/  LEA.HI.X R11, R8, c[0x0][0x164], R9, 0x2, P1 ;  /* 0x00005900080b7a11 */ /* 0x000fca00008f1409 */
[----:B------:R0:W-:Y:S04]  /*1a0c0*/  STG.E.64 [R10.64], R12 ;  /* 0x0000000c0a007986 */ /* 0x0001e8000c101b0e */
.L_x_2760:
[----:B------:R-:W-:Y:S05]  /*1a0d0*/  BSYNC B0 ;  /* 0x0000000000007941 */ /* 0x000fea0003800000 */
.L_x_2759:
[----:B------:R-:W-:-:S04]  /*1a0e0*/  IADD3 R17, R17, 0x2, RZ ;  /* 0x0000000211117810 */ /* 0x000fc80007ffe0ff */
[----:B------:R-:W-:-:S13]  /*1a0f0*/  ISETP.NE.AND P1, PT, R17, 0x40, PT ;  /* 0x000000401100780c */ /* 0x000fda0003f25270 */
        /* <DEDUP_REMOVED lines=10> */
.L_x_2673:
[----:B--234-:R-:W2:Y:S01]  /*1a1a0*/  LDL R2, [R1+0x84c] ;  /* 0x00084c0001027983 */ /* 0x01cea20000100800 */
[----:B-1----:R-:W-:Y:S01]  /*1a1b0*/  MOV R6, c[0x0][0xc] ;  /* 0x0000030000067a02 */ /* 0x002fe20000000f00 */
[----:B------:R-:W-:Y:S01]  /*1a1c0*/  HFMA2.MMA R25, -RZ, RZ, 0, 2.384185791015625e-07 ;  /* 0x00000004ff197435 */ /* 0x000fe200000001ff */
        /* <DEDUP_REMOVED lines=16> */
.L_x_2764:
[----:B------:R-:W-:Y:S05]  /*1a2d0*/  BSYNC B0 ;  /* 0x0000000000007941 */ /* 0x000fea0003800000 */
.L_x_2763:
[----:B------:R-:W2:Y:S01]  /*1a2e0*/  S2R R7, SR_CTAID.X ;  /* 0x0000000000077919 */ /* 0x000ea20000002500 */
[----:B------:R-:W3:Y:S01]  /*1a2f0*/  S2UR UR4, SR_CTAID.Y ;  /* 0x00000000000479c3 */ /* 0x000ee20000002600 */
[----:B-1----:R-:W-:Y:S02]  /*1a300*/  IADD3 R5, R6, -0x1, RZ ;  /* 0xffffffff06057810 */ /* 0x002fe40007ffe0ff */
[----:B------:R-:W-:Y:S02]  /*1a310*/  IADD3 R0, R4, -0x1, RZ ;  /* 0xffffffff04007810 */ /* 0x000fe40007ffe0ff */
[----:B--2---:R-:W-:-:S04]  /*1a320*/  ISETP.NE.AND P0, PT, R7, R5, PT ;  /* 0x000000050700720c */ /* 0x004fc80003f05270 */
[----:B---3--:R-:W-:-:S13]  /*1a330*/  ISETP.NE.OR P0, PT, R0, UR4, P0 ;  /* 0x0000000400007c0c */ /* 0x008fda0008705670 */
[----:B------:R-:W-:Y:S05]  /*1a340*/  @P0 EXIT ;  /* 0x000000000000094d */ /* 0x000fea0003800000 */
[----:B------:R-:W-:Y:S05]  /*1a350*/  @P1 BRA `(.L_x_2765) ;  /* 0x0000008000001947 */ /* 0x000fea0003800000 */
[----:B------:R-:W-:-:S05]  /*1a360*/  IMAD R0, R6, c[0x0][0x10], RZ ;  /* 0x0000040006007a24 */ /* 0x000fca00078e02ff */
[----:B------:R-:W-:-:S13]  /*1a370*/  ISETP.NE.AND P0, PT, R0, -0x1, PT ;  /* 0xffffffff0000780c */ /* 0x000fda0003f05270 */
[----:B------:R-:W-:Y:S05]  /*1a380*/  @!P0 BRA `(.L_x_2765) ;  /* 0x0000005000008947 */ /* 0x000fea0003800000 */
.L_x_2766:
[----:B------:R-:W2:Y:S01]  /*1a390*/  LDG.E.STRONG.GPU R5, [R2.64] ;  /* 0x0000000e02057981 */ /* 0x000ea2000c1ef900 */
[----:B------:R-:W-:Y:S01]  /*1a3a0*/  YIELD ;  /* 0x0000000000007946 */ /* 0x000fe20003800000 */
[----:B--2---:R-:W-:Y:S01]  /*1a3b0*/  ISETP.NE.AND P0, PT, R5, R0, PT ;  /* 0x000000000500720c */ /* 0x004fe20003f05270 */
[----:B------:R-:W-:-:S12]  /*1a3c0*/  CCTL.IVALL ;  /* 0x00000000ff00798f */ /* 0x000fd80002000000 */
[----:B------:R-:W-:Y:S05]  /*1a3d0*/  @P0 BRA `(.L_x_2766) ;  /* 0xffffffb000000947 */ /* 0x000fea000383ffff */
.L_x_2765:
        /* <DEDUP_REMOVED lines=27> */
.L_x_2767:
[C---:B------:R-:W-:Y:S01]  /*1a590*/  LEA R6, P0, R18.reuse, c[0x0][0x1b8], 0x2 ;  /* 0x00006e0012067a11 */ /* 0x040fe200078010ff */
[----:B------:R-:W2:Y:S03]  /*1a5a0*/  LDL.LU R0, [R1+0x84c] ;  /* 0x00084c0001007983 */ /* 0x000ea60000300800 */
[----:B------:R-:W-:Y:S02]  /*1a5b0*/  LEA.HI.X R7, R18, c[0x0][0x1bc], R7, 0x2, P0 ;  /* 0x00006f0012077a11 */ /* 0x000fe400000f1407 */
[-C--:B------:R-:W-:Y:S02]  /*1a5c0*/  LEA R8, P0, R27, R6.reuse, 0x2 ;  /* 0x000000061b087211 */ /* 0x080fe400078010ff */
[-C--:B0-----:R-:W-:Y:S01]  /*1a5d0*/  LEA R12, P1, R22, R6.reuse, 0x2 ;  /* 0x00000006160c7211 */ /* 0x081fe200078210ff */
        /* <DEDUP_REMOVED lines=20> */
.L_x_2768:
        /* <DEDUP_REMOVED lines=14> */
.L_x_5642:


//--------------------- .text._Z35group_norm_nhwc_bwd_one_pass_kernelI11Fp32IOBf16WLi64ELi120ELi480EEv26Group_norm_nhwc_bwd_params --------------------------
	.section	.text._Z35group_norm_nhwc_bwd_one_pass_kernelI11Fp32IOBf16WLi64ELi120ELi480EEv26Group_norm_nhwc_bwd_params,"ax",@progbits
	.sectioninfo	@"SHI_REGISTERS=107"
	.align	128
        .global         _Z35group_norm_nhwc_bwd_one_pass_kernelI11Fp32IOBf16WLi64ELi120ELi480EEv26Group_norm_nhwc_bwd_params
        .type           _Z35group_norm_nhwc_bwd_one_pass_kernelI11Fp32IOBf16WLi64ELi120ELi480EEv26Group_norm_nhwc_bwd_params,@function
        .size           _Z35group_norm_nhwc_bwd_one_pass_kernelI11Fp32IOBf16WLi64ELi120ELi480EEv26Group_norm_nhwc_bwd_params,(.L_x_5643 - _Z35group_norm_nhwc_bwd_one_pass_kernelI11Fp32IOBf16WLi64ELi120ELi480EEv26Group_norm_nhwc_bwd_params)
        .other          _Z35group_norm_nhwc_bwd_one_pass_kernelI11Fp32IOBf16WLi64ELi120ELi480EEv26Group_norm_nhwc_bwd_params,@"STO_CUDA_ENTRY STV_DEFAULT"
_Z35group_norm_nhwc_bwd_one_pass_kernelI11Fp32IOBf16WLi64ELi120ELi480EEv26Group_norm_nhwc_bwd_params:
.text._Z35group_norm_nhwc_bwd_one_pass_kernelI11Fp32IOBf16WLi64ELi120ELi480EEv26Group_norm_nhwc_bwd_params:
        /* <DEDUP_REMOVED lines=48> */
.L_x_2820:
[----:B------:R-:W-:Y:S01]  /*0300*/  IABS R22, c[0x0][0x1f0] ;  /* 0x00007c0000167a13 */ /* 0x000fe20000000000 */
[----:B------:R-:W-:Y:S01]  /*0310*/  CS2R R42, SRZ ;  /* 0x00000000002a7805 */ /* 0x000fe2000001ff00 */
[----:B------:R-:W-:Y:S01]  /*0320*/  IABS R24, R2 ;  /* 0x0000000200187213 */ /* 0x000fe20000000000 */
[----:B------:R-:W-:Y:S01]  /*0330*/  CS2R R62, SRZ ;  /* 0x00000000003e7805 */ /* 0x000fe2000001ff00 */
[----:B0-----:R-:W0:Y:S01]  /*0340*/  I2F.RP R19, R22 ;  /* 0x0000001600137306 */ /* 0x001e220000209400 */
[----:B------:R-:W-:-:S02]  /*0350*/  ISETP.GE.AND P5, PT, R2, RZ, PT ;  /* 0x000000ff0200720c */ /* 0x000fc40003fa6270 */
[----:B------:R-:W-:-:S05]  /*0360*/  SHF.R.S32.HI R25, RZ, 0x1f, R87 ;  /* 0x0000001fff197819 */ /* 0x000fca0000011457 */
[----:B0-----:R-:W0:Y:S02]  /*0370*/  MUFU.RCP R19, R19 ;  /* 0x0000001300137308 */ /* 0x001e240000001000 */
[----:B01----:R-:W-:-:S06]  /*0380*/  IADD3 R20, R19, 0xffffffe, RZ ;  /* 0x0ffffffe13147810 */ /* 0x003fcc0007ffe0ff */
        /* <DEDUP_REMOVED lines=29> */
[----:B------:R-:W-:Y:S02]  /*0560*/  SHF.R.S32.HI R21, RZ, 0x1f, R23 ;  /* 0x0000001fff157819 */ /* 0x000fe40000011417 */
[----:B------:R-:W-:-:S02]  /*0570*/  IADD3 R88, P0, R87, R46, RZ ;  /* 0x0000002e57587210 */ /* 0x000fc40007f1e0ff */
[----:B------:R-:W-:Y:S01]  /*0580*/  ISETP.GT.U32.OR P2, PT, R86, 0x1df, P2 ;  /* 0x000001df5600780c */ /* 0x000fe20001744470 */
[----:B------:R-:W-:Y:S01]  /*0590*/  IMAD R22, R21, c[0x0][0x1e8], RZ ;  /* 0x00007a0015167a24 */ /* 0x000fe200078e02ff */
[----:B------:R-:W-:Y:S02]  /*05a0*/  LEA.HI.X.SX32 R89, R46, R25, 0x1, P0 ;  /* 0x000000192e597211 */ /* 0x000fe400000f0eff */
[----:B------:R-:W-:Y:S01]  /*05b0*/  ISETP.GE.U32.AND P0, PT, R10, c[0x0][0x1e0], PT ;  /* 0x000078000a007a0c */ /* 0x000fe20003f06070 */
[C---:B------:R-:W-:Y:S01]  /*05c0*/  IMAD R91, R23.reuse, c[0x0][0x1ec], R22 ;  /* 0x00007b00175b7a24 */ /* 0x040fe200078e0216 */
[----:B------:R-:W-:Y:S01]  /*05d0*/  SHF.R.S32.HI R21, RZ, 0x1f, R10 ;  /* 0x0000001fff157819 */ /* 0x000fe2000001140a */
[----:B------:R-:W-:-:S03]  /*05e0*/  IMAD.WIDE.U32 R88, R23, c[0x0][0x1e8], R88 ;  /* 0x00007a0017587a25 */ /* 0x000fc600078e0058 */
[----:B------:R-:W-:Y:S01]  /*05f0*/  ISETP.GE.AND.EX P0, PT, R21, c[0x0][0x1e4], PT, P0 ;  /* 0x0000790015007a0c */ /* 0x000fe20003f06300 */
[----:B------:R-:W-:Y:S01]  /*0600*/  @P1 IMAD R23, R8, c[0x0][0x1d8], RZ ;  /* 0x0000760008171a24 */ /* 0x000fe200078e02ff */
[----:B------:R-:W-:Y:S01]  /*0610*/  IADD3 R91, R89, R91, RZ ;  /* 0x0000005b595b7210 */ /* 0x000fe20007ffe0ff */
[----:B------:R-:W-:Y:S01]  /*0620*/  @!P2 IMAD R22, R20, c[0x0][0x1d8], RZ ;  /* 0x000076001416aa24 */ /* 0x000fe200078e02ff */
[----:B------:R-:W-:Y:S01]  /*0630*/  ISETP.GT.U32.OR P0, PT, R86, 0x1df, P0 ;  /* 0x000001df5600780c */ /* 0x000fe20000704470 */
[C---:B------:R-:W-:Y:S01]  /*0640*/  @P1 IMAD R29, R4.reuse, c[0x0][0x1dc], R23 ;  /* 0x00007700041d1a24 */ /* 0x040fe200078e0217 */
[-C--:B------:R-:W-:Y:S01]  /*0650*/  @P1 MOV R90, R88.reuse ;  /* 0x00000058005a1202 */ /* 0x080fe20000000f00 */
[----:B------:R-:W-:Y:S01]  /*0660*/  @!P2 IMAD R27, R9, c[0x0][0x1dc], R22 ;  /* 0x00007700091baa24 */ /* 0x000fe200078e0216 */
[----:B------:R-:W-:Y:S02]  /*0670*/  @!P2 MOV R24, R88 ;  /* 0x000000580018a202 */ /* 0x000fe40000000f00 */
[----:B------:R-:W-:Y:S01]  /*0680*/  @!P2 MOV R25, R91 ;  /* 0x0000005b0019a202 */ /* 0x000fe20000000f00 */
[----:B------:R-:W-:-:S04]  /*0690*/  @P1 IMAD.WIDE.U32 R22, R4, c[0x0][0x1d8], R90 ;  /* 0x0000760004161a25 */ /* 0x000fc800078e005a */
[----:B------:R-:W-:Y:S01]  /*06a0*/  @!P2 IMAD.WIDE.U32 R24, R9, c[0x0][0x1d8], R24 ;  /* 0x000076000918aa25 */ /* 0x000fe200078e0018 */
[----:B------:R-:W-:Y:S02]  /*06b0*/  @P1 IADD3 R29, R23, R29, RZ ;  /* 0x0000001d171d1210 */ /* 0x000fe40007ffe0ff */
[C---:B------:R-:W-:Y:S01]  /*06c0*/  @P1 SHF.L.U32 R28, R22.reuse, 0x2, RZ ;  /* 0x00000002161c1819 */ /* 0x040fe200000006ff */
[----:B------:R-:W-:Y:S01]  /*06d0*/  @!P0 IMAD R23, R21, c[0x0][0x1d8], RZ ;  /* 0x0000760015178a24 */ /* 0x000fe200078e02ff */
[----:B------:R-:W-:Y:S02]  /*06e0*/  @!P2 IADD3 R27, R25, R27, RZ ;  /* 0x0000001b191ba210 */ /* 0x000fe40007ffe0ff */
[----:B------:R-:W-:Y:S01]  /*06f0*/  @P1 SHF.L.U64.HI R29, R22, 0x2, R29 ;  /* 0x00000002161d1819 */ /* 0x000fe2000001021d */
[----:B------:R-:W-:Y:S01]  /*0700*/  @!P0 IMAD R25, R10, c[0x0][0x1dc], R23 ;  /* 0x000077000a198a24 */ /* 0x000fe200078e0217 */
[----:B------:R-:W-:Y:S02]  /*0710*/  @!P0 MOV R22, R88 ;  /* 0x0000005800168202 */ /* 0x000fe40000000f00 */
[----:B------:R-:W-:-:S02]  /*0720*/  @!P0 MOV R23, R91 ;  /* 0x0000005b00178202 */ /* 0x000fc40000000f00 */
[C---:B------:R-:W-:Y:S02]  /*0730*/  @!P2 SHF.L.U32 R26, R24.reuse, 0x2, RZ ;  /* 0x00000002181aa819 */ /* 0x040fe400000006ff */
[----:B------:R-:W-:Y:S01]  /*0740*/  @!P2 SHF.L.U64.HI R27, R24, 0x2, R27 ;  /* 0x00000002181ba819 */ /* 0x000fe2000001021b */
[----:B------:R-:W-:Y:S01]  /*0750*/  @!P0 IMAD.WIDE.U32 R22, R10, c[0x0][0x1d8], R22 ;  /* 0x000076000a168a25 */ /* 0x000fe200078e0016 */
[C---:B------:R-:W-:Y:S02]  /*0760*/  @!P2 IADD3 R24, P3, R26.reuse, c[0x0][0x180], RZ ;  /* 0x000060001a18aa10 */ /* 0x040fe40007f7e0ff */
[----:B------:R-:W-:Y:S02]  /*0770*/  @!P2 IADD3 R26, P4, R26, c[0x0][0x178], RZ ;  /* 0x00005e001a1aaa10 */ /* 0x000fe40007f9e0ff */
[----:B------:R-:W-:Y:S02]  /*0780*/  @!P0 IADD3 R23, R23, R25, RZ ;  /* 0x0000001917178210 */ /* 0x000fe40007ffe0ff */
[----:B------:R-:W-:-:S02]  /*0790*/  @!P2 IADD3.X R25, R27, c[0x0][0x184], RZ, P3, !PT ;  /* 0x000061001b19aa10 */ /* 0x000fc40001ffe4ff */
[----:B------:R-:W-:Y:S02]  /*07a0*/  @!P2 IADD3.X R27, R27, c[0x0][0x17c], RZ, P4, !PT ;  /* 0x00005f001b1baa10 */ /* 0x000fe400027fe4ff */
[C---:B------:R-:W-:Y:S01]  /*07b0*/  @!P0 SHF.L.U32 R32, R22.reuse, 0x2, RZ ;  /* 0x0000000216208819 */ /* 0x040fe200000006ff */
[----:B------:R0:W5:Y:S01]  /*07c0*/  @!P2 LDG.E.64 R42, [R24.64] ;  /* 0x00000008182aa981 */ /* 0x000162000c1e1b00 */
[----:B------:R-:W-:Y:S02]  /*07d0*/  @!P0 SHF.L.U64.HI R23, R22, 0x2, R23 ;  /* 0x0000000216178819 */ /* 0x000fe40000010217 */
[----:B------:R-:W-:Y:S01]  /*07e0*/  ISETP.GE.U32.AND P4, PT, R11, c[0x0][0x1e0], PT ;  /* 0x000078000b007a0c */ /* 0x000fe20003f86070 */
[----:B------:R1:W5:Y:S01]  /*07f0*/  @!P2 LDG.E.64 R62, [R26.64] ;  /* 0x000000081a3ea981 */ /* 0x000362000c1e1b00 */
[----:B------:R-:W-:Y:S02]  /*0800*/  SHF.R.S32.HI R22, RZ, 0x1f, R11 ;  /* 0x0000001fff167819 */ /* 0x000fe4000001140b */
[----:B------:R-:W-:-:S02]  /*0810*/  @P1 IADD3 R30, P2, R28, c[0x0][0x180], RZ ;  /* 0x000060001c1e1a10 */ /* 0x000fc40007f5e0ff */
[----:B------:R-:W-:Y:S02]  /*0820*/  ISETP.GE.AND.EX P4, PT, R22, c[0x0][0x1e4], PT, P4 ;  /* 0x0000790016007a0c */ /* 0x000fe40003f86340 */
[----:B------:R-:W-:Y:S02]  /*0830*/  @P1 IADD3.X R31, R29, c[0x0][0x184], RZ, P2, !PT ;  /* 0x000061001d1f1a10 */ /* 0x000fe400017fe4ff */
[----:B------:R-:W-:Y:S02]  /*0840*/  ISETP.GT.U32.OR P4, PT, R86, 0x1df, P4 ;  /* 0x000001df5600780c */ /* 0x000fe40002784470 */
[----:B------:R-:W-:Y:S02]  /*0850*/  @!P0 IADD3 R34, P2, R32, c[0x0][0x180], RZ ;  /* 0x0000600020228a10 */ /* 0x000fe40007f5e0ff */
[----:B------:R-:W-:Y:S02]  /*0860*/  @P1 IADD3 R28, P3, R28, c[0x0][0x178], RZ ;  /* 0x00005e001c1c1a10 */ /* 0x000fe40007f7e0ff */
[----:B------:R-:W-:-:S02]  /*0870*/  @!P0 IADD3 R32, P6, R32, c[0x0][0x178], RZ ;  /* 0x00005e0020208a10 */ /* 0x000fc40007fde0ff */
[----:B------:R-:W-:Y:S02]  /*0880*/  @!P0 IADD3.X R35, R23, c[0x0][0x184], RZ, P2, !PT ;  /* 0x0000610017238a10 */ /* 0x000fe400017fe4ff */
[----:B------:R-:W-:Y:S02]  /*0890*/  ISETP.GE.U32.AND P2, PT, R15, c[0x0][0x1e0], PT ;  /* 0x000078000f007a0c */ /* 0x000fe40003f46070 */
[----:B0-----:R-:W-:Y:S02]  /*08a0*/  SHF.R.S32.HI R25, RZ, 0x1f, R15 ;  /* 0x0000001fff197819 */ /* 0x001fe4000001140f */
[----:B------:R-:W-:Y:S02]  /*08b0*/  @P1 IADD3.X R29, R29, c[0x0][0x17c], RZ, P3, !PT ;  /* 0x00005f001d1d1a10 */ /* 0x000fe40001ffe4ff */
[----:B------:R-:W-:Y:S01]  /*08c0*/  @!P0 IADD3.X R33, R23, c[0x0][0x17c], RZ, P6, !PT ;  /* 0x00005f0017218a10 */ /* 0x000fe200037fe4ff */
[----:B------:R-:W-:Y:S01]  /*08d0*/  @!P4 IMAD R36, R22, c[0x0][0x1d8], RZ ;  /* 0x000076001624ca24 */ /* 0x000fe200078e02ff */
[----:B------:R-:W-:-:S02]  /*08e0*/  ISETP.GE.U32.AND P3, PT, R13, c[0x0][0x1e0], PT ;  /* 0x000078000d007a0c */ /* 0x000fc40003f66070 */
[----:B------:R-:W-:Y:S02]  /*08f0*/  ISETP.GE.U32.AND P6, PT, R16, c[0x0][0x1e0], PT ;  /* 0x0000780010007a0c */ /* 0x000fe40003fc6070 */
[----:B------:R-:W-:Y:S02]  /*0900*/  SHF.R.S32.HI R24, RZ, 0x1f, R13 ;  /* 0x0000001fff187819 */ /* 0x000fe4000001140d */
[----:B-1----:R-:W-:Y:S02]  /*0910*/  SHF.R.S32.HI R26, RZ, 0x1f, R16 ;  /* 0x0000001fff1a7819 */ /* 0x002fe40000011410 */
[----:B------:R-:W-:Y:S01]  /*0920*/  ISETP.GE.AND.EX P2, PT, R25, c[0x0][0x1e4], PT, P2 ;  /* 0x0000790019007a0c */ /* 0x000fe20003f46320 */
[----:B------:R-:W-:Y:S01]  /*0930*/  @!P4 IMAD R51, R11, c[0x0][0x1dc], R36 ;  /* 0x000077000b33ca24 */ /* 0x000fe200078e0224 */
[----:B------:R-:W-:Y:S02]  /*0940*/  ISETP.GE.AND.EX P3, PT, R24, c[0x0][0x1e4], PT, P3 ;  /* 0x0000790018007a0c */ /* 0x000fe40003f66330 */
[----:B------:R-:W-:-:S02]  /*0950*/  ISETP.GE.AND.EX P6, PT, R26, c[0x0][0x1e4], PT, P6 ;  /* 0x000079001a007a0c */ /* 0x000fc40003fc6360 */
[----:B------:R-:W-:Y:S02]  /*0960*/  ISETP.GT.U32.OR P2, PT, R86, 0x1df, P2 ;  /* 0x000001df5600780c */ /* 0x000fe40001744470 */
[----:B------:R-:W-:Y:S02]  /*0970*/  ISETP.GE.U32.AND P5, PT, R12, c[0x0][0x1e0], PT ;  /* 0x000078000c007a0c */ /* 0x000fe40003fa6070 */
[----:B------:R-:W-:Y:S02]  /*0980*/  SHF.R.S32.HI R23, RZ, 0x1f, R12 ;  /* 0x0000001fff177819 */ /* 0x000fe4000001140c */
[----:B------:R-:W-:Y:S02]  /*0990*/  @!P4 MOV R36, R88 ;  /* 0x000000580024c202 */ /* 0x000fe40000000f00 */
[----:B------:R-:W-:Y:S02]  /*09a0*/  @!P4 MOV R37, R91 ;  /* 0x0000005b0025c202 */ /* 0x000fe40000000f00 */
[----:B------:R-:W-:-:S02]  /*09b0*/  ISETP.GT.U32.OR P3, PT, R86, 0x1df, P3 ;  /* 0x000001df5600780c */ /* 0x000fc40001f64470 */
[----:B------:R-:W-:Y:S02]  /*09c0*/  ISETP.GT.U32.OR P6, PT, R86, 0x1df, P6 ;  /* 0x000001df5600780c */ /* 0x000fe400037c4470 */
[----:B------:R-:W-:Y:S01]  /*09d0*/  ISETP.GE.AND.EX P5, PT, R23, c[0x0][0x1e4], PT, P5 ;  /* 0x0000790017007a0c */ /* 0x000fe20003fa6350 */
[----:B------:R-:W-:-:S03]  /*09e0*/  @!P4 IMAD.WIDE.U32 R36, R11, c[0x0][0x1d8], R36 ;  /* 0x000076000b24ca25 */ /* 0x000fc600078e0024 */
[----:B------:R-:W-:Y:S02]  /*09f0*/  ISETP.GT.U32.OR P5, PT, R86, 0x1df, P5 ;  /* 0x000001df5600780c */ /* 0x000fe40002fa4470 */
[----:B------:R-:W-:Y:S01]  /*0a00*/  @!P4 IADD3 R51, R37, R51, RZ ;  /* 0x000000332533c210 */ /* 0x000fe20007ffe0ff */
[----:B------:R-:W-:Y:S01]  /*0a10*/  @!P2 IMAD R38, R25, c[0x0][0x1d8], RZ ;  /* 0x000076001926aa24 */ /* 0x000fe200078e02ff */
[----:B------:R-:W-:Y:S02]  /*0a20*/  @!P2 MOV R40, R88 ;  /* 0x000000580028a202 */ /* 0x000fe40000000f00 */
[----:B------:R-:W-:Y:S01]  /*0a30*/  @!P2 MOV R41, R91 ;  /* 0x0000005b0029a202 */ /* 0x000fe20000000f00 */
[----:B------:R-:W-:Y:S01]  /*0a40*/  CS2R R60, SRZ ;  /* 0x00000000003c7805 */ /* 0x000fe2000001ff00 */
[----:B------:R-:W-:Y:S01]  /*0a50*/  @!P4 SHF.L.U32 R50, R36, 0x2, RZ ;  /* 0x000000022432c819 */ /* 0x000fe200000006ff */
[----:B------:R-:W-:Y:S01]  /*0a60*/  @!P6 IMAD R37, R26, c[0x0][0x1d8], RZ ;  /* 0x000076001a25ea24 */ /* 0x000fe200078e02ff */
[----:B------:R-:W-:Y:S01]  /*0a70*/  @!P4 SHF.L.U64.HI R51, R36, 0x2, R51 ;  /* 0x000000022433c819 */ /* 0x000fe20000010233 */
[----:B------:R-:W-:-:S02]  /*0a80*/  @!P3 IMAD R36, R24, c[0x0][0x1d8], RZ ;  /* 0x000076001824ba24 */ /* 0x000fc400078e02ff */
[C---:B------:R-:W-:Y:S01]  /*0a90*/  @!P2 IMAD R47, R15.reuse, c[0x0][0x1dc], R38 ;  /* 0x000077000f2faa24 */ /* 0x040fe200078e0226 */
[----:B------:R0:W5:Y:S01]  /*0aa0*/  @!P0 LDG.E.64 R60, [R32.64] ;  /* 0x00000008203c8981 */ /* 0x000162000c1e1b00 */
[----:B------:R-:W-:-:S04]  /*0ab0*/  @!P2 IMAD.WIDE.U32 R40, R15, c[0x0][0x1d8], R40 ;  /* 0x000076000f28aa25 */ /* 0x000fc800078e0028 */
[----:B------:R-:W-:Y:S01]  /*0ac0*/  @!P3 IMAD R67, R13, c[0x0][0x1dc], R36 ;  /* 0x000077000d43ba24 */ /* 0x000fe200078e0224 */
[-C--:B------:R-:W-:Y:S01]  /*0ad0*/  @!P5 MOV R36, R88.reuse ;  /* 0x000000580024d202 */ /* 0x080fe20000000f00 */
[----:B------:R-:W-:Y:S01]  /*0ae0*/  @!P6 IMAD R49, R16, c[0x0][0x1dc], R37 ;  /* 0x000077001031ea24 */ /* 0x000fe200078e0225 */
[----:B------:R-:W-:Y:S01]  /*0af0*/  @!P5 MOV R37, R91 ;  /* 0x0000005b0025d202 */ /* 0x000fe20000000f00 */
[----:B------:R-:W-:Y:S01]  /*0b00*/  @!P5 IMAD R27, R23, c[0x0][0x1d8], RZ ;  /* 0x00007600171bda24 */ /* 0x000fe200078e02ff */
[----:B------:R-:W-:Y:S02]  /*0b10*/  @!P2 IADD3 R47, R41, R47, RZ ;  /* 0x0000002f292fa210 */ /* 0x000fe40007ffe0ff */
[----:B0-----:R-:W-:Y:S01]  /*0b20*/  MOV R33, 0x8 ;  /* 0x0000000800217802 */ /* 0x001fe20000000f00 */
[----:B------:R-:W-:Y:S01]  /*0b30*/  CS2R R58, SRZ ;  /* 0x00000000003a7805 */ /* 0x000fe2000001ff00 */
[C---:B------:R-:W-:Y:S01]  /*0b40*/  @!P5 IMAD R27, R12.reuse, c[0x0][0x1dc], R27 ;  /* 0x000077000c1bda24 */ /* 0x040fe200078e021b */
[----:B------:R-:W-:Y:S01]  /*0b50*/  @!P6 MOV R44, R88 ;  /* 0x00000058002ce202 */ /* 0x000fe20000000f00 */
[----:B------:R-:W-:Y:S01]  /*0b60*/  @!P5 IMAD.WIDE.U32 R36, R12, c[0x0][0x1d8], R36 ;  /* 0x000076000c24da25 */ /* 0x000fe200078e0024 */
[----:B------:R-:W-:-:S02]  /*0b70*/  @!P6 MOV R45, R91 ;  /* 0x0000005b002de202 */ /* 0x000fc40000000f00 */
[----:B------:R-:W-:Y:S01]  /*0b80*/  @!P2 SHF.L.U32 R70, R40, 0x2, RZ ;  /* 0x000000022846a819 */ /* 0x000fe200000006ff */
[----:B------:R-:W-:Y:S01]  /*0b90*/  IMAD.WIDE R32, R2, R33, c[0x0][0x198] ;  /* 0x0000660002207625 */ /* 0x000fe200078e0221 */
[----:B------:R-:W-:Y:S01]  /*0ba0*/  @!P2 SHF.L.U64.HI R47, R40, 0x2, R47 ;  /* 0x00000002282fa819 */ /* 0x000fe2000001022f */
[----:B------:R0:W5:Y:S01]  /*0bb0*/  @P1 LDG.E.64 R58, [R28.64] ;  /* 0x000000081c3a1981 */ /* 0x000162000c1e1b00 */
[----:B------:R-:W-:Y:S01]  /*0bc0*/  @!P3 MOV R38, R88 ;  /* 0x000000580026b202 */ /* 0x000fe20000000f00 */
[----:B------:R-:W-:Y:S01]  /*0bd0*/  CS2R R40, SRZ ;  /* 0x0000000000287805 */ /* 0x000fe2000001ff00 */
[----:B------:R-:W-:Y:S01]  /*0be0*/  @!P3 MOV R39, R91 ;  /* 0x0000005b0027b202 */ /* 0x000fe20000000f00 */
[----:B------:R-:W-:Y:S01]  /*0bf0*/  @!P6 IMAD.WIDE.U32 R44, R16, c[0x0][0x1d8], R44 ;  /* 0x00007600102cea25 */ /* 0x000fe200078e002c */
[----:B------:R-:W-:-:S03]  /*0c00*/  @!P5 IADD3 R27, R37, R27, RZ ;  /* 0x0000001b251bd210 */ /* 0x000fc60007ffe0ff */
[----:B------:R-:W-:Y:S01]  /*0c10*/  @!P3 IMAD.WIDE.U32 R38, R13, c[0x0][0x1d8], R38 ;  /* 0x000076000d26ba25 */ /* 0x000fe200078e0026 */
[----:B------:R1:W5:Y:S01]  /*0c20*/  @!P0 LDG.E.64 R40, [R34.64] ;  /* 0x0000000822288981 */ /* 0x000362000c1e1b00 */
[----:B------:R-:W-:-:S03]  /*0c30*/  @!P4 IADD3 R48, P0, R50, c[0x0][0x180], RZ ;  /* 0x000060003230ca10 */ /* 0x000fc60007f1e0ff */
[----:B0-----:R0:W2:Y:S01]  /*0c40*/  LDG.E.64 R28, [R32.64] ;  /* 0x00000008201c7981 */ /* 0x0010a2000c1e1b00 */
[----:B------:R-:W-:Y:S02]  /*0c50*/  @!P5 SHF.L.U64.HI R52, R36, 0x2, R27 ;  /* 0x000000022434d819 */ /* 0x000fe4000001021b */
[----:B------:R-:W-:Y:S02]  /*0c60*/  @!P6 IADD3 R27, R45, R49, RZ ;  /* 0x000000312d1be210 */ /* 0x000fe40007ffe0ff */
[----:B------:R-:W-:Y:S02]  /*0c70*/  @!P3 IADD3 R67, R39, R67, RZ ;  /* 0x000000432743b210 */ /* 0x000fe40007ffe0ff */
[----:B------:R-:W-:Y:S02]  /*0c80*/  @!P4 IADD3.X R49, R51, c[0x0][0x184], RZ, P0, !PT ;  /* 0x000061003331ca10 */ /* 0x000fe400007fe4ff */
[----:B------:R-:W-:Y:S02]  /*0c90*/  @!P4 IADD3 R50, P0, R50, c[0x0][0x178], RZ ;  /* 0x00005e003232ca10 */ /* 0x000fe40007f1e0ff */
[----:B------:R-:W-:-:S02]  /*0ca0*/  @!P6 SHF.L.U32 R74, R44, 0x2, RZ ;  /* 0x000000022c4ae819 */ /* 0x000fc400000006ff */
[----:B------:R-:W-:Y:S01]  /*0cb0*/  @!P6 SHF.L.U64.HI R27, R44, 0x2, R27 ;  /* 0x000000022c1be819 */ /* 0x000fe2000001021b */
[----:B------:R-:W-:Y:S01]  /*0cc0*/  CS2R R56, SRZ ;  /* 0x0000000000387805 */ /* 0x000fe2000001ff00 */
[C---:B------:R-:W-:Y:S01]  /*0cd0*/  @!P3 SHF.L.U32 R66, R38.reuse, 0x2, RZ ;  /* 0x000000022642b819 */ /* 0x040fe200000006ff */
[----:B------:R-:W-:Y:S01]  /*0ce0*/  CS2R R44, SRZ ;  /* 0x00000000002c7805 */ /* 0x000fe2000001ff00 */
[----:B------:R-:W-:Y:S02]  /*0cf0*/  @!P3 SHF.L.U64.HI R67, R38, 0x2, R67 ;  /* 0x000000022643b819 */ /* 0x000fe40000010243 */
[----:B------:R-:W-:Y:S01]  /*0d00*/  CS2R R38, SRZ ;  /* 0x0000000000267805 */ /* 0x000fe2000001ff00 */
[----:B------:R-:W-:Y:S02]  /*0d10*/  @!P4 IADD3.X R51, R51, c[0x0][0x17c], RZ, P0, !PT ;  /* 0x00005f003333ca10 */ /* 0x000fe400007fe4ff */
[----:B------:R-:W-:Y:S01]  /*0d20*/  @!P5 SHF.L.U32 R64, R36, 0x2, RZ ;  /* 0x000000022440d819 */ /* 0x000fe200000006ff */
[----:B------:R3:W5:Y:S04]  /*0d30*/  @P1 LDG.E.64 R44, [R30.64] ;  /* 0x000000081e2c1981 */ /* 0x000768000c1e1b00 */
[----:B------:R4:W5:Y:S04]  /*0d40*/  @!P4 LDG.E.64 R38, [R48.64] ;  /* 0x000000083026c981 */ /* 0x000968000c1e1b00 */
[----:B------:R0:W5:Y:S01]  /*0d50*/  @!P4 LDG.E.64 R56, [R50.64] ;  /* 0x000000083238c981 */ /* 0x000162000c1e1b00 */
[----:B---3--:R-:W-:-:S02]  /*0d60*/  @!P5 IADD3 R30, P0, R64, c[0x0][0x180], RZ ;  /* 0x00006000401eda10 */ /* 0x008fc40007f1e0ff */
[----:B------:R-:W-:Y:S02]  /*0d70*/  @!P5 IADD3 R64, P4, R64, c[0x0][0x178], RZ ;  /* 0x00005e004040da10 */ /* 0x000fe40007f9e0ff */
[C---:B------:R-:W-:Y:S02]  /*0d80*/  @!P5 IADD3.X R31, R52.reuse, c[0x0][0x184], RZ, P0, !PT ;  /* 0x00006100341fda10 */ /* 0x040fe400007fe4ff */
[----:B------:R-:W-:Y:S02]  /*0d90*/  @!P5 IADD3.X R65, R52, c[0x0][0x17c], RZ, P4, !PT ;  /* 0x00005f003441da10 */ /* 0x000fe400027fe4ff */
[C---:B----4-:R-:W-:Y:S02]  /*0da0*/  @!P3 IADD3 R48, P0, R66.reuse, c[0x0][0x180], RZ ;  /* 0x000060004230ba10 */ /* 0x050fe40007f1e0ff */
[----:B------:R-:W-:Y:S01]  /*0db0*/  @!P3 IADD3 R66, P4, R66, c[0x0][0x178], RZ ;  /* 0x00005e004242ba10 */ /* 0x000fe20007f9e0ff */
[----:B------:R-:W-:Y:S01]  /*0dc0*/  CS2R R36, SRZ ;  /* 0x0000000000247805 */ /* 0x000fe2000001ff00 */
[----:B------:R-:W-:Y:S01]  /*0dd0*/  CS2R R54, SRZ ;  /* 0x0000000000367805 */ /* 0x000fe2000001ff00 */
[----:B-1----:R-:W-:Y:S01]  /*0de0*/  CS2R R34, SRZ ;  /* 0x0000000000227805 */ /* 0x002fe2000001ff00 */
[----:B------:R-:W-:Y:S01]  /*0df0*/  CS2R R52, SRZ ;  /* 0x0000000000347805 */ /* 0x000fe2000001ff00 */
[----:B------:R-:W-:-:S02]  /*0e00*/  @!P3 IADD3.X R49, R67, c[0x0][0x184], RZ, P0, !PT ;  /* 0x000061004331ba10 */ /* 0x000fc400007fe4ff */
[----:B------:R-:W-:Y:S01]  /*0e10*/  @!P3 IADD3.X R67, R67, c[0x0][0x17c], RZ, P4, !PT ;  /* 0x00005f004343ba10 */ /* 0x000fe200027fe4ff */
        /* <DEDUP_REMOVED lines=8> */
[----:B-1----:R-:W-:Y:S01]  /*0ea0*/  CS2R R30, SRZ ;  /* 0x00000000001e7805 */ /* 0x002fe2000001ff00 */
[----:B0-----:R-:W-:Y:S01]  /*0eb0*/  CS2R R50, SRZ ;  /* 0x0000000000327805 */ /* 0x001fe2000001ff00 */
[----:B------:R-:W-:Y:S01]  /*0ec0*/  CS2R R32, SRZ ;  /* 0x0000000000207805 */ /* 0x000fe2000001ff00 */
[----:B----4-:R-:W-:Y:S01]  /*0ed0*/  CS2R R48, SRZ ;  /* 0x0000000000307805 */ /* 0x010fe2000001ff00 */
[C---:B------:R-:W-:Y:S02]  /*0ee0*/  @!P2 IADD3.X R69, R47.reuse, c[0x0][0x184], RZ, P5, !PT ;  /* 0x000061002f45aa10 */ /* 0x040fe40002ffe4ff */
[----:B------:R-:W-:-:S02]  /*0ef0*/  @!P2 IADD3.X R71, R47, c[0x0][0x17c], RZ, P0, !PT ;  /* 0x00005f002f47aa10 */ /* 0x000fc400007fe4ff */
[C---:B------:R-:W-:Y:S01]  /*0f00*/  @!P6 IADD3.X R73, R27.reuse, c[0x0][0x184], RZ, P3, !PT ;  /* 0x000061001b49ea10 */ /* 0x040fe20001ffe4ff */
[----:B------:R0:W5:Y:S01]  /*0f10*/  @!P2 LDG.E.64 R30, [R68.64] ;  /* 0x00000008441ea981 */ /* 0x000162000c1e1b00 */
[----:B------:R-:W-:-:S03]  /*0f20*/  @!P6 IADD3.X R75, R27, c[0x0][0x17c], RZ, P4, !PT ;  /* 0x00005f001b4bea10 */ /* 0x000fc600027fe4ff */
[----:B------:R0:W5:Y:S04]  /*0f30*/  @!P2 LDG.E.64 R50, [R70.64] ;  /* 0x000000084632a981 */ /* 0x000168000c1e1b00 */
[----:B------:R0:W5:Y:S04]  /*0f40*/  @!P6 LDG.E.64 R32, [R72.64] ;  /* 0x000000084820e981 */ /* 0x000168000c1e1b00 */
[----:B------:R0:W5:Y:S01]  /*0f50*/  @!P6 LDG.E.64 R48, [R74.64] ;  /* 0x000000084a30e981 */ /* 0x000162000c1e1b00 */
[----:B------:R-:W-:Y:S01]  /*0f60*/  MOV R27, 0x3f800000 ;  /* 0x3f800000001b7802 */ /* 0x000fe20000000f00 */
[----:B------:R-:W-:Y:S01]  /*0f70*/  BSSY B0, `(.L_x_2770) ;  /* 0x0000018000007945 */ /* 0x000fe20003800000 */
[----:B---3--:R-:W-:Y:S01]  /*0f80*/  CS2R R64, SRZ ;  /* 0x0000000000407805 */ /* 0x008fe2000001ff00 */
[----:B------:R-:W-:Y:S01]  /*0f90*/  CS2R R66, SRZ ;  /* 0x0000000000427805 */ /* 0x000fe2000001ff00 */
[----:B--2---:R-:W-:-:S05]  /*0fa0*/  FFMA.FTZ R29, -R28, R28, R29 ;  /* 0x0000001c1c1d7223 */ /* 0x004fca000001011d */
[----:B------:R-:W-:-:S13]  /*0fb0*/  FSETP.GTU.FTZ.AND P0, PT, R29, RZ, PT ;  /* 0x000000ff1d00720b */ /* 0x000fda0003f1c000 */
[----:B------:R-:W-:-:S04]  /*0fc0*/  @P0 FADD.FTZ R29, R29, c[0x0][0x1a0] ;  /* 0x000068001d1d0621 */ /* 0x000fc80000010000 */
[----:B------:R0:W1:Y:S01]  /*0fd0*/  @P0 MUFU.RSQ R27, R29 ;  /* 0x0000001d001b0308 */ /* 0x0000620000001400 */
[----:B------:R-:W-:-:S13]  /*0fe0*/  ISETP.GT.U32.AND P0, PT, R86, 0x1df, PT ;  /* 0x000001df5600780c */ /* 0x000fda0003f04070 */
[----:B------:R-:W-:Y:S05]  /*0ff0*/  @P0 BRA `(.L_x_2771) ;  /* 0x000000f000000947 */ /* 0x000fea0003800000 */
[----:B0-----:R-:W-:Y:S02]  /*1000*/  ISETP.NE.AND P0, PT, RZ, UR7, PT ;  /* 0x00000007ff007c0c */ /* 0x001fe4000bf05270 */
[----:B------:R-:W-:Y:S01]  /*1010*/  IADD3 R47, R87, R46, RZ ;  /* 0x0000002e572f7210 */ /* 0x000fe20007ffe0ff */
[----:B------:R-:W-:-:S03]  /*1020*/  HFMA2.MMA R46, -RZ, RZ, 0, 1.1920928955078125e-07 ;  /* 0x00000002ff2e7435 */ /* 0x000fc600000001ff */
        /* <DEDUP_REMOVED lines=12> */
.L_x_2771:
[----:B0-----:R-:W-:Y:S05]  /*10f0*/  BSYNC B0 ;  /* 0x0000000000007941 */ /* 0x001fea0003800000 */
.L_x_2770:
[----:B------:R-:W-:Y:S01]  /*1100*/  ISETP.NE.AND P5, PT, RZ, UR7, PT ;  /* 0x00000007ff007c0c */ /* 0x000fe2000bfa5270 */
[C---:B-----5:R-:W-:Y:S01]  /*1110*/  FADD.FTZ R70, -R28.reuse, R44 ;  /* 0x0000002c1c467221 */ /* 0x060fe20000010100 */
[----:B------:R-:W-:Y:S01]  /*1120*/  MOV R44, R59 ;  /* 0x0000003b002c7202 */ /* 0x000fe20000000f00 */
[C---:B------:R-:W-:Y:S01]  /*1130*/  FADD.FTZ R46, -R28.reuse, R45 ;  /* 0x0000002d1c2e7221 */ /* 0x040fe20000010100 */
[----:B------:R-:W-:Y:S01]  /*1140*/  MOV R29, R62 ;  /* 0x0000003e001d7202 */ /* 0x000fe20000000f00 */
[C---:B------:R-:W-:Y:S01]  /*1150*/  FADD.FTZ R74, -R28.reuse, R42 ;  /* 0x0000002a1c4a7221 */ /* 0x040fe20000010100 */
[----:B------:R-:W-:Y:S01]  /*1160*/  MOV R42, R58 ;  /* 0x0000003a002a7202 */ /* 0x000fe20000000f00 */
[----:B------:R-:W-:-:S02]  /*1170*/  FADD.FTZ R76, -R28, R43 ;  /* 0x0000002b1c4c7221 */ /* 0x000fc40000010100 */
[-C--:B-1----:R-:W-:Y:S02]  /*1180*/  FMUL.FTZ R70, R70, R27.reuse ;  /* 0x0000001b46467220 */ /* 0x082fe40000410000 */
        /* <DEDUP_REMOVED lines=20> */
.L_x_2772:
[----:B------:R-:W-:Y:S01]  /*12d0*/  FMUL.FTZ R43, R42, R65 ;  /* 0x000000412a2b7220 */ /* 0x000fe20000410000 */
[----:B------:R-:W-:Y:S01]  /*12e0*/  MOV R46, R63 ;  /* 0x0000003f002e7202 */ /* 0x000fe20000000f00 */
[----:B------:R-:W-:Y:S02]  /*12f0*/  FMUL.FTZ R72, R74, R27 ;  /* 0x0000001b4a487220 */ /* 0x000fe40000410000 */
[----:B------:R-:W-:Y:S02]  /*1300*/  FMUL.FTZ R45, R44, R67 ;  /* 0x000000432c2d7220 */ /* 0x000fe40000410000 */
[----:B------:R-:W-:Y:S02]  /*1310*/  FFMA.FTZ R68, R70, R43, RZ ;  /* 0x0000002b46447223 */ /* 0x000fe400000100ff */
[----:B------:R-:W-:-:S02]  /*1320*/  FADD.FTZ R74, RZ, R43 ;  /* 0x0000002bff4a7221 */ /* 0x000fc40000010000 */
        /* <DEDUP_REMOVED lines=20> */
.L_x_2773:
[----:B------:R-:W-:Y:S02]  /*1470*/  FMUL.FTZ R43, R29, R65 ;  /* 0x000000411d2b7220 */ /* 0x000fe40000410000 */
[----:B------:R-:W-:Y:S02]  /*1480*/  FADD.FTZ R74, R45, R74 ;  /* 0x0000004a2d4a7221 */ /* 0x000fe40000010000 */
[----:B------:R-:W-:Y:S02]  /*1490*/  FFMA.FTZ R68, R71, R45, R68 ;  /* 0x0000002d47447223 */ /* 0x000fe40000010044 */
[----:B------:R-:W-:Y:S02]  /*14a0*/  FADD.FTZ R78, R74, R43 ;  /* 0x0000002b4a4e7221 */ /* 0x000fe40000010000 */
[C---:B------:R-:W-:Y:S01]  /*14b0*/  FADD.FTZ R74, -R28.reuse, R40 ;  /* 0x000000281c4a7221 */ /* 0x040fe20000010100 */
[----:B------:R-:W-:Y:S01]  /*14c0*/  MOV R40, R60 ;  /* 0x0000003c00287202 */ /* 0x000fe20000000f00 */
[----:B------:R-:W-:-:S02]  /*14d0*/  FADD.FTZ R80, -R28, R41 ;  /* 0x000000291c507221 */ /* 0x000fc40000010100 */
[----:B------:R-:W-:Y:S01]  /*14e0*/  FFMA.FTZ R76, R72, R43, R68 ;  /* 0x0000002b484c7223 */ /* 0x000fe20000010044 */
[----:B------:R-:W-:Y:S01]  /*14f0*/  MOV R68, R61 ;  /* 0x0000003d00447202 */ /* 0x000fe20000000f00 */
[----:B------:R-:W-:Y:S02]  /*1500*/  FMUL.FTZ R74, R74, R27 ;  /* 0x0000001b4a4a7220 */ /* 0x000fe40000410000 */
        /* <DEDUP_REMOVED lines=21> */
.L_x_2774:
[----:B------:R-:W-:Y:S01]  /*1660*/  FFMA.FTZ R76, R73, R41, R76 ;  /* 0x00000029494c7223 */ /* 0x000fe2000001004c */
[----:B------:R-:W-:Y:S01]  /*1670*/  MOV R92, R57 ;  /* 0x00000039005c7202 */ /* 0x000fe20000000f00 */
[----:B------:R-:W-:Y:S02]  /*1680*/  FMUL.FTZ R43, R40, R65 ;  /* 0x00000041282b7220 */ /* 0x000fe40000410000 */
[----:B------:R-:W-:Y:S02]  /*1690*/  FADD.FTZ R80, R41, R78 ;  /* 0x0000004e29507221 */ /* 0x000fe40000010000 */
[----:B------:R-:W-:Y:S02]  /*16a0*/  FFMA.FTZ R78, R74, R43, R76 ;  /* 0x0000002b4a4e7223 */ /* 0x000fe4000001004c */
[C---:B------:R-:W-:Y:S01]  /*16b0*/  FADD.FTZ R76, -R28.reuse, R38 ;  /* 0x000000261c4c7221 */ /* 0x040fe20000010100 */
[----:B------:R-:W-:Y:S01]  /*16c0*/  MOV R38, R56 ;  /* 0x0000003800267202 */ /* 0x000fe20000000f00 */
[----:B------:R-:W-:-:S02]  /*16d0*/  FADD.FTZ R82, -R28, R39 ;  /* 0x000000271c527221 */ /* 0x000fc40000010100 */
[----:B------:R-:W-:Y:S02]  /*16e0*/  FADD.FTZ R80, R80, R43 ;  /* 0x0000002b50507221 */ /* 0x000fe40000010000 */
        /* <DEDUP_REMOVED lines=22> */
.L_x_2775:
        /* <DEDUP_REMOVED lines=25> */
[----:B-1----:R-:W-:Y:S02]  /*19e0*/  FADD.FTZ R36, -R84, 1 ;  /* 0x3f80000054247421 */ /* 0x002fe40000010100 */
[----:B------:R-:W-:Y:S02]  /*19f0*/  FMUL.FTZ R84, R55, R84 ;  /* 0x0000005437547220 */ /* 0x000fe40000410000 */
[----:B------:R-:W-:Y:S02]  /*1a00*/  FFMA.FTZ R39, R39, R36, 1 ;  /* 0x3f80000027277423 */ /* 0x000fe40000010024 */
[----:B------:R-:W-:Y:S02]  /*1a10*/  FMUL.FTZ R36, R54, R43 ;  /* 0x0000002b36247220 */ /* 0x000fe40000410000 */
[----:B------:R-:W-:-:S02]  /*1a20*/  FMUL.FTZ R94, R84, R39 ;  /* 0x00000027545e7220 */ /* 0x000fc40000410000 */
[----:B------:R-:W-:Y:S02]  /*1a30*/  FMUL.FTZ R36, R36, R69 ;  /* 0x0000004524247220 */ /* 0x000fe40000410000 */
.L_x_2776:
[----:B------:R-:W-:Y:S01]  /*1a40*/  FFMA.FTZ R80, R77, R37, R80 ;  /* 0x000000254d507223 */ /* 0x000fe20000010050 */
[----:B------:R-:W-:Y:S01]  /*1a50*/  MOV R96, R53 ;  /* 0x0000003500607202 */ /* 0x000fe20000000f00 */
[----:B------:R-:W-:Y:S02]  /*1a60*/  FMUL.FTZ R39, R36, R65 ;  /* 0x0000004124277220 */ /* 0x000fe40000410000 */
[----:B------:R-:W-:Y:S02]  /*1a70*/  FADD.FTZ R82, R37, R82 ;  /* 0x0000005225527221 */ /* 0x000fe40000010000 */
[----:B------:R-:W-:Y:S02]  /*1a80*/  FMUL.FTZ R37, R94, R67 ;  /* 0x000000435e257220 */ /* 0x000fe40000410000 */
[----:B------:R-:W-:Y:S02]  /*1a90*/  FFMA.FTZ R80, R78, R39, R80 ;  /* 0x000000274e507223 */ /* 0x000fe40000010050 */
[----:B------:R-:W-:-:S02]  /*1aa0*/  FADD.FTZ R82, R82, R39 ;  /* 0x0000002752527221 */ /* 0x000fc40000010000 */
[----:B------:R-:W-:Y:S02]  /*1ab0*/  FFMA.FTZ R47, R79, R37, R80 ;  /* 0x000000254f2f7223 */ /* 0x000fe40000010050 */
[----:B------:R-:W-:Y:S02]  /*1ac0*/  FADD.FTZ R84, R37, R82 ;  /* 0x0000005225547221 */ /* 0x000fe40000010000 */
[C---:B------:R-:W-:Y:S01]  /*1ad0*/  FADD.FTZ R80, -R28.reuse, R34 ;  /* 0x000000221c507221 */ /* 0x040fe20000010100 */
[----:B------:R-:W-:Y:S01]  /*1ae0*/  MOV R34, R52 ;  /* 0x0000003400227202 */ /* 0x000fe20000000f00 */
        /* <DEDUP_REMOVED lines=21> */
[----:B------:R-:W-:-:S04]  /*1c40*/  FMUL.FTZ R34, R34, R45 ;  /* 0x0000002d22227220 */ /* 0x000fc80000410000 */
.L_x_2777:
[----:B------:R-:W-:Y:S02]  /*1c50*/  FMUL.FTZ R35, R34, R65 ;  /* 0x0000004122237220 */ /* 0x000fe40000410000 */
[----:B------:R-:W-:Y:S02]  /*1c60*/  FADD.FTZ R98, -R28, R31 ;  /* 0x0000001f1c627221 */ /* 0x000fe40000010100 */
[----:B------:R-:W-:Y:S02]  /*1c70*/  FFMA.FTZ R82, R80, R35, R47 ;  /* 0x0000002350527223 */ /* 0x000fe4000001002f */
[----:B------:R-:W-:Y:S02]  /*1c80*/  FADD.FTZ R35, R84, R35 ;  /* 0x0000002354237221 */ /* 0x000fe40000010000 */
[----:B------:R-:W-:Y:S02]  /*1c90*/  FADD.FTZ R84, -R28, R30 ;  /* 0x0000001e1c547221 */ /* 0x000fe40000010100 */
[----:B------:R-:W-:-:S02]  /*1ca0*/  FMUL.FTZ R30, R96, R67 ;  /* 0x00000043601e7220 */ /* 0x000fc40000410000 */
[C---:B------:R-:W-:Y:S02]  /*1cb0*/  FADD.FTZ R100, -R28.reuse, R32 ;  /* 0x000000201c647221 */ /* 0x040fe40000010100 */
[----:B------:R-:W-:Y:S01]  /*1cc0*/  FADD.FTZ R102, -R28, R33 ;  /* 0x000000211c667221 */ /* 0x000fe20000010100 */
[----:B------:R-:W-:Y:S01]  /*1cd0*/  MOV R28, R50 ;  /* 0x00000032001c7202 */ /* 0x000fe20000000f00 */
[----:B------:R-:W-:Y:S02]  /*1ce0*/  FFMA.FTZ R43, R81, R30, R82 ;  /* 0x0000001e512b7223 */ /* 0x000fe40000010052 */
[----:B------:R-:W-:Y:S01]  /*1cf0*/  FADD.FTZ R104, R30, R35 ;  /* 0x000000231e687221 */ /* 0x000fe20000010000 */
[----:B------:R-:W-:Y:S01]  /*1d00*/  MOV R30, R51 ;  /* 0x00000033001e7202 */ /* 0x000fe20000000f00 */
        /* <DEDUP_REMOVED lines=21> */
.L_x_2778:
[----:B------:R-:W-:Y:S02]  /*1e60*/  FMUL.FTZ R31, R28, R65 ;  /* 0x000000411c1f7220 */ /* 0x000fe40000410000 */
[----:B------:R-:W-:Y:S02]  /*1e70*/  FMUL.FTZ R85, R102, R27 ;  /* 0x0000001b66557220 */ /* 0x000fe40000410000 */
[----:B------:R-:W-:Y:S02]  /*1e80*/  FFMA.FTZ R32, R82, R31, R43 ;  /* 0x0000001f52207223 */ /* 0x000fe4000001002b */
[----:B------:R-:W-:Y:S02]  /*1e90*/  FADD.FTZ R84, R104, R31 ;  /* 0x0000001f68547221 */ /* 0x000fe40000010000 */
[----:B------:R-:W-:-:S04]  /*1ea0*/  FMUL.FTZ R31, R30, R67 ;  /* 0x000000431e1f7220 */ /* 0x000fc80000410000 */
[----:B------:R-:W-:Y:S01]  /*1eb0*/  FFMA.FTZ R41, R83, R31, R32 ;  /* 0x0000001f53297223 */ /* 0x000fe20000010020 */
[----:B------:R-:W-:Y:S01]  /*1ec0*/  MOV R32, R49 ;  /* 0x0000003100207202 */ /* 0x000fe20000000f00 */
[----:B------:R-:W-:Y:S01]  /*1ed0*/  FADD.FTZ R104, R31, R84 ;  /* 0x000000541f687221 */ /* 0x000fe20000010000 */
[----:B------:R-:W-:Y:S01]  /*1ee0*/  MOV R31, R48 ;  /* 0x00000030001f7202 */ /* 0x000fe20000000f00 */
        /* <DEDUP_REMOVED lines=20> */
.L_x_2779:
[----:B------:R-:W-:Y:S01]  /*2030*/  FMUL.FTZ R33, R31, R65 ;  /* 0x000000411f217220 */ /* 0x000fe20000410000 */
[C---:B------:R-:W-:Y:S01]  /*2040*/  ISETP.GT.AND P0, PT, R3.reuse, 0x1e, PT ;  /* 0x0000001e0300780c */ /* 0x040fe20003f04270 */
[----:B------:R-:W-:Y:S01]  /*2050*/  FFMA.FTZ R35, R70, R42, RZ ;  /* 0x0000002a46237223 */ /* 0x000fe200000100ff */
[C---:B------:R-:W-:Y:S01]  /*2060*/  ISETP.GT.AND P2, PT, R3.reuse, 0xf, PT ;  /* 0x0000000f0300780c */ /* 0x040fe20003f44270 */
[----:B------:R-:W-:Y:S01]  /*2070*/  FFMA.FTZ R98, R84, R33, R41 ;  /* 0x0000002154627223 */ /* 0x000fe20000010029 */
[----:B------:R-:W-:Y:S01]  /*2080*/  ISETP.NE.AND P3, PT, R3, RZ, PT ;  /* 0x000000ff0300720c */ /* 0x000fe20003f65270 */
[----:B------:R-:W-:Y:S01]  /*2090*/  FADD.FTZ R100, R104, R33 ;  /* 0x0000002168647221 */ /* 0x000fe20000010000 */
[----:B------:R-:W-:Y:S01]  /*20a0*/  BSSY B0, `(.L_x_2780) ;  /* 0x0000067000007945 */ /* 0x000fe20003800000 */
[----:B------:R-:W-:Y:S01]  /*20b0*/  FMUL.FTZ R33, R32, R67 ;  /* 0x0000004320217220 */ /* 0x000fe20000410000 */
[----:B------:R-:W-:Y:S01]  /*20c0*/  ISETP.GT.U32.AND P4, PT, R86, 0x3b, PT ;  /* 0x0000003b5600780c */ /* 0x000fe20003f84070 */
[----:B------:R-:W-:-:S02]  /*20d0*/  FADD.FTZ R42, RZ, R42 ;  /* 0x0000002aff2a7221 */ /* 0x000fc40000010000 */
[----:B------:R-:W-:Y:S02]  /*20e0*/  FADD.FTZ R69, R33, R100 ;  /* 0x0000006421457221 */ /* 0x000fe40000010000 */
[----:B------:R-:W-:Y:S02]  /*20f0*/  FFMA.FTZ R33, R85, R33, R98 ;  /* 0x0000002155217223 */ /* 0x000fe40000010062 */
[----:B------:R-:W-:Y:S01]  /*2100*/  FFMA.FTZ R39, R72, R29, R35 ;  /* 0x0000001d48277223 */ /* 0x000fe20000010023 */
[----:B------:R-:W0:Y:S01]  /*2110*/  SHFL.DOWN PT, R100, R69, 0x1, 0x1f ;  /* 0x08201f0045647f89 */ /* 0x000e2200000e0000 */
[----:B------:R-:W-:Y:S02]  /*2120*/  FADD.FTZ R37, R42, R29 ;  /* 0x0000001d2a257221 */ /* 0x000fe40000010000 */
[----:B------:R-:W-:Y:S01]  /*2130*/  FFMA.FTZ R39, R74, R40, R39 ;  /* 0x000000284a277223 */ /* 0x000fe20000010027 */
[----:B------:R-:W1:Y:S01]  /*2140*/  SHFL.DOWN PT, R98, R33, 0x1, 0x1f ;  /* 0x08201f0021627f89 */ /* 0x000e6200000e0000 */
[----:B------:R-:W-:-:S02]  /*2150*/  FADD.FTZ R37, R37, R40 ;  /* 0x0000002825257221 */ /* 0x000fc40000010000 */
[----:B------:R-:W-:Y:S02]  /*2160*/  FFMA.FTZ R39, R76, R38, R39 ;  /* 0x000000264c277223 */ /* 0x000fe40000010027 */
[----:B------:R-:W-:Y:S02]  /*2170*/  FADD.FTZ R37, R37, R38 ;  /* 0x0000002625257221 */ /* 0x000fe40000010000 */
[----:B------:R-:W-:Y:S02]  /*2180*/  FFMA.FTZ R35, R71, R44, RZ ;  /* 0x0000002c47237223 */ /* 0x000fe400000100ff */
[----:B------:R-:W-:Y:S02]  /*2190*/  FADD.FTZ R29, RZ, R44 ;  /* 0x0000002cff1d7221 */ /* 0x000fe40000010000 */
[----:B------:R-:W-:Y:S02]  /*21a0*/  FFMA.FTZ R35, R73, R46, R35 ;  /* 0x0000002e49237223 */ /* 0x000fe40000010023 */
[----:B------:R-:W-:-:S02]  /*21b0*/  FADD.FTZ R29, R29, R46 ;  /* 0x0000002e1d1d7221 */ /* 0x000fc40000010000 */
[----:B------:R-:W-:Y:S02]  /*21c0*/  FFMA.FTZ R35, R75, R68, R35 ;  /* 0x000000444b237223 */ /* 0x000fe40000010023 */
[----:B------:R-:W-:Y:S02]  /*21d0*/  FADD.FTZ R29, R29, R68 ;  /* 0x000000441d1d7221 */ /* 0x000fe40000010000 */
[----:B------:R-:W-:Y:S02]  /*21e0*/  FFMA.FTZ R35, R77, R92, R35 ;  /* 0x0000005c4d237223 */ /* 0x000fe40000010023 */
        /* <DEDUP_REMOVED lines=8> */
[----:B------:R-:W-:Y:S01]  /*2270*/  HFMA2.MMA R36, -RZ, RZ, 0, 1.1920928955078125e-07 ;  /* 0x00000002ff247435 */ /* 0x000fe200000001ff */
[----:B------:R-:W-:Y:S02]  /*2280*/  FADD.FTZ R29, R29, R94 ;  /* 0x0000005e1d1d7221 */ /* 0x000fe40000010000 */
[----:B------:R-:W-:Y:S02]  /*2290*/  FFMA.FTZ R35, R79, R94, R35 ;  /* 0x0000005e4f237223 */ /* 0x000fe40000010023 */
[----:B------:R-:W-:Y:S02]  /*22a0*/  FADD.FTZ R37, R37, R34 ;  /* 0x0000002225257221 */ /* 0x000fe40000010000 */
[----:B------:R-:W-:Y:S02]  /*22b0*/  FFMA.FTZ R39, R80, R34, R39 ;  /* 0x0000002250277223 */ /* 0x000fe40000010027 */
[----:B------:R-:W-:-:S02]  /*22c0*/  FADD.FTZ R29, R29, R96 ;  /* 0x000000601d1d7221 */ /* 0x000fc40000010000 */
[----:B------:R-:W-:Y:S02]  /*22d0*/  FFMA.FTZ R35, R81, R96, R35 ;  /* 0x0000006051237223 */ /* 0x000fe40000010023 */
[----:B------:R-:W-:Y:S02]  /*22e0*/  FADD.FTZ R34, R37, R28 ;  /* 0x0000001c25227221 */ /* 0x000fe40000010000 */
[----:B------:R-:W-:Y:S02]  /*22f0*/  FFMA.FTZ R39, R82, R28, R39 ;  /* 0x0000001c52277223 */ /* 0x000fe40000010027 */
[----:B------:R-:W-:Y:S02]  /*2300*/  FADD.FTZ R37, R29, R30 ;  /* 0x0000001e1d257221 */ /* 0x000fe40000010000 */
[----:B0-----:R-:W-:Y:S02]  /*2310*/  @!P0 FADD.FTZ R69, R69, R100 ;  /* 0x0000006445458221 */ /* 0x001fe40000010000 */
[----:B------:R-:W-:-:S02]  /*2320*/  FFMA.FTZ R35, R83, R30, R35 ;  /* 0x0000001e53237223 */ /* 0x000fc40000010023 */
[----:B-1----:R-:W-:Y:S01]  /*2330*/  @!P0 FADD.FTZ R33, R33, R98 ;  /* 0x0000006221218221 */ /* 0x002fe20000010000 */
[----:B------:R-:W0:Y:S01]  /*2340*/  SHFL.DOWN PT, R100, R69, 0x4, 0x1f ;  /* 0x08801f0045647f89 */ /* 0x000e2200000e0000 */
[----:B------:R-:W-:Y:S01]  /*2350*/  ISETP.GT.AND P0, PT, R3, 0x1b, PT ;  /* 0x0000001b0300780c */ /* 0x000fe20003f04270 */
[----:B------:R-:W-:Y:S02]  /*2360*/  FFMA.FTZ R28, R84, R31, R39 ;  /* 0x0000001f541c7223 */ /* 0x000fe40000010027 */
[----:B------:R-:W1:Y:S01]  /*2370*/  SHFL.DOWN PT, R98, R33, 0x4, 0x1f ;  /* 0x08801f0021627f89 */ /* 0x000e6200000e0000 */
[----:B------:R-:W-:Y:S02]  /*2380*/  FADD.FTZ R30, R34, R31 ;  /* 0x0000001f221e7221 */ /* 0x000fe40000010000 */
[----:B------:R-:W-:Y:S02]  /*2390*/  FFMA.FTZ R29, R85, R32, R35 ;  /* 0x00000020551d7223 */ /* 0x000fe40000010023 */
[----:B------:R-:W-:-:S05]  /*23a0*/  FADD.FTZ R31, R37, R32 ;  /* 0x00000020251f7221 */ /* 0x000fca0000010000 */
[----:B------:R-:W-:Y:S01]  /*23b0*/  STS.128 [R86.X16+0xa0], R28 ;  /* 0x0000a01c56007388 */ /* 0x000fe2000000cc00 */
        /* <DEDUP_REMOVED lines=8> */
[----:B------:R-:W-:-:S03]  /*2440*/  ISETP.LE.U32.AND P0, PT, R36, c[0x0][0xc], PT ;  /* 0x0000030024007a0c */ /* 0x000fc60003f03070 */
[----:B------:R-:W1:Y:S01]  /*2450*/  SHFL.DOWN PT, R38, R33, 0x10, 0x1f ;  /* 0x0a001f0021267f89 */ /* 0x000e6200000e0000 */
[----:B0-----:R-:W-:Y:S02]  /*2460*/  @!P2 FADD.FTZ R69, R69, R40 ;  /* 0x000000284545a221 */ /* 0x001fe40000010000 */
[----:B-1----:R-:W-:Y:S01]  /*2470*/  @!P2 FADD.FTZ R33, R33, R38 ;  /* 0x000000262121a221 */ /* 0x002fe20000010000 */
[----:B------:R-:W-:-:S04]  /*2480*/  ISETP.NE.AND P2, PT, R86, RZ, PT ;  /* 0x000000ff5600720c */ /* 0x000fc80003f45270 */
[----:B------:R-:W-:-:S05]  /*2490*/  MOV R68, R33 ;  /* 0x0000002100447202 */ /* 0x000fca0000000f00 */
[----:B------:R0:W-:Y:S04]  /*24a0*/  @!P3 STS.64 [R6.X8+0x10], R68 ;  /* 0x000010440600b388 */ /* 0x0001e80000008a00 */
[----:B------:R-:W-:Y:S06]  /*24b0*/  BAR.SYNC.DEFER_BLOCKING 0x0 ;  /* 0x0000000000007b1d */ /* 0x000fec0000010000 */
[----:B------:R-:W-:Y:S05]  /*24c0*/  @P2 BRA `(.L_x_2781) ;  /* 0x0000024000002947 */ /* 0x000fea0003800000 */
[----:B------:R-:W1:Y:S04]  /*24d0*/  LDS.64 R44, [0x18] ;  /* 0x00001800ff2c7984 */ /* 0x000e680000000a00 */
[----:B------:R-:W2:Y:S04]  /*24e0*/  LDS.128 R36, [0x20] ;  /* 0x00002000ff247984 */ /* 0x000ea80000000c00 */
[----:B------:R-:W3:Y:S04]  /*24f0*/  LDS.128 R40, [0x30] ;  /* 0x00003000ff287984 */ /* 0x000ee80000000c00 */
[----:B------:R-:W4:Y:S01]  /*2500*/  LDS.128 R32, [0x40] ;  /* 0x00004000ff207984 */ /* 0x000f220000000c00 */
[----:B-1----:R-:W-:-:S02]  /*2510*/  FADD.FTZ R47, R68, R44 ;  /* 0x0000002c442f7221 */ /* 0x002fc40000010000 */
[----:B------:R-:W-:Y:S02]  /*2520*/  FADD.FTZ R44, R69, R45 ;  /* 0x0000002d452c7221 */ /* 0x000fe40000010000 */
[----:B--2---:R-:W-:Y:S01]  /*2530*/  FADD.FTZ R47, R47, R36 ;  /* 0x000000242f2f7221 */ /* 0x004fe20000010000 */
[----:B0-----:R-:W-:Y:S01]  /*2540*/  LDS.64 R68, [0x80] ;  /* 0x00008000ff447984 */ /* 0x001fe20000000a00 */
        /* <DEDUP_REMOVED lines=12> */
[----:B------:R-:W2:Y:S01]  /*2610*/  LDS.128 R44, [0x70] ;  /* 0x00007000ff2c7984 */ /* 0x000ea20000000c00 */
[----:B------:R-:W-:Y:S02]  /*2620*/  FADD.FTZ R32, R32, R35 ;  /* 0x0000002320207221 */ /* 0x000fe40000010000 */
        /* <DEDUP_REMOVED lines=14> */
.L_x_2781:
[----:B------:R-:W-:Y:S05]  /*2710*/  BSYNC B0 ;  /* 0x0000000000007941 */ /* 0x000fea0003800000 */
.L_x_2780:
[----:B------:R-:W-:Y:S01]  /*2720*/  BAR.SYNC.DEFER_BLOCKING 0x0 ;  /* 0x0000000000007b1d */ /* 0x000fe20000010000 */
[----:B------:R-:W-:-:S05]  /*2730*/  SHF.L.U32 R92, R86, 0x4, RZ ;  /* 0x00000004565c7819 */ /* 0x000fca00000006ff */
[----:B------:R-:W-:Y:S01]  /*2740*/  BSSY B0, `(.L_x_2782) ;  /* 0x0000025000007945 */ /* 0x000fe20003800000 */
[----:B------:R-:W-:Y:S05]  /*2750*/  @P4 BRA `(.L_x_2783) ;  /* 0x0000023000004947 */ /* 0x000fea0003800000 */
[----:B------:R-:W1:Y:S04]  /*2760*/  LDS.128 R32, [R92+0x460] ;  /* 0x000460005c207984 */ /* 0x000e680000000c00 */
[----:B------:R-:W2:Y:S04]  /*2770*/  LDS.128 R36, [R92+0x820] ;  /* 0x000820005c247984 */ /* 0x000ea80000000c00 */
[----:B------:R-:W3:Y:S04]  /*2780*/  LDS.128 R40, [R92+0xbe0] ;  /* 0x000be0005c287984 */ /* 0x000ee80000000c00 */
[----:B------:R-:W4:Y:S01]  /*2790*/  LDS.128 R44, [R92+0xfa0] ;  /* 0x000fa0005c2c7984 */ /* 0x000f220000000c00 */
[----:B-1----:R-:W-:-:S02]  /*27a0*/  FADD.FTZ R93, R28, R32 ;  /* 0x000000201c5d7221 */ /* 0x002fc40000010000 */
[----:B------:R-:W-:Y:S02]  /*27b0*/  FADD.FTZ R28, R29, R33 ;  /* 0x000000211d1c7221 */ /* 0x000fe40000010000 */
[----:B------:R-:W-:Y:S02]  /*27c0*/  FADD.FTZ R29, R30, R34 ;  /* 0x000000221e1d7221 */ /* 0x000fe40000010000 */
[----:B--2---:R-:W-:Y:S02]  /*27d0*/  FADD.FTZ R93, R93, R36 ;  /* 0x000000245d5d7221 */ /* 0x004fe40000010000 */
        /* <DEDUP_REMOVED lines=9> */
[----:B------:R-:W1:Y:S01]  /*2870*/  LDS.128 R28, [R92+0x1360] ;  /* 0x001360005c1c7984 */ /* 0x000e620000000c00 */
[----:B----4-:R-:W-:-:S02]  /*2880*/  FADD.FTZ R93, R93, R44 ;  /* 0x0000002c5d5d7221 */ /* 0x010fc40000010000 */
[----:B------:R-:W-:Y:S01]  /*2890*/  FADD.FTZ R40, R40, R45 ;  /* 0x0000002d28287221 */ /* 0x000fe20000010000 */
[----:B------:R-:W2:Y:S01]  /*28a0*/  LDS.128 R32, [R92+0x1720] ;  /* 0x001720005c207984 */ /* 0x000ea20000000c00 */
        /* <DEDUP_REMOVED lines=10> */
[----:B------:R-:W-:-:S02]  /*2950*/  FADD.FTZ R28, R93, R36 ;  /* 0x000000245d1c7221 */ /* 0x000fc40000010000 */
[----:B------:R-:W-:Y:S02]  /*2960*/  FADD.FTZ R29, R40, R37 ;  /* 0x00000025281d7221 */ /* 0x000fe40000010000 */
[----:B------:R-:W-:Y:S02]  /*2970*/  FADD.FTZ R30, R41, R38 ;  /* 0x00000026291e7221 */ /* 0x000fe40000010000 */
[----:B------:R-:W-:Y:S02]  /*2980*/  FADD.FTZ R31, R42, R39 ;  /* 0x000000272a1f7221 */ /* 0x000fe40000010000 */
.L_x_2783:
[----:B------:R-:W-:Y:S05]  /*2990*/  BSYNC B0 ;  /* 0x0000000000007941 */ /* 0x000fea0003800000 */
.L_x_2782:
[----:B------:R-:W-:Y:S01]  /*29a0*/  BSSY B0, `(.L_x_2784) ;  /* 0x0000011000007945 */ /* 0x000fe20003800000 */
[----:B------:R-:W-:Y:S01]  /*29b0*/  HFMA2.MMA R41, -RZ, RZ, 0, 2.384185791015625e-07 ;  /* 0x00000004ff297435 */ /* 0x000fe200000001ff */
[----:B------:R-:W-:Y:S05]  /*29c0*/  @P4 BRA `(.L_x_2785) ;  /* 0x000000e000004947 */ /* 0x000fea0003800000 */
[----:B------:R-:W-:Y:S01]  /*29d0*/  IMAD R32, R19, 0x3c, R86 ;  /* 0x0000003c13207824 */ /* 0x000fe200078e0256 */
[----:B------:R-:W-:Y:S02]  /*29e0*/  MOV R19, c[0x0][0x1d8] ;  /* 0x0000760000137a02 */ /* 0x000fe40000000f00 */
        /* <DEDUP_REMOVED lines=12> */
.L_x_2785:
[----:B------:R-:W-:Y:S05]  /*2ab0*/  BSYNC B0 ;  /* 0x0000000000007941 */ /* 0x000fea0003800000 */
.L_x_2784:
[----:B------:R-:W-:Y:S05]  /*2ac0*/  @!P0 BRA `(.L_x_2786) ;  /* 0x0000122000008947 */ /* 0x000fea0003800000 */
[----:B------:R-:W2:Y:S01]  /*2ad0*/  S2R R19, SR_CTAID.Y ;  /* 0x0000000000137919 */ /* 0x000ea20000002600 */
[----:B-1----:R-:W-:-:S05]  /*2ae0*/  LOP3.LUT R28, R5, 0x1, RZ, 0xc0, !PT ;  /* 0x00000001051c7812 */ /* 0x002fca00078ec0ff */
[----:B------:R-:W-:-:S04]  /*2af0*/  IMAD R28, R28, c[0x0][0x10], RZ ;  /* 0x000004001c1c7a24 */ /* 0x000fc800078e02ff */
[----:B------:R-:W-:-:S05]  /*2b00*/  IMAD R29, R28, c[0x0][0xc], RZ ;  /* 0x000003001c1d7a24 */ /* 0x000fca00078e02ff */
[----:B------:R-:W-:-:S05]  /*2b10*/  SHF.L.U32 R38, R29, 0x1, RZ ;  /* 0x000000011d267819 */ /* 0x000fca00000006ff */
[----:B------:R-:W-:Y:S01]  /*2b20*/  IMAD.WIDE R38, R38, R41, c[0x0][0x1b0] ;  /* 0x00006c0026267625 */ /* 0x000fe200078e0229 */
[----:B--2---:R-:W-:-:S05]  /*2b30*/  IADD3 R28, R28, R19, RZ ;  /* 0x000000131c1c7210 */ /* 0x004fca0007ffe0ff */
[----:B------:R-:W-:Y:S01]  /*2b40*/  IMAD.WIDE.U32 R28, R28, R41, c[0x0][0x1a8] ;  /* 0x00006a001c1c7625 */ /* 0x000fe200078e0029 */
[----:B------:R-:W-:Y:S05]  /*2b50*/  @P2 BRA `(.L_x_2787) ;  /* 0x0000017000002947 */ /* 0x000fea0003800000 */
[----:B------:R-:W-:Y:S01]  /*2b60*/  IMAD R31, R0, c[0x0][0x10], R19 ;  /* 0x00000400001f7a24 */ /* 0x000fe200078e0213 */
[----:B------:R-:W1:Y:S03]  /*2b70*/  S2R R3, SR_LANEID ;  /* 0x0000000000037919 */ /* 0x000e660000000000 */
[----:B------:R-:W-:-:S05]  /*2b80*/  IMAD.WIDE.U32 R30, R31, 0x8, R38 ;  /* 0x000000081f1e7825 */ /* 0x000fca00078e0026 */
[----:B------:R2:W-:Y:S01]  /*2b90*/  STG.E.64 [R30.64], R68 ;  /* 0x000000441e007986 */ /* 0x0005e2000c101b08 */
[----:B------:R-:W-:Y:S06]  /*2ba0*/  MEMBAR.ALL.GPU ;  /* 0x0000000000007992 */ /* 0x000fec000000a000 */
[----:B------:R-:W-:Y:S01]  /*2bb0*/  VOTEU.ANY UR5, UPT, PT ;  /* 0x0000000000057886 */ /* 0x000fe200038e0100 */
[----:B------:R-:W-:Y:S01]  /*2bc0*/  LOP3.LUT P0, RZ, R5, 0x2, RZ, 0xc0, !PT ;  /* 0x0000000205ff7812 */ /* 0x000fe2000780c0ff */
[----:B------:R-:W-:Y:S01]  /*2bd0*/  UFLO.U32 UR6, UR5 ;  /* 0x00000005000672bd */ /* 0x000fe200080e0000 */
[----:B--2---:R-:W-:Y:S01]  /*2be0*/  MOV R30, 0x1 ;  /* 0x00000001001e7802 */ /* 0x004fe20000000f00 */
[----:B------:R-:W-:Y:S01]  /*2bf0*/  UPOPC UR5, UR5 ;  /* 0x00000005000572bf */ /* 0x000fe20008000000 */
[----:B------:R-:W-:Y:S01]  /*2c00*/  SEL R33, RZ, c[0x0][0xc], P0 ;  /* 0x00000300ff217a07 */ /* 0x000fe20000000000 */
[----:B------:R-:W-:-:S00]  /*2c10*/  ERRBAR ;  /* 0x00000000000079ab */ /* 0x000fc00000000000 */
[----:B------:R-:W-:Y:S02]  /*2c20*/  SEL R30, R30, 0xffffffff, !P0 ;  /* 0xffffffff1e1e7807 */ /* 0x000fe40004000000 */
[----:B-1----:R-:W-:-:S02]  /*2c30*/  ISETP.EQ.U32.AND P3, PT, R3, UR6, PT ;  /* 0x0000000603007c0c */ /* 0x002fc4000bf62070 */
[----:B------:R-:W-:Y:S01]  /*2c40*/  ISETP.NE.AND P0, PT, R33, -0x1, PT ;  /* 0xffffffff2100780c */ /* 0x000fe20003f05270 */
[----:B------:R-:W-:-:S10]  /*2c50*/  IMAD R31, R30, UR5, RZ ;  /* 0x000000051e1f7c24 */ /* 0x000fd4000f8e02ff */
[----:B------:R1:W-:Y:S02]  /*2c60*/  @P3 RED.E.ADD.S32.STRONG.GPU [R28.64], R31 ;  /* 0x0000001f1c00398e */ /* 0x0003e4000c10e388 */
[----:B------:R-:W-:Y:S05]  /*2c70*/  @!P0 BRA `(.L_x_2787) ;  /* 0x0000005000008947 */ /* 0x000fea0003800000 */
.L_x_2788:
[----:B------:R-:W2:Y:S01]  /*2c80*/  LDG.E.STRONG.GPU R30, [R28.64] ;  /* 0x000000081c1e7981 */ /* 0x000ea2000c1ef900 */
[----:B------:R-:W-:Y:S01]  /*2c90*/  YIELD ;  /* 0x0000000000007946 */ /* 0x000fe20003800000 */
[----:B--2---:R-:W-:Y:S01]  /*2ca0*/  ISETP.NE.AND P0, PT, R30, R33, PT ;  /* 0x000000211e00720c */ /* 0x004fe20003f05270 */
[----:B------:R-:W-:-:S12]  /*2cb0*/  CCTL.IVALL ;  /* 0x00000000ff00798f */ /* 0x000fd80002000000 */
[----:B------:R-:W-:Y:S05]  /*2cc0*/  @P0 BRA `(.L_x_2788) ;  /* 0xffffffb000000947 */ /* 0x000fea000383ffff */
.L_x_2787:
[----:B------:R-:W-:Y:S01]  /*2cd0*/  ISETP.NE.AND P0, PT, RZ, c[0x0][0xc], PT ;  /* 0x00000300ff007a0c */ /* 0x000fe20003f05270 */
[----:B------:R-:W-:Y:S01]  /*2ce0*/  WARPSYNC 0xffffffff ;  /* 0xffffffff00007948 */ /* 0x000fe20003800000 */
[----:B------:R-:W-:Y:S11]  /*2cf0*/  BAR.SYNC.DEFER_BLOCKING 0x0 ;  /* 0x0000000000007b1d */ /* 0x000ff60000010000 */
[----:B------:R-:W-:Y:S05]  /*2d00*/  @!P0 BRA `(.L_x_2786) ;  /* 0x00000fe000008947 */ /* 0x000fea0003800000 */
[----:B-1----:R-:W-:Y:S01]  /*2d10*/  HFMA2.MMA R28, -RZ, RZ, 0, 5.9604644775390625e-08 ;  /* 0x00000001ff1c7435 */ /* 0x002fe200000001ff */
        /* <DEDUP_REMOVED lines=8> */
[----:B------:R-:W-:Y:S02]  /*2da0*/  ISETP.LT.AND P0, PT, RZ, UR5, PT ;  /* 0x00000005ff007c0c */ /* 0x000fe4000bf01270 */
[----:B------:R-:W-:-:S11]  /*2db0*/  MOV R36, UR5 ;  /* 0x0000000500247c02 */ /* 0x000fd60008000f00 */
[----:B------:R-:W-:Y:S05]  /*2dc0*/  @!P0 BRA `(.L_x_2790) ;  /* 0x00000b6000008947 */ /* 0x000fea0003800000 */
[----:B------:R-:W-:Y:S02]  /*2dd0*/  ISETP.GT.AND P3, PT, R36, 0xc, PT ;  /* 0x0000000c2400780c */ /* 0x000fe40003f64270 */
[----:B------:R-:W-:-:S11]  /*2de0*/  PLOP3.LUT P0, PT, PT, PT, PT, 0x80, 0x0 ;  /* 0x000000000000781c */ /* 0x000fd60003f0f070 */
[----:B------:R-:W-:Y:S05]  /*2df0*/  @!P3 BRA `(.L_x_2791) ;  /* 0x000007400000b947 */ /* 0x000fea0003800000 */
[----:B------:R-:W-:Y:S02]  /*2e00*/  PLOP3.LUT P0, PT, PT, PT, PT, 0x8, 0x0 ;  /* 0x000000000000781c */ /* 0x000fe40003f0e170 */
.L_x_2792:
[----:B------:R-:W-:-:S13]  /*2e10*/  ISETP.EQ.OR P6, PT, R37, R0, P2 ;  /* 0x000000002500720c */ /* 0x000fda00017c2670 */
[----:B------:R-:W-:-:S04]  /*2e20*/  @!P6 IMAD R29, R37, c[0x0][0x10], R19 ;  /* 0x00000400251dea24 */ /* 0x000fc800078e0213 */
[----:B------:R-:W-:-:S06]  /*2e30*/  @!P6 IMAD.WIDE.U32 R28, R29, 0x8, R38 ;  /* 0x000000081d1ce825 */ /* 0x000fcc00078e0026 */
[----:B------:R-:W2:Y:S01]  /*2e40*/  @!P6 LDG.E.64 R28, [R28.64] ;  /* 0x000000081c1ce981 */ /* 0x000ea2000c1e1b00 */
[C---:B------:R-:W-:Y:S02]  /*2e50*/  IADD3 R31, R37.reuse, 0x1, RZ ;  /* 0x00000001251f7810 */ /* 0x040fe40007ffe0ff */
[----:B------:R-:W-:Y:S02]  /*2e60*/  IADD3 R33, R37, 0x2, RZ ;  /* 0x0000000225217810 */ /* 0x000fe40007ffe0ff */
[-C--:B------:R-:W-:Y:S02]  /*2e70*/  ISETP.EQ.OR P3, PT, R31, R0.reuse, P2 ;  /* 0x000000001f00720c */ /* 0x080fe40001762670 */
[----:B------:R-:W-:Y:S02]  /*2e80*/  ISETP.EQ.OR P4, PT, R33, R0, P2 ;  /* 0x000000002100720c */ /* 0x000fe40001782670 */
[----:B------:R-:W-:-:S09]  /*2e90*/  IADD3 R32, R37, 0x3, RZ ;  /* 0x0000000325207810 */ /* 0x000fd20007ffe0ff */
[--C-:B------:R-:W-:Y:S02]  /*2ea0*/  @!P3 IMAD R31, R31, c[0x0][0x10], R19.reuse ;  /* 0x000004001f1fba24 */ /* 0x100fe400078e0213 */
[----:B------:R-:W-:Y:S02]  /*2eb0*/  @!P4 IMAD R33, R33, c[0x0][0x10], R19 ;  /* 0x000004002121ca24 */ /* 0x000fe400078e0213 */
[----:B0-2---:R-:W-:Y:S02]  /*2ec0*/  @!P6 FADD.FTZ R68, R68, R28 ;  /* 0x0000001c4444e221 */ /* 0x005fe40000010000 */
        /* <DEDUP_REMOVED lines=103> */
.L_x_2791:
[----:B------:R-:W-:-:S13]  /*3540*/  ISETP.GT.AND P3, PT, R36, 0x4, PT ;  /* 0x000000042400780c */ /* 0x000fda0003f64270 */
[----:B------:R-:W-:Y:S05]  /*3550*/  @!P3 BRA `(.L_x_2793) ;  /* 0x000003b00000b947 */ /* 0x000fea0003800000 */
[C---:B------:R-:W-:Y:S02]  /*3560*/  IADD3 R31, R37.reuse, 0x1, RZ ;  /* 0x00000001251f7810 */ /* 0x040fe40007ffe0ff */
[-C--:B------:R-:W-:Y:S02]  /*3570*/  ISETP.EQ.OR P0, PT, R37, R0.reuse, P2 ;  /* 0x000000002500720c */ /* 0x080fe40001702670 */
        /* <DEDUP_REMOVED lines=18> */
[----:B0-2---:R-:W-:-:S03]  /*36a0*/  @!P0 FADD.FTZ R68, R68, R28 ;  /* 0x0000001c44448221 */ /* 0x005fc60000010000 */
[----:B------:R-:W-:Y:S01]  /*36b0*/  IADD3 R28, R37, 0x1, RZ ;  /* 0x00000001251c7810 */ /* 0x000fe20007ffe0ff */
[----:B------:R-:W-:Y:S01]  /*36c0*/  @!P0 FADD.FTZ R69, R69, R29 ;  /* 0x0000001d45458221 */ /* 0x000fe20000010000 */
[CC--:B------:R-:W-:Y:S01]  /*36d0*/  ISETP.EQ.OR P0, PT, R37.reuse, R0.reuse, P2 ;  /* 0x000000002500720c */ /* 0x0c0fe20001702670 */
        /* <DEDUP_REMOVED lines=35> */
.L_x_2793:
[----:B------:R-:W-:-:S13]  /*3910*/  ISETP.NE.OR P0, PT, R36, RZ, P0 ;  /* 0x000000ff2400720c */ /* 0x000fda0000705670 */
[----:B------:R-:W-:Y:S05]  /*3920*/  @!P0 BRA `(.L_x_2789) ;  /* 0x000001f000008947 */ /* 0x000fea0003800000 */
.L_x_2790:
[CC--:B------:R-:W-:Y:S02]  /*3930*/  ISETP.EQ.OR P4, PT, R37.reuse, R0.reuse, P2 ;  /* 0x000000002500720c */ /* 0x0c0fe40001782670 */
[C---:B------:R-:W-:Y:S02]  /*3940*/  IADD3 R31, R37.reuse, 0x1, RZ ;  /* 0x00000001251f7810 */ /* 0x040fe40007ffe0ff */
[----:B------:R-:W-:Y:S02]  /*3950*/  IADD3 R33, R37, 0x2, RZ ;  /* 0x0000000225217810 */ /* 0x000fe40007ffe0ff */
        /* <DEDUP_REMOVED lines=18> */
[----:B0-2---:R-:W-:Y:S02]  /*3a80*/  @!P4 FADD.FTZ R68, R68, R28 ;  /* 0x0000001c4444c221 */ /* 0x005fe40000010000 */
        /* <DEDUP_REMOVED lines=9> */
.L_x_2789:
        /* <DEDUP_REMOVED lines=10> */
[----:B0-2---:R-:W-:Y:S02]  /*3bc0*/  FADD.FTZ R68, R68, R28 ;  /* 0x0000001c44447221 */ /* 0x005fe40000010000 */
[----:B------:R-:W-:Y:S02]  /*3bd0*/  FADD.FTZ R69, R69, R29 ;  /* 0x0000001d45457221 */ /* 0x000fe40000010000 */
.L_x_2795:
[----:B------:R-:W-:Y:S05]  /*3be0*/  BSYNC B0 ;  /* 0x0000000000007941 */ /* 0x000fea0003800000 */
.L_x_2794:
        /* <DEDUP_REMOVED lines=12> */
[----:B0-2---:R-:W-:Y:S02]  /*3cb0*/  @!P3 FADD.FTZ R68, R68, R28 ;  /* 0x0000001c4444b221 */ /* 0x005fe40000010000 */
[----:B------:R-:W-:Y:S02]  /*3cc0*/  @!P3 FADD.FTZ R69, R69, R29 ;  /* 0x0000001d4545b221 */ /* 0x000fe40000010000 */
[----:B---3--:R-:W-:-:S02]  /*3cd0*/  @!P0 FADD.FTZ R68, R68, R38 ;  /* 0x0000002644448221 */ /* 0x008fc40000010000 */
[----:B------:R-:W-:-:S05]  /*3ce0*/  @!P0 FADD.FTZ R69, R69, R39 ;  /* 0x0000002745458221 */ /* 0x000fca0000010000 */
.L_x_2786:
        /* <DEDUP_REMOVED lines=10> */
[----:B-1----:R-:W1:Y:S02]  /*3d90*/  LDS.64 R28, [0x90] ;  /* 0x00009000ff1c7984 */ /* 0x002e640000000a00 */
[----:B-1----:R-:W-:Y:S02]  /*3da0*/  FMUL.FTZ R19, R28, c[0x0][0x20c] ;  /* 0x000083001c137a20 */ /* 0x002fe40000410000 */
[----:B------:R-:W-:Y:S01]  /*3db0*/  FMUL.FTZ R30, R29, c[0x0][0x20c] ;  /* 0x000083001d1e7a20 */ /* 0x000fe20000410000 */
[----:B------:R-:W-:Y:S05]  /*3dc0*/  @!P5 BRA `(.L_x_2796) ;  /* 0x000001200000d947 */ /* 0x000fea0003800000 */
[----:B------:R-:W-:Y:S02]  /*3dd0*/  FFMA.FTZ R28, R70, R65, R64 ;  /* 0x00000041461c7223 */ /* 0x000fe40000010040 */
[----:B------:R-:W-:-:S02]  /*3de0*/  FFMA.FTZ R29, R71, R67, R66 ;  /* 0x00000043471d7223 */ /* 0x000fc40000010042 */
[----:B------:R-:W-:Y:S02]  /*3df0*/  FMUL.FTZ R31, R28, -1.4426950216293334961 ;  /* 0xbfb8aa3b1c1f7820 */ /* 0x000fe40000410000 */
[----:B------:R-:W-:-:S04]  /*3e00*/  FMUL.FTZ R34, R29, -1.4426950216293334961 ;  /* 0xbfb8aa3b1d227820 */ /* 0x000fc80000410000 */
[----:B------:R-:W1:Y:S08]  /*3e10*/  MUFU.EX2 R31, R31 ;  /* 0x0000001f001f7308 */ /* 0x000e700000000800 */
[----:B------:R-:W2:Y:S01]  /*3e20*/  MUFU.EX2 R34, R34 ;  /* 0x0000002200227308 */ /* 0x000ea20000000800 */
[----:B-1----:R-:W-:-:S07]  /*3e30*/  FADD.FTZ R32, R31, 1 ;  /* 0x3f8000001f207421 */ /* 0x002fce0000010000 */
[----:B------:R-:W1:Y:S01]  /*3e40*/  MUFU.RCP R33, R32 ;  /* 0x0000002000217308 */ /* 0x000e620000001000 */
[----:B--2---:R-:W-:-:S07]  /*3e50*/  FADD.FTZ R35, R34, 1 ;  /* 0x3f80000022237421 */ /* 0x004fce0000010000 */
[----:B------:R-:W2:Y:S01]  /*3e60*/  MUFU.RCP R36, R35 ;  /* 0x0000002300247308 */ /* 0x000ea20000001000 */
[----:B-1----:R-:W-:Y:S02]  /*3e70*/  FADD.FTZ R37, -R33, 1 ;  /* 0x3f80000021257421 */ /* 0x002fe40000010100 */
[----:B------:R-:W-:Y:S02]  /*3e80*/  FMUL.FTZ R58, R58, R33 ;  /* 0x000000213a3a7220 */ /* 0x000fe40000410000 */
[----:B------:R-:W-:Y:S02]  /*3e90*/  FFMA.FTZ R37, R28, R37, 1 ;  /* 0x3f8000001c257423 */ /* 0x000fe40000010025 */
[----:B--2---:R-:W-:Y:S02]  /*3ea0*/  FADD.FTZ R38, -R36, 1 ;  /* 0x3f80000024267421 */ /* 0x004fe40000010100 */
[----:B------:R-:W-:Y:S02]  /*3eb0*/  FMUL.FTZ R59, R59, R36 ;  /* 0x000000243b3b7220 */ /* 0x000fe40000410000 */
[----:B------:R-:W-:-:S02]  /*3ec0*/  FFMA.FTZ R38, R29, R38, 1 ;  /* 0x3f8000001d267423 */ /* 0x000fc40000010026 */
[----:B------:R-:W-:Y:S02]  /*3ed0*/  FMUL.FTZ R58, R58, R37 ;  /* 0x000000253a3a7220 */ /* 0x000fe40000410000 */
[----:B------:R-:W-:Y:S02]  /*3ee0*/  FMUL.FTZ R59, R59, R38 ;  /* 0x000000263b3b7220 */ /* 0x000fe40000410000 */
.L_x_2796:
        /* <DEDUP_REMOVED lines=17> */
.L_x_2798:
[----:B------:R-:W-:Y:S05]  /*4000*/  BSYNC B0 ;  /* 0x0000000000007941 */ /* 0x000fea0003800000 */
.L_x_2797:
[----:B------:R-:W-:Y:S05]  /*4010*/  @!P5 BRA `(.L_x_2799) ;  /* 0x000001200000d947 */ /* 0x000fea0003800000 */
[----:B------:R-:W-:Y:S02]  /*4020*/  FFMA.FTZ R28, R72, R65, R64 ;  /* 0x00000041481c7223 */ /* 0x000fe40000010040 */
[----:B------:R-:W-:Y:S02]  /*4030*/  FFMA.FTZ R29, R73, R67, R66 ;  /* 0x00000043491d7223 */ /* 0x000fe40000010042 */
[----:B------:R-:W-:Y:S02]  /*4040*/  FMUL.FTZ R31, R28, -1.4426950216293334961 ;  /* 0xbfb8aa3b1c1f7820 */ /* 0x000fe40000410000 */
[----:B------:R-:W-:-:S04]  /*4050*/  FMUL.FTZ R34, R29, -1.4426950216293334961 ;  /* 0xbfb8aa3b1d227820 */ /* 0x000fc80000410000 */
[----:B------:R-:W2:Y:S08]  /*4060*/  MUFU.EX2 R31, R31 ;  /* 0x0000001f001f7308 */ /* 0x000eb00000000800 */
[----:B------:R-:W3:Y:S01]  /*4070*/  MUFU.EX2 R34, R34 ;  /* 0x0000002200227308 */ /* 0x000ee20000000800 */
[----:B-12---:R-:W-:-:S07]  /*4080*/  FADD.FTZ R32, R31, 1 ;  /* 0x3f8000001f207421 */ /* 0x006fce0000010000 */
[----:B------:R-:W1:Y:S01]  /*4090*/  MUFU.RCP R33, R32 ;  /* 0x0000002000217308 */ /* 0x000e620000001000 */
[----:B---3--:R-:W-:-:S07]  /*40a0*/  FADD.FTZ R35, R34, 1 ;  /* 0x3f80000022237421 */ /* 0x008fce0000010000 */
        /* <DEDUP_REMOVED lines=9> */
.L_x_2799:
        /* <DEDUP_REMOVED lines=11> */
[----:B-1----:R-:W-:Y:S01]  /*41f0*/  LEA R32, P2, R28, c[0x0][0x160], 0x2 ;  /* 0x000058001c207a11 */ /* 0x002fe200078410ff */
[----:B------:R-:W-:Y:S02]  /*4200*/  FFMA.FTZ R20, R67, R63, -R20 ;  /* 0x0000003f43147223 */ /* 0x000fe40000010814 */
[-C--:B------:R-:W-:Y:S01]  /*4210*/  FMUL.FTZ R72, R72, R27.reuse ;  /* 0x0000001b48487220 */ /* 0x080fe20000410000 */
[----:B------:R-:W-:Y:S01]  /*4220*/  LEA.HI.X R33, R28, c[0x0][0x164], R31, 0x2, P2 ;  /* 0x000059001c217a11 */ /* 0x000fe200010f141f */
[----:B------:R-:W-:-:S05]  /*4230*/  FMUL.FTZ R73, R20, R27 ;  /* 0x0000001b14497220 */ /* 0x000fca0000410000 */
[----:B------:R1:W-:Y:S03]  /*4240*/  STG.E.64 [R32.64], R72 ;  /* 0x0000004820007986 */ /* 0x0003e6000c101b08 */
.L_x_2801:
[----:B------:R-:W-:Y:S05]  /*4250*/  BSYNC B0 ;  /* 0x0000000000007941 */ /* 0x000fea0003800000 */
.L_x_2800:
[----:B------:R-:W-:Y:S05]  /*4260*/  @!P5 BRA `(.L_x_2802) ;  /* 0x000001200000d947 */ /* 0x000fea0003800000 */
[----:B------:R-:W-:Y:S02]  /*4270*/  FFMA.FTZ R20, R74, R65, R64 ;  /* 0x000000414a147223 */ /* 0x000fe40000010040 */
[----:B------:R-:W-:Y:S02]  /*4280*/  FFMA.FTZ R28, R75, R67, R66 ;  /* 0x000000434b1c7223 */ /* 0x000fe40000010042 */
[----:B------:R-:W-:Y:S02]  /*4290*/  FMUL.FTZ R29, R20, -1.4426950216293334961 ;  /* 0xbfb8aa3b141d7820 */ /* 0x000fe40000410000 */
[----:B-1----:R-:W-:-:S04]  /*42a0*/  FMUL.FTZ R32, R28, -1.4426950216293334961 ;  /* 0xbfb8aa3b1c207820 */ /* 0x002fc80000410000 */
        /* <DEDUP_REMOVED lines=14> */
.L_x_2802:
[----:B------:R-:W-:Y:S01]  /*4390*/  BSSY B0, `(.L_x_2803) ;  /* 0x0000011000007945 */ /* 0x000fe20003800000 */
[----:B------:R-:W-:Y:S05]  /*43a0*/  @P3 BRA `(.L_x_2804) ;  /* 0x000000f000003947 */ /* 0x000fea0003800000 */
[----:B------:R-:W-:Y:S01]  /*43b0*/  IMAD R29, R21, c[0x0][0x1d8], RZ ;  /* 0x00007600151d7a24 */ /* 0x000fe200078e02ff */
[----:B------:R-:W-:Y:S01]  /*43c0*/  MOV R20, R88 ;  /* 0x0000005800147202 */ /* 0x000fe20000000f00 */
[--C-:B------:R-:W-:Y:S01]  /*43d0*/  FFMA.FTZ R74, R74, R19, R30.reuse ;  /* 0x000000134a4a7223 */ /* 0x100fe2000001001e */
[----:B------:R-:W-:Y:S01]  /*43e0*/  MOV R21, R91 ;  /* 0x0000005b00157202 */ /* 0x000fe20000000f00 */
[C---:B------:R-:W-:Y:S02]  /*43f0*/  IMAD R31, R10.reuse, c[0x0][0x1dc], R29 ;  /* 0x000077000a1f7a24 */ /* 0x040fe400078e021d */
[----:B-1----:R-:W-:Y:S02]  /*4400*/  FFMA.FTZ R32, R75, R19, R30 ;  /* 0x000000134b207223 */ /* 0x002fe4000001001e */
        /* <DEDUP_REMOVED lines=9> */
.L_x_2804:
[----:B------:R-:W-:Y:S05]  /*44a0*/  BSYNC B0 ;  /* 0x0000000000007941 */ /* 0x000fea0003800000 */
.L_x_2803:
        /* <DEDUP_REMOVED lines=14> */
[----:B-1----:R-:W-:Y:S02]  /*4590*/  FFMA.FTZ R20, R76, R65, R64 ;  /* 0x000000414c147223 */ /* 0x002fe40000010040 */
[----:B------:R-:W-:Y:S02]  /*45a0*/  FFMA.FTZ R21, R77, R67, R66 ;  /* 0x000000434d157223 */ /* 0x000fe40000010042 */
        /* <DEDUP_REMOVED lines=16> */
.L_x_2805:
[----:B------:R-:W-:Y:S01]  /*46b0*/  BSSY B0, `(.L_x_2806) ;  /* 0x0000011000007945 */ /* 0x000fe20003800000 */
[----:B------:R-:W-:Y:S05]  /*46c0*/  @P4 BRA `(.L_x_2807) ;  /* 0x000000f000004947 */ /* 0x000fea0003800000 */
[----:B-1----:R-:W-:Y:S01]  /*46d0*/  MOV R20, R88 ;  /* 0x0000005800147202 */ /* 0x002fe20000000f00 */
        /* <DEDUP_REMOVED lines=14> */
.L_x_2807:
[----:B------:R-:W-:Y:S05]  /*47c0*/  BSYNC B0 ;  /* 0x0000000000007941 */ /* 0x000fea0003800000 */
.L_x_2806:
[----:B------:R-:W-:Y:S05]  /*47d0*/  @!P5 BRA `(.L_x_2808) ;  /* 0x000001200000d947 */ /* 0x000fea0003800000 */
        /* <DEDUP_REMOVED lines=18> */
.L_x_2808:
[----:B------:R-:W-:Y:S01]  /*4900*/  BSSY B0, `(.L_x_2809) ;  /* 0x0000011000007945 */ /* 0x000fe20003800000 */
[----:B------:R-:W-:Y:S05]  /*4910*/  @P0 BRA `(.L_x_2810) ;  /* 0x000000f000000947 */ /* 0x000fea0003800000 */
[----:B------:R-:W-:Y:S01]  /*4920*/  IMAD R23, R23, c[0x0][0x1d8], RZ ;  /* 0x0000760017177a24 */ /* 0x000fe200078e02ff */
[----:B-1----:R-:W-:Y:S01]  /*4930*/  MOV R20, R88 ;  /* 0x0000005800147202 */ /* 0x002fe20000000f00 */
[--C-:B------:R-:W-:Y:S01]  /*4940*/  FFMA.FTZ R78, R78, R19, R30.reuse ;  /* 0x000000134e4e7223 */ /* 0x100fe2000001001e */
        /* <DEDUP_REMOVED lines=12> */
.L_x_2810:
[----:B------:R-:W-:Y:S05]  /*4a10*/  BSYNC B0 ;  /* 0x0000000000007941 */ /* 0x000fea0003800000 */
.L_x_2809:
        /* <DEDUP_REMOVED lines=19> */
.L_x_2811:
        /* <DEDUP_REMOVED lines=17> */
.L_x_2813:
[----:B------:R-:W-:Y:S05]  /*4c60*/  BSYNC B0 ;  /* 0x0000000000007941 */ /* 0x000fea0003800000 */
.L_x_2812:
        /* <DEDUP_REMOVED lines=19> */
.L_x_2814:
[----:B------:R-:W-:Y:S01]  /*4da0*/  BSSY B0, `(.L_x_2815) ;  /* 0x0000011000007945 */ /* 0x000fe20003800000 */
[----:B------:R-:W-:Y:S05]  /*4db0*/  @P3 BRA `(.L_x_2816) ;  /* 0x000000f000003947 */ /* 0x000fea0003800000 */
[----:B------:R-:W-:Y:S01]  /*4dc0*/  IMAD R22, R25, c[0x0][0x1d8], RZ ;  /* 0x0000760019167a24 */ /* 0x000fe200078e02ff */
[----:B-1----:R-:W-:Y:S01]  /*4dd0*/  MOV R20, R88 ;  /* 0x0000005800147202 */ /* 0x002fe20000000f00 */
[----:B------:R-:W-:Y:S01]  /*4de0*/  FFMA.FTZ R82, R82, R19, R30 ;  /* 0x0000001352527223 */ /* 0x000fe2000001001e */
        /* <DEDUP_REMOVED lines=12> */
.L_x_2816:
[----:B------:R-:W-:Y:S05]  /*4eb0*/  BSYNC B0 ;  /* 0x0000000000007941 */ /* 0x000fea0003800000 */
.L_x_2815:
[----:B------:R-:W-:Y:S05]  /*4ec0*/  @!P5 BRA `(.L_x_2817) ;  /* 0x000001200000d947 */ /* 0x000fea0003800000 */
[----:B------:R-:W-:Y:S02]  /*4ed0*/  FFMA.FTZ R64, R84, R65, R64 ;  /* 0x0000004154407223 */ /* 0x000fe40000010040 */
[----:B------:R-:W-:Y:S02]  /*4ee0*/  FFMA.FTZ R66, R85, R67, R66 ;  /* 0x0000004355427223 */ /* 0x000fe40000010042 */
[----:B-1----:R-:W-:Y:S02]  /*4ef0*/  FMUL.FTZ R20, R64, -1.4426950216293334961 ;  /* 0xbfb8aa3b40147820 */ /* 0x002fe40000410000 */
        /* <DEDUP_REMOVED lines=15> */
.L_x_2817:
[----:B------:R-:W-:Y:S01]  /*4ff0*/  BSSY B0, `(.L_x_2818) ;  /* 0x0000010000007945 */ /* 0x000fe20003800000 */
[----:B------:R-:W-:Y:S05]  /*5000*/  @P6 BRA `(.L_x_2819) ;  /* 0x000000e000006947 */ /* 0x000fea0003800000 */
[----:B------:R-:W-:Y:S01]  /*5010*/  MOV R89, R91 ;  /* 0x0000005b00597202 */ /* 0x000fe20000000f00 */
[----:B-1----:R-:W-:Y:S02]  /*5020*/  IMAD R21, R26, c[0x0][0x1d8], RZ ;  /* 0x000076001a157a24 */ /* 0x002fe400078e02ff */
        /* <DEDUP_REMOVED lines=12> */
.L_x_2819:
[----:B------:R-:W-:Y:S05]  /*50f0*/  BSYNC B0 ;  /* 0x0000000000007941 */ /* 0x000fea0003800000 */
.L_x_2818:
[----:B------:R-:W-:Y:S02]  /*5100*/  IADD3 R2, R2, c[0x0][0x10], RZ ;  /* 0x0000040002027a10 */ /* 0x000fe40007ffe0ff */
[----:B------:R-:W-:Y:S02]  /*5110*/  IADD3 R5, R5, 0x1, RZ ;  /* 0x0000000105057810 */ /* 0x000fe40007ffe0ff */
[----:B------:R-:W-:-:S13]  /*5120*/  ISETP.GE.AND P0, PT, R2, UR4, PT ;  /* 0x0000000402007c0c */ /* 0x000fda000bf06270 */
[----:B------:R-:W-:Y:S01]  /*5130*/  @P0 CALL.REL.NOINC `(.L_x_2769) ;  /* 0x0000001000000944 */ /* 0x000fe20003c00000 */
[----:B------:R-:W-:Y:S05]  /*5140*/  BRA `(.L_x_2820) ;  /* 0xffffb1b000007947 */ /* 0x000fea000383ffff */
.L_x_2769:
        /* <DEDUP_REMOVED lines=18> */
.L_x_2822:
[----:B------:R-:W-:Y:S05]  /*5270*/  BSYNC B0 ;  /* 0x0000000000007941 */ /* 0x000fea0003800000 */
.L_x_2821:
        /* <DEDUP_REMOVED lines=11> */
.L_x_2824:
[----:B------:R-:W2:Y:S01]  /*5330*/  LDG.E.STRONG.GPU R5, [R2.64] ;  /* 0x0000000802057981 */ /* 0x000ea2000c1ef900 */
[----:B------:R-:W-:Y:S01]  /*5340*/  YIELD ;  /* 0x0000000000007946 */ /* 0x000fe20003800000 */
[----:B--2---:R-:W-:Y:S01]  /*5350*/  ISETP.NE.AND P0, PT, R5, R0, PT ;  /* 0x000000000500720c */ /* 0x004fe20003f05270 */
[----:B------:R-:W-:-:S12]  /*5360*/  CCTL.IVALL ;  /* 0x00000000ff00798f */ /* 0x000fd80002000000 */
[----:B------:R-:W-:Y:S05]  /*5370*/  @P0 BRA `(.L_x_2824) ;  /* 0xffffffb000000947 */ /* 0x000fea000383ffff */
.L_x_2823:
        /* <DEDUP_REMOVED lines=25> */
.L_x_2825:
        /* <DEDUP_REMOVED lines=26> */
.L_x_2826:
        /* <DEDUP_REMOVED lines=13> */
.L_x_5643:


//--------------------- .text._Z35group_norm_nhwc_bwd_one_pass_kernelI11Fp32IOBf16WLi128ELi120ELi480EEv26Group_norm_nhwc_bwd_params --------------------------
	.section	.text._Z35group_norm_nhwc_bwd_one_pass_kernelI11Fp32IOBf16WLi128ELi120ELi480EEv26Group_norm_nhwc_bwd_params,"ax",@progbits
	.sectioninfo	@"SHI_REGISTERS=128"
	.align	128
        .global         _Z35group_norm_nhwc_bwd_one_pass_kernelI11Fp32IOBf16WLi128ELi120ELi480EEv26Group_norm_nhwc_bwd_params
        .type           _Z35group_norm_nhwc_bwd_one_pass_kernelI11Fp32IOBf16WLi128ELi120ELi480EEv26Group_norm_nhwc_bwd_params,@function
        .size           _Z35group_norm_nhwc_bwd_one_pass_kernelI11Fp32IOBf16WLi128ELi120ELi480EEv26Group_norm_nhwc_bwd_params,(.L_x_5644 - _Z35group_norm_nhwc_bwd_one_pass_kernelI11Fp32IOBf16WLi128ELi120ELi480EEv26Group_norm_nhwc_bwd_params)
        .other          _Z35group_norm_nhwc_bwd_one_pass_kernelI11Fp32IOBf16WLi128ELi120ELi480EEv26Group_norm_nhwc_bwd_params,@"STO_CUDA_ENTRY STV_DEFAULT"
_Z35group_norm_nhwc_bwd_one_pass_kernelI11Fp32IOBf16WLi128ELi120ELi480EEv26Group_norm_nhwc_bwd_params:
.text._Z35group_norm_nhwc_bwd_one_pass_kernelI11Fp32IOBf16WLi128ELi120ELi480EEv26Group_norm_nhwc_bwd_params:
        /* <DEDUP_REMOVED lines=43> */
[----:B------:R-:W-:Y:S01]  /*02b0*/  USHF.R.S32.HI UR9, URZ, 0x1, UR9 ;  /* 0x000000013f097899 */ /* 0x000fe20008011409 */
[----:B------:R-:W-:Y:S01]  /*02c0*/  SHF.R.S32.HI R118, RZ, 0x1f, R107 ;  /* 0x0000001fff767819 */ /* 0x000fe2000001146b */
[----:B------:R-:W-:Y:S01]  /*02d0*/  USHF.R.S32.HI UR8, URZ, 0x1, UR8 ;  /* 0x000000013f087899 */ /* 0x000fe20008011408 */
[----:B------:R-:W-:Y:S01]  /*02e0*/  @P0 LOP3.LUT R5, R5, 0x80, RZ, 0xfc, !PT ;  /* 0x0000008005050812 */ /* 0x000fe200078efcff */
[----:B------:R-:W-:Y:S01]  /*02f0*/  IMAD R0, R9, c[0x0][0x10], R10 ;  /* 0x0000040009007a24 */ /* 0x000fe200078e020a */
        /* <DEDUP_REMOVED lines=33> */
[----:B------:R-:W-:Y:S02]  /*0510*/  IADD3 R98, R7, 0x50, RZ ;  /* 0x0000005007627810 */ /* 0x000fe40007ffe0ff */
        /* <DEDUP_REMOVED lines=29> */
.L_x_2910:
[----:B-1----:R-:W-:Y:S02]  /*06f0*/  MOV R3, 0x8 ;  /* 0x0000000800037802 */ /* 0x002fe40000000f00 */
[----:B------:R-:W-:Y:S02]  /*0700*/  P2R R16, PR, RZ, 0x8 ;  /* 0x00000008ff107803 */ /* 0x000fe40000000000 */
[----:B0-----:R-:W-:Y:S01]  /*0710*/  IABS R14, c[0x0][0x1f0] ;  /* 0x00007c00000e7a13 */ /* 0x001fe20000000000 */
        /* <DEDUP_REMOVED lines=18> */
[----:B--2---:R-:W1:Y:S02]  /*0840*/  R2UR UR4, R2 ;  /* 0x00000000020473c2 */ /* 0x004e6400000e0000 */
        /* <DEDUP_REMOVED lines=29> */
[----:B------:R-:W-:Y:S02]  /*0a20*/  ISETP.GE.AND P0, PT, R6, RZ, PT ;  /* 0x000000ff0600720c */ /* 0x000fe40003f06270 */
[----:B------:R-:W-:-:S11]  /*0a30*/  MOV R12, R3 ;  /* 0x00000003000c7202 */ /* 0x000fd60000000f00 */
[----:B------:R-:W-:Y:S02]  /*0a40*/  @!P0 IADD3 R2, -R2, RZ, RZ ;  /* 0x000000ff02028210 */ /* 0x000fe40007ffe1ff */
[----:B------:R-:W-:Y:S02]  /*0a50*/  ISETP.GE.AND P0, PT, R11, RZ, PT ;  /* 0x000000ff0b00720c */ /* 0x000fe40003f06270 */
[----:B------:R-:W-:-:S11]  /*0a60*/  LOP3.LUT R3, RZ, c[0x0][0x1f0], RZ, 0x33, !PT ;  /* 0x00007c00ff037a12 */ /* 0x000fd600078e33ff */
[----:B------:R-:W-:Y:S02]  /*0a70*/  @!P0 IADD3 R12, -R12, RZ, RZ ;  /* 0x000000ff0c0c8210 */ /* 0x000fe40007ffe1ff */
[----:B------:R-:W-:-:S04]  /*0a80*/  ISETP.NE.AND P0, PT, RZ, c[0x0][0x1f0], PT ;  /* 0x00007c00ff007a0c */ /* 0x000fc80003f05270 */
[----:B------:R-:W-:-:S05]  /*0a90*/  SEL R88, R3, R2, !P0 ;  /* 0x0000000203587207 */ /* 0x000fca0004000000 */
[----:B------:R-:W-:Y:S01]  /*0aa0*/  IMAD R11, R88, 0x78, RZ ;  /* 0x00000078580b7824 */ /* 0x000fe200078e02ff */
[----:B------:R-:W-:-:S04]  /*0ab0*/  SEL R13, R3, R12, !P0 ;  /* 0x0000000c030d7207 */ /* 0x000fc80004000000 */
        /* <DEDUP_REMOVED lines=203> */
[----:B------:R-:W-:-:S03]  /*1770*/  ISETP.NE.AND P2, PT, R4, RZ, PT ;  /* 0x000000ff0400720c */ /* 0x000fc60003f45270 */
        /* <DEDUP_REMOVED lines=22> */
[----:B------:R-:W-:Y:S02]  /*18e0*/  P2R R0, PR, RZ, 0x40 ;  /* 0x00000040ff007803 */ /* 0x000fe40000000000 */
[----:B------:R-:W-:Y:S01]  /*18f0*/  LOP3.LUT P6, RZ, R5, 0x8, RZ, 0xc0, !PT ;  /* 0x0000000805ff7812 */ /* 0x000fe200078cc0ff */
[----:B------:R-:W-:Y:S01]  /*1900*/  @P1 IMAD R41, R97, c[0x0][0x1dc], R2 ;  /* 0x0000770061291a24 */ /* 0x000fe200078e0202 */
[----:B------:R-:W-:Y:S02]  /*1910*/  @P1 MOV R2, R60 ;  /* 0x0000003c00021202 */ /* 0x000fe40000000f00 */
[----:B------:R-:W-:Y:S02]  /*1920*/  @P1 MOV R3, R59 ;  /* 0x0000003b00031202 */ /* 0x000fe40000000f00 */
[----:B------:R-:W-:-:S02]  /*1930*/  P2R R4, PR, RZ, 0x40 ;  /* 0x00000040ff047803 */ /* 0x000fc40000000000 */
[----:B------:R-:W-:Y:S01]  /*1940*/  LOP3.LUT P6, RZ, R5, 0x10, RZ, 0xc0, !PT ;  /* 0x0000001005ff7812 */ /* 0x000fe200078cc0ff */
[----:B------:R-:W-:-:S03]  /*1950*/  @P1 IMAD.WIDE.U32 R2, R97, c[0x0][0x1d8], R2 ;  /* 0x0000760061021a25 */ /* 0x000fc600078e0002 */
[----:B------:R-:W-:Y:S02]  /*1960*/  P2R R82, PR, RZ, 0x40 ;  /* 0x00000040ff527803 */ /* 0x000fe40000000000 */
[----:B------:R-:W-:Y:S02]  /*1970*/  LOP3.LUT P6, RZ, R5, 0x20, RZ, 0xc0, !PT ;  /* 0x0000002005ff7812 */ /* 0x000fe400078cc0ff */
[----:B------:R-:W-:Y:S02]  /*1980*/  @P1 IADD3 R3, R3, R41, RZ ;  /* 0x0000002903031210 */ /* 0x000fe40007ffe0ff */
[----:B------:R-:W-:Y:S02]  /*1990*/  @P1 SHF.L.U32 R78, R2, 0x2, RZ ;  /* 0x00000002024e1819 */ /* 0x000fe400000006ff */
[----:B------:R-:W-:Y:S02]  /*19a0*/  P2R R83, PR, RZ, 0x40 ;  /* 0x00000040ff537803 */ /* 0x000fe40000000000 */
[----:B------:R-:W-:-:S02]  /*19b0*/  LOP3.LUT P6, RZ, R5, 0x40, RZ, 0xc0, !PT ;  /* 0x0000004005ff7812 */ /* 0x000fc400078cc0ff */
[----:B------:R-:W-:Y:S02]  /*19c0*/  @P1 SHF.L.U64.HI R40, R2, 0x2, R3 ;  /* 0x0000000202281819 */ /* 0x000fe40000010203 */
[----:B------:R-:W-:Y:S02]  /*19d0*/  @P1 IADD3 R2, P0, R78, c[0x0][0x180], RZ ;  /* 0x000060004e021a10 */ /* 0x000fe40007f1e0ff */
[----:B------:R-:W-:Y:S02]  /*19e0*/  P2R R84, PR, RZ, 0x40 ;  /* 0x00000040ff547803 */ /* 0x000fe40000000000 */
[----:B------:R-:W-:Y:S02]  /*19f0*/  LOP3.LUT P6, RZ, R5, 0x80, RZ, 0xc0, !PT ;  /* 0x0000008005ff7812 */ /* 0x000fe400078cc0ff */
[----:B------:R-:W-:Y:S02]  /*1a00*/  @P1 IADD3.X R3, R40, c[0x0][0x184], RZ, P0, !PT ;  /* 0x0000610028031a10 */ /* 0x000fe400007fe4ff */
[----:B------:R-:W-:Y:S01]  /*1a10*/  @P1 IADD3 R78, P0, R78, c[0x0][0x178], RZ ;  /* 0x00005e004e4e1a10 */ /* 0x000fe20007f1e0ff */
[----:B------:R-:W-:-:S03]  /*1a20*/  CS2R R80, SRZ ;  /* 0x0000000000507805 */ /* 0x000fc6000001ff00 */
[----:B------:R-:W-:Y:S02]  /*1a30*/  @P1 IADD3.X R79, R40, c[0x0][0x17c], RZ, P0, !PT ;  /* 0x00005f00284f1a10 */ /* 0x000fe400007fe4ff */
[----:B------:R-:W-:-:S03]  /*1a40*/  CS2R R40, SRZ ;  /* 0x0000000000287805 */ /* 0x000fc6000001ff00 */
[----:B------:R0:W2:Y:S04]  /*1a50*/  @P6 LDG.E.64 R80, [R38.64] ;  /* 0x0000000c26506981 */ /* 0x0000a8000c1e1b00 */
[----:B------:R3:W5:Y:S01]  /*1a60*/  @P6 LDG.E.64 R40, [R76.64] ;  /* 0x0000000c4c286981 */ /* 0x000762000c1e1b00 */
[----:B------:R-:W-:Y:S01]  /*1a70*/  ISETP.NE.AND P6, PT, R84, RZ, PT ;  /* 0x000000ff5400720c */ /* 0x000fe20003fc5270 */
[----:B0-----:R-:W-:Y:S01]  /*1a80*/  CS2R R38, SRZ ;  /* 0x0000000000267805 */ /* 0x001fe2000001ff00 */
[----:B---3--:R-:W-:-:S11]  /*1a90*/  CS2R R76, SRZ ;  /* 0x00000000004c7805 */ /* 0x008fd6000001ff00 */
[----:B------:R0:W5:Y:S04]  /*1aa0*/  @P6 LDG.E.64 R38, [R74.64] ;  /* 0x0000000c4a266981 */ /* 0x000168000c1e1b00 */
        /* <DEDUP_REMOVED lines=11> */
[----:B------:R-:W-:Y:S02]  /*1b60*/  ISETP.NE.AND P6, PT, R4, RZ, PT ;  /* 0x000000ff0400720c */ /* 0x000fe40003fc5270 */
[----:B------:R-:W-:Y:S01]  /*1b70*/  LOP3.LUT P0, RZ, R5, 0x4, RZ, 0xc0, !PT ;  /* 0x0000000405ff7812 */ /* 0x000fe2000780c0ff */
[----:B0-----:R-:W-:Y:S01]  /*1b80*/  CS2R R70, SRZ ;  /* 0x0000000000467805 */ /* 0x001fe2000001ff00 */
[----:B---3--:R-:W-:-:S09]  /*1b90*/  CS2R R32, SRZ ;  /* 0x0000000000207805 */ /* 0x008fd2000001ff00 */
[----:B------:R0:W5:Y:S04]  /*1ba0*/  @P6 LDG.E.64 R70, [R12.64] ;  /* 0x0000000c0c466981 */ /* 0x000168000c1e1b00 */
[----:B------:R3:W5:Y:S01]  /*1bb0*/  @P6 LDG.E.64 R32, [R30.64] ;  /* 0x0000000c1e206981 */ /* 0x000762000c1e1b00 */
[----:B------:R-:W-:Y:S01]  /*1bc0*/  ISETP.NE.AND P6, PT, R0, RZ, PT ;  /* 0x000000ff0000720c */ /* 0x000fe20003fc5270 */
[----:B---3--:R-:W-:-:S06]  /*1bd0*/  CS2R R30, SRZ ;  /* 0x00000000001e7805 */ /* 0x008fcc000001ff00 */
[----:B------:R3:W5:Y:S02]  /*1be0*/  @P0 LDG.E.64 R30, [R28.64] ;  /* 0x0000000c1c1e0981 */ /* 0x000764000c1e1b00 */
        /* <DEDUP_REMOVED lines=11> */
[----:B------:R3:W5:Y:S01]  /*1ca0*/  @P1 LDG.E.64 R18, [R78.64] ;  /* 0x0000000c4e121981 */ /* 0x000762000c1e1b00 */
[----:B0-----:R-:W-:-:S06]  /*1cb0*/  CS2R R12, SRZ ;  /* 0x00000000000c7805 */ /* 0x001fcc000001ff00 */
[----:B------:R0:W5:Y:S02]  /*1cc0*/  @P0 LDG.E.64 R12, [R14.64] ;  /* 0x0000000c0e0c0981 */ /* 0x000164000c1e1b00 */
[----:B0-----:R-:W-:-:S06]  /*1cd0*/  CS2R R14, SRZ ;  /* 0x00000000000e7805 */ /* 0x001fcc000001ff00 */
[----:B------:R0:W5:Y:S02]  /*1ce0*/  @P6 LDG.E.64 R14, [R16.64] ;  /* 0x0000000c100e6981 */ /* 0x000164000c1e1b00 */
[----:B0-----:R-:W-:-:S06]  /*1cf0*/  CS2R R16, SRZ ;  /* 0x0000000000107805 */ /* 0x001fcc000001ff00 */
[----:B------:R0:W5:Y:S02]  /*1d00*/  @P5 LDG.E.64 R16, [R24.64] ;  /* 0x0000000c18105981 */ /* 0x000164000c1e1b00 */
[----:B0-----:R-:W-:-:S06]  /*1d10*/  CS2R R24, SRZ ;  /* 0x0000000000187805 */ /* 0x001fcc000001ff00 */
[----:B------:R0:W5:Y:S01]  /*1d20*/  @P4 LDG.E.64 R24, [R64.64] ;  /* 0x0000000c40184981 */ /* 0x000162000c1e1b00 */
[----:B------:R-:W-:Y:S01]  /*1d30*/  ISETP.GT.U32.AND P0, PT, R8, 0x1df, PT ;  /* 0x000001df0800780c */ /* 0x000fe20003f04070 */
[----:B0-----:R-:W-:-:S06]  /*1d40*/  CS2R R64, SRZ ;  /* 0x0000000000407805 */ /* 0x001fcc000001ff00 */
[----:B------:R0:W5:Y:S02]  /*1d50*/  @P3 LDG.E.64 R64, [R20.64] ;  /* 0x0000000c14403981 */ /* 0x000164000c1e1b00 */
[----:B0-----:R-:W-:Y:S01]  /*1d60*/  CS2R R20, SRZ ;  /* 0x0000000000147805 */ /* 0x001fe2000001ff00 */
[----:B------:R-:W-:Y:S05]  /*1d70*/  BSSY B0, `(.L_x_2828) ;  /* 0x000001a000007945 */ /* 0x000fea0003800000 */
[----:B------:R0:W5:Y:S01]  /*1d80*/  @P2 LDG.E.64 R20, [R68.64] ;  /* 0x0000000c44142981 */ /* 0x000162000c1e1b00 */
[----:B------:R-:W-:Y:S02]  /*1d90*/  MOV R4, RZ ;  /* 0x000000ff00047202 */ /* 0x000fe40000000f00 */
[----:B------:R-:W-:Y:S01]  /*1da0*/  MOV R0, RZ ;  /* 0x000000ff00007202 */ /* 0x000fe20000000f00 */
[----:B0-----:R-:W-:-:S06]  /*1db0*/  CS2R R68, SRZ ;  /* 0x0000000000447805 */ /* 0x001fcc000001ff00 */
[----:B------:R0:W5:Y:S01]  /*1dc0*/  @P1 LDG.E.64 R68, [R2.64] ;  /* 0x0000000c02441981 */ /* 0x000162000c1e1b00 */
[----:B--2---:R-:W-:Y:S01]  /*1dd0*/  FADD.FTZ R80, R80, -UR4 ;  /* 0x8000000450507e21 */ /* 0x004fe20008010000 */
[----:B0-----:R-:W-:Y:S01]  /*1de0*/  MOV R3, RZ ;  /* 0x000000ff00037202 */ /* 0x001fe20000000f00 */
[----:B------:R-:W-:Y:S01]  /*1df0*/  FADD.FTZ R85, R81, -UR4 ;  /* 0x8000000451557e21 */ /* 0x000fe20008010000 */
[----:B------:R-:W-:Y:S01]  /*1e00*/  MOV R2, RZ ;  /* 0x000000ff00027202 */ /* 0x000fe20000000f00 */
[----:B------:R-:W-:Y:S05]  /*1e10*/  @P0 BRA `(.L_x_2829) ;  /* 0x000000f000000947 */ /* 0x000fea0003800000 */
[----:B-1-3--:R-:W-:Y:S02]  /*1e20*/  ISETP.NE.AND P0, PT, RZ, UR16, PT ;  /* 0x00000010ff007c0c */ /* 0x00afe4000bf05270 */
[----:B------:R-:W-:-:S04]  /*1e30*/  IADD3 R11, R91, R11, RZ ;  /* 0x0000000b5b0b7210 */ /* 0x000fc80007ffe0ff */
[----:B------:R-:W-:-:S07]  /*1e40*/  SHF.R.S32.HI R0, RZ, 0x1f, R11 ;  /* 0x0000001fff007819 */ /* 0x000fce000001140b */
[----:B------:R-:W-:-:S04]  /*1e50*/  @P0 LEA R78, P6, R11, c[0x0][0x190], 0x1 ;  /* 0x000064000b4e0a11 */ /* 0x000fc800078c08ff */
[----:B------:R-:W-:-:S05]  /*1e60*/  @P0 LEA.HI.X R79, R11, c[0x0][0x194], R0, 0x1, P6 ;  /* 0x000065000b4f0a11 */ /* 0x000fca00030f0c00 */
[----:B------:R-:W2:Y:S04]  /*1e70*/  @P0 LDG.E.U16 R0, [R78.64+0x2] ;  /* 0x0000020c4e000981 */ /* 0x000ea8000c1e1500 */
[----:B------:R-:W3:Y:S01]  /*1e80*/  @P0 LDG.E.U16 R4, [R78.64] ;  /* 0x0000000c4e040981 */ /* 0x000ee2000c1e1500 */
[----:B--2---:R-:W-:Y:S01]  /*1e90*/  @P0 PRMT R2, RZ, 0x5410, R0 ;  /* 0x00005410ff020816 */ /* 0x004fe20000000000 */
[----:B------:R-:W-:Y:S01]  /*1ea0*/  HFMA2.MMA R0, -RZ, RZ, 0, 1.1920928955078125e-07 ;  /* 0x00000002ff007435 */ /* 0x000fe200000001ff */
[----:B---3--:R-:W-:-:S09]  /*1eb0*/  @P0 PRMT R3, RZ, 0x5410, R4 ;  /* 0x00005410ff030816 */ /* 0x008fd20000000004 */
[----:B------:R-:W-:-:S05]  /*1ec0*/  IMAD.WIDE R78, R11, R0, c[0x0][0x188] ;  /* 0x000062000b4e7625 */ /* 0x000fca00078e0200 */
[----:B------:R-:W2:Y:S04]  /*1ed0*/  LDG.E.U16 R4, [R78.64] ;  /* 0x0000000c4e047981 */ /* 0x000ea8000c1e1500 */
[----:B------:R-:W3:Y:S01]  /*1ee0*/  LDG.E.U16 R0, [R78.64+0x2] ;  /* 0x0000020c4e007981 */ /* 0x000ee2000c1e1500 */
[----:B--2---:R-:W-:Y:S02]  /*1ef0*/  PRMT R4, RZ, 0x5410, R4 ;  /* 0x00005410ff047816 */ /* 0x004fe40000000004 */
[----:B---3--:R-:W-:Y:S02]  /*1f00*/  PRMT R0, RZ, 0x5410, R0 ;  /* 0x00005410ff007816 */ /* 0x008fe40000000000 */
.L_x_2829:
[----:B-1-3--:R-:W-:Y:S05]  /*1f10*/  BSYNC B0 ;  /* 0x0000000000007941 */ /* 0x00afea0003800000 */
.L_x_2828:
[----:B------:R-:W-:Y:S01]  /*1f20*/  ISETP.NE.AND P0, PT, RZ, UR16, PT ;  /* 0x00000010ff007c0c */ /* 0x000fe2000bf05270 */
[----:B------:R-:W-:Y:S01]  /*1f30*/  FMUL.FTZ R86, R80, UR14 ;  /* 0x0000000e50567c20 */ /* 0x000fe20008410000 */
[----:B------:R-:W-:Y:S01]  /*1f40*/  LOP3.LUT R5, R5, 0xfffffeff, RZ, 0xc0, !PT ;  /* 0xfffffeff05057812 */ /* 0x000fe200078ec0ff */
[----:B------:R-:W-:Y:S01]  /*1f50*/  FMUL.FTZ R85, R85, UR14 ;  /* 0x0000000e55557c20 */ /* 0x000fe20008410000 */
[----:B-----5:R-:W-:-:S02]  /*1f60*/  MOV R81, R40 ;  /* 0x0000002800517202 */ /* 0x020fc40000000f00 */
        /* <DEDUP_REMOVED lines=21> */
.L_x_2830:
[----:B------:R-:W-:Y:S01]  /*20c0*/  FMUL.FTZ R79, R81, R4 ;  /* 0x00000004514f7220 */ /* 0x000fe20000410000 */
[----:B------:R-:W-:Y:S01]  /*20d0*/  MOV R89, R38 ;  /* 0x0000002600597202 */ /* 0x000fe20000000f00 */
[----:B------:R-:W-:Y:S02]  /*20e0*/  FMUL.FTZ R80, R11, R0 ;  /* 0x000000000b507220 */ /* 0x000fe40000410000 */
[----:B------:R-:W-:Y:S02]  /*20f0*/  FFMA.FTZ R78, R86, R79, RZ ;  /* 0x0000004f564e7223 */ /* 0x000fe400000100ff */
[----:B------:R-:W-:Y:S02]  /*2100*/  FADD.FTZ R83, RZ, R79 ;  /* 0x0000004fff537221 */ /* 0x000fe40000010000 */
[----:B------:R-:W-:Y:S02]  /*2110*/  FADD.FTZ R77, R77, -UR4 ;  /* 0x800000044d4d7e21 */ /* 0x000fe40008010000 */
[----:B------:R-:W-:-:S02]  /*2120*/  FADD.FTZ R76, R76, -UR4 ;  /* 0x800000044c4c7e21 */ /* 0x000fc40008010000 */
[----:B------:R-:W-:Y:S02]  /*2130*/  FFMA.FTZ R79, R85, R80, R78 ;  /* 0x00000050554f7223 */ /* 0x000fe4000001004e */
[----:B------:R-:W-:Y:S02]  /*2140*/  FADD.FTZ R78, R80, R83 ;  /* 0x00000053504e7221 */ /* 0x000fe40000010000 */
[----:B------:R-:W-:Y:S01]  /*2150*/  FMUL.FTZ R83, R77, UR14 ;  /* 0x0000000e4d537c20 */ /* 0x000fe20008410000 */
[----:B------:R-:W-:Y:S01]  /*2160*/  MOV R77, R39 ;  /* 0x00000027004d7202 */ /* 0x000fe20000000f00 */
        /* <DEDUP_REMOVED lines=20> */
.L_x_2831:
[----:B------:R-:W-:Y:S02]  /*22b0*/  FFMA.FTZ R87, R86, R81, RZ ;  /* 0x0000005156577223 */ /* 0x000fe400000100ff */
[----:B------:R-:W-:Y:S02]  /*22c0*/  FADD.FTZ R76, RZ, R81 ;  /* 0x00000051ff4c7221 */ /* 0x000fe40000010000 */
[----:B------:R-:W-:Y:S02]  /*22d0*/  FMUL.FTZ R81, R89, R4 ;  /* 0x0000000459517220 */ /* 0x000fe40000410000 */
[----:B------:R-:W-:Y:S02]  /*22e0*/  FFMA.FTZ R87, R84, R89, R87 ;  /* 0x0000005954577223 */ /* 0x000fe40000010057 */
[----:B------:R-:W-:Y:S02]  /*22f0*/  FADD.FTZ R89, R76, R89 ;  /* 0x000000594c597221 */ /* 0x000fe40000010000 */
[----:B------:R-:W-:-:S02]  /*2300*/  FFMA.FTZ R80, R84, R81, R79 ;  /* 0x0000005154507223 */ /* 0x000fc4000001004f */
[----:B------:R-:W-:Y:S02]  /*2310*/  FFMA.FTZ R76, R85, R11, RZ ;  /* 0x0000000b554c7223 */ /* 0x000fe400000100ff */
[----:B------:R-:W-:Y:S02]  /*2320*/  FADD.FTZ R82, RZ, R11 ;  /* 0x0000000bff527221 */ /* 0x000fe40000010000 */
[----:B------:R-:W-:Y:S02]  /*2330*/  FADD.FTZ R78, R78, R81 ;  /* 0x000000514e4e7221 */ /* 0x000fe40000010000 */
[----:B------:R-:W-:Y:S02]  /*2340*/  FMUL.FTZ R79, R77, R0 ;  /* 0x000000004d4f7220 */ /* 0x000fe40000410000 */
[----:B------:R-:W-:Y:S02]  /*2350*/  FADD.FTZ R74, R74, -UR4 ;  /* 0x800000044a4a7e21 */ /* 0x000fe40008010000 */
[----:B------:R-:W-:-:S02]  /*2360*/  FADD.FTZ R75, R75, -UR4 ;  /* 0x800000044b4b7e21 */ /* 0x000fc40008010000 */
[C---:B------:R-:W-:Y:S02]  /*2370*/  FFMA.FTZ R76, R83.reuse, R77, R76 ;  /* 0x0000004d534c7223 */ /* 0x040fe4000001004c */
[----:B------:R-:W-:Y:S02]  /*2380*/  FADD.FTZ R11, R82, R77 ;  /* 0x0000004d520b7221 */ /* 0x000fe40000010000 */
[----:B------:R-:W-:Y:S02]  /*2390*/  FFMA.FTZ R77, R83, R79, R80 ;  /* 0x0000004f534d7223 */ /* 0x000fe40000010050 */
[----:B------:R-:W-:Y:S01]  /*23a0*/  FADD.FTZ R78, R79, R78 ;  /* 0x0000004e4f4e7221 */ /* 0x000fe20000010000 */
[----:B------:R-:W-:Y:S01]  /*23b0*/  MOV R79, R36 ;  /* 0x00000024004f7202 */ /* 0x000fe20000000f00 */
[----:B------:R-:W-:Y:S01]  /*23c0*/  FMUL.FTZ R82, R74, UR14 ;  /* 0x0000000e4a527c20 */ /* 0x000fe20008410000 */
[----:B------:R-:W-:Y:S01]  /*23d0*/  MOV R74, R37 ;  /* 0x00000025004a7202 */ /* 0x000fe20000000f00 */
        /* <DEDUP_REMOVED lines=20> */
.L_x_2832:
        /* <DEDUP_REMOVED lines=35> */
.L_x_2833:
        /* <DEDUP_REMOVED lines=35> */
.L_x_2834:
        /* <DEDUP_REMOVED lines=35> */
.L_x_2835:
        /* <DEDUP_REMOVED lines=35> */
.L_x_2836:
        /* <DEDUP_REMOVED lines=35> */
.L_x_2837:
[----:B------:R-:W-:Y:S01]  /*3010*/  FMUL.FTZ R74, R87, R4 ;  /* 0x00000004574a7220 */ /* 0x000fe20000410000 */
[----:B------:R-:W-:Y:S01]  /*3020*/  MOV R89, R24 ;  /* 0x0000001800597202 */ /* 0x000fe20000000f00 */
[----:B------:R-:W-:Y:S02]  /*3030*/  FADD.FTZ R62, R62, -UR4 ;  /* 0x800000043e3e7e21 */ /* 0x000fe40008010000 */
[----:B------:R-:W-:Y:S02]  /*3040*/  FFMA.FTZ R77, R16, R74, R77 ;  /* 0x0000004a104d7223 */ /* 0x000fe4000001004d */
[----:B------:R-:W-:Y:S02]  /*3050*/  FADD.FTZ R75, R75, R74 ;  /* 0x0000004a4b4b7221 */ /* 0x000fe40000010000 */
[----:B------:R-:W-:Y:S02]  /*3060*/  FMUL.FTZ R74, R76, R0 ;  /* 0x000000004c4a7220 */ /* 0x000fe40000410000 */
[----:B------:R-:W-:-:S02]  /*3070*/  FADD.FTZ R63, R63, -UR4 ;  /* 0x800000043f3f7e21 */ /* 0x000fc40008010000 */
[----:B------:R-:W-:Y:S02]  /*3080*/  FFMA.FTZ R77, R17, R74, R77 ;  /* 0x0000004a114d7223 */ /* 0x000fe4000001004d */
[----:B------:R-:W-:Y:S01]  /*3090*/  FADD.FTZ R75, R74, R75 ;  /* 0x0000004b4a4b7221 */ /* 0x000fe20000010000 */
[----:B------:R-:W-:Y:S01]  /*30a0*/  MOV R74, R25 ;  /* 0x00000019004a7202 */ /* 0x000fe20000000f00 */
[----:B------:R-:W-:Y:S02]  /*30b0*/  FADD.FTZ R70, R70, R87 ;  /* 0x0000005746467221 */ /* 0x000fe40000010000 */
[----:B------:R-:W-:Y:S02]  /*30c0*/  FFMA.FTZ R71, R16, R87, R71 ;  /* 0x0000005710477223 */ /* 0x000fe40000010047 */
        /* <DEDUP_REMOVED lines=23> */
.L_x_2838:
[----:B------:R-:W-:Y:S02]  /*3240*/  FMUL.FTZ R87, R89, R4 ;  /* 0x0000000459577220 */ /* 0x000fe40000410000 */
[----:B------:R-:W-:Y:S02]  /*3250*/  FADD.FTZ R64, R64, -UR4 ;  /* 0x8000000440407e21 */ /* 0x000fe40008010000 */
[----:B------:R-:W-:Y:S02]  /*3260*/  FFMA.FTZ R76, R62, R87, R77 ;  /* 0x000000573e4c7223 */ /* 0x000fe4000001004d */
[----:B------:R-:W-:Y:S02]  /*3270*/  FADD.FTZ R75, R75, R87 ;  /* 0x000000574b4b7221 */ /* 0x000fe40000010000 */
[----:B------:R-:W-:Y:S02]  /*3280*/  FMUL.FTZ R77, R74, R0 ;  /* 0x000000004a4d7220 */ /* 0x000fe40000410000 */
[----:B------:R-:W-:-:S02]  /*3290*/  FADD.FTZ R65, R65, -UR4 ;  /* 0x8000000441417e21 */ /* 0x000fc40008010000 */
[----:B------:R-:W-:Y:S02]  /*32a0*/  FADD.FTZ R73, R73, R74 ;  /* 0x0000004a49497221 */ /* 0x000fe40000010000 */
[C---:B------:R-:W-:Y:S01]  /*32b0*/  FFMA.FTZ R72, R63.reuse, R74, R72 ;  /* 0x0000004a3f487223 */ /* 0x040fe20000010048 */
        /* <DEDUP_REMOVED lines=27> */
.L_x_2839:
        /* <DEDUP_REMOVED lines=35> */
.L_x_2840:
        /* <DEDUP_REMOVED lines=35> */
.L_x_2841:
[----:B------:R-:W-:Y:S02]  /*38d0*/  FMUL.FTZ R89, R77, R4 ;  /* 0x000000044d597220 */ /* 0x000fe40000410000 */
[----:B------:R-:W-:Y:S02]  /*38e0*/  FADD.FTZ R74, R70, R77 ;  /* 0x0000004d464a7221 */ /* 0x000fe40000010000 */
[C---:B------:R-:W-:Y:S02]  /*38f0*/  FFMA.FTZ R77, R68.reuse, R77, R71 ;  /* 0x0000004d444d7223 */ /* 0x040fe40000010047 */
[----:B------:R-:W-:Y:S02]  /*3900*/  FFMA.FTZ R70, R68, R89, R87 ;  /* 0x0000005944467223 */ /* 0x000fe40000010057 */
[----:B------:R-:W-:Y:S01]  /*3910*/  FADD.FTZ R75, R75, R89 ;  /* 0x000000594b4b7221 */ /* 0x000fe20000010000 */
[----:B------:R-:W-:Y:S01]  /*3920*/  MOV R89, R56 ;  /* 0x0000003800597202 */ /* 0x000fe20000000f00 */
[----:B------:R-:W-:-:S02]  /*3930*/  FMUL.FTZ R71, R76, R0 ;  /* 0x000000004c477220 */ /* 0x000fc40000410000 */
[----:B------:R-:W-:Y:S02]  /*3940*/  FADD.FTZ R51, R51, -UR4 ;  /* 0x8000000433337e21 */ /* 0x000fe40008010000 */
[----:B------:R-:W-:Y:S02]  /*3950*/  FADD.FTZ R50, R50, -UR4 ;  /* 0x8000000432327e21 */ /* 0x000fe40008010000 */
[----:B------:R-:W-:Y:S02]  /*3960*/  FFMA.FTZ R87, R69, R71, R70 ;  /* 0x0000004745577223 */ /* 0x000fe40000010046 */
[----:B------:R-:W-:Y:S02]  /*3970*/  FADD.FTZ R75, R71, R75 ;  /* 0x0000004b474b7221 */ /* 0x000fe40000010000 */
[----:B------:R-:W-:Y:S01]  /*3980*/  FMUL.FTZ R71, R51, UR14 ;  /* 0x0000000e33477c20 */ /* 0x000fe20008410000 */
[----:B------:R-:W-:Y:S01]  /*3990*/  MOV R51, R57 ;  /* 0x0000003900337202 */ /* 0x000fe20000000f00 */
[----:B------:R-:W-:-:S02]  /*39a0*/  FADD.FTZ R73, R73, R76 ;  /* 0x0000004c49497221 */ /* 0x000fc40000010000 */
[----:B------:R-:W-:Y:S02]  /*39b0*/  FFMA.FTZ R72, R69, R76, R72 ;  /* 0x0000004c45487223 */ /* 0x000fe40000010048 */
        /* <DEDUP_REMOVED lines=20> */
.L_x_2842:
[----:B------:R-:W-:Y:S02]  /*3b00*/  FMUL.FTZ R76, R89, R4 ;  /* 0x00000004594c7220 */ /* 0x000fe40000410000 */
[----:B------:R-:W-:Y:S02]  /*3b10*/  FADD.FTZ R50, R74, R89 ;  /* 0x000000594a327221 */ /* 0x000fe40000010000 */
[----:B------:R-:W-:Y:S02]  /*3b20*/  FFMA.FTZ R74, R70, R76, R87 ;  /* 0x0000004c464a7223 */ /* 0x000fe40000010057 */
[----:B------:R-:W-:Y:S02]  /*3b30*/  FADD.FTZ R75, R75, R76 ;  /* 0x0000004c4b4b7221 */ /* 0x000fe40000010000 */
[----:B------:R-:W-:Y:S02]  /*3b40*/  FMUL.FTZ R76, R51, R0 ;  /* 0x00000000334c7220 */ /* 0x000fe40000410000 */
[----:B------:R-:W-:-:S02]  /*3b50*/  FADD.FTZ R48, R48, -UR4 ;  /* 0x8000000430307e21 */ /* 0x000fc40008010000 */
[----:B------:R-:W-:Y:S02]  /*3b60*/  FADD.FTZ R49, R49, -UR4 ;  /* 0x8000000431317e21 */ /* 0x000fe40008010000 */
[----:B------:R-:W-:Y:S02]  /*3b70*/  FADD.FTZ R73, R73, R51 ;  /* 0x0000003349497221 */ /* 0x000fe40000010000 */
[C---:B------:R-:W-:Y:S02]  /*3b80*/  FFMA.FTZ R72, R71.reuse, R51, R72 ;  /* 0x0000003347487223 */ /* 0x040fe40000010048 */
[----:B------:R-:W-:Y:S02]  /*3b90*/  FFMA.FTZ R51, R71, R76, R74 ;  /* 0x0000004c47337223 */ /* 0x000fe4000001004a */
[----:B------:R-:W-:Y:S02]  /*3ba0*/  FADD.FTZ R76, R76, R75 ;  /* 0x0000004b4c4c7221 */ /* 0x000fe40000010000 */
[----:B------:R-:W-:Y:S01]  /*3bb0*/  FMUL.FTZ R74, R48, UR14 ;  /* 0x0000000e304a7c20 */ /* 0x000fe20008410000 */
[----:B------:R-:W-:Y:S01]  /*3bc0*/  MOV R48, R55 ;  /* 0x0000003700307202 */ /* 0x000fe20000000f00 */
[----:B------:R-:W-:Y:S01]  /*3bd0*/  FMUL.FTZ R75, R49, UR14 ;  /* 0x0000000e314b7c20 */ /* 0x000fe20008410000 */
[----:B------:R-:W-:Y:S01]  /*3be0*/  MOV R49, R54 ;  /* 0x0000003600317202 */ /* 0x000fe20000000f00 */
[----:B------:R-:W-:Y:S01]  /*3bf0*/  FFMA.FTZ R77, R70, R89, R77 ;  /* 0x00000059464d7223 */ /* 0x000fe2000001004d */
        /* <DEDUP_REMOVED lines=19> */
.L_x_2843:
[----:B------:R-:W-:Y:S01]  /*3d30*/  FMUL.FTZ R87, R49, R4 ;  /* 0x0000000431577220 */ /* 0x000fe20000410000 */
[----:B------:R-:W-:Y:S01]  /*3d40*/  MOV R89, R52 ;  /* 0x0000003400597202 */ /* 0x000fe20000000f00 */
[----:B------:R-:W-:Y:S02]  /*3d50*/  FADD.FTZ R50, R50, R49 ;  /* 0x0000003132327221 */ /* 0x000fe40000010000 */
        /* <DEDUP_REMOVED lines=32> */
.L_x_2844:
[----:B------:R-:W-:Y:S02]  /*3f60*/  FMUL.FTZ R87, R89, R4 ;  /* 0x0000000459577220 */ /* 0x000fe40000410000 */
[C---:B------:R-:W-:Y:S02]  /*3f70*/  FFMA.FTZ R46, R76.reuse, R89, R49 ;  /* 0x000000594c2e7223 */ /* 0x040fe40000010031 */
[----:B------:R-:W-:Y:S02]  /*3f80*/  FADD.FTZ R45, R45, -UR4 ;  /* 0x800000042d2d7e21 */ /* 0x000fe40008010000 */
[----:B------:R-:W-:Y:S02]  /*3f90*/  FFMA.FTZ R51, R76, R87, R51 ;  /* 0x000000574c337223 */ /* 0x000fe40000010033 */
[----:B------:R-:W-:Y:S02]  /*3fa0*/  FADD.FTZ R48, R48, R87 ;  /* 0x0000005730307221 */ /* 0x000fe40000010000 */
[----:B------:R-:W-:-:S02]  /*3fb0*/  FMUL.FTZ R49, R47, R0 ;  /* 0x000000002f317220 */ /* 0x000fc40000410000 */
[----:B------:R-:W-:Y:S02]  /*3fc0*/  FADD.FTZ R44, R44, -UR4 ;  /* 0x800000042c2c7e21 */ /* 0x000fe40008010000 */
[----:B------:R-:W-:Y:S02]  /*3fd0*/  FADD.FTZ R50, R50, R89 ;  /* 0x0000005932327221 */ /* 0x000fe40000010000 */
[----:B------:R-:W-:Y:S02]  /*3fe0*/  FADD.FTZ R73, R73, R47 ;  /* 0x0000002f49497221 */ /* 0x000fe40000010000 */
[----:B------:R-:W-:Y:S01]  /*3ff0*/  FFMA.FTZ R72, R77, R47, R72 ;  /* 0x0000002f4d487223 */ /* 0x000fe20000010048 */
[----:B------:R-:W-:Y:S01]  /*4000*/  MOV R47, R43 ;  /* 0x0000002b002f7202 */ /* 0x000fe20000000f00 */
[----:B------:R-:W-:Y:S01]  /*4010*/  FMUL.FTZ R87, R45, UR14 ;  /* 0x0000000e2d577c20 */ /* 0x000fe20008410000 */
[----:B------:R-:W-:Y:S01]  /*4020*/  MOV R45, R42 ;  /* 0x0000002a002d7202 */ /* 0x000fe20000000f00 */
        /* <DEDUP_REMOVED lines=22> */
.L_x_2845:
[----:B------:R-:W-:Y:S01]  /*4190*/  FMUL.FTZ R49, R45, R4 ;  /* 0x000000042d317220 */ /* 0x000fe20000410000 */
[----:B------:R-:W-:Y:S01]  /*41a0*/  ISETP.GT.AND P0, PT, R125, 0x1e, PT ;  /* 0x0000001e7d00780c */ /* 0x000fe20003f04270 */
[----:B------:R-:W-:Y:S02]  /*41b0*/  BSSY B0, `(.L_x_2846) ;  /* 0x000004e000007945 */ /* 0x000fe40003800000 */
        /* <DEDUP_REMOVED lines=30> */
[----:B------:R-:W-:Y:S02]  /*43a0*/  FFMA.FTZ R44, R89, R45, R46 ;  /* 0x0000002d592c7223 */ /* 0x000fe4000001002e */
[----:B------:R-:W-:Y:S02]  /*43b0*/  FADD.FTZ R46, R50, R45 ;  /* 0x0000002d322e7221 */ /* 0x000fe40000010000 */
[----:B------:R-:W-:Y:S01]  /*43c0*/  FFMA.FTZ R45, R87, R47, R72 ;  /* 0x0000002f572d7223 */ /* 0x000fe20000010048 */
[----:B------:R-:W-:Y:S01]  /*43d0*/  MOV R72, R49 ;  /* 0x0000003100487202 */ /* 0x000fe20000000f00 */
[----:B------:R-:W-:Y:S01]  /*43e0*/  FADD.FTZ R47, R73, R47 ;  /* 0x0000002f492f7221 */ /* 0x000fe20000010000 */
[----:B------:R-:W-:-:S04]  /*43f0*/  MOV R73, R48 ;  /* 0x0000003000497202 */ /* 0x000fc80000000f00 */
[----:B------:R0:W-:Y:S04]  /*4400*/  STS.128 [R8.X16+0xa0], R44 ;  /* 0x0000a02c08007388 */ /* 0x0001e8000000cc00 */
        /* <DEDUP_REMOVED lines=40> */
.L_x_2847:
[----:B0-----:R-:W-:Y:S05]  /*4690*/  BSYNC B0 ;  /* 0x0000000000007941 */ /* 0x001fea0003800000 */
.L_x_2846:
        /* <DEDUP_REMOVED lines=42> */
.L_x_2849:
[----:B------:R-:W-:Y:S05]  /*4940*/  BSYNC B0 ;  /* 0x0000000000007941 */ /* 0x000fea0003800000 */
.L_x_2848:
        /* <DEDUP_REMOVED lines=19> */
.L_x_2851:
[----:B------:R-:W-:Y:S05]  /*4a80*/  BSYNC B0 ;  /* 0x0000000000007941 */ /* 0x000fea0003800000 */
.L_x_2850:
[----:B0-----:R-:W-:-:S04]  /*4a90*/  MOV R44, 0x2 ;  /* 0x00000002002c7802 */ /* 0x001fc80000000f00 */
        /* <DEDUP_REMOVED lines=31> */
.L_x_2854:
[----:B------:R-:W2:Y:S01]  /*4c90*/  LDG.E.STRONG.GPU R48, [R44.64] ;  /* 0x0000000c2c307981 */ /* 0x000ea2000c1ef900 */
[----:B------:R-:W-:Y:S01]  /*4ca0*/  YIELD ;  /* 0x0000000000007946 */ /* 0x000fe20003800000 */
[----:B--2---:R-:W-:Y:S01]  /*4cb0*/  ISETP.NE.AND P6, PT, R48, R51, PT ;  /* 0x000000333000720c */ /* 0x004fe20003fc5270 */
[----:B------:R-:W-:-:S12]  /*4cc0*/  CCTL.IVALL ;  /* 0x00000000ff00798f */ /* 0x000fd80002000000 */
[----:B------:R-:W-:Y:S05]  /*4cd0*/  @P6 BRA `(.L_x_2854) ;  /* 0xffffffb000006947 */ /* 0x000fea000383ffff */
.L_x_2853:
[----:B------:R-:W-:Y:S01]  /*4ce0*/  ISETP.NE.AND P6, PT, RZ, c[0x0][0xc], PT ;  /* 0x00000300ff007a0c */ /* 0x000fe20003fc5270 */
[----:B------:R-:W-:Y:S01]  /*4cf0*/  WARPSYNC 0xffffffff ;  /* 0xffffffff00007948 */ /* 0x000fe20003800000 */
[----:B------:R-:W-:Y:S11]  /*4d00*/  BAR.SYNC.DEFER_BLOCKING 0x0 ;  /* 0x0000000000007b1d */ /* 0x000ff60000010000 */
[----:B------:R-:W-:Y:S05]  /*4d10*/  @!P6 BRA `(.L_x_2852) ;  /* 0x000010000000e947 */ /* 0x000fea0003800000 */
[----:B0-----:R-:W-:Y:S01]  /*4d20*/  MOV R45, 0x1 ;  /* 0x00000001002d7802 */ /* 0x001fe20000000f00 */
[----:B------:R-:W-:-:S03]  /*4d30*/  HFMA2.MMA R44, -RZ, RZ, 0, 0 ;  /* 0x00000000ff2c7435 */ /* 0x000fc600000001ff */
[----:B------:R-:W-:-:S04]  /*4d40*/  IADD3 R45, -R45, c[0x0][0xc], RZ ;  /* 0x000003002d2d7a10 */ /* 0x000fc80007ffe1ff */
[----:B------:R-:W-:-:S13]  /*4d50*/  ISETP.GE.U32.AND P6, PT, R45, 0x3, PT ;  /* 0x000000032d00780c */ /* 0x000fda0003fc6070 */
[----:B------:R-:W-:Y:S05]  /*4d60*/  @!P6 BRA `(.L_x_2855) ;  /* 0x00000dd00000e947 */ /* 0x000fea0003800000 */
[----:B------:R-:W-:Y:S01]  /*4d70*/  ISETP.LT.AND P6, PT, RZ, UR5, PT ;  /* 0x00000005ff007c0c */ /* 0x000fe2000bfc1270 */
[----:B------:R-:W-:Y:S01]  /*4d80*/  UMOV UR4, UR5 ;  /* 0x0000000500047c82 */ /* 0x000fe20008000000 */
[----:B------:R-:W-:-:S11]  /*4d90*/  MOV R44, RZ ;  /* 0x000000ff002c7202 */ /* 0x000fd60000000f00 */
[----:B------:R-:W-:Y:S05]  /*4da0*/  @!P6 BRA `(.L_x_2856) ;  /* 0x00000ba00000e947 */ /* 0x000fea0003800000 */
[----:B------:R-:W-:Y:S02]  /*4db0*/  UISETP.GT.AND UP1, UPT, UR4, 0xc, UPT ;  /* 0x0000000c0400788c */ /* 0x000fe4000bf24270 */
[----:B------:R-:W-:-:S04]  /*4dc0*/  UPLOP3.LUT UP0, UPT, UPT, UPT, UPT, 0x80, 0x0 ;  /* 0x000000000000789c */ /* 0x000fc80003f0f070 */
[----:B------:R-:W-:-:S13]  /*4dd0*/  PLOP3.LUT P6, PT, PT, PT, UP1, 0x40, 0x0 ;  /* 0x000000000000781c */ /* 0x000fda0003fce818 */
[----:B------:R-:W-:Y:S05]  /*4de0*/  @P6 BRA `(.L_x_2857) ;  /* 0x0000075000006947 */ /* 0x000fea0003800000 */
[----:B------:R-:W-:Y:S02]  /*4df0*/  UPLOP3.LUT UP0, UPT, UPT, UPT, UPT, 0x40, 0x0 ;  /* 0x000000000000789c */ /* 0x000fe40003f0e870 */
.L_x_2858:
        /* <DEDUP_REMOVED lines=116> */
.L_x_2857:
        /* <DEDUP_REMOVED lines=62> */
.L_x_2859:
[----:B------:R-:W-:-:S06]  /*5920*/  UISETP.NE.OR UP0, UPT, UR4, URZ, UP0 ;  /* 0x0000003f0400728c */ /* 0x000fcc0008705670 */
[----:B------:R-:W-:-:S13]  /*5930*/  PLOP3.LUT P6, PT, PT, PT, UP0, 0x80, 0x0 ;  /* 0x000000000000781c */ /* 0x000fda0003fcf008 */
[----:B------:R-:W-:Y:S05]  /*5940*/  @!P6 BRA `(.L_x_2855) ;  /* 0x000001f00000e947 */ /* 0x000fea0003800000 */
.L_x_2856:
        /* <DEDUP_REMOVED lines=31> */
.L_x_2855:
        /* <DEDUP_REMOVED lines=10> */
.L_x_2861:
[----:B------:R-:W-:Y:S05]  /*5be0*/  BSYNC B0 ;  /* 0x0000000000007941 */ /* 0x000fea0003800000 */
.L_x_2860:
        /* <DEDUP_REMOVED lines=19> */
.L_x_2852:
[----:B------:R-:W-:Y:S01]  /*5d20*/  @!P0 STS.64 [0x90], R72 ;  /* 0x00009048ff008388 */ /* 0x000fe20000000a00 */
[----:B------:R-:W-:-:S03]  /*5d30*/  IMAD.WIDE.U32 R46, R8, -0x77777777, RZ ;  /* 0x88888889082e7825 */ /* 0x000fc600078e00ff */
[----:B------:R-:W-:Y:S01]  /*5d40*/  BAR.SYNC.DEFER_BLOCKING 0x0 ;  /* 0x0000000000007b1d */ /* 0x000fe20000010000 */
[----:B------:R-:W-:Y:S02]  /*5d50*/  ISETP.NE.AND P6, PT, RZ, UR16, PT ;  /* 0x00000010ff007c0c */ /* 0x000fe4000bfc5270 */
[----:B------:R-:W-:-:S05]  /*5d60*/  SHF.R.U32.HI R46, RZ, 0x5, R47 ;  /* 0x00000005ff2e7819 */ /* 0x000fca000001162f */
[----:B------:R-:W-:-:S05]  /*5d70*/  IMAD R48, R9, c[0x0][0x1fc], R46 ;  /* 0x00007f0009307a24 */ /* 0x000fca00078e022e */
[----:B------:R-:W-:Y:S01]  /*5d80*/  IADD3 R50, R48, 0x60, RZ ;  /* 0x0000006030327810 */ /* 0x000fe20007ffe0ff */
[----:B0-----:R-:W0:Y:S02]  /*5d90*/  LDS.64 R44, [0x90] ;  /* 0x00009000ff2c7984 */ /* 0x001e240000000a00 */
        /* <DEDUP_REMOVED lines=22> */
.L_x_2862:
[----:B------:R-:W-:Y:S01]  /*5f00*/  LOP3.LUT P0, RZ, R5, 0x80, RZ, 0xc0, !PT ;  /* 0x0000008005ff7812 */ /* 0x000fe2000780c0ff */
[----:B------:R-:W-:-:S12]  /*5f10*/  BSSY B0, `(.L_x_2863) ;  /* 0x0000011000007945 */ /* 0x000fd80003800000 */
[----:B------:R-:W-:Y:S05]  /*5f20*/  @!P0 BRA `(.L_x_2864) ;  /* 0x000000f000008947 */ /* 0x000fea0003800000 */
[----:B0-----:R-:W-:Y:S01]  /*5f30*/  MOV R44, R60 ;  /* 0x0000003c002c7202 */ /* 0x001fe20000000f00 */
[----:B------:R-:W-:Y:S01]  /*5f40*/  IMAD R46, R124, c[0x0][0x1d8], RZ ;  /* 0x000076007c2e7a24 */ /* 0x000fe200078e02ff */
[----:B------:R-:W-:Y:S01]  /*5f50*/  MOV R45, R59 ;  /* 0x0000003b002d7202 */ /* 0x000fe20000000f00 */
[----:B-1----:R-:W-:Y:S02]  /*5f60*/  FFMA.FTZ R85, R85, UR4, R49 ;  /* 0x0000000455557c23 */ /* 0x002fe40008010031 */
[C---:B------:R-:W-:Y:S02]  /*5f70*/  IMAD R47, R7.reuse, c[0x0][0x1dc], R46 ;  /* 0x00007700072f7a24 */ /* 0x040fe400078e022e */
[----:B------:R-:W-:-:S04]  /*5f80*/  IMAD.WIDE.U32 R44, R7, c[0x0][0x1d8], R44 ;  /* 0x00007600072c7a25 */ /* 0x000fc800078e002c */
[----:B------:R-:W-:Y:S01]  /*5f90*/  FFMA.FTZ R41, R0, R41, -R85 ;  /* 0x0000002900297223 */ /* 0x000fe20000010855 */
[----:B------:R-:W-:Y:S01]  /*5fa0*/  IADD3 R47, R45, R47, RZ ;  /* 0x0000002f2d2f7210 */ /* 0x000fe20007ffe0ff */
[----:B------:R-:W-:Y:S01]  /*5fb0*/  FFMA.FTZ R45, R86, UR4, R49 ;  /* 0x00000004562d7c23 */ /* 0x000fe20008010031 */
[----:B------:R-:W-:Y:S01]  /*5fc0*/  LEA R46, P0, R44, c[0x0][0x160], 0x2 ;  /* 0x000058002c2e7a11 */ /* 0x000fe200078010ff */
[----:B------:R-:W-:Y:S02]  /*5fd0*/  FMUL.FTZ R41, R41, UR14 ;  /* 0x0000000e29297c20 */ /* 0x000fe40008410000 */
[----:B------:R-:W-:Y:S01]  /*5fe0*/  FFMA.FTZ R40, R4, R40, -R45 ;  /* 0x0000002804287223 */ /* 0x000fe2000001082d */
[----:B------:R-:W-:-:S03]  /*5ff0*/  LEA.HI.X R47, R44, c[0x0][0x164], R47, 0x2, P0 ;  /* 0x000059002c2f7a11 */ /* 0x000fc600000f142f */
[----:B------:R-:W-:-:S05]  /*6000*/  FMUL.FTZ R40, R40, UR14 ;  /* 0x0000000e28287c20 */ /* 0x000fca0008410000 */
[----:B------:R0:W-:Y:S02]  /*6010*/  STG.E.64 [R46.64], R40 ;  /* 0x000000282e007986 */ /* 0x0001e4000c101b0c */
.L_x_2864:
[----:B------:R-:W-:Y:S05]  /*6020*/  BSYNC B0 ;  /* 0x0000000000007941 */ /* 0x000fea0003800000 */
.L_x_2863:
        /* <DEDUP_REMOVED lines=21> */
.L_x_2865:
[----:B------:R-:W-:Y:S01]  /*6180*/  LOP3.LUT P0, RZ, R5, 0x40, RZ, 0xc0, !PT ;  /* 0x0000004005ff7812 */ /* 0x000fe2000780c0ff */
[----:B------:R-:W-:-:S12]  /*6190*/  BSSY B0, `(.L_x_2866) ;  /* 0x0000011000007945 */ /* 0x000fd80003800000 */
[----:B------:R-:W-:Y:S05]  /*61a0*/  @!P0 BRA `(.L_x_2867) ;  /* 0x000000f000008947 */ /* 0x000fea0003800000 */
[----:B------:R-:W-:Y:S01]  /*61b0*/  MOV R40, R60 ;  /* 0x0000003c00287202 */ /* 0x000fe20000000f00 */
        /* <DEDUP_REMOVED lines=14> */
.L_x_2867:
[----:B------:R-:W-:Y:S05]  /*62a0*/  BSYNC B0 ;  /* 0x0000000000007941 */ /* 0x000fea0003800000 */
.L_x_2866:
        /* <DEDUP_REMOVED lines=20> */
.L_x_2868:
        /* <DEDUP_REMOVED lines=18> */
.L_x_2870:
[----:B------:R-:W-:Y:S05]  /*6510*/  BSYNC B0 ;  /* 0x0000000000007941 */ /* 0x000fea0003800000 */
.L_x_2869:
        /* <DEDUP_REMOVED lines=20> */
.L_x_2871:
        /* <DEDUP_REMOVED lines=18> */
.L_x_2873:
[----:B------:R-:W-:Y:S05]  /*6780*/  BSYNC B0 ;  /* 0x0000000000007941 */ /* 0x000fea0003800000 */
.L_x_2872:
        /* <DEDUP_REMOVED lines=20> */
.L_x_2874:
        /* <DEDUP_REMOVED lines=18> */
.L_x_2876:
[----:B------:R-:W-:Y:S05]  /*69f0*/  BSYNC B0 ;  /* 0x0000000000007941 */ /* 0x000fea0003800000 */
.L_x_2875:
        /* <DEDUP_REMOVED lines=20> */
.L_x_2877:
        /* <DEDUP_REMOVED lines=10> */
[----:B------:R-:W-:Y:S02]  /*6be0*/  IADD3 R11, R33, R11, RZ ;  /* 0x0000000b210b7210 */ /* 0x000fe40007ffe0ff */
[----:B------:R-:W-:Y:S01]  /*6bf0*/  LEA R34, P0, R32, c[0x0][0x160], 0x2 ;  /* 0x0000580020227a11 */ /* 0x000fe200078010ff */
[----:B------:R-:W-:-:S03]  /*6c00*/  FMUL.FTZ R13, R13, UR14 ;  /* 0x0000000e0d0d7c20 */ /* 0x000fc60008410000 */
[----:B------:R-:W-:Y:S01]  /*6c10*/  LEA.HI.X R35, R32, c[0x0][0x164], R11, 0x2, P0 ;  /* 0x0000590020237a11 */ /* 0x000fe200000f140b */
[----:B------:R-:W-:-:S04]  /*6c20*/  FFMA.FTZ R11, R12, UR4, R49 ;  /* 0x000000040c0b7c23 */ /* 0x000fc80008010031 */
[----:B------:R-:W-:-:S04]  /*6c30*/  FFMA.FTZ R11, R4, R30, -R11 ;  /* 0x0000001e040b7223 */ /* 0x000fc8000001080b */
[----:B------:R-:W-:-:S05]  /*6c40*/  FMUL.FTZ R12, R11, UR14 ;  /* 0x0000000e0b0c7c20 */ /* 0x000fca0008410000 */
[----:B------:R0:W-:Y:S02]  /*6c50*/  STG.E.64 [R34.64], R12 ;  /* 0x0000000c22007986 */ /* 0x0001e4000c101b0c */
.L_x_2879:
[----:B------:R-:W-:Y:S05]  /*6c60*/  BSYNC B0 ;  /* 0x0000000000007941 */ /* 0x000fea0003800000 */
.L_x_2878:
        /* <DEDUP_REMOVED lines=20> */
.L_x_2880:
        /* <DEDUP_REMOVED lines=8> */
[----:B------:R-:W-:-:S05]  /*6e30*/  IMAD.WIDE.U32 R12, R102, c[0x0][0x1d8], R12 ;  /* 0x00007600660c7a25 */ /* 0x000fca00078e000c */
[----:B------:R-:W-:Y:S01]  /*6e40*/  IADD3 R11, R13, R11, RZ ;  /* 0x0000000b0d0b7210 */ /* 0x000fe20007ffe0ff */
[----:B------:R-:W-:Y:S01]  /*6e50*/  FFMA.FTZ R13, R0, R29, -R15 ;  /* 0x0000001d000d7223 */ /* 0x000fe2000001080f */
[----:B------:R-:W-:-:S03]  /*6e60*/  LEA R30, P0, R12, c[0x0][0x160], 0x2 ;  /* 0x000058000c1e7a11 */ /* 0x000fc600078010ff */
[----:B------:R-:W-:Y:S01]  /*6e70*/  FMUL.FTZ R13, R13, UR14 ;  /* 0x0000000e0d0d7c20 */ /* 0x000fe20008410000 */
[----:B------:R-:W-:Y:S01]  /*6e80*/  LEA.HI.X R31, R12, c[0x0][0x164], R11, 0x2, P0 ;  /* 0x000059000c1f7a11 */ /* 0x000fe200000f140b */
[----:B------:R-:W-:-:S04]  /*6e90*/  FFMA.FTZ R11, R14, UR4, R49 ;  /* 0x000000040e0b7c23 */ /* 0x000fc80008010031 */
[----:B------:R-:W-:-:S04]  /*6ea0*/  FFMA.FTZ R11, R4, R28, -R11 ;  /* 0x0000001c040b7223 */ /* 0x000fc8000001080b */
[----:B------:R-:W-:-:S05]  /*6eb0*/  FMUL.FTZ R12, R11, UR14 ;  /* 0x0000000e0b0c7c20 */ /* 0x000fca0008410000 */
[----:B------:R0:W-:Y:S02]  /*6ec0*/  STG.E.64 [R30.64], R12 ;  /* 0x0000000c1e007986 */ /* 0x0001e4000c101b0c */
.L_x_2882:
[----:B------:R-:W-:Y:S05]  /*6ed0*/  BSYNC B0 ;  /* 0x0000000000007941 */ /* 0x000fea0003800000 */
.L_x_2881:
        /* <DEDUP_REMOVED lines=20> */
.L_x_2883:
[----:B------:R-:W-:Y:S01]  /*7020*/  BSSY B0, `(.L_x_2884) ;  /* 0x0000011000007945 */ /* 0x000fe20003800000 */
        /* <DEDUP_REMOVED lines=16> */
.L_x_2885:
[----:B------:R-:W-:Y:S05]  /*7130*/  BSYNC B0 ;  /* 0x0000000000007941 */ /* 0x000fea0003800000 */
.L_x_2884:
        /* <DEDUP_REMOVED lines=19> */
.L_x_2886:
        /* <DEDUP_REMOVED lines=17> */
.L_x_2888:
[----:B------:R-:W-:Y:S05]  /*7380*/  BSYNC B0 ;  /* 0x0000000000007941 */ /* 0x000fea0003800000 */
.L_x_2887:
        /* <DEDUP_REMOVED lines=19> */
.L_x_2889:
        /* <DEDUP_REMOVED lines=17> */
.L_x_2891:
[----:B------:R-:W-:Y:S05]  /*75d0*/  BSYNC B0 ;  /* 0x0000000000007941 */ /* 0x000fea0003800000 */
.L_x_2890:
        /* <DEDUP_REMOVED lines=19> */
.L_x_2892:
        /* <DEDUP_REMOVED lines=17> */
.L_x_2894:
[----:B------:R-:W-:Y:S05]  /*7820*/  BSYNC B0 ;  /* 0x0000000000007941 */ /* 0x000fea0003800000 */
.L_x_2893:
        /* <DEDUP_REMOVED lines=19> */
.L_x_2895:
        /* <DEDUP_REMOVED lines=17> */
.L_x_2897:
[----:B------:R-:W-:Y:S05]  /*7a70*/  BSYNC B0 ;  /* 0x0000000000007941 */ /* 0x000fea0003800000 */
.L_x_2896:
        /* <DEDUP_REMOVED lines=19> */
.L_x_2898:
        /* <DEDUP_REMOVED lines=22> */
.L_x_2900:
[----:B------:R-:W-:Y:S05]  /*7d10*/  BSYNC B0 ;  /* 0x0000000000007941 */ /* 0x000fea0003800000 */
.L_x_2899:
        /* <DEDUP_REMOVED lines=19> */
.L_x_2901:
        /* <DEDUP_REMOVED lines=22> */
.L_x_2903:
[----:B------:R-:W-:Y:S05]  /*7fb0*/  BSYNC B0 ;  /* 0x0000000000007941 */ /* 0x000fea0003800000 */
.L_x_2902:
        /* <DEDUP_REMOVED lines=19> */
.L_x_2904:
        /* <DEDUP_REMOVED lines=22> */
.L_x_2906:
[----:B------:R-:W-:Y:S05]  /*8250*/  BSYNC B0 ;  /* 0x0000000000007941 */ /* 0x000fea0003800000 */
.L_x_2905:
        /* <DEDUP_REMOVED lines=19> */
.L_x_2907:
[----:B------:R-:W-:Y:S01]  /*8390*/  ISETP.GE.U32.AND P0, PT, R48, c[0x0][0x1e0], PT ;  /* 0x0000780030007a0c */ /* 0x000fe20003f06070 */
[----:B------:R-:W-:Y:S03]  /*83a0*/  BSSY B0, `(.L_x_2908) ;  /* 0x0000012000007945 */ /* 0x000fe60003800000 */
[----:B------:R-:W-:-:S04]  /*83b0*/  ISETP.GE.AND.EX P0, PT, R19, c[0x0][0x1e4], PT, P0 ;  /* 0x0000790013007a0c */ /* 0x000fc80003f06300 */
[----:B------:R-:W-:-:S13]  /*83c0*/  ISETP.LT.U32.AND P0, PT, R8, 0x1e0, !P0 ;  /* 0x000001e00800780c */ /* 0x000fda0004701070 */
[----:B------:R-:W-:Y:S05]  /*83d0*/  @!P0 BRA `(.L_x_2909) ;  /* 0x000000e000008947 */ /* 0x000fea0003800000 */
[----:B------:R-:W-:Y:S01]  /*83e0*/  MOV R58, R60 ;  /* 0x0000003c003a7202 */ /* 0x000fe20000000f00 */
[----:B------:R-:W-:Y:S02]  /*83f0*/  IMAD R2, R120, c[0x0][0x1d8], RZ ;  /* 0x0000760078027a24 */ /* 0x000fe400078e02ff */
[----:B-1----:R-:W-:Y:S02]  /*8400*/  FFMA.FTZ R89, R89, UR4, R49 ;  /* 0x0000000459597c23 */ /* 0x002fe40008010031 */
[----:B------:R-:W-:-:S04]  /*8410*/  IMAD.WIDE.U32 R58, R93, c[0x0][0x1d8], R58 ;  /* 0x000076005d3a7a25 */ /* 0x000fc800078e003a */
[----:B------:R-:W-:Y:S01]  /*8420*/  IMAD R3, R93, c[0x0][0x1dc], R2 ;  /* 0x000077005d037a24 */ /* 0x000fe200078e0202 */
[----:B------:R-:W-:Y:S01]  /*8430*/  LEA R2, P0, R58, c[0x0][0x160], 0x2 ;  /* 0x000058003a027a11 */ /* 0x000fe200078010ff */
[----:B------:R-:W-:Y:S02]  /*8440*/  FFMA.FTZ R49, R87, UR4, R49 ;  /* 0x0000000457317c23 */ /* 0x000fe40008010031 */
[----:B------:R-:W-:Y:S01]  /*8450*/  FFMA.FTZ R89, R4, R42, -R89 ;  /* 0x0000002a04597223 */ /* 0x000fe20000010859 */
[----:B------:R-:W-:Y:S01]  /*8460*/  IADD3 R3, R59, R3, RZ ;  /* 0x000000033b037210 */ /* 0x000fe20007ffe0ff */
[----:B------:R-:W-:Y:S02]  /*8470*/  FFMA.FTZ R49, R0, R43, -R49 ;  /* 0x0000002b00317223 */ /* 0x000fe40000010831 */
[----:B------:R-:W-:Y:S01]  /*8480*/  FMUL.FTZ R48, R89, UR14 ;  /* 0x0000000e59307c20 */ /* 0x000fe20008410000 */
[----:B------:R-:W-:Y:S01]  /*8490*/  LEA.HI.X R3, R58, c[0x0][0x164], R3, 0x2, P0 ;  /* 0x000059003a037a11 */ /* 0x000fe200000f1403 */
[----:B------:R-:W-:-:S05]  /*84a0*/  FMUL.FTZ R49, R49, UR14 ;  /* 0x0000000e31317c20 */ /* 0x000fca0008410000 */
[----:B------:R1:W-:Y:S02]  /*84b0*/  STG.E.64 [R2.64], R48 ;  /* 0x0000003002007986 */ /* 0x0003e4000c101b0c */
.L_x_2909:
[----:B------:R-:W-:Y:S05]  /*84c0*/  BSYNC B0 ;  /* 0x0000000000007941 */ /* 0x000fea0003800000 */
.L_x_2908:
[----:B------:R-:W-:Y:S02]  /*84d0*/  IADD3 R6, R6, c[0x0][0x10], RZ ;  /* 0x0000040006067a10 */ /* 0x000fe40007ffe0ff */
[----:B------:R-:W-:Y:S02]  /*84e0*/  IADD3 R90, R90, 0x1, RZ ;  /* 0x000000015a5a7810 */ /* 0x000fe40007ffe0ff */
[----:B------:R-:W-:-:S13]  /*84f0*/  ISETP.GE.AND P0, PT, R6, UR6, PT ;  /* 0x0000000606007c0c */ /* 0x000fda000bf06270 */
[----:B------:R-:W-:Y:S01]  /*8500*/  @P0 CALL.REL.NOINC `(.L_x_2827) ;  /* 0x0000001000000944 */ /* 0x000fe20003c00000 */
[----:B------:R-:W-:Y:S05]  /*8510*/  BRA `(.L_x_2910) ;  /* 0xffff81d000007947 */ /* 0x000fea000383ffff */
.L_x_2827:
        /* <DEDUP_REMOVED lines=18> */
.L_x_2912:
[----:B------:R-:W-:Y:S05]  /*8640*/  BSYNC B0 ;  /* 0x0000000000007941 */ /* 0x000fea0003800000 */
.L_x_2911:
        /* <DEDUP_REMOVED lines=11> */
.L_x_2914:
[----:B------:R-:W2:Y:S01]  /*8700*/  LDG.E.STRONG.GPU R5, [R2.64] ;  /* 0x0000000c02057981 */ /* 0x000ea2000c1ef900 */
[----:B------:R-:W-:Y:S01]  /*8710*/  YIELD ;  /* 0x0000000000007946 */ /* 0x000fe20003800000 */
[----:B--2---:R-:W-:Y:S01]  /*8720*/  ISETP.NE.AND P0, PT, R5, R0, PT ;  /* 0x000000000500720c */ /* 0x004fe20003f05270 */
[----:B------:R-:W-:-:S12]  /*8730*/  CCTL.IVALL ;  /* 0x00000000ff00798f */ /* 0x000fd80002000000 */
[----:B------:R-:W-:Y:S05]  /*8740*/  @P0 BRA `(.L_x_2914) ;  /* 0xffffffb000000947 */ /* 0x000fea000383ffff */
.L_x_2913:
        /* <DEDUP_REMOVED lines=25> */
.L_x_2915:
[----:B------:R-:W-:-:S04]  /*88e0*/  LEA R6, P0, R8, c[0x0][0x1b8], 0x2 ;  /* 0x00006e0008067a11 */ /* 0x000fc800078010ff */
[----:B------:R-:W-:Y:S02]  /*88f0*/  LEA.HI.X R7, R8, c[0x0][0x1bc], R7, 0x2, P0 ;  /* 0x00006f0008077a11 */ /* 0x000fe400000f1407 */
[-C--:B------:R-:W-:Y:S02]  /*8900*/  LEA R10, P0, R25, R6.reuse, 0x2 ;  /* 0x00000006190a7211 */ /* 0x080fe400078010ff */
[-C--:B0-----:R-:W-:Y:S01]  /*8910*/  LEA R14, P2, R23, R6.reuse, 0x2 ;  /* 0x00000006170e7211 */ /* 0x081fe200078410ff */
[----:B------:R0:W2:Y:S01]  /*8920*/  LDG.E R0, [R6.64] ;  /* 0x0000000c06007981 */ /* 0x0000a2000c1e1900 */
        /* <DEDUP_REMOVED lines=21> */
.L_x_2916:
        /* <DEDUP_REMOVED lines=16> */
.L_x_5644:


//--------------------- .text._Z35group_norm_nhwc_bwd_one_pass_kernelI11Fp32IOBf16WLi256ELi120ELi480EEv26Group_norm_nhwc_bwd_params --------------------------
	.section	.text._Z35group_norm_nhwc_bwd_one_pass_kernelI11Fp32IOBf16WLi256ELi120ELi480EEv26Group_norm_nhwc_bwd_params,"ax",@progbits
	.sectioninfo	@"SHI_REGISTERS=128"
	.align	128
        .global         _Z35group_norm_nhwc_bwd_one_pass_kernelI11Fp32IOBf16WLi256ELi120ELi480EEv26Group_norm_nhwc_bwd_params
        .type           _Z35group_norm_nhwc_bwd_one_pass_kernelI11Fp32IOBf16WLi256ELi120ELi480EEv26Group_norm_nhwc_bwd_params,@function
        .size           _Z35group_norm_nhwc_bwd_one_pass_kernelI11Fp32IOBf16WLi256ELi120ELi480EEv26Group_norm_nhwc_bwd_params,(.L_x_5645 - _Z35group_norm_nhwc_bwd_one_pass_kernelI11Fp32IOBf16WLi256ELi120ELi480EEv26Group_norm_nhwc_bwd_params)
        .other          _Z35group_norm_nhwc_bwd_one_pass_kernelI11Fp32IOBf16WLi256ELi120ELi480EEv26Group_norm_nhwc_bwd_params,@"STO_CUDA_ENTRY STV_DEFAULT"
_Z35group_norm_nhwc_bwd_one_pass_kernelI11Fp32IOBf16WLi256ELi120ELi480EEv26Group_norm_nhwc_bwd_params:
.text._Z35group_norm_nhwc_bwd_one_pass_kernelI11Fp32IOBf16WLi256ELi120ELi480EEv26Group_norm_nhwc_bwd_params:
        /* <DEDUP_REMOVED lines=75> */
.L_x_3064:
[----:B--2---:R-:W2:Y:S01]  /*04b0*/  LDL R7, [R1+0xac] ;  /* 0x0000ac0001077983 */ /* 0x004ea20000100800 */
[----:B------:R-:W-:Y:S01]  /*04c0*/  IABS R5, c[0x0][0x1f0] ;  /* 0x00007c0000057a13 */ /* 0x000fe20000000000 */
[----:B----4-:R-:W-:Y:S01]  /*04d0*/  UMOV UR6, URZ ;  /* 0x0000003f00067c82 */ /* 0x010fe20008000000 */
[----:B------:R-:W-:Y:S01]  /*04e0*/  IABS R6, UR9 ;  /* 0x0000000900067c13 */ /* 0x000fe20008000000 */
[----:B------:R-:W-:Y:S01]  /*04f0*/  UISETP.GE.AND UP4, UPT, UR9, URZ, UPT ;  /* 0x0000003f0900728c */ /* 0x000fe2000bf86270 */
[----:B01----:R0:W1:Y:S01]  /*0500*/  R2UR UR16, R5 ;  /* 0x00000000051073c2 */ /* 0x00306200000e0000 */
[----:B------:R-:W-:Y:S01]  /*0510*/  ULDC UR15, c[0x0][0x1f0] ;  /* 0x00007c00000f7ab9 */ /* 0x000fe20000000800 */
[C---:B------:R-:W-:Y:S01]  /*0520*/  IADD3 R8, R2.reuse, 0x8, RZ ;  /* 0x0000000802087810 */ /* 0x040fe20007ffe0ff */
[----:B------:R-:W-:Y:S01]  /*0530*/  UISETP.NE.AND UP0, UPT, URZ, UR15, UPT ;  /* 0x0000000f3f00728c */ /* 0x000fe2000bf05270 */
[----:B------:R-:W-:Y:S01]  /*0540*/  IADD3 R10, R2, 0x18, RZ ;  /* 0x00000018020a7810 */ /* 0x000fe20007ffe0ff */
[----:B------:R-:W-:Y:S01]  /*0550*/  CS2R R16, SRZ ;  /* 0x0000000000107805 */ /* 0x000fe2000001ff00 */
[----:B------:R-:W-:-:S02]  /*0560*/  ISETP.GE.U32.AND P2, PT, R8, c[0x0][0x1e0], PT ;  /* 0x0000780008007a0c */ /* 0x000fc40003f46070 */
[----:B------:R3:W4:Y:S01]  /*0570*/  R2UR UR14, R6 ;  /* 0x00000000060e73c2 */ /* 0x00072200000e0000 */
[----:B0-----:R-:W-:Y:S02]  /*0580*/  SHF.R.S32.HI R5, RZ, 0x1f, R8 ;  /* 0x0000001fff057819 */ /* 0x001fe40000011408 */
[----:B------:R-:W-:Y:S02]  /*0590*/  IADD3 R12, R2, 0x10, RZ ;  /* 0x00000010020c7810 */ /* 0x000fe40007ffe0ff */
[----:B------:R-:W-:Y:S02]  /*05a0*/  ISETP.GE.AND.EX P2, PT, R5, c[0x0][0x1e4], PT, P2 ;  /* 0x0000790005007a0c */ /* 0x000fe40003f46320 */
[----:B------:R-:W-:Y:S02]  /*05b0*/  ISETP.GE.U32.AND P6, PT, R10, c[0x0][0x1e0], PT ;  /* 0x000078000a007a0c */ /* 0x000fe40003fc6070 */
[----:B---3--:R-:W-:Y:S02]  /*05c0*/  SHF.R.S32.HI R6, RZ, 0x1f, R10 ;  /* 0x0000001fff067819 */ /* 0x008fe4000001140a */
[----:B------:R-:W-:-:S02]  /*05d0*/  ISETP.GT.U32.OR P2, PT, R0, 0x1df, P2 ;  /* 0x000001df0000780c */ /* 0x000fc40001744470 */
[----:B------:R-:W-:Y:S02]  /*05e0*/  ISETP.GE.U32.AND P3, PT, R12, c[0x0][0x1e0], PT ;  /* 0x000078000c007a0c */ /* 0x000fe40003f66070 */
[----:B------:R-:W-:Y:S01]  /*05f0*/  ISETP.GE.AND.EX P6, PT, R6, c[0x0][0x1e4], PT, P6 ;  /* 0x0000790006007a0c */ /* 0x000fe20003fc6360 */
[----:B-1----:R-:W0:Y:S01]  /*0600*/  I2F.RP R3, UR16 ;  /* 0x0000001000037d06 */ /* 0x002e220008209400 */
[----:B------:R-:W-:Y:S02]  /*0610*/  IADD3 R15, R2, 0x28, RZ ;  /* 0x00000028020f7810 */ /* 0x000fe40007ffe0ff */
[----:B------:R-:W-:Y:S02]  /*0620*/  ISETP.GT.U32.OR P6, PT, R0, 0x1df, P6 ;  /* 0x000001df0000780c */ /* 0x000fe400037c4470 */
[----:B------:R-:W-:-:S03]  /*0630*/  IADD3 R19, R2, 0x20, RZ ;  /* 0x0000002002137810 */ /* 0x000fc60007ffe0ff */
[----:B0-----:R-:W0:Y:S08]  /*0640*/  MUFU.RCP R3, R3 ;  /* 0x0000000300037308 */ /* 0x001e300000001000 */
[----:B------:R-:W-:-:S04]  /*0650*/  @!P6 IMAD R6, R6, c[0x0][0x1d8], RZ ;  /* 0x000076000606ea24 */ /* 0x000fc800078e02ff */
[----:B------:R-:W-:Y:S01]  /*0660*/  @!P6 IMAD R13, R10, c[0x0][0x1dc], R6 ;  /* 0x000077000a0dea24 */ /* 0x000fe200078e0206 */
[----:B0-----:R-:W-:-:S06]  /*0670*/  IADD3 R4, R3, 0xffffffe, RZ ;  /* 0x0ffffffe03047810 */ /* 0x001fcc0007ffe0ff */
[----:B------:R-:W0:Y:S02]  /*0680*/  F2I.FTZ.U32.TRUNC.NTZ R4, R4 ;  /* 0x0000000400047305 */ /* 0x000e24000021f000 */
[----:B0-----:R-:W0:Y:S02]  /*0690*/  R2UR UR7, R4 ;  /* 0x00000000040773c2 */ /* 0x001e2400000e0000 */
[----:B0-----:R-:W-:-:S04]  /*06a0*/  UIADD3 UR5, URZ, -UR7, URZ ;  /* 0x800000073f057290 */ /* 0x001fc8000fffe03f */
[----:B------:R-:W-:-:S04]  /*06b0*/  UIMAD UR5, UR5, UR16, URZ ;  /* 0x00000010050572a4 */ /* 0x000fc8000f8e023f */
[----:B------:R-:W-:-:S04]  /*06c0*/  UIMAD.WIDE.U32 UR6, UR7, UR5, UR6 ;  /* 0x00000005070672a5 */ /* 0x000fc8000f8e0006 */
[----:B----4-:R-:W-:-:S04]  /*06d0*/  UIMAD.WIDE.U32 UR6, UR7, UR14, URZ ;  /* 0x0000000e070672a5 */ /* 0x010fc8000f8e003f */
        /* <DEDUP_REMOVED lines=15> */
[----:B------:R-:W-:-:S05]  /*07d0*/  UIMAD UR17, UR16, 0x78, URZ ;  /* 0x00000078101178a4 */ /* 0x000fca000f8e023f */
[----:B------:R-:W-:Y:S01]  /*07e0*/  @!UP2 UIADD3 UR7, -UR7, URZ, URZ ;  /* 0x0000003f0707a290 */ /* 0x000fe2000fffe13f */
[----:B------:R-:W-:-:S03]  /*07f0*/  MOV R4, UR17 ;  /* 0x0000001100047c02 */ /* 0x000fc60008000f00 */
[----:B------:R-:W-:-:S03]  /*0800*/  USEL UR7, UR14, UR7, !UP0 ;  /* 0x000000070e077287 */ /* 0x000fc6000c000000 */
[----:B------:R-:W-:Y:S02]  /*0810*/  ULDC.64 UR14, c[0x0][0x1e8] ;  /* 0x00007a00000e7ab9 */ /* 0x000fe40000000a00 */
[----:B------:R-:W-:-:S04]  /*0820*/  USHF.R.S32.HI UR5, URZ, 0x1f, UR7 ;  /* 0x0000001f3f057899 */ /* 0x000fc80008011407 */
[----:B------:R-:W-:-:S04]  /*0830*/  UIMAD UR5, UR5, UR14, URZ ;  /* 0x0000000e050572a4 */ /* 0x000fc8000f8e023f */
[----:B------:R-:W-:Y:S01]  /*0840*/  UIMAD UR5, UR7, UR15, UR5 ;  /* 0x0000000f070572a4 */ /* 0x000fe2000f8e0205 */
[----:B--2---:R-:W-:Y:S02]  /*0850*/  SHF.R.S32.HI R3, RZ, 0x1f, R7 ;  /* 0x0000001fff037819 */ /* 0x004fe40000011407 */
[----:B------:R-:W-:Y:S02]  /*0860*/  IADD3 R80, P0, R7, UR17, RZ ;  /* 0x0000001107507c10 */ /* 0x000fe4000ff1e0ff */
[----:B------:R-:W-:Y:S02]  /*0870*/  SHF.R.S32.HI R7, RZ, 0x1f, R12 ;  /* 0x0000001fff077819 */ /* 0x000fe4000001140c */
[----:B------:R-:W-:Y:S02]  /*0880*/  LEA.HI.X.SX32 R81, R4, R3, 0x1, P0 ;  /* 0x0000000304517211 */ /* 0x000fe400000f0eff */
[----:B------:R-:W-:Y:S02]  /*0890*/  MOV R3, UR7 ;  /* 0x0000000700037c02 */ /* 0x000fe40008000f00 */
[----:B------:R-:W-:-:S03]  /*08a0*/  ISETP.GE.AND.EX P3, PT, R7, c[0x0][0x1e4], PT, P3 ;  /* 0x0000790007007a0c */ /* 0x000fc60003f66330 */
[----:B------:R-:W-:Y:S01]  /*08b0*/  IMAD.WIDE.U32 R80, R3, c[0x0][0x1e8], R80 ;  /* 0x00007a0003507a25 */ /* 0x000fe200078e0050 */
[----:B------:R-:W-:-:S03]  /*08c0*/  ISETP.GT.U32.OR P3, PT, R0, 0x1df, P3 ;  /* 0x000001df0000780c */ /* 0x000fc60001f64470 */
[----:B------:R-:W-:Y:S01]  /*08d0*/  @!P2 IMAD R3, R5, c[0x0][0x1d8], RZ ;  /* 0x000076000503aa24 */ /* 0x000fe200078e02ff */
[----:B------:R-:W-:Y:S02]  /*08e0*/  IADD3 R79, R81, UR5, RZ ;  /* 0x00000005514f7c10 */ /* 0x000fe4000fffe0ff */
[----:B------:R-:W-:Y:S01]  /*08f0*/  @!P2 MOV R78, R80 ;  /* 0x00000050004ea202 */ /* 0x000fe20000000f00 */
[----:B------:R-:W-:Y:S01]  /*0900*/  @!P2 IMAD R3, R8, c[0x0][0x1dc], R3 ;  /* 0x000077000803aa24 */ /* 0x000fe200078e0203 */
[----:B------:R-:W-:-:S03]  /*0910*/  @!P6 MOV R9, R79 ;  /* 0x0000004f0009e202 */ /* 0x000fc60000000f00 */
[----:B------:R-:W-:Y:S01]  /*0920*/  @!P2 IMAD.WIDE.U32 R4, R8, c[0x0][0x1d8], R78 ;  /* 0x000076000804aa25 */ /* 0x000fe200078e004e */
[-C--:B------:R-:W-:Y:S02]  /*0930*/  @!P6 MOV R8, R80.reuse ;  /* 0x000000500008e202 */ /* 0x080fe40000000f00 */
[----:B------:R-:W-:Y:S02]  /*0940*/  @!P3 MOV R6, R80 ;  /* 0x000000500006b202 */ /* 0x000fe40000000f00 */
[----:B------:R-:W-:Y:S01]  /*0950*/  @!P2 IADD3 R3, R5, R3, RZ ;  /* 0x000000030503a210 */ /* 0x000fe20007ffe0ff */
[----:B------:R-:W-:Y:S01]  /*0960*/  @!P3 IMAD R5, R7, c[0x0][0x1d8], RZ ;  /* 0x000076000705ba24 */ /* 0x000fe200078e02ff */
[----:B------:R-:W-:Y:S01]  /*0970*/  @!P3 MOV R7, R79 ;  /* 0x0000004f0007b202 */ /* 0x000fe20000000f00 */
[----:B------:R-:W-:Y:S01]  /*0980*/  @!P6 IMAD.WIDE.U32 R8, R10, c[0x0][0x1d8], R8 ;  /* 0x000076000a08ea25 */ /* 0x000fe200078e0008 */
[C---:B------:R-:W-:Y:S02]  /*0990*/  @!P2 SHF.L.U32 R11, R4.reuse, 0x2, RZ ;  /* 0x00000002040ba819 */ /* 0x040fe400000006ff */
[----:B------:R-:W-:Y:S01]  /*09a0*/  @!P2 SHF.L.U64.HI R14, R4, 0x2, R3 ;  /* 0x00000002040ea819 */ /* 0x000fe20000010203 */
[C---:B------:R-:W-:Y:S01]  /*09b0*/  @!P3 IMAD R5, R12.reuse, c[0x0][0x1dc], R5 ;  /* 0x000077000c05ba24 */ /* 0x040fe200078e0205 */
[----:B------:R-:W-:Y:S01]  /*09c0*/  @!P2 IADD3 R4, P0, R11, c[0x0][0x180], RZ ;  /* 0x000060000b04aa10 */ /* 0x000fe20007f1e0ff */
[----:B------:R-:W-:Y:S01]  /*09d0*/  @!P3 IMAD.WIDE.U32 R6, R12, c[0x0][0x1d8], R6 ;  /* 0x000076000c06ba25 */ /* 0x000fe200078e0006 */
[----:B------:R-:W-:-:S02]  /*09e0*/  ISETP.GE.U32.AND P4, PT, R15, c[0x0][0x1e0], PT ;  /* 0x000078000f007a0c */ /* 0x000fc40003f86070 */
[----:B------:R-:W-:Y:S02]  /*09f0*/  @!P6 IADD3 R13, R9, R13, RZ ;  /* 0x0000000d090de210 */ /* 0x000fe40007ffe0ff */
[----:B------:R-:W-:Y:S02]  /*0a00*/  @!P3 IADD3 R7, R7, R5, RZ ;  /* 0x000000050707b210 */ /* 0x000fe40007ffe0ff */
[----:B------:R-:W-:Y:S02]  /*0a10*/  @!P2 IADD3.X R5, R14, c[0x0][0x184], RZ, P0, !PT ;  /* 0x000061000e05aa10 */ /* 0x000fe400007fe4ff */
[----:B------:R-:W-:Y:S02]  /*0a20*/  ISETP.GE.U32.AND P5, PT, R19, c[0x0][0x1e0], PT ;  /* 0x0000780013007a0c */ /* 0x000fe40003fa6070 */
[----:B------:R-:W-:Y:S01]  /*0a30*/  SHF.R.S32.HI R20, RZ, 0x1f, R19 ;  /* 0x0000001fff147819 */ /* 0x000fe20000011413 */
[----:B------:R0:W2:Y:S01]  /*0a40*/  @!P2 LDG.E.64 R16, [R4.64] ;  /* 0x000000120410a981 */ /* 0x0000a2000c1e1b00 */
[----:B------:R-:W-:-:S02]  /*0a50*/  @!P6 SHF.L.U32 R12, R8, 0x2, RZ ;  /* 0x00000002080ce819 */ /* 0x000fc400000006ff */
[----:B------:R-:W-:Y:S02]  /*0a60*/  @!P6 SHF.L.U64.HI R13, R8, 0x2, R13 ;  /* 0x00000002080de819 */ /* 0x000fe4000001020d */
[----:B------:R-:W-:Y:S02]  /*0a70*/  ISETP.GE.AND.EX P5, PT, R20, c[0x0][0x1e4], PT, P5 ;  /* 0x0000790014007a0c */ /* 0x000fe40003fa6350 */
[----:B------:R-:W-:Y:S01]  /*0a80*/  @!P2 IADD3 R8, P0, R11, c[0x0][0x178], RZ ;  /* 0x00005e000b08aa10 */ /* 0x000fe20007f1e0ff */
[----:B------:R-:W-:Y:S01]  /*0a90*/  CS2R R76, SRZ ;  /* 0x00000000004c7805 */ /* 0x000fe2000001ff00 */
[----:B------:R-:W-:Y:S02]  /*0aa0*/  ISETP.GT.U32.OR P5, PT, R0, 0x1df, P5 ;  /* 0x000001df0000780c */ /* 0x000fe40002fa4470 */
[----:B------:R-:W-:Y:S02]  /*0ab0*/  @!P2 IADD3.X R9, R14, c[0x0][0x17c], RZ, P0, !PT ;  /* 0x00005f000e09aa10 */ /* 0x000fe400007fe4ff */
[----:B------:R-:W-:-:S02]  /*0ac0*/  @!P3 SHF.L.U32 R3, R6, 0x2, RZ ;  /* 0x000000020603b819 */ /* 0x000fc400000006ff */
[----:B------:R-:W-:Y:S01]  /*0ad0*/  @!P3 SHF.L.U64.HI R10, R6, 0x2, R7 ;  /* 0x00000002060ab819 */ /* 0x000fe20000010207 */
[----:B------:R1:W3:Y:S01]  /*0ae0*/  @!P2 LDG.E.64 R76, [R8.64] ;  /* 0x00000012084ca981 */ /* 0x0002e2000c1e1b00 */
[C---:B------:R-:W-:Y:S02]  /*0af0*/  @!P3 IADD3 R6, P0, R3.reuse, c[0x0][0x180], RZ ;  /* 0x000060000306ba10 */ /* 0x040fe40007f1e0ff */
[----:B0-----:R-:W-:Y:S01]  /*0b00*/  @!P3 IADD3 R4, P2, R3, c[0x0][0x178], RZ ;  /* 0x00005e000304ba10 */ /* 0x001fe20007f5e0ff */
[----:B------:R-:W-:Y:S01]  /*0b10*/  CS2R R24, SRZ ;  /* 0x0000000000187805 */ /* 0x000fe2000001ff00 */
[----:B------:R-:W-:Y:S01]  /*0b20*/  IADD3 R18, R2, 0x30, RZ ;  /* 0x0000003002127810 */ /* 0x000fe20007ffe0ff */
[----:B------:R-:W-:Y:S01]  /*0b30*/  CS2R R74, SRZ ;  /* 0x00000000004a7805 */ /* 0x000fe2000001ff00 */
[C---:B------:R-:W-:Y:S02]  /*0b40*/  @!P3 IADD3.X R7, R10.reuse, c[0x0][0x184], RZ, P0, !PT ;  /* 0x000061000a07ba10 */ /* 0x040fe400007fe4ff */
[----:B------:R-:W-:Y:S01]  /*0b50*/  @!P3 IADD3.X R5, R10, c[0x0][0x17c], RZ, P2, !PT ;  /* 0x00005f000a05ba10 */ /* 0x000fe200017fe4ff */
[----:B------:R-:W-:Y:S01]  /*0b60*/  @!P5 IMAD R3, R20, c[0x0][0x1d8], RZ ;  /* 0x000076001403da24 */ /* 0x000fe200078e02ff */
[----:B-1----:R-:W-:Y:S01]  /*0b70*/  @!P5 MOV R8, R80 ;  /* 0x000000500008d202 */ /* 0x002fe20000000f00 */
[----:B------:R0:W4:Y:S01]  /*0b80*/  @!P3 LDG.E.64 R24, [R6.64] ;  /* 0x000000120618b981 */ /* 0x000122000c1e1b00 */
[----:B------:R-:W-:-:S02]  /*0b90*/  @!P5 MOV R9, R79 ;  /* 0x0000004f0009d202 */ /* 0x000fc40000000f00 */
[----:B------:R-:W-:Y:S01]  /*0ba0*/  ISETP.GE.U32.AND P0, PT, R18, c[0x0][0x1e0], PT ;  /* 0x0000780012007a0c */ /* 0x000fe20003f06070 */
[----:B------:R1:W3:Y:S01]  /*0bb0*/  @!P3 LDG.E.64 R74, [R4.64] ;  /* 0x00000012044ab981 */ /* 0x0002e2000c1e1b00 */
[----:B------:R-:W-:Y:S01]  /*0bc0*/  SHF.R.S32.HI R22, RZ, 0x1f, R18 ;  /* 0x0000001fff167819 */ /* 0x000fe20000011412 */
[C---:B------:R-:W-:Y:S02]  /*0bd0*/  @!P5 IMAD R3, R19.reuse, c[0x0][0x1dc], R3 ;  /* 0x000077001303da24 */ /* 0x040fe400078e0203 */
[----:B------:R-:W-:Y:S01]  /*0be0*/  @!P5 IMAD.WIDE.U32 R8, R19, c[0x0][0x1d8], R8 ;  /* 0x000076001308da25 */ /* 0x000fe200078e0008 */
[----:B------:R-:W-:Y:S02]  /*0bf0*/  ISETP.GE.AND.EX P0, PT, R22, c[0x0][0x1e4], PT, P0 ;  /* 0x0000790016007a0c */ /* 0x000fe40003f06300 */
[----:B0-----:R-:W-:Y:S02]  /*0c00*/  @!P6 IADD3 R6, P3, R12, c[0x0][0x180], RZ ;  /* 0x000060000c06ea10 */ /* 0x001fe40007f7e0ff */
[----:B------:R-:W-:-:S02]  /*0c10*/  ISETP.GT.U32.OR P0, PT, R0, 0x1df, P0 ;  /* 0x000001df0000780c */ /* 0x000fc40000704470 */
[C---:B------:R-:W-:Y:S02]  /*0c20*/  @!P6 IADD3.X R7, R13.reuse, c[0x0][0x184], RZ, P3, !PT ;  /* 0x000061000d07ea10 */ /* 0x040fe40001ffe4ff */
[----:B-1----:R-:W-:Y:S02]  /*0c30*/  @!P6 IADD3 R4, P3, R12, c[0x0][0x178], RZ ;  /* 0x00005e000c04ea10 */ /* 0x002fe40007f7e0ff */
[----:B------:R-:W-:Y:S02]  /*0c40*/  @!P5 SHF.L.U32 R14, R8, 0x2, RZ ;  /* 0x00000002080ed819 */ /* 0x000fe400000006ff */
[----:B------:R-:W-:Y:S02]  /*0c50*/  @!P6 IADD3.X R5, R13, c[0x0][0x17c], RZ, P3, !PT ;  /* 0x00005f000d05ea10 */ /* 0x000fe40001ffe4ff */
[----:B------:R-:W-:Y:S01]  /*0c60*/  @!P5 IADD3 R12, P3, R14, c[0x0][0x180], RZ ;  /* 0x000060000e0cda10 */ /* 0x000fe20007f7e0ff */
[----:B------:R-:W-:Y:S01]  /*0c70*/  CS2R R72, SRZ ;  /* 0x0000000000487805 */ /* 0x000fe2000001ff00 */
[----:B------:R-:W-:Y:S01]  /*0c80*/  CS2R R124, SRZ ;  /* 0x00000000007c7805 */ /* 0x000fe2000001ff00 */
[----:B------:R-:W-:-:S04]  /*0c90*/  CS2R R70, SRZ ;  /* 0x0000000000467805 */ /* 0x000fc8000001ff00 */
[----:B------:R-:W3:Y:S04]  /*0ca0*/  @!P6 LDG.E.64 R72, [R4.64] ;  /* 0x000000120448e981 */ /* 0x000ee8000c1e1b00 */
[----:B--2---:R0:W-:Y:S02]  /*0cb0*/  STL.64 [R1+0x10], R16 ;  /* 0x0000101001007387 */ /* 0x0041e40000100a00 */
[----:B0-----:R-:W-:-:S04]  /*0cc0*/  SHF.R.S32.HI R17, RZ, 0x1f, R15 ;  /* 0x0000001fff117819 */ /* 0x001fc8000001140f */
[----:B------:R-:W-:-:S04]  /*0cd0*/  ISETP.GE.AND.EX P4, PT, R17, c[0x0][0x1e4], PT, P4 ;  /* 0x0000790011007a0c */ /* 0x000fc80003f86340 */
[----:B------:R-:W-:-:S13]  /*0ce0*/  ISETP.GT.U32.OR P4, PT, R0, 0x1df, P4 ;  /* 0x000001df0000780c */ /* 0x000fda0002784470 */
[----:B------:R-:W-:Y:S01]  /*0cf0*/  @!P4 IMAD R10, R17, c[0x0][0x1d8], RZ ;  /* 0x00007600110aca24 */ /* 0x000fe200078e02ff */
[----:B------:R-:W-:-:S03]  /*0d00*/  @!P4 MOV R11, R79 ;  /* 0x0000004f000bc202 */ /* 0x000fc60000000f00 */
[----:B------:R-:W-:Y:S01]  /*0d10*/  @!P4 IMAD R17, R15, c[0x0][0x1dc], R10 ;  /* 0x000077000f11ca24 */ /* 0x000fe200078e020a */
[----:B------:R-:W-:-:S05]  /*0d20*/  @!P4 MOV R10, R80 ;  /* 0x00000050000ac202 */ /* 0x000fca0000000f00 */
[----:B------:R-:W-:Y:S01]  /*0d30*/  @!P4 IMAD.WIDE.U32 R10, R15, c[0x0][0x1d8], R10 ;  /* 0x000076000f0aca25 */ /* 0x000fe200078e000a */
[----:B------:R-:W-:-:S04]  /*0d40*/  @!P5 IADD3 R15, R9, R3, RZ ;  /* 0x00000003090fd210 */ /* 0x000fc80007ffe0ff */
[----:B------:R-:W-:Y:S02]  /*0d50*/  @!P5 SHF.L.U64.HI R15, R8, 0x2, R15 ;  /* 0x00000002080fd819 */ /* 0x000fe4000001020f */
[----:B------:R-:W-:Y:S02]  /*0d60*/  @!P4 IADD3 R3, R11, R17, RZ ;  /* 0x000000110b03c210 */ /* 0x000fe40007ffe0ff */
[C---:B------:R-:W-:Y:S02]  /*0d70*/  @!P5 IADD3.X R13, R15.reuse, c[0x0][0x184], RZ, P3, !PT ;  /* 0x000061000f0dda10 */ /* 0x040fe40001ffe4ff */
[----:B------:R-:W-:Y:S02]  /*0d80*/  @!P5 IADD3 R14, P3, R14, c[0x0][0x178], RZ ;  /* 0x00005e000e0eda10 */ /* 0x000fe40007f7e0ff */
[----:B------:R-:W-:Y:S01]  /*0d90*/  @!P4 SHF.L.U64.HI R20, R10, 0x2, R3 ;  /* 0x000000020a14c819 */ /* 0x000fe20000010203 */
[----:B------:R-:W-:Y:S01]  /*0da0*/  @!P0 IMAD R3, R22, c[0x0][0x1d8], RZ ;  /* 0x0000760016038a24 */ /* 0x000fe200078e02ff */
[----:B------:R-:W-:Y:S01]  /*0db0*/  @!P5 IADD3.X R15, R15, c[0x0][0x17c], RZ, P3, !PT ;  /* 0x00005f000f0fda10 */ /* 0x000fe20001ffe4ff */
[----:B------:R-:W-:Y:S01]  /*0dc0*/  CS2R R22, SRZ ;  /* 0x0000000000167805 */ /* 0x000fe2000001ff00 */
[----:B------:R-:W2:Y:S04]  /*0dd0*/  @!P5 LDG.E.64 R124, [R12.64] ;  /* 0x000000120c7cd981 */ /* 0x000ea8000c1e1b00 */
[----:B------:R-:W2:Y:S04]  /*0de0*/  @!P5 LDG.E.64 R70, [R14.64] ;  /* 0x000000120e46d981 */ /* 0x000ea8000c1e1b00 */
[----:B------:R0:W2:Y:S01]  /*0df0*/  @!P6 LDG.E.64 R22, [R6.64] ;  /* 0x000000120616e981 */ /* 0x0000a2000c1e1b00 */
[----:B------:R-:W-:-:S04]  /*0e00*/  IADD3 R16, R2, 0x38, RZ ;  /* 0x0000003802107810 */ /* 0x000fc80007ffe0ff */
[----:B------:R-:W-:Y:S02]  /*0e10*/  ISETP.GE.U32.AND P2, PT, R16, c[0x0][0x1e0], PT ;  /* 0x0000780010007a0c */ /* 0x000fe40003f46070 */
[----:B------:R-:W-:-:S04]  /*0e20*/  SHF.R.S32.HI R21, RZ, 0x1f, R16 ;  /* 0x0000001fff157819 */ /* 0x000fc80000011410 */
[----:B------:R-:W-:-:S04]  /*0e30*/  ISETP.GE.AND.EX P2, PT, R21, c[0x0][0x1e4], PT, P2 ;  /* 0x0000790015007a0c */ /* 0x000fc80003f46320 */
[----:B------:R-:W-:Y:S02]  /*0e40*/  ISETP.GT.U32.OR P2, PT, R0, 0x1df, P2 ;  /* 0x000001df0000780c */ /* 0x000fe40001744470 */
[----:B------:R-:W-:Y:S02]  /*0e50*/  @!P4 SHF.L.U32 R19, R10, 0x2, RZ ;  /* 0x000000020a13c819 */ /* 0x000fe400000006ff */
[----:B------:R-:W-:Y:S02]  /*0e60*/  @!P0 MOV R10, R80 ;  /* 0x00000050000a8202 */ /* 0x000fe40000000f00 */
[----:B------:R-:W-:-:S07]  /*0e70*/  @!P0 MOV R11, R79 ;  /* 0x0000004f000b8202 */ /* 0x000fce0000000f00 */
[----:B------:R-:W-:Y:S01]  /*0e80*/  @!P2 IMAD R8, R21, c[0x0][0x1d8], RZ ;  /* 0x000076001508aa24 */ /* 0x000fe200078e02ff */
[----:B------:R-:W-:-:S03]  /*0e90*/  @!P2 MOV R9, R79 ;  /* 0x0000004f0009a202 */ /* 0x000fc60000000f00 */
[----:B------:R-:W-:Y:S01]  /*0ea0*/  @!P2 IMAD R21, R16, c[0x0][0x1dc], R8 ;  /* 0x000077001015aa24 */ /* 0x000fe200078e0208 */
[----:B------:R-:W-:Y:S01]  /*0eb0*/  @!P2 MOV R8, R80 ;  /* 0x000000500008a202 */ /* 0x000fe20000000f00 */
[C---:B------:R-:W-:Y:S02]  /*0ec0*/  @!P0 IMAD R3, R18.reuse, c[0x0][0x1dc], R3 ;  /* 0x0000770012038a24 */ /* 0x040fe400078e0203 */
[----:B------:R-:W-:-:S04]  /*0ed0*/  @!P0 IMAD.WIDE.U32 R10, R18, c[0x0][0x1d8], R10 ;  /* 0x00007600120a8a25 */ /* 0x000fc800078e000a */
[----:B------:R-:W-:Y:S01]  /*0ee0*/  @!P2 IMAD.WIDE.U32 R8, R16, c[0x0][0x1d8], R8 ;  /* 0x000076001008aa25 */ /* 0x000fe200078e0008 */
[----:B------:R-:W-:Y:S02]  /*0ef0*/  @!P0 IADD3 R3, R11, R3, RZ ;  /* 0x000000030b038210 */ /* 0x000fe40007ffe0ff */
[----:B0-----:R-:W-:Y:S02]  /*0f00*/  @!P4 IADD3 R6, P3, R19, c[0x0][0x180], RZ ;  /* 0x000060001306ca10 */ /* 0x001fe40007f7e0ff */
[----:B------:R-:W-:Y:S02]  /*0f10*/  @!P2 IADD3 R9, R9, R21, RZ ;  /* 0x000000150909a210 */ /* 0x000fe40007ffe0ff */
[----:B------:R-:W-:Y:S02]  /*0f20*/  IADD3 R28, R2, 0x40, RZ ;  /* 0x00000040021c7810 */ /* 0x000fe40007ffe0ff */
[----:B------:R-:W-:Y:S02]  /*0f30*/  @!P0 SHF.L.U64.HI R18, R10, 0x2, R3 ;  /* 0x000000020a128819 */ /* 0x000fe40000010203 */
[----:B------:R-:W-:-:S02]  /*0f40*/  @!P2 SHF.L.U32 R3, R8, 0x2, RZ ;  /* 0x000000020803a819 */ /* 0x000fc400000006ff */
[----:B------:R-:W-:Y:S02]  /*0f50*/  @!P2 SHF.L.U64.HI R16, R8, 0x2, R9 ;  /* 0x000000020810a819 */ /* 0x000fe40000010209 */
[----:B------:R-:W-:Y:S02]  /*0f60*/  @!P4 IADD3 R8, P5, R19, c[0x0][0x178], RZ ;  /* 0x00005e001308ca10 */ /* 0x000fe40007fbe0ff */
[----:B------:R-:W-:Y:S02]  /*0f70*/  @!P4 IADD3.X R7, R20, c[0x0][0x184], RZ, P3, !PT ;  /* 0x000061001407ca10 */ /* 0x000fe40001ffe4ff */
[----:B------:R-:W-:Y:S02]  /*0f80*/  ISETP.GE.U32.AND P3, PT, R28, c[0x0][0x1e0], PT ;  /* 0x000078001c007a0c */ /* 0x000fe40003f66070 */
[----:B------:R-:W-:Y:S01]  /*0f90*/  SHF.R.S32.HI R21, RZ, 0x1f, R28 ;  /* 0x0000001fff157819 */ /* 0x000fe2000001141c */
[----:B------:R-:W-:Y:S01]  /*0fa0*/  CS2R R122, SRZ ;  /* 0x00000000007a7805 */ /* 0x000fe2000001ff00 */
[----:B------:R-:W-:Y:S01]  /*0fb0*/  CS2R R68, SRZ ;  /* 0x0000000000447805 */ /* 0x000fe2000001ff00 */
[----:B---3--:R-:W-:Y:S01]  /*0fc0*/  STL [R1+0xb8], R76 ;  /* 0x0000b84c01007387 */ /* 0x008fe20000100800 */
[----:B------:R-:W-:-:S02]  /*0fd0*/  @!P4 IADD3.X R9, R20, c[0x0][0x17c], RZ, P5, !PT ;  /* 0x00005f001409ca10 */ /* 0x000fc40002ffe4ff */
[----:B------:R-:W-:Y:S01]  /*0fe0*/  ISETP.GE.AND.EX P3, PT, R21, c[0x0][0x1e4], PT, P3 ;  /* 0x0000790015007a0c */ /* 0x000fe20003f66330 */
[----:B------:R-:W-:Y:S01]  /*0ff0*/  STL [R1+0xb4], R77 ;  /* 0x0000b44d01007387 */ /* 0x000fe20000100800 */
[----:B------:R-:W-:-:S03]  /*1000*/  @!P0 SHF.L.U32 R17, R10, 0x2, RZ ;  /* 0x000000020a118819 */ /* 0x000fc600000006ff */
[----:B------:R-:W-:Y:S01]  /*1010*/  STL.64 [R1+0xc0], R74 ;  /* 0x0000c04a01007387 */ /* 0x000fe20000100a00 */
[----:B------:R-:W-:-:S03]  /*1020*/  ISETP.GT.U32.OR P3, PT, R0, 0x1df, P3 ;  /* 0x000001df0000780c */ /* 0x000fc60001f64470 */
[----:B----4-:R0:W-:Y:S01]  /*1030*/  STL.64 [R1+0x8], R24 ;  /* 0x0000081801007387 */ /* 0x0101e20000100a00 */
[----:B------:R-:W-:-:S03]  /*1040*/  @!P0 IADD3 R10, P6, R17, c[0x0][0x180], RZ ;  /* 0x00006000110a8a10 */ /* 0x000fc60007fde0ff */
[----:B------:R-:W-:Y:S04]  /*1050*/  STL.64 [R1+0xc8], R72 ;  /* 0x0000c84801007387 */ /* 0x000fe80000100a00 */
[----:B-----5:R1:W5:Y:S04]  /*1060*/  @!P4 LDG.E.64 R122, [R6.64] ;  /* 0x00000012067ac981 */ /* 0x020368000c1e1b00 */
[----:B------:R3:W5:Y:S01]  /*1070*/  @!P4 LDG.E.64 R68, [R8.64] ;  /* 0x000000120844c981 */ /* 0x000762000c1e1b00 */
[----:B------:R-:W-:Y:S01]  /*1080*/  @!P0 IADD3 R4, P4, R17, c[0x0][0x178], RZ ;  /* 0x00005e0011048a10 */ /* 0x000fe20007f9e0ff */
[----:B------:R-:W-:Y:S01]  /*1090*/  CS2R R120, SRZ ;  /* 0x0000000000787805 */ /* 0x000fe2000001ff00 */
[----:B0-----:R-:W-:Y:S01]  /*10a0*/  IADD3 R24, R2, 0x48, RZ ;  /* 0x0000004802187810 */ /* 0x001fe20007ffe0ff */
[----:B------:R-:W-:Y:S01]  /*10b0*/  CS2R R66, SRZ ;  /* 0x0000000000427805 */ /* 0x000fe2000001ff00 */
[----:B------:R-:W-:-:S02]  /*10c0*/  @!P0 IADD3.X R11, R18, c[0x0][0x184], RZ, P6, !PT ;  /* 0x00006100120b8a10 */ /* 0x000fc400037fe4ff */
[----:B------:R-:W-:Y:S02]  /*10d0*/  @!P0 IADD3.X R5, R18, c[0x0][0x17c], RZ, P4, !PT ;  /* 0x00005f0012058a10 */ /* 0x000fe400027fe4ff */
[----:B------:R-:W-:Y:S01]  /*10e0*/  ISETP.GE.U32.AND P5, PT, R24, c[0x0][0x1e0], PT ;  /* 0x0000780018007a0c */ /* 0x000fe20003fa6070 */
[----:B------:R0:W5:Y:S01]  /*10f0*/  @!P0 LDG.E.64 R120, [R10.64] ;  /* 0x000000120a788981 */ /* 0x000162000c1e1b00 */
[----:B------:R-:W-:-:S03]  /*1100*/  SHF.R.S32.HI R27, RZ, 0x1f, R24 ;  /* 0x0000001fff1b7819 */ /* 0x000fc60000011418 */
[----:B------:R4:W5:Y:S01]  /*1110*/  @!P0 LDG.E.64 R66, [R4.64] ;  /* 0x0000001204428981 */ /* 0x000962000c1e1b00 */
[----:B------:R-:W-:Y:S01]  /*1120*/  ISETP.GE.AND.EX P5, PT, R27, c[0x0][0x1e4], PT, P5 ;  /* 0x000079001b007a0c */ /* 0x000fe20003fa6350 */
[----:B-1----:R-:W-:Y:S01]  /*1130*/  @!P3 IMAD R7, R21, c[0x0][0x1d8], RZ ;  /* 0x000076001507ba24 */ /* 0x002fe200078e02ff */
[----:B---3--:R-:W-:Y:S02]  /*1140*/  @!P3 MOV R8, R80 ;  /* 0x000000500008b202 */ /* 0x008fe40000000f00 */
[----:B------:R-:W-:Y:S02]  /*1150*/  @!P3 MOV R9, R79 ;  /* 0x0000004f0009b202 */ /* 0x000fe40000000f00 */
[----:B------:R-:W-:-:S03]  /*1160*/  ISETP.GT.U32.OR P5, PT, R0, 0x1df, P5 ;  /* 0x000001df0000780c */ /* 0x000fc60002fa4470 */
[----:B------:R-:W-:Y:S01]  /*1170*/  @!P3 IMAD.WIDE.U32 R8, R28, c[0x0][0x1d8], R8 ;  /* 0x000076001c08ba25 */ /* 0x000fe200078e0008 */
[----:B------:R-:W-:-:S04]  /*1180*/  IADD3 R21, R2, 0x60, RZ ;  /* 0x0000006002157810 */ /* 0x000fc80007ffe0ff */
[----:B------:R-:W-:-:S05]  /*1190*/  SHF.R.S32.HI R18, RZ, 0x1f, R21 ;  /* 0x0000001fff127819 */ /* 0x000fca0000011415 */
[----:B0-----:R-:W-:Y:S02]  /*11a0*/  @!P5 MOV R10, R80 ;  /* 0x00000050000ad202 */ /* 0x001fe40000000f00 */
[----:B------:R-:W-:-:S05]  /*11b0*/  @!P5 MOV R11, R79 ;  /* 0x0000004f000bd202 */ /* 0x000fca0000000f00 */
[----:B------:R-:W-:Y:S01]  /*11c0*/  @!P5 IMAD.WIDE.U32 R10, R24, c[0x0][0x1d8], R10 ;  /* 0x00007600180ada25 */ /* 0x000fe200078e000a */
[----:B------:R-:W-:Y:S01]  /*11d0*/  CS2R R56, SRZ ;  /* 0x0000000000387805 */ /* 0x000fe2000001ff00 */
        /* <DEDUP_REMOVED lines=13> */
[----:B--2---:R-:W-:Y:S04]  /*12b0*/  STL [R1+0xd0], R125 ;  /* 0x0000d07d01007387 */ /* 0x004fe80000100800 */
[----:B------:R-:W-:Y:S04]  /*12c0*/  STL.64 [R1+0xd8], R70 ;  /* 0x0000d84601007387 */ /* 0x000fe80000100a00 */
[----:B------:R0:W-:Y:S02]  /*12d0*/  STL.64 [R1], R22 ;  /* 0x0000001601007387 */ /* 0x0001e40000100a00 */
[----:B0-----:R-:W-:-:S02]  /*12e0*/  IADD3 R23, R2, 0x50, RZ ;  /* 0x0000005002177810 */ /* 0x001fc40007ffe0ff */
[----:B------:R-:W-:Y:S02]  /*12f0*/  IADD3 R22, R2, 0x58, RZ ;  /* 0x0000005802167810 */ /* 0x000fe40007ffe0ff */
[----:B------:R-:W-:Y:S02]  /*1300*/  ISETP.GE.U32.AND P6, PT, R23, c[0x0][0x1e0], PT ;  /* 0x0000780017007a0c */ /* 0x000fe40003fc6070 */
[----:B------:R-:W-:Y:S02]  /*1310*/  ISETP.GE.U32.AND P4, PT, R22, c[0x0][0x1e0], PT ;  /* 0x0000780016007a0c */ /* 0x000fe40003f86070 */
[----:B------:R-:W-:Y:S02]  /*1320*/  SHF.R.S32.HI R26, RZ, 0x1f, R23 ;  /* 0x0000001fff1a7819 */ /* 0x000fe40000011417 */
[----:B------:R-:W-:Y:S02]  /*1330*/  SHF.R.S32.HI R25, RZ, 0x1f, R22 ;  /* 0x0000001fff197819 */ /* 0x000fe40000011416 */
[----:B------:R-:W-:-:S02]  /*1340*/  ISETP.GE.AND.EX P6, PT, R26, c[0x0][0x1e4], PT, P6 ;  /* 0x000079001a007a0c */ /* 0x000fc40003fc6360 */
[----:B------:R-:W-:Y:S02]  /*1350*/  ISETP.GE.AND.EX P0, PT, R25, c[0x0][0x1e4], PT, P4 ;  /* 0x0000790019007a0c */ /* 0x000fe40003f06340 */
[C---:B----4-:R-:W-:Y:S02]  /*1360*/  @!P2 IADD3 R4, P4, R3.reuse, c[0x0][0x180], RZ ;  /* 0x000060000304aa10 */ /* 0x050fe40007f9e0ff */
[----:B------:R-:W-:Y:S02]  /*1370*/  ISETP.GT.U32.OR P6, PT, R0, 0x1df, P6 ;  /* 0x000001df0000780c */ /* 0x000fe400037c4470 */
[----:B------:R-:W-:Y:S02]  /*1380*/  @!P2 IADD3.X R5, R16, c[0x0][0x184], RZ, P4, !PT ;  /* 0x000061001005aa10 */ /* 0x000fe400027fe4ff */
[----:B------:R-:W-:Y:S01]  /*1390*/  @!P2 IADD3 R6, P4, R3, c[0x0][0x178], RZ ;  /* 0x00005e000306aa10 */ /* 0x000fe20007f9e0ff */
[----:B------:R-:W-:Y:S01]  /*13a0*/  @!P3 IMAD R3, R28, c[0x0][0x1dc], R7 ;  /* 0x000077001c03ba24 */ /* 0x000fe200078e0207 */
[----:B------:R-:W-:Y:S01]  /*13b0*/  ISETP.GT.U32.OR P0, PT, R0, 0x1df, P0 ;  /* 0x000001df0000780c */ /* 0x000fe20000704470 */
[----:B------:R0:W5:Y:S03]  /*13c0*/  @!P2 LDG.E.64 R56, [R4.64] ;  /* 0x000000120438a981 */ /* 0x000166000c1e1b00 */
[----:B------:R-:W-:-:S02]  /*13d0*/  @!P3 IADD3 R3, R9, R3, RZ ;  /* 0x000000030903b210 */ /* 0x000fc40007ffe0ff */
[----:B------:R-:W-:Y:S01]  /*13e0*/  @!P2 IADD3.X R7, R16, c[0x0][0x17c], RZ, P4, !PT ;  /* 0x00005f001007aa10 */ /* 0x000fe200027fe4ff */
[----:B------:R-:W-:Y:S01]  /*13f0*/  @!P6 IMAD R9, R26, c[0x0][0x1d8], RZ ;  /* 0x000076001a09ea24 */ /* 0x000fe200078e02ff */
[----:B------:R-:W-:Y:S02]  /*1400*/  ISETP.GE.U32.AND P4, PT, R21, c[0x0][0x1e0], PT ;  /* 0x0000780015007a0c */ /* 0x000fe40003f86070 */
[C---:B------:R-:W-:Y:S02]  /*1410*/  @!P3 SHF.L.U32 R16, R8.reuse, 0x2, RZ ;  /* 0x000000020810b819 */ /* 0x040fe400000006ff */
[----:B------:R-:W-:Y:S01]  /*1420*/  @!P3 SHF.L.U64.HI R3, R8, 0x2, R3 ;  /* 0x000000020803b819 */ /* 0x000fe20000010203 */
[----:B------:R-:W-:Y:S01]  /*1430*/  @!P5 IMAD R8, R27, c[0x0][0x1d8], RZ ;  /* 0x000076001b08da24 */ /* 0x000fe200078e02ff */
[----:B------:R-:W-:Y:S01]  /*1440*/  ISETP.GE.AND.EX P4, PT, R18, c[0x0][0x1e4], PT, P4 ;  /* 0x0000790012007a0c */ /* 0x000fe20003f86340 */
[----:B------:R-:W-:Y:S01]  /*1450*/  @!P6 IMAD R17, R23, c[0x0][0x1dc], R9 ;  /* 0x000077001711ea24 */ /* 0x000fe200078e0209 */
[-C--:B------:R-:W-:Y:S01]  /*1460*/  @!P6 MOV R12, R80.reuse ;  /* 0x00000050000ce202 */ /* 0x080fe20000000f00 */
[----:B------:R-:W-:Y:S01]  /*1470*/  @!P5 IMAD R15, R24, c[0x0][0x1dc], R8 ;  /* 0x00007700180fda24 */ /* 0x000fe200078e0208 */
[-C--:B------:R-:W-:Y:S01]  /*1480*/  @!P6 MOV R13, R79.reuse ;  /* 0x0000004f000de202 */ /* 0x080fe20000000f00 */
[----:B------:R-:W-:Y:S01]  /*1490*/  @!P0 IMAD R14, R25, c[0x0][0x1d8], RZ ;  /* 0x00007600190e8a24 */ /* 0x000fe200078e02ff */
[----:B------:R-:W-:Y:S01]  /*14a0*/  @!P0 MOV R8, R80 ;  /* 0x0000005000088202 */ /* 0x000fe20000000f00 */
[----:B------:R1:W5:Y:S01]  /*14b0*/  @!P2 LDG.E.64 R64, [R6.64] ;  /* 0x000000120640a981 */ /* 0x000362000c1e1b00 */
[----:B------:R-:W-:-:S02]  /*14c0*/  @!P0 MOV R9, R79 ;  /* 0x0000004f00098202 */ /* 0x000fc40000000f00 */
[----:B------:R-:W-:Y:S01]  /*14d0*/  ISETP.GT.U32.OR P4, PT, R0, 0x1df, P4 ;  /* 0x000001df0000780c */ /* 0x000fe20002784470 */
[----:B------:R-:W-:Y:S01]  /*14e0*/  @!P6 IMAD.WIDE.U32 R12, R23, c[0x0][0x1d8], R12 ;  /* 0x00007600170cea25 */ /* 0x000fe200078e000c */
[----:B------:R-:W-:-:S03]  /*14f0*/  @!P5 IADD3 R15, R11, R15, RZ ;  /* 0x0000000f0b0fd210 */ /* 0x000fc60007ffe0ff */
[C---:B------:R-:W-:Y:S02]  /*1500*/  @!P0 IMAD R19, R22.reuse, c[0x0][0x1dc], R14 ;  /* 0x0000770016138a24 */ /* 0x040fe400078e020e */
[----:B------:R-:W-:Y:S01]  /*1510*/  @!P0 IMAD.WIDE.U32 R8, R22, c[0x0][0x1d8], R8 ;  /* 0x0000760016088a25 */ /* 0x000fe200078e0008 */
[----:B------:R-:W-:Y:S02]  /*1520*/  @!P6 IADD3 R11, R13, R17, RZ ;  /* 0x000000110d0be210 */ /* 0x000fe40007ffe0ff */
[----:B------:R-:W-:Y:S02]  /*1530*/  @!P6 SHF.L.U32 R14, R12, 0x2, RZ ;  /* 0x000000020c0ee819 */ /* 0x000fe400000006ff */
[----:B------:R-:W-:Y:S02]  /*1540*/  @!P0 IADD3 R9, R9, R19, RZ ;  /* 0x0000001309098210 */ /* 0x000fe40007ffe0ff */
[C---:B------:R-:W-:Y:S02]  /*1550*/  @!P5 SHF.L.U32 R17, R10.reuse, 0x2, RZ ;  /* 0x000000020a11d819 */ /* 0x040fe400000006ff */
[----:B------:R-:W-:-:S02]  /*1560*/  @!P5 SHF.L.U64.HI R15, R10, 0x2, R15 ;  /* 0x000000020a0fd819 */ /* 0x000fc4000001020f */
[----:B------:R-:W-:Y:S02]  /*1570*/  @!P6 SHF.L.U64.HI R12, R12, 0x2, R11 ;  /* 0x000000020c0ce819 */ /* 0x000fe4000001020b */
[C---:B------:R-:W-:Y:S02]  /*1580*/  @!P0 SHF.L.U32 R11, R8.reuse, 0x2, RZ ;  /* 0x00000002080b8819 */ /* 0x040fe400000006ff */
[----:B------:R-:W-:Y:S01]  /*1590*/  @!P0 SHF.L.U64.HI R10, R8, 0x2, R9 ;  /* 0x00000002080a8819 */ /* 0x000fe20000010209 */
[----:B------:R-:W-:Y:S01]  /*15a0*/  @!P4 IMAD R8, R18, c[0x0][0x1d8], RZ ;  /* 0x000076001208ca24 */ /* 0x000fe200078e02ff */
[----:B0-----:R-:W-:Y:S02]  /*15b0*/  @!P3 IADD3 R4, P2, R16, c[0x0][0x180], RZ ;  /* 0x000060001004ba10 */ /* 0x001fe40007f5e0ff */
[----:B------:R-:W-:Y:S01]  /*15c0*/  @!P4 MOV R9, R79 ;  /* 0x0000004f0009c202 */ /* 0x000fe20000000f00 */
[----:B------:R-:W-:Y:S01]  /*15d0*/  @!P4 IMAD R13, R21, c[0x0][0x1dc], R8 ;  /* 0x00007700150dca24 */ /* 0x000fe200078e0208 */
[----:B------:R-:W-:-:S02]  /*15e0*/  @!P3 IADD3.X R5, R3, c[0x0][0x184], RZ, P2, !PT ;  /* 0x000061000305ba10 */ /* 0x000fc400017fe4ff */
[----:B------:R-:W-:Y:S02]  /*15f0*/  @!P4 MOV R8, R80 ;  /* 0x000000500008c202 */ /* 0x000fe40000000f00 */
[----:B-1----:R-:W-:Y:S01]  /*1600*/  @!P3 IADD3 R6, P2, R16, c[0x0][0x178], RZ ;  /* 0x00005e001006ba10 */ /* 0x002fe20007f5e0ff */
[----:B------:R0:W5:Y:S02]  /*1610*/  @!P3 LDG.E.64 R58, [R4.64] ;  /* 0x00000012043ab981 */ /* 0x000164000c1e1b00 */
[----:B------:R-:W-:Y:S01]  /*1620*/  @!P4 IMAD.WIDE.U32 R8, R21, c[0x0][0x1d8], R8 ;  /* 0x000076001508ca25 */ /* 0x000fe200078e0008 */
[----:B------:R-:W-:-:S04]  /*1630*/  @!P3 IADD3.X R7, R3, c[0x0][0x17c], RZ, P2, !PT ;  /* 0x00005f000307ba10 */ /* 0x000fc800017fe4ff */
[----:B------:R-:W-:Y:S01]  /*1640*/  @!P4 IADD3 R13, R9, R13, RZ ;  /* 0x0000000d090dc210 */ /* 0x000fe20007ffe0ff */
[----:B------:R1:W5:Y:S01]  /*1650*/  @!P3 LDG.E.64 R54, [R6.64] ;  /* 0x000000120636b981 */ /* 0x000362000c1e1b00 */
[----:B0-----:R-:W-:Y:S02]  /*1660*/  @!P5 IADD3 R4, P3, R17, c[0x0][0x180], RZ ;  /* 0x000060001104da10 */ /* 0x001fe40007f7e0ff */
[C---:B------:R-:W-:Y:S02]  /*1670*/  @!P4 SHF.L.U32 R3, R8.reuse, 0x2, RZ ;  /* 0x000000020803c819 */ /* 0x040fe400000006ff */
[----:B------:R-:W-:Y:S02]  /*1680*/  @!P4 SHF.L.U64.HI R13, R8, 0x2, R13 ;  /* 0x00000002080dc819 */ /* 0x000fe4000001020d */
[----:B------:R-:W-:Y:S02]  /*1690*/  @!P5 IADD3.X R5, R15, c[0x0][0x184], RZ, P3, !PT ;  /* 0x000061000f05da10 */ /* 0x000fe40001ffe4ff */
[----:B-1----:R-:W-:-:S02]  /*16a0*/  @!P5 IADD3 R6, P2, R17, c[0x0][0x178], RZ ;  /* 0x00005e001106da10 */ /* 0x002fc40007f5e0ff */
[----:B------:R-:W-:Y:S01]  /*16b0*/  @!P6 IADD3 R8, P3, R14, c[0x0][0x180], RZ ;  /* 0x000060000e08ea10 */ /* 0x000fe20007f7e0ff */
[----:B------:R0:W5:Y:S01]  /*16c0*/  @!P5 LDG.E.64 R60, [R4.64] ;  /* 0x00000012043cd981 */ /* 0x000162000c1e1b00 */
[C---:B------:R-:W-:Y:S02]  /*16d0*/  IADD3 R23, R2.reuse, 0x68, RZ ;  /* 0x0000006802177810 */ /* 0x040fe40007ffe0ff */
[----:B------:R-:W-:Y:S02]  /*16e0*/  IADD3 R22, R2, 0x70, RZ ;  /* 0x0000007002167810 */ /* 0x000fe40007ffe0ff */
[----:B------:R-:W-:Y:S02]  /*16f0*/  @!P5 IADD3.X R7, R15, c[0x0][0x17c], RZ, P2, !PT ;  /* 0x00005f000f07da10 */ /* 0x000fe400017fe4ff */
[----:B------:R-:W-:Y:S02]  /*1700*/  @!P6 IADD3.X R9, R12, c[0x0][0x184], RZ, P3, !PT ;  /* 0x000061000c09ea10 */ /* 0x000fe40001ffe4ff */
[----:B------:R-:W-:Y:S01]  /*1710*/  ISETP.GE.U32.AND P3, PT, R23, c[0x0][0x1e0], PT ;  /* 0x0000780017007a0c */ /* 0x000fe20003f66070 */
[----:B------:R1:W5:Y:S01]  /*1720*/  @!P5 LDG.E.64 R52, [R6.64] ;  /* 0x000000120634d981 */ /* 0x000362000c1e1b00 */
[----:B------:R-:W-:-:S02]  /*1730*/  ISETP.GE.U32.AND P2, PT, R22, c[0x0][0x1e0], PT ;  /* 0x0000780016007a0c */ /* 0x000fc40003f46070 */
[----:B------:R-:W-:Y:S01]  /*1740*/  SHF.R.S32.HI R25, RZ, 0x1f, R23 ;  /* 0x0000001fff197819 */ /* 0x000fe20000011417 */
[----:B------:R2:W5:Y:S01]  /*1750*/  @!P6 LDG.E.64 R62, [R8.64] ;  /* 0x00000012083ee981 */ /* 0x000562000c1e1b00 */
[----:B------:R-:W-:Y:S02]  /*1760*/  SHF.R.S32.HI R24, RZ, 0x1f, R22 ;  /* 0x0000001fff187819 */ /* 0x000fe40000011416 */
[----:B------:R-:W-:Y:S02]  /*1770*/  ISETP.GE.AND.EX P3, PT, R25, c[0x0][0x1e4], PT, P3 ;  /* 0x0000790019007a0c */ /* 0x000fe40003f66330 */
[----:B------:R-:W-:Y:S02]  /*1780*/  ISETP.GE.AND.EX P2, PT, R24, c[0x0][0x1e4], PT, P2 ;  /* 0x0000790018007a0c */ /* 0x000fe40003f46320 */
[----:B-1----:R-:W-:Y:S02]  /*1790*/  @!P6 IADD3 R6, P5, R14, c[0x0][0x178], RZ ;  /* 0x00005e000e06ea10 */ /* 0x002fe40007fbe0ff */
[----:B------:R-:W-:-:S02]  /*17a0*/  ISETP.GT.U32.OR P3, PT, R0, 0x1df, P3 ;  /* 0x000001df0000780c */ /* 0x000fc40001f64470 */
[----:B------:R-:W-:Y:S02]  /*17b0*/  ISETP.GT.U32.OR P2, PT, R0, 0x1df, P2 ;  /* 0x000001df0000780c */ /* 0x000fe40001744470 */
[----:B------:R-:W-:Y:S02]  /*17c0*/  @!P6 IADD3.X R7, R12, c[0x0][0x17c], RZ, P5, !PT ;  /* 0x00005f000c07ea10 */ /* 0x000fe40002ffe4ff */
[----:B0-----:R-:W-:Y:S02]  /*17d0*/  @!P0 IADD3 R4, P5, R11, c[0x0][0x180], RZ ;  /* 0x000060000b048a10 */ /* 0x001fe40007fbe0ff */
[----:B------:R-:W-:Y:S01]  /*17e0*/  IADD3 R19, R2, 0x78, RZ ;  /* 0x0000007802137810 */ /* 0x000fe20007ffe0ff */
[----:B------:R0:W5:Y:S01]  /*17f0*/  @!P6 LDG.E.64 R50, [R6.64] ;  /* 0x000000120632e981 */ /* 0x000162000c1e1b00 */
[----:B------:R-:W-:Y:S02]  /*1800*/  @!P0 IADD3.X R5, R10, c[0x0][0x184], RZ, P5, !PT ;  /* 0x000061000a058a10 */ /* 0x000fe40002ffe4ff */
[----:B------:R-:W-:-:S02]  /*1810*/  IADD3 R18, R2, 0x80, RZ ;  /* 0x0000008002127810 */ /* 0x000fc40007ffe0ff */
[----:B------:R-:W-:Y:S01]  /*1820*/  ISETP.GE.U32.AND P5, PT, R19, c[0x0][0x1e0], PT ;  /* 0x0000780013007a0c */ /* 0x000fe20003fa6070 */
[----:B--2---:R-:W-:Y:S01]  /*1830*/  @!P3 IMAD R8, R25, c[0x0][0x1d8], RZ ;  /* 0x000076001908ba24 */ /* 0x004fe200078e02ff */
[----:B------:R-:W-:Y:S01]  /*1840*/  SHF.R.S32.HI R21, RZ, 0x1f, R19 ;  /* 0x0000001fff157819 */ /* 0x000fe20000011413 */
[----:B------:R-:W-:Y:S01]  /*1850*/  @!P2 IMAD R9, R24, c[0x0][0x1d8], RZ ;  /* 0x000076001809aa24 */ /* 0x000fe200078e02ff */
[----:B0-----:R-:W-:Y:S01]  /*1860*/  @!P0 IADD3 R6, P6, R11, c[0x0][0x178], RZ ;  /* 0x00005e000b068a10 */ /* 0x001fe20007fde0ff */
[----:B------:R0:W5:Y:S01]  /*1870*/  @!P0 LDG.E.64 R84, [R4.64] ;  /* 0x0000001204548981 */ /* 0x000162000c1e1b00 */
[----:B------:R-:W-:Y:S02]  /*1880*/  SHF.R.S32.HI R20, RZ, 0x1f, R18 ;  /* 0x0000001fff147819 */ /* 0x000fe40000011412 */
[----:B------:R-:W-:Y:S02]  /*1890*/  @!P0 IADD3.X R7, R10, c[0x0][0x17c], RZ, P6, !PT ;  /* 0x00005f000a078a10 */ /* 0x000fe400037fe4ff */
[----:B------:R-:W-:-:S02]  /*18a0*/  ISETP.GE.U32.AND P6, PT, R18, c[0x0][0x1e0], PT ;  /* 0x0000780012007a0c */ /* 0x000fc40003fc6070 */
[----:B------:R-:W-:Y:S01]  /*18b0*/  ISETP.GE.AND.EX P5, PT, R21, c[0x0][0x1e4], PT, P5 ;  /* 0x0000790015007a0c */ /* 0x000fe20003fa6350 */
[----:B------:R-:W-:Y:S01]  /*18c0*/  @!P3 IMAD R15, R23, c[0x0][0x1dc], R8 ;  /* 0x00007700170fba24 */ /* 0x000fe200078e0208 */
[----:B------:R-:W-:Y:S01]  /*18d0*/  ISETP.GE.AND.EX P6, PT, R20, c[0x0][0x1e4], PT, P6 ;  /* 0x0000790014007a0c */ /* 0x000fe20003fc6360 */
[----:B------:R-:W-:Y:S01]  /*18e0*/  @!P2 IMAD R17, R22, c[0x0][0x1dc], R9 ;  /* 0x000077001611aa24 */ /* 0x000fe200078e0209 */
[-C--:B------:R-:W-:Y:S01]  /*18f0*/  @!P3 MOV R8, R80.reuse ;  /* 0x000000500008b202 */ /* 0x080fe20000000f00 */
[----:B------:R1:W5:Y:S01]  /*1900*/  @!P0 LDG.E.64 R48, [R6.64] ;  /* 0x0000001206308981 */ /* 0x000362000c1e1b00 */
[----:B------:R-:W-:Y:S02]  /*1910*/  @!P3 MOV R9, R79 ;  /* 0x0000004f0009b202 */ /* 0x000fe40000000f00 */
[----:B------:R-:W-:Y:S02]  /*1920*/  ISETP.GT.U32.OR P5, PT, R0, 0x1df, P5 ;  /* 0x000001df0000780c */ /* 0x000fe40002fa4470 */
[----:B------:R-:W-:-:S02]  /*1930*/  @!P2 MOV R10, R80 ;  /* 0x00000050000aa202 */ /* 0x000fc40000000f00 */
[----:B------:R-:W-:Y:S01]  /*1940*/  @!P2 MOV R11, R79 ;  /* 0x0000004f000ba202 */ /* 0x000fe20000000f00 */
[----:B------:R-:W-:Y:S01]  /*1950*/  @!P3 IMAD.WIDE.U32 R8, R23, c[0x0][0x1d8], R8 ;  /* 0x000076001708ba25 */ /* 0x000fe200078e0008 */
[----:B------:R-:W-:-:S03]  /*1960*/  ISETP.GT.U32.OR P6, PT, R0, 0x1df, P6 ;  /* 0x000001df0000780c */ /* 0x000fc600037c4470 */
[----:B------:R-:W-:Y:S01]  /*1970*/  @!P2 IMAD.WIDE.U32 R10, R22, c[0x0][0x1d8], R10 ;  /* 0x00007600160aaa25 */ /* 0x000fe200078e000a */
[----:B------:R-:W-:-:S03]  /*1980*/  @!P3 IADD3 R15, R9, R15, RZ ;  /* 0x0000000f090fb210 */ /* 0x000fc60007ffe0ff */
[----:B0-----:R-:W-:Y:S02]  /*1990*/  @!P5 MOV R4, R80 ;  /* 0x000000500004d202 */ /* 0x001fe40000000f00 */
[----:B------:R-:W-:Y:S02]  /*19a0*/  @!P2 IADD3 R9, R11, R17, RZ ;  /* 0x000000110b09a210 */ /* 0x000fe40007ffe0ff */
[C---:B------:R-:W-:Y:S02]  /*19b0*/  @!P3 SHF.L.U32 R17, R8.reuse, 0x2, RZ ;  /* 0x000000020811b819 */ /* 0x040fe400000006ff */
[----:B------:R-:W-:Y:S01]  /*19c0*/  @!P3 SHF.L.U64.HI R16, R8, 0x2, R15 ;  /* 0x000000020810b819 */ /* 0x000fe2000001020f */
[----:B------:R-:W-:Y:S01]  /*19d0*/  @!P5 IMAD R8, R21, c[0x0][0x1d8], RZ ;  /* 0x000076001508da24 */ /* 0x000fe200078e02ff */
[----:B------:R-:W-:Y:S02]  /*19e0*/  @!P5 MOV R5, R79 ;  /* 0x0000004f0005d202 */ /* 0x000fe40000000f00 */
[----:B------:R-:W-:-:S02]  /*19f0*/  @!P2 SHF.L.U32 R11, R10, 0x2, RZ ;  /* 0x000000020a0ba819 */ /* 0x000fc400000006ff */
[----:B------:R-:W-:Y:S01]  /*1a00*/  @!P2 SHF.L.U64.HI R10, R10, 0x2, R9 ;  /* 0x000000020a0aa819 */ /* 0x000fe20000010209 */
[----:B------:R-:W-:Y:S01]  /*1a10*/  @!P6 IMAD R9, R20, c[0x0][0x1d8], RZ ;  /* 0x000076001409ea24 */ /* 0x000fe200078e02ff */
[----:B-1----:R-:W-:Y:S02]  /*1a20*/  @!P6 MOV R6, R80 ;  /* 0x000000500006e202 */ /* 0x002fe40000000f00 */
[----:B------:R-:W-:Y:S01]  /*1a30*/  @!P6 MOV R7, R79 ;  /* 0x0000004f0007e202 */ /* 0x000fe20000000f00 */
[C---:B------:R-:W-:Y:S02]  /*1a40*/  @!P5 IMAD R15, R19.reuse, c[0x0][0x1dc], R8 ;  /* 0x00007700130fda24 */ /* 0x040fe400078e0208 */
[----:B------:R-:W-:Y:S01]  /*1a50*/  @!P5 IMAD.WIDE.U32 R4, R19, c[0x0][0x1d8], R4 ;  /* 0x000076001304da25 */ /* 0x000fe200078e0004 */
[----:B------:R-:W-:-:S03]  /*1a60*/  @!P4 IADD3 R8, P0, R3, c[0x0][0x180], RZ ;  /* 0x000060000308ca10 */ /* 0x000fc60007f1e0ff */
[C---:B------:R-:W-:Y:S02]  /*1a70*/  @!P6 IMAD R9, R18.reuse, c[0x0][0x1dc], R9 ;  /* 0x000077001209ea24 */ /* 0x040fe400078e0209 */
[----:B------:R-:W-:Y:S01]  /*1a80*/  @!P6 IMAD.WIDE.U32 R6, R18, c[0x0][0x1d8], R6 ;  /* 0x000076001206ea25 */ /* 0x000fe200078e0006 */
[----:B------:R-:W-:Y:S02]  /*1a90*/  @!P5 IADD3 R15, R5, R15, RZ ;  /* 0x0000000f050fd210 */ /* 0x000fe40007ffe0ff */
[C---:B------:R-:W-:Y:S02]  /*1aa0*/  @!P5 SHF.L.U32 R14, R4.reuse, 0x2, RZ ;  /* 0x00000002040ed819 */ /* 0x040fe400000006ff */
[----:B------:R-:W-:Y:S02]  /*1ab0*/  @!P6 IADD3 R5, R7, R9, RZ ;  /* 0x000000090705e210 */ /* 0x000fe40007ffe0ff */
[----:B------:R-:W-:Y:S02]  /*1ac0*/  @!P5 SHF.L.U64.HI R15, R4, 0x2, R15 ;  /* 0x00000002040fd819 */ /* 0x000fe4000001020f */
[----:B------:R-:W-:-:S02]  /*1ad0*/  @!P4 IADD3.X R9, R13, c[0x0][0x184], RZ, P0, !PT ;  /* 0x000061000d09ca10 */ /* 0x000fc400007fe4ff */
[----:B------:R-:W-:Y:S02]  /*1ae0*/  @!P4 IADD3 R4, P0, R3, c[0x0][0x178], RZ ;  /* 0x00005e000304ca10 */ /* 0x000fe40007f1e0ff */
[C---:B------:R-:W-:Y:S01]  /*1af0*/  @!P6 SHF.L.U64.HI R3, R6.reuse, 0x2, R5 ;  /* 0x000000020603e819 */ /* 0x040fe20000010205 */
[----:B------:R0:W5:Y:S01]  /*1b00*/  @!P4 LDG.E.64 R86, [R8.64] ;  /* 0x000000120856c981 */ /* 0x000162000c1e1b00 */
[----:B------:R-:W-:Y:S02]  /*1b10*/  @!P6 SHF.L.U32 R12, R6, 0x2, RZ ;  /* 0x00000002060ce819 */ /* 0x000fe400000006ff */
[----:B------:R-:W-:Y:S02]  /*1b20*/  @!P4 IADD3.X R5, R13, c[0x0][0x17c], RZ, P0, !PT ;  /* 0x00005f000d05ca10 */ /* 0x000fe400007fe4ff */
[----:B------:R-:W-:-:S03]  /*1b30*/  @!P3 IADD3 R6, P0, R17, c[0x0][0x180], RZ ;  /* 0x000060001106ba10 */ /* 0x000fc60007f1e0ff */
[----:B------:R1:W5:Y:S01]  /*1b40*/  @!P4 LDG.E.64 R46, [R4.64] ;  /* 0x00000012042ec981 */ /* 0x000362000c1e1b00 */
[----:B------:R-:W-:Y:S02]  /*1b50*/  @!P3 IADD3.X R7, R16, c[0x0][0x184], RZ, P0, !PT ;  /* 0x000061001007ba10 */ /* 0x000fe400007fe4ff */
[----:B0-----:R-:W-:-:S03]  /*1b60*/  @!P3 IADD3 R8, P0, R17, c[0x0][0x178], RZ ;  /* 0x00005e001108ba10 */ /* 0x001fc60007f1e0ff */
[----:B------:R0:W5:Y:S01]  /*1b70*/  @!P3 LDG.E.64 R88, [R6.64] ;  /* 0x000000120658b981 */ /* 0x000162000c1e1b00 */
[----:B------:R-:W-:Y:S02]  /*1b80*/  @!P3 IADD3.X R9, R16, c[0x0][0x17c], RZ, P0, !PT ;  /* 0x00005f001009ba10 */ /* 0x000fe400007fe4ff */
[----:B-1----:R-:W-:-:S03]  /*1b90*/  @!P2 IADD3 R4, P0, R11, c[0x0][0x180], RZ ;  /* 0x000060000b04aa10 */ /* 0x002fc60007f1e0ff */
[----:B------:R1:W5:Y:S01]  /*1ba0*/  @!P3 LDG.E.64 R44, [R8.64] ;  /* 0x00000012082cb981 */ /* 0x000362000c1e1b00 */
[----:B------:R-:W-:Y:S01]  /*1bb0*/  CS2R R90, SRZ ;  /* 0x00000000005a7805 */ /* 0x000fe2000001ff00 */
[----:B0-----:R-:W-:Y:S01]  /*1bc0*/  @!P2 IADD3 R6, P3, R11, c[0x0][0x178], RZ ;  /* 0x00005e000b06aa10 */ /* 0x001fe20007f7e0ff */
[----:B------:R-:W-:Y:S01]  /*1bd0*/  CS2R R42, SRZ ;  /* 0x00000000002a7805 */ /* 0x000fe2000001ff00 */
[C---:B------:R-:W-:Y:S02]  /*1be0*/  @!P2 IADD3.X R5, R10.reuse, c[0x0][0x184], RZ, P0, !PT ;  /* 0x000061000a05aa10 */ /* 0x040fe400007fe4ff */
[----:B------:R-:W-:Y:S02]  /*1bf0*/  @!P2 IADD3.X R7, R10, c[0x0][0x17c], RZ, P3, !PT ;  /* 0x00005f000a07aa10 */ /* 0x000fe40001ffe4ff */
[----:B------:R-:W-:Y:S01]  /*1c00*/  IADD3 R19, R2, 0x88, RZ ;  /* 0x0000008802137810 */ /* 0x000fe20007ffe0ff */
[----:B------:R0:W5:Y:S03]  /*1c10*/  @!P2 LDG.E.64 R90, [R4.64] ;  /* 0x00000012045aa981 */ /* 0x000166000c1e1b00 */
[----:B------:R-:W-:Y:S01]  /*1c20*/  SHF.R.S32.HI R18, RZ, 0x1f, R19 ;  /* 0x0000001fff127819 */ /* 0x000fe20000011413 */
[----:B------:R2:W5:Y:S01]  /*1c30*/  @!P2 LDG.E.64 R42, [R6.64] ;  /* 0x00000012062aa981 */ /* 0x000562000c1e1b00 */
[----:B------:R-:W-:-:S02]  /*1c40*/  ISETP.GE.U32.AND P2, PT, R19, c[0x0][0x1e0], PT ;  /* 0x0000780013007a0c */ /* 0x000fc40003f46070 */
[----:B-1----:R-:W-:Y:S02]  /*1c50*/  @!P5 IADD3 R8, P4, R14, c[0x0][0x180], RZ ;  /* 0x000060000e08da10 */ /* 0x002fe40007f9e0ff */
[----:B------:R-:W-:Y:S02]  /*1c60*/  ISETP.GE.AND.EX P2, PT, R18, c[0x0][0x1e4], PT, P2 ;  /* 0x0000790012007a0c */ /* 0x000fe40003f46320 */
[C---:B------:R-:W-:Y:S02]  /*1c70*/  IADD3 R22, R2.reuse, 0x90, RZ ;  /* 0x0000009002167810 */ /* 0x040fe40007ffe0ff */
[----:B------:R-:W-:Y:S02]  /*1c80*/  IADD3 R21, R2, 0x98, RZ ;  /* 0x0000009802157810 */ /* 0x000fe40007ffe0ff */
[----:B0-----:R-:W-:Y:S02]  /*1c90*/  @!P5 IADD3 R4, P0, R14, c[0x0][0x178], RZ ;  /* 0x00005e000e04da10 */ /* 0x001fe40007f1e0ff */
[----:B------:R-:W-:Y:S01]  /*1ca0*/  ISETP.GT.U32.OR P2, PT, R0, 0x1df, P2 ;  /* 0x000001df0000780c */ /* 0x000fe20001744470 */
[----:B------:R-:W-:Y:S01]  /*1cb0*/  CS2R R92, SRZ ;  /* 0x00000000005c7805 */ /* 0x000fe2000001ff00 */
[----:B------:R-:W-:Y:S01]  /*1cc0*/  IADD3 R20, R2, 0xa0, RZ ;  /* 0x000000a002147810 */ /* 0x000fe20007ffe0ff */
[----:B------:R-:W-:Y:S01]  /*1cd0*/  CS2R R40, SRZ ;  /* 0x0000000000287805 */ /* 0x000fe2000001ff00 */
[----:B------:R-:W-:-:S02]  /*1ce0*/  @!P5 IADD3.X R9, R15, c[0x0][0x184], RZ, P4, !PT ;  /* 0x000061000f09da10 */ /* 0x000fc400027fe4ff */
[----:B------:R-:W-:Y:S02]  /*1cf0*/  ISETP.GE.U32.AND P3, PT, R22, c[0x0][0x1e0], PT ;  /* 0x0000780016007a0c */ /* 0x000fe40003f66070 */
[----:B------:R-:W-:Y:S01]  /*1d00*/  SHF.R.S32.HI R25, RZ, 0x1f, R22 ;  /* 0x0000001fff197819 */ /* 0x000fe20000011416 */
[----:B------:R0:W5:Y:S01]  /*1d10*/  @!P5 LDG.E.64 R92, [R8.64] ;  /* 0x00000012085cd981 */ /* 0x000162000c1e1b00 */
[----:B------:R-:W-:Y:S02]  /*1d20*/  ISETP.GE.U32.AND P4, PT, R21, c[0x0][0x1e0], PT ;  /* 0x0000780015007a0c */ /* 0x000fe40003f86070 */
[----:B------:R-:W-:Y:S02]  /*1d30*/  @!P5 IADD3.X R5, R15, c[0x0][0x17c], RZ, P0, !PT ;  /* 0x00005f000f05da10 */ /* 0x000fe400007fe4ff */
[----:B------:R-:W-:Y:S02]  /*1d40*/  SHF.R.S32.HI R24, RZ, 0x1f, R21 ;  /* 0x0000001fff187819 */ /* 0x000fe40000011415 */
[----:B------:R-:W-:Y:S01]  /*1d50*/  ISETP.GE.U32.AND P0, PT, R20, c[0x0][0x1e0], PT ;  /* 0x0000780014007a0c */ /* 0x000fe20003f06070 */
[----:B------:R1:W5:Y:S01]  /*1d60*/  @!P5 LDG.E.64 R40, [R4.64] ;  /* 0x000000120428d981 */ /* 0x000362000c1e1b00 */
[----:B------:R-:W-:-:S02]  /*1d70*/  SHF.R.S32.HI R23, RZ, 0x1f, R20 ;  /* 0x0000001fff177819 */ /* 0x000fc40000011414 */
[----:B------:R-:W-:Y:S02]  /*1d80*/  ISETP.GE.AND.EX P3, PT, R25, c[0x0][0x1e4], PT, P3 ;  /* 0x0000790019007a0c */ /* 0x000fe40003f66330 */
[----:B------:R-:W-:Y:S02]  /*1d90*/  ISETP.GE.AND.EX P4, PT, R24, c[0x0][0x1e4], PT, P4 ;  /* 0x0000790018007a0c */ /* 0x000fe40003f86340 */
[----:B------:R-:W-:Y:S02]  /*1da0*/  ISETP.GE.AND.EX P5, PT, R23, c[0x0][0x1e4], PT, P0 ;  /* 0x0000790017007a0c */ /* 0x000fe40003fa6300 */
[----:B------:R-:W-:Y:S02]  /*1db0*/  ISETP.GT.U32.OR P3, PT, R0, 0x1df, P3 ;  /* 0x000001df0000780c */ /* 0x000fe40001f64470 */
[----:B-1----:R-:W-:Y:S02]  /*1dc0*/  @!P6 IADD3 R4, P0, R12, c[0x0][0x180], RZ ;  /* 0x000060000c04ea10 */ /* 0x002fe40007f1e0ff */
[----:B------:R-:W-:Y:S01]  /*1dd0*/  ISETP.GT.U32.OR P4, PT, R0, 0x1df, P4 ;  /* 0x000001df0000780c */ /* 0x000fe20002784470 */
[----:B------:R-:W-:Y:S01]  /*1de0*/  @!P2 IMAD R10, R18, c[0x0][0x1d8], RZ ;  /* 0x00007600120aaa24 */ /* 0x000fe200078e02ff */
[----:B0-----:R-:W-:-:S02]  /*1df0*/  @!P2 MOV R8, R80 ;  /* 0x000000500008a202 */ /* 0x001fc40000000f00 */
[----:B------:R-:W-:Y:S02]  /*1e00*/  @!P2 MOV R9, R79 ;  /* 0x0000004f0009a202 */ /* 0x000fe40000000f00 */
[----:B------:R-:W-:Y:S02]  /*1e10*/  @!P6 IADD3.X R5, R3, c[0x0][0x184], RZ, P0, !PT ;  /* 0x000061000305ea10 */ /* 0x000fe400007fe4ff */
[----:B--2---:R-:W-:Y:S02]  /*1e20*/  @!P6 IADD3 R6, P0, R12, c[0x0][0x178], RZ ;  /* 0x00005e000c06ea10 */ /* 0x004fe40007f1e0ff */
[----:B------:R-:W-:Y:S02]  /*1e30*/  ISETP.GT.U32.OR P5, PT, R0, 0x1df, P5 ;  /* 0x000001df0000780c */ /* 0x000fe40002fa4470 */
[----:B------:R-:W-:Y:S01]  /*1e40*/  IADD3 R18, R2, 0xa8, RZ ;  /* 0x000000a802127810 */ /* 0x000fe20007ffe0ff */
[----:B------:R-:W-:Y:S01]  /*1e50*/  @!P2 IMAD R10, R19, c[0x0][0x1dc], R10 ;  /* 0x00007700130aaa24 */ /* 0x000fe200078e020a */
[----:B------:R-:W-:Y:S01]  /*1e60*/  @!P6 IADD3.X R7, R3, c[0x0][0x17c], RZ, P0, !PT ;  /* 0x00005f000307ea10 */ /* 0x000fe200007fe4ff */
[----:B------:R-:W-:Y:S01]  /*1e70*/  @!P2 IMAD.WIDE.U32 R8, R19, c[0x0][0x1d8], R8 ;  /* 0x000076001308aa25 */ /* 0x000fe200078e0008 */
[----:B------:R-:W-:-:S02]  /*1e80*/  ISETP.GE.U32.AND P0, PT, R18, c[0x0][0x1e0], PT ;  /* 0x0000780012007a0c */ /* 0x000fc40003f06070 */
[----:B------:R-:W-:Y:S01]  /*1e90*/  SHF.R.S32.HI R19, RZ, 0x1f, R18 ;  /* 0x0000001fff137819 */ /* 0x000fe20000011412 */
[----:B------:R-:W-:Y:S01]  /*1ea0*/  @!P3 IMAD R13, R25, c[0x0][0x1d8], RZ ;  /* 0x00007600190dba24 */ /* 0x000fe200078e02ff */
[----:B------:R-:W-:Y:S02]  /*1eb0*/  @!P2 IADD3 R3, R9, R10, RZ ;  /* 0x0000000a0903a210 */ /* 0x000fe40007ffe0ff */
[-C--:B------:R-:W-:Y:S02]  /*1ec0*/  @!P3 MOV R14, R80.reuse ;  /* 0x00000050000eb202 */ /* 0x080fe40000000f00 */
[----:B------:R-:W-:Y:S01]  /*1ed0*/  @!P3 MOV R15, R79 ;  /* 0x0000004f000fb202 */ /* 0x000fe20000000f00 */
[----:B------:R-:W-:Y:S01]  /*1ee0*/  @!P4 IMAD R12, R24, c[0x0][0x1d8], RZ ;  /* 0x00007600180cca24 */ /* 0x000fe200078e02ff */
[----:B------:R-:W-:Y:S02]  /*1ef0*/  ISETP.GE.AND.EX P0, PT, R19, c[0x0][0x1e4], PT, P0 ;  /* 0x0000790013007a0c */ /* 0x000fe40003f06300 */
[----:B------:R-:W-:-:S02]  /*1f00*/  @!P4 MOV R10, R80 ;  /* 0x00000050000ac202 */ /* 0x000fc40000000f00 */
[-C--:B------:R-:W-:Y:S01]  /*1f10*/  @!P4 MOV R11, R79.reuse ;  /* 0x0000004f000bc202 */ /* 0x080fe20000000f00 */
[----:B------:R-:W-:Y:S01]  /*1f20*/  @!P3 IMAD R13, R22, c[0x0][0x1dc], R13 ;  /* 0x00007700160dba24 */ /* 0x000fe200078e020d */
[----:B------:R-:W-:Y:S01]  /*1f30*/  @!P2 SHF.L.U32 R16, R8, 0x2, RZ ;  /* 0x000000020810a819 */ /* 0x000fe200000006ff */
[----:B------:R-:W-:Y:S01]  /*1f40*/  @!P3 IMAD.WIDE.U32 R14, R22, c[0x0][0x1d8], R14 ;  /* 0x00007600160eba25 */ /* 0x000fe200078e000e */
[----:B------:R-:W-:Y:S02]  /*1f50*/  @!P2 SHF.L.U64.HI R3, R8, 0x2, R3 ;  /* 0x000000020803a819 */ /* 0x000fe40000010203 */
[----:B------:R-:W-:Y:S01]  /*1f60*/  ISETP.GT.U32.OR P0, PT, R0, 0x1df, P0 ;  /* 0x000001df0000780c */ /* 0x000fe20000704470 */
[C---:B------:R-:W-:Y:S01]  /*1f70*/  @!P4 IMAD R12, R21.reuse, c[0x0][0x1dc], R12 ;  /* 0x00007700150cca24 */ /* 0x040fe200078e020c */
[----:B------:R-:W-:Y:S01]  /*1f80*/  @!P5 MOV R8, R80 ;  /* 0x000000500008d202 */ /* 0x000fe20000000f00 */
[----:B------:R-:W-:Y:S01]  /*1f90*/  @!P4 IMAD.WIDE.U32 R10, R21, c[0x0][0x1d8], R10 ;  /* 0x00007600150aca25 */ /* 0x000fe200078e000a */
[----:B------:R-:W-:-:S03]  /*1fa0*/  @!P5 MOV R9, R79 ;  /* 0x0000004f0009d202 */ /* 0x000fc60000000f00 */
[----:B------:R-:W-:Y:S01]  /*1fb0*/  @!P5 IMAD R17, R23, c[0x0][0x1d8], RZ ;  /* 0x000076001711da24 */ /* 0x000fe200078e02ff */
[----:B------:R-:W-:Y:S01]  /*1fc0*/  @!P3 IADD3 R13, R15, R13, RZ ;  /* 0x0000000d0f0db210 */ /* 0x000fe20007ffe0ff */
[C---:B------:R-:W-:Y:S01]  /*1fd0*/  @!P5 IMAD.WIDE.U32 R8, R20.reuse, c[0x0][0x1d8], R8 ;  /* 0x000076001408da25 */ /* 0x040fe200078e0008 */
[----:B------:R-:W-:Y:S01]  /*1fe0*/  @!P4 IADD3 R11, R11, R12, RZ ;  /* 0x0000000c0b0bc210 */ /* 0x000fe20007ffe0ff */
[----:B------:R-:W-:Y:S02]  /*1ff0*/  CS2R R94, SRZ ;  /* 0x00000000005e7805 */ /* 0x000fe4000001ff00 */
[----:B------:R-:W-:Y:S01]  /*2000*/  @!P5 IMAD R17, R20, c[0x0][0x1dc], R17 ;  /* 0x000077001411da24 */ /* 0x000fe200078e0211 */
[C---:B------:R-:W-:Y:S01]  /*2010*/  @!P3 SHF.L.U32 R15, R14.reuse, 0x2, RZ ;  /* 0x000000020e0fb819 */ /* 0x040fe200000006ff */
[----:B------:R-:W-:Y:S01]  /*2020*/  CS2R R38, SRZ ;  /* 0x0000000000267805 */ /* 0x000fe2000001ff00 */
[----:B------:R-:W-:Y:S01]  /*2030*/  @!P3 SHF.L.U64.HI R14, R14, 0x2, R13 ;  /* 0x000000020e0eb819 */ /* 0x000fe2000001020d */
[----:B------:R0:W5:Y:S01]  /*2040*/  @!P6 LDG.E.64 R94, [R4.64] ;  /* 0x00000012045ee981 */ /* 0x000162000c1e1b00 */
[----:B------:R-:W-:-:S02]  /*2050*/  @!P4 SHF.L.U32 R13, R10, 0x2, RZ ;  /* 0x000000020a0dc819 */ /* 0x000fc400000006ff */
[----:B------:R-:W-:Y:S01]  /*2060*/  @!P4 SHF.L.U64.HI R11, R10, 0x2, R11 ;  /* 0x000000020a0bc819 */ /* 0x000fe2000001020b */
[----:B------:R1:W5:Y:S01]  /*2070*/  @!P6 LDG.E.64 R38, [R6.64] ;  /* 0x000000120626e981 */ /* 0x000362000c1e1b00 */
[----:B------:R-:W-:Y:S02]  /*2080*/  @!P5 IADD3 R10, R9, R17, RZ ;  /* 0x00000011090ad210 */ /* 0x000fe40007ffe0ff */
[C---:B------:R-:W-:Y:S01]  /*2090*/  @!P5 SHF.L.U32 R12, R8.reuse, 0x2, RZ ;  /* 0x00000002080cd819 */ /* 0x040fe200000006ff */
[----:B0-----:R-:W-:Y:S01]  /*20a0*/  @!P0 IMAD R4, R19, c[0x0][0x1d8], RZ ;  /* 0x0000760013048a24 */ /* 0x001fe200078e02ff */
[----:B------:R-:W-:Y:S02]  /*20b0*/  @!P5 SHF.L.U64.HI R10, R8, 0x2, R10 ;  /* 0x00000002080ad819 */ /* 0x000fe4000001020a */
[----:B------:R-:W-:Y:S01]  /*20c0*/  @!P0 MOV R8, R80 ;  /* 0x0000005000088202 */ /* 0x000fe20000000f00 */
[----:B-1----:R-:W-:Y:S01]  /*20d0*/  @!P0 IMAD R7, R18, c[0x0][0x1dc], R4 ;  /* 0x0000770012078a24 */ /* 0x002fe200078e0204 */
[----:B------:R-:W-:-:S02]  /*20e0*/  @!P0 MOV R9, R79 ;  /* 0x0000004f00098202 */ /* 0x000fc40000000f00 */
[----:B------:R-:W-:Y:S01]  /*20f0*/  @!P2 IADD3 R4, P6, R16, c[0x0][0x180], RZ ;  /* 0x000060001004aa10 */ /* 0x000fe20007fde0ff */
[----:B------:R-:W-:Y:S02]  /*2100*/  CS2R R96, SRZ ;  /* 0x0000000000607805 */ /* 0x000fe4000001ff00 */
[----:B------:R-:W-:Y:S01]  /*2110*/  @!P0 IMAD.WIDE.U32 R8, R18, c[0x0][0x1d8], R8 ;  /* 0x0000760012088a25 */ /* 0x000fe200078e0008 */
[----:B------:R-:W-:Y:S02]  /*2120*/  @!P2 IADD3.X R5, R3, c[0x0][0x184], RZ, P6, !PT ;  /* 0x000061000305aa10 */ /* 0x000fe400037fe4ff */
[----:B------:R-:W-:Y:S01]  /*2130*/  @!P2 IADD3 R6, P6, R16, c[0x0][0x178], RZ ;  /* 0x00005e001006aa10 */ /* 0x000fe20007fde0ff */
[----:B------:R-:W-:Y:S01]  /*2140*/  CS2R R36, SRZ ;  /* 0x0000000000247805 */ /* 0x000fe2000001ff00 */
[----:B------:R-:W-:Y:S01]  /*2150*/  @!P0 IADD3 R9, R9, R7, RZ ;  /* 0x0000000709098210 */ /* 0x000fe20007ffe0ff */
[----:B------:R0:W5:Y:S01]  /*2160*/  @!P2 LDG.E.64 R96, [R4.64] ;  /* 0x000000120460a981 */ /* 0x000162000c1e1b00 */
[----:B------:R-:W-:Y:S01]  /*2170*/  @!P2 IADD3.X R7, R3, c[0x0][0x17c], RZ, P6, !PT ;  /* 0x00005f000307aa10 */ /* 0x000fe200037fe4ff */
[----:B------:R-:W-:Y:S01]  /*2180*/  CS2R R98, SRZ ;  /* 0x0000000000627805 */ /* 0x000fe2000001ff00 */
[----:B------:R-:W-:-:S02]  /*2190*/  @!P0 SHF.L.U32 R20, R8, 0x2, RZ ;  /* 0x0000000208148819 */ /* 0x000fc400000006ff */
[----:B------:R-:W-:Y:S01]  /*21a0*/  @!P0 SHF.L.U64.HI R3, R8, 0x2, R9 ;  /* 0x0000000208038819 */ /* 0x000fe20000010209 */
[----:B------:R1:W5:Y:S01]  /*21b0*/  @!P2 LDG.E.64 R36, [R6.64] ;  /* 0x000000120624a981 */ /* 0x000362000c1e1b00 */
[----:B0-----:R-:W-:-:S04]  /*21c0*/  @!P3 IADD3 R4, P6, R15, c[0x0][0x180], RZ ;  /* 0x000060000f04ba10 */ /* 0x001fc80007fde0ff */
[C---:B------:R-:W-:Y:S02]  /*21d0*/  @!P3 IADD3.X R5, R14.reuse, c[0x0][0x184], RZ, P6, !PT ;  /* 0x000061000e05ba10 */ /* 0x040fe400037fe4ff */
[----:B-1----:R-:W-:Y:S02]  /*21e0*/  @!P3 IADD3 R6, P2, R15, c[0x0][0x178], RZ ;  /* 0x00005e000f06ba10 */ /* 0x002fe40007f5e0ff */
[----:B------:R-:W-:Y:S01]  /*21f0*/  @!P4 IADD3 R8, P6, R13, c[0x0][0x180], RZ ;  /* 0x000060000d08ca10 */ /* 0x000fe20007fde0ff */
[----:B------:R-:W-:Y:S01]  /*2200*/  CS2R R34, SRZ ;  /* 0x0000000000227805 */ /* 0x000fe2000001ff00 */
[----:B------:R-:W-:Y:S01]  /*2210*/  CS2R R100, SRZ ;  /* 0x0000000000647805 */ /* 0x000fe2000001ff00 */
[----:B------:R-:W-:Y:S01]  /*2220*/  @!P3 IADD3.X R7, R14, c[0x0][0x17c], RZ, P2, !PT ;  /* 0x00005f000e07ba10 */ /* 0x000fe200017fe4ff */
[----:B------:R0:W5:Y:S01]  /*2230*/  @!P3 LDG.E.64 R98, [R4.64] ;  /* 0x000000120462b981 */ /* 0x000162000c1e1b00 */
[----:B------:R-:W-:Y:S01]  /*2240*/  @!P4 IADD3.X R9, R11, c[0x0][0x184], RZ, P6, !PT ;  /* 0x000061000b09ca10 */ /* 0x000fe200037fe4ff */
[----:B------:R-:W-:-:S02]  /*2250*/  CS2R R32, SRZ ;  /* 0x0000000000207805 */ /* 0x000fc4000001ff00 */
[----:B------:R1:W5:Y:S01]  /*2260*/  @!P3 LDG.E.64 R34, [R6.64] ;  /* 0x000000120622b981 */ /* 0x000362000c1e1b00 */
[----:B------:R-:W-:-:S03]  /*2270*/  IADD3 R25, R2, 0xb0, RZ ;  /* 0x000000b002197810 */ /* 0x000fc60007ffe0ff */
[----:B------:R2:W5:Y:S01]  /*2280*/  @!P4 LDG.E.64 R100, [R8.64] ;  /* 0x000000120864c981 */ /* 0x000562000c1e1b00 */
[----:B0-----:R-:W-:Y:S02]  /*2290*/  @!P4 IADD3 R4, P2, R13, c[0x0][0x178], RZ ;  /* 0x00005e000d04ca10 */ /* 0x001fe40007f5e0ff */
[----:B------:R-:W-:Y:S02]  /*22a0*/  IADD3 R17, R2, 0xc0, RZ ;  /* 0x000000c002117810 */ /* 0x000fe40007ffe0ff */
[----:B------:R-:W-:Y:S02]  /*22b0*/  @!P4 IADD3.X R5, R11, c[0x0][0x17c], RZ, P2, !PT ;  /* 0x00005f000b05ca10 */ /* 0x000fe400017fe4ff */
[C---:B-1----:R-:W-:Y:S02]  /*22c0*/  @!P5 IADD3 R6, P3, R12.reuse, c[0x0][0x180], RZ ;  /* 0x000060000c06da10 */ /* 0x042fe40007f7e0ff */
[----:B--2---:R-:W-:Y:S01]  /*22d0*/  @!P5 IADD3 R8, P6, R12, c[0x0][0x178], RZ ;  /* 0x00005e000c08da10 */ /* 0x004fe20007fde0ff */
[----:B------:R-:W-:Y:S01]  /*22e0*/  CS2R R102, SRZ ;  /* 0x0000000000667805 */ /* 0x000fe2000001ff00 */
[----:B------:R-:W-:Y:S01]  /*22f0*/  CS2R R30, SRZ ;  /* 0x00000000001e7805 */ /* 0x000fe2000001ff00 */
[----:B------:R-:W-:Y:S01]  /*2300*/  IADD3 R22, R2, 0xb8, RZ ;  /* 0x000000b802167810 */ /* 0x000fe20007ffe0ff */
[----:B------:R0:W5:Y:S01]  /*2310*/  @!P4 LDG.E.64 R32, [R4.64] ;  /* 0x000000120420c981 */ /* 0x000162000c1e1b00 */
[----:B------:R-:W-:-:S02]  /*2320*/  @!P5 IADD3.X R7, R10, c[0x0][0x184], RZ, P3, !PT ;  /* 0x000061000a07da10 */ /* 0x000fc40001ffe4ff */
[----:B------:R-:W-:Y:S02]  /*2330*/  @!P5 IADD3.X R9, R10, c[0x0][0x17c], RZ, P6, !PT ;  /* 0x00005f000a09da10 */ /* 0x000fe400037fe4ff */
[----:B------:R-:W-:Y:S01]  /*2340*/  ISETP.GE.U32.AND P4, PT, R25, c[0x0][0x1e0], PT ;  /* 0x0000780019007a0c */ /* 0x000fe20003f86070 */
[----:B------:R1:W5:Y:S01]  /*2350*/  @!P5 LDG.E.64 R102, [R6.64] ;  /* 0x000000120666d981 */ /* 0x000362000c1e1b00 */
[----:B------:R-:W-:Y:S02]  /*2360*/  ISETP.GE.U32.AND P2, PT, R17, c[0x0][0x1e0], PT ;  /* 0x0000780011007a0c */ /* 0x000fe40003f46070 */
[----:B------:R-:W-:Y:S01]  /*2370*/  SHF.R.S32.HI R28, RZ, 0x1f, R25 ;  /* 0x0000001fff1c7819 */ /* 0x000fe20000011419 */
[----:B------:R2:W5:Y:S01]  /*2380*/  @!P5 LDG.E.64 R30, [R8.64] ;  /* 0x00000012081ed981 */ /* 0x000562000c1e1b00 */
[----:B------:R-:W-:Y:S02]  /*2390*/  SHF.R.S32.HI R26, RZ, 0x1f, R17 ;  /* 0x0000001fff1a7819 */ /* 0x000fe40000011411 */
[----:B------:R-:W-:-:S02]  /*23a0*/  ISETP.GE.U32.AND P3, PT, R22, c[0x0][0x1e0], PT ;  /* 0x0000780016007a0c */ /* 0x000fc40003f66070 */
[----:B------:R-:W-:Y:S02]  /*23b0*/  SHF.R.S32.HI R27, RZ, 0x1f, R22 ;  /* 0x0000001fff1b7819 */ /* 0x000fe40000011416 */
[----:B------:R-:W-:Y:S02]  /*23c0*/  ISETP.GE.AND.EX P4, PT, R28, c[0x0][0x1e4], PT, P4 ;  /* 0x000079001c007a0c */ /* 0x000fe40003f86340 */
[----:B------:R-:W-:Y:S02]  /*23d0*/  ISETP.GE.AND.EX P2, PT, R26, c[0x0][0x1e4], PT, P2 ;  /* 0x000079001a007a0c */ /* 0x000fe40003f46320 */
[----:B0-----:R-:W-:Y:S02]  /*23e0*/  @!P0 IADD3 R4, P5, R20, c[0x0][0x180], RZ ;  /* 0x0000600014048a10 */ /* 0x001fe40007fbe0ff */
[----:B------:R-:W-:Y:S02]  /*23f0*/  ISETP.GE.AND.EX P3, PT, R27, c[0x0][0x1e4], PT, P3 ;  /* 0x000079001b007a0c */ /* 0x000fe40003f66330 */
[----:B------:R-:W-:-:S02]  /*2400*/  ISETP.GT.U32.OR P4, PT, R0, 0x1df, P4 ;  /* 0x000001df0000780c */ /* 0x000fc40002784470 */
[----:B------:R-:W-:Y:S02]  /*2410*/  ISETP.GT.U32.OR P2, PT, R0, 0x1df, P2 ;  /* 0x000001df0000780c */ /* 0x000fe40001744470 */
[----:B------:R-:W-:Y:S02]  /*2420*/  @!P0 IADD3.X R5, R3, c[0x0][0x184], RZ, P5, !PT ;  /* 0x0000610003058a10 */ /* 0x000fe40002ffe4ff */
[----:B------:R-:W-:Y:S02]  /*2430*/  SHF.R.S32.HI R18, RZ, 0x1f, R2 ;  /* 0x0000001fff127819 */ /* 0x000fe40000011402 */
[----:B------:R-:W-:Y:S02]  /*2440*/  @!P0 IADD3 R20, P5, R20, c[0x0][0x178], RZ ;  /* 0x00005e0014148a10 */ /* 0x000fe40007fbe0ff */
[----:B------:R-:W-:Y:S02]  /*2450*/  ISETP.GT.U32.OR P3, PT, R0, 0x1df, P3 ;  /* 0x000001df0000780c */ /* 0x000fe40001f64470 */
[----:B------:R-:W-:-:S02]  /*2460*/  IADD3 R24, R2, 0xc8, RZ ;  /* 0x000000c802187810 */ /* 0x000fc40007ffe0ff */
[----:B------:R-:W-:Y:S01]  /*2470*/  IADD3 R23, R2, 0xd0, RZ ;  /* 0x000000d002177810 */ /* 0x000fe20007ffe0ff */
[----:B------:R-:W-:Y:S01]  /*2480*/  @P1 IMAD R16, R18, c[0x0][0x1d8], RZ ;  /* 0x0000760012101a24 */ /* 0x000fe200078e02ff */
[----:B------:R-:W-:Y:S02]  /*2490*/  @!P0 IADD3.X R21, R3, c[0x0][0x17c], RZ, P5, !PT ;  /* 0x00005f0003158a10 */ /* 0x000fe40002ffe4ff */
[----:B------:R-:W-:Y:S02]  /*24a0*/  ISETP.GE.U32.AND P6, PT, R24, c[0x0][0x1e0], PT ;  /* 0x0000780018007a0c */ /* 0x000fe40003fc6070 */
[----:B------:R-:W-:Y:S02]  /*24b0*/  SHF.R.S32.HI R19, RZ, 0x1f, R24 ;  /* 0x0000001fff137819 */ /* 0x000fe40000011418 */
[----:B------:R-:W-:Y:S02]  /*24c0*/  ISETP.GE.U32.AND P5, PT, R23, c[0x0][0x1e0], PT ;  /* 0x0000780017007a0c */ /* 0x000fe40003fa6070 */
[----:B------:R-:W-:-:S02]  /*24d0*/  SHF.R.S32.HI R18, RZ, 0x1f, R23 ;  /* 0x0000001fff127819 */ /* 0x000fc40000011417 */
[----:B------:R-:W-:Y:S02]  /*24e0*/  ISETP.GE.AND.EX P6, PT, R19, c[0x0][0x1e4], PT, P6 ;  /* 0x0000790013007a0c */ /* 0x000fe40003fc6360 */
[----:B------:R-:W-:Y:S01]  /*24f0*/  ISETP.GE.AND.EX P5, PT, R18, c[0x0][0x1e4], PT, P5 ;  /* 0x0000790012007a0c */ /* 0x000fe20003fa6350 */
[----:B------:R-:W-:Y:S01]  /*2500*/  @!P4 IMAD R10, R28, c[0x0][0x1d8], RZ ;  /* 0x000076001c0aca24 */ /* 0x000fe200078e02ff */
[-C--:B--2---:R-:W-:Y:S01]  /*2510*/  @!P4 MOV R8, R80.reuse ;  /* 0x000000500008c202 */ /* 0x084fe20000000f00 */
[----:B------:R-:W-:Y:S01]  /*2520*/  @!P2 IMAD R3, R26, c[0x0][0x1d8], RZ ;  /* 0x000076001a03aa24 */ /* 0x000fe200078e02ff */
[-C--:B------:R-:W-:Y:S02]  /*2530*/  @!P4 MOV R9, R79.reuse ;  /* 0x0000004f0009c202 */ /* 0x080fe40000000f00 */
[----:B------:R-:W-:Y:S02]  /*2540*/  @!P2 MOV R12, R80 ;  /* 0x00000050000ca202 */ /* 0x000fe40000000f00 */
[----:B------:R-:W-:-:S02]  /*2550*/  @!P2 MOV R13, R79 ;  /* 0x0000004f000da202 */ /* 0x000fc40000000f00 */
[-C--:B------:R-:W-:Y:S02]  /*2560*/  @P1 MOV R14, R80.reuse ;  /* 0x00000050000e1202 */ /* 0x080fe40000000f00 */
[-C--:B------:R-:W-:Y:S01]  /*2570*/  @P1 MOV R15, R79.reuse ;  /* 0x0000004f000f1202 */ /* 0x080fe20000000f00 */
[----:B------:R-:W-:Y:S01]  /*2580*/  @!P3 IMAD R11, R27, c[0x0][0x1d8], RZ ;  /* 0x000076001b0bba24 */ /* 0x000fe200078e02ff */
[C---:B------:R-:W-:Y:S02]  /*2590*/  ISETP.GT.U32.OR P6, PT, R0.reuse, 0x1df, P6 ;  /* 0x000001df0000780c */ /* 0x040fe400037c4470 */
[----:B------:R-:W-:Y:S02]  /*25a0*/  ISETP.GT.U32.OR P5, PT, R0, 0x1df, P5 ;  /* 0x000001df0000780c */ /* 0x000fe40002fa4470 */
[----:B-1----:R-:W-:Y:S02]  /*25b0*/  @!P3 MOV R6, R80 ;  /* 0x000000500006b202 */ /* 0x002fe40000000f00 */
[----:B------:R-:W-:Y:S01]  /*25c0*/  @!P3 MOV R7, R79 ;  /* 0x0000004f0007b202 */ /* 0x000fe20000000f00 */
[----:B------:R-:W-:-:S02]  /*25d0*/  @!P4 IMAD R10, R25, c[0x0][0x1dc], R10 ;  /* 0x00007700190aca24 */ /* 0x000fc400078e020a */
[----:B------:R-:W-:Y:S02]  /*25e0*/  @!P2 IMAD R3, R17, c[0x0][0x1dc], R3 ;  /* 0x000077001103aa24 */ /* 0x000fe400078e0203 */
[----:B------:R-:W-:-:S04]  /*25f0*/  @!P4 IMAD.WIDE.U32 R8, R25, c[0x0][0x1d8], R8 ;  /* 0x000076001908ca25 */ /* 0x000fc800078e0008 */
[----:B------:R-:W-:-:S04]  /*2600*/  @!P2 IMAD.WIDE.U32 R12, R17, c[0x0][0x1d8], R12 ;  /* 0x00007600110caa25 */ /* 0x000fc800078e000c */
[C---:B------:R-:W-:Y:S02]  /*2610*/  @P1 IMAD R16, R2.reuse, c[0x0][0x1dc], R16 ;  /* 0x0000770002101a24 */ /* 0x040fe400078e0210 */
[----:B------:R-:W-:Y:S01]  /*2620*/  @P1 IMAD.WIDE.U32 R14, R2, c[0x0][0x1d8], R14 ;  /* 0x00007600020e1a25 */ /* 0x000fe200078e000e */
[----:B------:R-:W-:-:S03]  /*2630*/  @!P4 IADD3 R17, R9, R10, RZ ;  /* 0x0000000a0911c210 */ /* 0x000fc60007ffe0ff */
[C---:B------:R-:W-:Y:S02]  /*2640*/  @!P3 IMAD R11, R22.reuse, c[0x0][0x1dc], R11 ;  /* 0x00007700160bba24 */ /* 0x040fe400078e020b */
[----:B------:R-:W-:Y:S01]  /*2650*/  @!P3 IMAD.WIDE.U32 R6, R22, c[0x0][0x1d8], R6 ;  /* 0x000076001606ba25 */ /* 0x000fe200078e0006 */
[----:B------:R-:W-:Y:S02]  /*2660*/  @!P2 IADD3 R3, R13, R3, RZ ;  /* 0x000000030d03a210 */ /* 0x000fe40007ffe0ff */
[----:B------:R-:W-:Y:S02]  /*2670*/  @P1 IADD3 R16, R15, R16, RZ ;  /* 0x000000100f101210 */ /* 0x000fe40007ffe0ff */
[----:B------:R-:W-:Y:S02]  /*2680*/  @!P3 IADD3 R11, R7, R11, RZ ;  /* 0x0000000b070bb210 */ /* 0x000fe40007ffe0ff */
[----:B------:R-:W-:Y:S02]  /*2690*/  @!P2 SHF.L.U32 R13, R12, 0x2, RZ ;  /* 0x000000020c0da819 */ /* 0x000fe400000006ff */
[----:B------:R-:W-:-:S02]  /*26a0*/  @!P4 SHF.L.U32 R22, R8, 0x2, RZ ;  /* 0x000000020816c819 */ /* 0x000fc400000006ff */
[----:B------:R-:W-:Y:S01]  /*26b0*/  @!P4 SHF.L.U64.HI R17, R8, 0x2, R17 ;  /* 0x000000020811c819 */ /* 0x000fe20000010211 */
[----:B------:R-:W-:Y:S01]  /*26c0*/  @!P5 IMAD R8, R18, c[0x0][0x1d8], RZ ;  /* 0x000076001208da24 */ /* 0x000fe200078e02ff */
[----:B------:R-:W-:Y:S01]  /*26d0*/  @!P2 SHF.L.U64.HI R12, R12, 0x2, R3 ;  /* 0x000000020c0ca819 */ /* 0x000fe20000010203 */
[----:B------:R-:W-:Y:S01]  /*26e0*/  @!P6 IMAD R3, R19, c[0x0][0x1d8], RZ ;  /* 0x000076001303ea24 */ /* 0x000fe200078e02ff */
[----:B------:R-:W-:Y:S02]  /*26f0*/  @P1 SHF.L.U64.HI R9, R14, 0x2, R16 ;  /* 0x000000020e091819 */ /* 0x000fe40000010210 */
[C---:B------:R-:W-:Y:S02]  /*2700*/  @!P3 SHF.L.U32 R16, R6.reuse, 0x2, RZ ;  /* 0x000000020610b819 */ /* 0x040fe400000006ff */
[----:B------:R-:W-:Y:S02]  /*2710*/  @!P3 SHF.L.U64.HI R15, R6, 0x2, R11 ;  /* 0x00000002060fb819 */ /* 0x000fe4000001020b */
[----:B------:R-:W-:-:S02]  /*2720*/  @!P6 MOV R18, R80 ;  /* 0x000000500012e202 */ /* 0x000fc40000000f00 */
[-C--:B------:R-:W-:Y:S02]  /*2730*/  @!P6 MOV R19, R79.reuse ;  /* 0x0000004f0013e202 */ /* 0x080fe40000000f00 */
[----:B------:R-:W-:Y:S02]  /*2740*/  @!P5 MOV R6, R80 ;  /* 0x000000500006d202 */ /* 0x000fe40000000f00 */
[----:B------:R-:W-:Y:S01]  /*2750*/  @!P5 MOV R7, R79 ;  /* 0x0000004f0007d202 */ /* 0x000fe20000000f00 */
[----:B------:R-:W-:Y:S01]  /*2760*/  CS2R R104, SRZ ;  /* 0x0000000000687805 */ /* 0x000fe2000001ff00 */
[----:B------:R-:W-:Y:S01]  /*2770*/  CS2R R28, SRZ ;  /* 0x00000000001c7805 */ /* 0x000fe2000001ff00 */
[C---:B------:R-:W-:Y:S02]  /*2780*/  @!P6 IMAD R3, R24.reuse, c[0x0][0x1dc], R3 ;  /* 0x000077001803ea24 */ /* 0x040fe400078e0203 */
[----:B------:R-:W-:Y:S02]  /*2790*/  @!P6 IMAD.WIDE.U32 R18, R24, c[0x0][0x1d8], R18 ;  /* 0x000076001812ea25 */ /* 0x000fe400078e0012 */
[----:B------:R0:W5:Y:S02]  /*27a0*/  @!P0 LDG.E.64 R104, [R4.64] ;  /* 0x0000001204688981 */ /* 0x000164000c1e1b00 */
[----:B------:R-:W-:-:S02]  /*27b0*/  @!P5 IMAD R8, R23, c[0x0][0x1dc], R8 ;  /* 0x000077001708da24 */ /* 0x000fc400078e0208 */
[----:B------:R-:W-:Y:S01]  /*27c0*/  @!P5 IMAD.WIDE.U32 R6, R23, c[0x0][0x1d8], R6 ;  /* 0x000076001706da25 */ /* 0x000fe200078e0006 */
[----:B------:R1:W5:Y:S01]  /*27d0*/  @!P0 LDG.E.64 R28, [R20.64] ;  /* 0x00000012141c8981 */ /* 0x000362000c1e1b00 */
[----:B------:R-:W-:Y:S02]  /*27e0*/  @P1 SHF.L.U32 R10, R14, 0x2, RZ ;  /* 0x000000020e0a1819 */ /* 0x000fe400000006ff */
[----:B0-----:R-:W-:Y:S02]  /*27f0*/  @!P6 IADD3 R5, R19, R3, RZ ;  /* 0x000000031305e210 */ /* 0x001fe40007ffe0ff */
[----:B------:R-:W-:Y:S02]  /*2800*/  @!P5 IADD3 R3, R7, R8, RZ ;  /* 0x000000080703d210 */ /* 0x000fe40007ffe0ff */
[----:B------:R-:W-:Y:S02]  /*2810*/  @!P4 IADD3 R4, P0, R22, c[0x0][0x180], RZ ;  /* 0x000060001604ca10 */ /* 0x000fe40007f1e0ff */
[----:B------:R-:W-:-:S02]  /*2820*/  @!P6 SHF.L.U64.HI R8, R18, 0x2, R5 ;  /* 0x000000021208e819 */ /* 0x000fc40000010205 */
[C---:B------:R-:W-:Y:S02]  /*2830*/  @!P5 SHF.L.U32 R14, R6.reuse, 0x2, RZ ;  /* 0x00000002060ed819 */ /* 0x040fe400000006ff */
[----:B------:R-:W-:Y:S02]  /*2840*/  @!P5 SHF.L.U64.HI R3, R6, 0x2, R3 ;  /* 0x000000020603d819 */ /* 0x000fe40000010203 */
[C---:B------:R-:W-:Y:S02]  /*2850*/  @!P4 IADD3.X R5, R17.reuse, c[0x0][0x184], RZ, P0, !PT ;  /* 0x000061001105ca10 */ /* 0x040fe400007fe4ff */
[----:B------:R-:W-:Y:S01]  /*2860*/  @!P4 IADD3 R6, P0, R22, c[0x0][0x178], RZ ;  /* 0x00005e001606ca10 */ /* 0x000fe20007f1e0ff */
[----:B------:R-:W-:Y:S01]  /*2870*/  CS2R R106, SRZ ;  /* 0x00000000006a7805 */ /* 0x000fe2000001ff00 */
[----:B------:R-:W-:Y:S02]  /*2880*/  CS2R R26, SRZ ;  /* 0x00000000001a7805 */ /* 0x000fe4000001ff00 */
[----:B------:R-:W-:-:S03]  /*2890*/  @!P4 IADD3.X R7, R17, c[0x0][0x17c], RZ, P0, !PT ;  /* 0x00005f001107ca10 */ /* 0x000fc600007fe4ff */
[----:B------:R0:W5:Y:S04]  /*28a0*/  @!P4 LDG.E.64 R106, [R4.64] ;  /* 0x00000012046ac981 */ /* 0x000168000c1e1b00 */
[----:B------:R2:W5:Y:S01]  /*28b0*/  @!P4 LDG.E.64 R26, [R6.64] ;  /* 0x00000012061ac981 */ /* 0x000562000c1e1b00 */
[----:B------:R-:W-:Y:S01]  /*28c0*/  CS2R R108, SRZ ;  /* 0x00000000006c7805 */ /* 0x000fe2000001ff00 */
[----:B------:R-:W-:Y:S01]  /*28d0*/  CS2R R24, SRZ ;  /* 0x0000000000187805 */ /* 0x000fe2000001ff00 */
[C---:B0-----:R-:W-:Y:S02]  /*28e0*/  @!P3 IADD3 R4, P0, R16.reuse, c[0x0][0x180], RZ ;  /* 0x000060001004ba10 */ /* 0x041fe40007f1e0ff */
[----:B--2---:R-:W-:Y:S02]  /*28f0*/  @!P3 IADD3 R6, P4, R16, c[0x0][0x178], RZ ;  /* 0x00005e001006ba10 */ /* 0x004fe40007f9e0ff */
[----:B------:R-:W-:-:S02]  /*2900*/  @!P3 IADD3.X R5, R15, c[0x0][0x184], RZ, P0, !PT ;  /* 0x000061000f05ba10 */ /* 0x000fc400007fe4ff */
        /* <DEDUP_REMOVED lines=8> */
[----:B------:R-:W-:Y:S02]  /*2990*/  @!P2 IADD3.X R7, R12, c[0x0][0x17c], RZ, P3, !PT ;  /* 0x00005f000c07aa10 */ /* 0x000fe40001ffe4ff */
[----:B------:R-:W-:Y:S01]  /*29a0*/  @!P6 SHF.L.U32 R11, R18, 0x2, RZ ;  /* 0x00000002120be819 */ /* 0x000fe200000006ff */
[----:B------:R0:W5:Y:S04]  /*29b0*/  @!P2 LDG.E.64 R110, [R4.64] ;  /* 0x00000012046ea981 */ /* 0x000168000c1e1b00 */
[----:B------:R2:W5:Y:S01]  /*29c0*/  @!P2 LDG.E.64 R22, [R6.64] ;  /* 0x000000120616a981 */ /* 0x000562000c1e1b00 */
[----:B------:R-:W-:Y:S01]  /*29d0*/  CS2R R112, SRZ ;  /* 0x0000000000707805 */ /* 0x000fe2000001ff00 */
[----:B-1----:R-:W-:Y:S01]  /*29e0*/  CS2R R20, SRZ ;  /* 0x0000000000147805 */ /* 0x002fe2000001ff00 */
[----:B------:R-:W-:Y:S01]  /*29f0*/  UMOV UR5, 0x8 ;  /* 0x0000000800057882 */ /* 0x000fe20000000000 */
[C---:B0-----:R-:W-:Y:S01]  /*2a00*/  @!P6 IADD3 R4, P0, R11.reuse, c[0x0][0x180], RZ ;  /* 0x000060000b04ea10 */ /* 0x041fe20007f1e0ff */
[----:B------:R-:W-:Y:S01]  /*2a10*/  ULDC.64 UR6, c[0x0][0x198] ;  /* 0x0000660000067ab9 */ /* 0x000fe20000000a00 */
[----:B--2---:R-:W-:Y:S01]  /*2a20*/  @!P6 IADD3 R6, P2, R11, c[0x0][0x178], RZ ;  /* 0x00005e000b06ea10 */ /* 0x004fe20007f5e0ff */
[----:B------:R-:W-:Y:S01]  /*2a30*/  UIMAD.WIDE UR6, UR9, UR5, UR6 ;  /* 0x00000005090672a5 */ /* 0x000fe2000f8e0206 */
[----:B------:R-:W-:-:S02]  /*2a40*/  @!P6 IADD3.X R5, R8, c[0x0][0x184], RZ, P0, !PT ;  /* 0x000061000805ea10 */ /* 0x000fc400007fe4ff */
[----:B------:R-:W-:Y:S02]  /*2a50*/  @!P6 IADD3.X R7, R8, c[0x0][0x17c], RZ, P2, !PT ;  /* 0x00005f000807ea10 */ /* 0x000fe400017fe4ff */
[----:B------:R-:W-:Y:S01]  /*2a60*/  @P1 IADD3 R12, P0, R10, c[0x0][0x180], RZ ;  /* 0x000060000a0c1a10 */ /* 0x000fe20007f1e0ff */
[----:B------:R0:W5:Y:S01]  /*2a70*/  @!P6 LDG.E.64 R112, [R4.64] ;  /* 0x000000120470e981 */ /* 0x000162000c1e1b00 */
[----:B------:R-:W-:Y:S02]  /*2a80*/  MOV R15, UR7 ;  /* 0x00000007000f7c02 */ /* 0x000fe40008000f00 */
[----:B------:R-:W-:Y:S01]  /*2a90*/  @P1 IADD3.X R13, R9, c[0x0][0x184], RZ, P0, !PT ;  /* 0x00006100090d1a10 */ /* 0x000fe200007fe4ff */
[----:B------:R1:W5:Y:S01]  /*2aa0*/  @!P6 LDG.E.64 R20, [R6.64] ;  /* 0x000000120614e981 */ /* 0x000362000c1e1b00 */
[C---:B------:R-:W-:Y:S02]  /*2ab0*/  @!P5 IADD3 R8, P0, R14.reuse, c[0x0][0x180], RZ ;  /* 0x000060000e08da10 */ /* 0x040fe40007f1e0ff */
[----:B-1----:R-:W-:-:S02]  /*2ac0*/  @!P5 IADD3 R6, P6, R14, c[0x0][0x178], RZ ;  /* 0x00005e000e06da10 */ /* 0x002fc40007fde0ff */
        /* <DEDUP_REMOVED lines=10> */
[----:B------:R-:W-:Y:S02]  /*2b70*/  SHF.R.S32.HI R82, RZ, 0x1f, R73 ;  /* 0x0000001fff527819 */ /* 0x000fe40000011449 */
[----:B------:R-:W-:-:S02]  /*2b80*/  IADD3 R70, R2, 0xf8, RZ ;  /* 0x000000f802467810 */ /* 0x000fc40007ffe0ff */
[----:B------:R-:W-:Y:S02]  /*2b90*/  IADD3 R72, R2, 0xe8, RZ ;  /* 0x000000e802487810 */ /* 0x000fe40007ffe0ff */
[----:B------:R-:W-:Y:S02]  /*2ba0*/  @!P5 IADD3.X R7, R3, c[0x0][0x17c], RZ, P6, !PT ;  /* 0x00005f000307da10 */ /* 0x000fe400037fe4ff */
[----:B------:R-:W-:Y:S02]  /*2bb0*/  ISETP.GE.AND.EX P4, PT, R82, c[0x0][0x1e4], PT, P4 ;  /* 0x0000790052007a0c */ /* 0x000fe40003f86340 */
[----:B------:R-:W-:Y:S02]  /*2bc0*/  @P1 IADD3.X R11, R9, c[0x0][0x17c], RZ, P2, !PT ;  /* 0x00005f00090b1a10 */ /* 0x000fe400017fe4ff */
[----:B------:R-:W-:Y:S02]  /*2bd0*/  IADD3 R71, R2, 0xf0, RZ ;  /* 0x000000f002477810 */ /* 0x000fe40007ffe0ff */
[----:B------:R-:W-:-:S02]  /*2be0*/  ISETP.GE.U32.AND P6, PT, R70, c[0x0][0x1e0], PT ;  /* 0x0000780046007a0c */ /* 0x000fc40003fc6070 */
[----:B------:R-:W-:Y:S02]  /*2bf0*/  SHF.R.S32.HI R74, RZ, 0x1f, R70 ;  /* 0x0000001fff4a7819 */ /* 0x000fe40000011446 */
[----:B------:R-:W-:Y:S01]  /*2c00*/  @!P5 IADD3.X R9, R3, c[0x0][0x184], RZ, P0, !PT ;  /* 0x000061000309da10 */ /* 0x000fe200007fe4ff */
[----:B------:R-:W-:Y:S01]  /*2c10*/  @!P3 IMAD R3, R77, c[0x0][0x1d8], RZ ;  /* 0x000076004d03ba24 */ /* 0x000fe200078e02ff */
[----:B0-----:R-:W-:Y:S02]  /*2c20*/  @!P3 MOV R4, R80 ;  /* 0x000000500004b202 */ /* 0x001fe40000000f00 */
[----:B------:R-:W-:Y:S02]  /*2c30*/  @!P3 MOV R5, R79 ;  /* 0x0000004f0005b202 */ /* 0x000fe40000000f00 */
[----:B------:R-:W-:Y:S02]  /*2c40*/  ISETP.GE.U32.AND P2, PT, R72, c[0x0][0x1e0], PT ;  /* 0x0000780048007a0c */ /* 0x000fe40003f46070 */
[----:B------:R-:W-:-:S02]  /*2c50*/  SHF.R.S32.HI R114, RZ, 0x1f, R72 ;  /* 0x0000001fff727819 */ /* 0x000fc40000011448 */
[----:B------:R-:W-:Y:S02]  /*2c60*/  ISETP.GT.U32.OR P4, PT, R0, 0x1df, P4 ;  /* 0x000001df0000780c */ /* 0x000fe40002784470 */
[----:B------:R-:W-:Y:S02]  /*2c70*/  ISETP.GE.U32.AND P0, PT, R71, c[0x0][0x1e0], PT ;  /* 0x0000780047007a0c */ /* 0x000fe40003f06070 */
[----:B------:R-:W-:Y:S02]  /*2c80*/  SHF.R.S32.HI R75, RZ, 0x1f, R71 ;  /* 0x0000001fff4b7819 */ /* 0x000fe40000011447 */
[----:B------:R-:W-:Y:S01]  /*2c90*/  ISETP.GE.AND.EX P6, PT, R74, c[0x0][0x1e4], PT, P6 ;  /* 0x000079004a007a0c */ /* 0x000fe20003fc6360 */
[----:B------:R-:W-:Y:S01]  /*2ca0*/  @!P3 IMAD R3, R76, c[0x0][0x1dc], R3 ;  /* 0x000077004c03ba24 */ /* 0x000fe200078e0203 */
[----:B------:R-:W-:Y:S01]  /*2cb0*/  ISETP.GE.AND.EX P2, PT, R114, c[0x0][0x1e4], PT, P2 ;  /* 0x0000790072007a0c */ /* 0x000fe20003f46320 */
[----:B------:R-:W-:Y:S01]  /*2cc0*/  @!P3 IMAD.WIDE.U32 R4, R76, c[0x0][0x1d8], R4 ;  /* 0x000076004c04ba25 */ /* 0x000fe200078e0004 */
[----:B------:R-:W-:-:S02]  /*2cd0*/  ISETP.GE.AND.EX P0, PT, R75, c[0x0][0x1e4], PT, P0 ;  /* 0x000079004b007a0c */ /* 0x000fc40003f06300 */
[C---:B------:R-:W-:Y:S02]  /*2ce0*/  ISETP.GT.U32.OR P6, PT, R0.reuse, 0x1df, P6 ;  /* 0x000001df0000780c */ /* 0x040fe400037c4470 */
[C---:B------:R-:W-:Y:S02]  /*2cf0*/  ISETP.GT.U32.OR P2, PT, R0.reuse, 0x1df, P2 ;  /* 0x000001df0000780c */ /* 0x040fe40001744470 */
[----:B------:R-:W-:Y:S02]  /*2d00*/  @!P3 IADD3 R83, R5, R3, RZ ;  /* 0x000000030553b210 */ /* 0x000fe40007ffe0ff */
[----:B------:R-:W-:Y:S02]  /*2d10*/  ISETP.GT.U32.OR P0, PT, R0, 0x1df, P0 ;  /* 0x000001df0000780c */ /* 0x000fe40000704470 */
[C---:B------:R-:W-:Y:S02]  /*2d20*/  @!P3 SHF.L.U32 R3, R4.reuse, 0x2, RZ ;  /* 0x000000020403b819 */ /* 0x040fe400000006ff */
[----:B------:R-:W-:Y:S01]  /*2d30*/  @!P3 SHF.L.U64.HI R83, R4, 0x2, R83 ;  /* 0x000000020453b819 */ /* 0x000fe20000010253 */
[----:B------:R-:W-:Y:S01]  /*2d40*/  @!P4 IMAD R82, R82, c[0x0][0x1d8], RZ ;  /* 0x000076005252ca24 */ /* 0x000fe200078e02ff */
[----:B------:R-:W-:-:S02]  /*2d50*/  @!P4 MOV R4, R80 ;  /* 0x000000500004c202 */ /* 0x000fc40000000f00 */
[-C--:B------:R-:W-:Y:S01]  /*2d60*/  @!P4 MOV R5, R79.reuse ;  /* 0x0000004f0005c202 */ /* 0x080fe20000000f00 */
[C---:B------:R-:W-:Y:S01]  /*2d70*/  @!P4 IMAD R82, R73.reuse, c[0x0][0x1dc], R82 ;  /* 0x000077004952ca24 */ /* 0x040fe200078e0252 */
[-C--:B------:R-:W-:Y:S01]  /*2d80*/  @!P6 MOV R18, R80.reuse ;  /* 0x000000500012e202 */ /* 0x080fe20000000f00 */
[----:B------:R-:W-:Y:S01]  /*2d90*/  @!P6 IMAD R116, R74, c[0x0][0x1d8], RZ ;  /* 0x000076004a74ea24 */ /* 0x000fe200078e02ff */
[-C--:B------:R-:W-:Y:S01]  /*2da0*/  @!P6 MOV R19, R79.reuse ;  /* 0x0000004f0013e202 */ /* 0x080fe20000000f00 */
[----:B------:R-:W-:Y:S01]  /*2db0*/  @!P4 IMAD.WIDE.U32 R4, R73, c[0x0][0x1d8], R4 ;  /* 0x000076004904ca25 */ /* 0x000fe200078e0004 */
[----:B------:R-:W-:Y:S02]  /*2dc0*/  @!P0 MOV R16, R80 ;  /* 0x0000005000108202 */ /* 0x000fe40000000f00 */
[----:B------:R-:W-:Y:S01]  /*2dd0*/  @!P0 MOV R17, R79 ;  /* 0x0000004f00118202 */ /* 0x000fe20000000f00 */
[----:B------:R-:W-:Y:S01]  /*2de0*/  @!P2 IMAD R114, R114, c[0x0][0x1d8], RZ ;  /* 0x000076007272aa24 */ /* 0x000fe200078e02ff */
[----:B------:R-:W-:Y:S01]  /*2df0*/  @!P4 IADD3 R5, R5, R82, RZ ;  /* 0x000000520505c210 */ /* 0x000fe20007ffe0ff */
[----:B------:R-:W-:-:S02]  /*2e00*/  @!P0 IMAD R115, R75, c[0x0][0x1d8], RZ ;  /* 0x000076004b738a24 */ /* 0x000fc400078e02ff */
[C---:B------:R-:W-:Y:S02]  /*2e10*/  @!P6 IMAD R116, R70.reuse, c[0x0][0x1dc], R116 ;  /* 0x000077004674ea24 */ /* 0x040fe400078e0274 */
[----:B------:R-:W-:Y:S01]  /*2e20*/  @!P6 IMAD.WIDE.U32 R18, R70, c[0x0][0x1d8], R18 ;  /* 0x000076004612ea25 */ /* 0x000fe200078e0012 */
[----:B------:R-:W-:-:S03]  /*2e30*/  @!P4 SHF.L.U32 R82, R4, 0x2, RZ ;  /* 0x000000020452c819 */ /* 0x000fc600000006ff */
[----:B------:R-:W-:Y:S02]  /*2e40*/  @!P2 IMAD R114, R72, c[0x0][0x1dc], R114 ;  /* 0x000077004872aa24 */ /* 0x000fe400078e0272 */
[C---:B------:R-:W-:Y:S02]  /*2e50*/  @!P0 IMAD R115, R71.reuse, c[0x0][0x1dc], R115 ;  /* 0x0000770047738a24 */ /* 0x040fe400078e0273 */
[----:B------:R-:W-:Y:S01]  /*2e60*/  @!P0 IMAD.WIDE.U32 R16, R71, c[0x0][0x1d8], R16 ;  /* 0x0000760047108a25 */ /* 0x000fe200078e0010 */
[----:B------:R-:W-:-:S04]  /*2e70*/  @!P6 SHF.L.U32 R74, R18, 0x2, RZ ;  /* 0x00000002124ae819 */ /* 0x000fc800000006ff */
[----:B------:R-:W-:Y:S02]  /*2e80*/  @!P0 SHF.L.U32 R71, R16, 0x2, RZ ;  /* 0x0000000210478819 */ /* 0x000fe400000006ff */
[----:B--2---:R-:W-:Y:S02]  /*2e90*/  MOV R76, R14 ;  /* 0x0000000e004c7202 */ /* 0x004fe40000000f00 */
[----:B------:R-:W-:Y:S02]  /*2ea0*/  MOV R77, R15 ;  /* 0x0000000f004d7202 */ /* 0x000fe40000000f00 */
[----:B------:R-:W-:Y:S02]  /*2eb0*/  @!P2 MOV R14, R80 ;  /* 0x00000050000ea202 */ /* 0x000fe40000000f00 */
[----:B------:R-:W-:-:S05]  /*2ec0*/  @!P2 MOV R15, R79 ;  /* 0x0000004f000fa202 */ /* 0x000fca0000000f00 */
[----:B------:R-:W-:Y:S01]  /*2ed0*/  @!P2 IMAD.WIDE.U32 R14, R72, c[0x0][0x1d8], R14 ;  /* 0x00007600480eaa25 */ /* 0x000fe200078e000e */
[----:B------:R-:W-:Y:S02]  /*2ee0*/  @!P4 SHF.L.U64.HI R72, R4, 0x2, R5 ;  /* 0x000000020448c819 */ /* 0x000fe40000010205 */
[----:B------:R-:W-:Y:S02]  /*2ef0*/  @!P6 IADD3 R4, R19, R116, RZ ;  /* 0x000000741304e210 */ /* 0x000fe40007ffe0ff */
[----:B------:R-:W-:Y:S02]  /*2f00*/  @!P2 IADD3 R15, R15, R114, RZ ;  /* 0x000000720f0fa210 */ /* 0x000fe40007ffe0ff */
[----:B------:R-:W-:Y:S02]  /*2f10*/  @!P0 IADD3 R5, R17, R115, RZ ;  /* 0x0000007311058210 */ /* 0x000fe40007ffe0ff */
[----:B------:R-:W-:Y:S01]  /*2f20*/  @!P6 SHF.L.U64.HI R125, R18, 0x2, R4 ;  /* 0x00000002127de819 */ /* 0x000fe20000010204 */
[----:B------:R-:W-:Y:S01]  /*2f30*/  CS2R R114, SRZ ;  /* 0x0000000000727805 */ /* 0x000fe2000001ff00 */
[----:B------:R-:W-:-:S05]  /*2f40*/  CS2R R18, SRZ ;  /* 0x0000000000127805 */ /* 0x000fca000001ff00 */
[----:B------:R0:W5:Y:S04]  /*2f50*/  @!P5 LDG.E.64 R114, [R8.64] ;  /* 0x000000120872d981 */ /* 0x000168000c1e1b00 */
[----:B------:R1:W5:Y:S01]  /*2f60*/  @!P5 LDG.E.64 R18, [R6.64] ;  /* 0x000000120612d981 */ /* 0x000362000c1e1b00 */
[----:B------:R-:W-:Y:S02]  /*2f70*/  @!P0 SHF.L.U64.HI R75, R16, 0x2, R5 ;  /* 0x00000002104b8819 */ /* 0x000fe40000010205 */
[----:B------:R-:W-:Y:S01]  /*2f80*/  CS2R R16, SRZ ;  /* 0x0000000000107805 */ /* 0x000fe2000001ff00 */
[C---:B------:R-:W-:Y:S01]  /*2f90*/  @!P2 SHF.L.U32 R70, R14.reuse, 0x2, RZ ;  /* 0x000000020e46a819 */ /* 0x040fe200000006ff */
[----:B------:R-:W-:Y:S01]  /*2fa0*/  CS2R R116, SRZ ;  /* 0x0000000000747805 */ /* 0x000fe2000001ff00 */
[----:B------:R-:W-:-:S02]  /*2fb0*/  @!P2 SHF.L.U64.HI R73, R14, 0x2, R15 ;  /* 0x000000020e49a819 */ /* 0x000fc4000001020f */
[----:B-1----:R-:W-:Y:S01]  /*2fc0*/  @!P3 IADD3 R6, P5, R3, c[0x0][0x180], RZ ;  /* 0x000060000306ba10 */ /* 0x002fe20007fbe0ff */
[----:B------:R1:W5:Y:S03]  /*2fd0*/  @P1 LDG.E.64 R16, [R10.64] ;  /* 0x000000120a101981 */ /* 0x000366000c1e1b00 */
[----:B------:R-:W-:Y:S02]  /*2fe0*/  @!P3 IADD3.X R7, R83, c[0x0][0x184], RZ, P5, !PT ;  /* 0x000061005307ba10 */ /* 0x000fe40002ffe4ff */
[----:B0-----:R-:W-:Y:S01]  /*2ff0*/  @!P3 IADD3 R8, P5, R3, c[0x0][0x178], RZ ;  /* 0x00005e000308ba10 */ /* 0x001fe20007fbe0ff */
[----:B------:R-:W-:Y:S02]  /*3000*/  CS2R R14, SRZ ;  /* 0x00000000000e7805 */ /* 0x000fe4000001ff00 */
[----:B------:R0:W5:Y:S01]  /*3010*/  @!P3 LDG.E.64 R116, [R6.64] ;  /* 0x000000120674b981 */ /* 0x000162000c1e1b00 */
[----:B------:R-:W-:-:S02]  /*3020*/  @!P3 IADD3.X R9, R83, c[0x0][0x17c], RZ, P5, !PT ;  /* 0x00005f005309ba10 */ /* 0x000fc40002ffe4ff */
[----:B-1----:R-:W-:-:S03]  /*3030*/  @!P4 IADD3 R10, P5, R82, c[0x0][0x180], RZ ;  /* 0x00006000520aca10 */ /* 0x002fc60007fbe0ff */
[----:B------:R1:W5:Y:S01]  /*3040*/  @!P3 LDG.E.64 R14, [R8.64] ;  /* 0x00000012080eb981 */ /* 0x000362000c1e1b00 */
[----:B------:R-:W-:Y:S02]  /*3050*/  @!P4 IADD3.X R11, R72, c[0x0][0x184], RZ, P5, !PT ;  /* 0x00006100480bca10 */ /* 0x000fe40002ffe4ff */
[----:B------:R-:W-:Y:S02]  /*3060*/  MOV R3, R73 ;  /* 0x0000004900037202 */ /* 0x000fe40000000f00 */
[----:B0-----:R-:W-:Y:S02]  /*3070*/  @!P2 IADD3 R6, P5, R70, c[0x0][0x180], RZ ;  /* 0x000060004606aa10 */ /* 0x001fe40007fbe0ff */
[----:B-1----:R-:W-:Y:S02]  /*3080*/  @!P4 IADD3 R8, P3, R82, c[0x0][0x178], RZ ;  /* 0x00005e005208ca10 */ /* 0x002fe40007f7e0ff */
[----:B------:R-:W-:Y:S02]  /*3090*/  @!P2 IADD3.X R7, R3, c[0x0][0x184], RZ, P5, !PT ;  /* 0x000061000307aa10 */ /* 0x000fe40002ffe4ff */
[----:B------:R-:W-:-:S02]  /*30a0*/  @!P4 IADD3.X R9, R72, c[0x0][0x17c], RZ, P3, !PT ;  /* 0x00005f004809ca10 */ /* 0x000fc40001ffe4ff */
[----:B------:R-:W-:-:S06]  /*30b0*/  CS2R R72, SRZ ;  /* 0x0000000000487805 */ /* 0x000fcc000001ff00 */
[----:B------:R-:W2:Y:S01]  /*30c0*/  @!P2 LDG.E.64 R72, [R6.64] ;  /* 0x000000120648a981 */ /* 0x000ea2000c1e1b00 */
[----:B------:R-:W-:Y:S01]  /*30d0*/  CS2R R4, SRZ ;  /* 0x0000000000047805 */ /* 0x000fe2000001ff00 */
[----:B------:R-:W-:-:S05]  /*30e0*/  CS2R R118, SRZ ;  /* 0x0000000000767805 */ /* 0x000fca000001ff00 */
[----:B------:R0:W3:Y:S04]  /*30f0*/  @P1 LDG.E.64 R4, [R12.64] ;  /* 0x000000120c041981 */ /* 0x0000e8000c1e1b00 */
[----:B------:R1:W5:Y:S01]  /*3100*/  @!P4 LDG.E.64 R118, [R10.64] ;  /* 0x000000120a76c981 */ /* 0x000362000c1e1b00 */
[----:B0-----:R-:W-:-:S06]  /*3110*/  CS2R R12, SRZ ;  /* 0x00000000000c7805 */ /* 0x001fcc000001ff00 */
[----:B------:R0:W5:Y:S02]  /*3120*/  @!P4 LDG.E.64 R12, [R8.64] ;  /* 0x00000012080cc981 */ /* 0x000164000c1e1b00 */
[----:B0-----:R-:W-:-:S04]  /*3130*/  MOV R9, R71 ;  /* 0x0000004700097202 */ /* 0x001fc80000000f00 */
[----:B------:R-:W-:-:S04]  /*3140*/  @!P0 IADD3 R82, P4, R9, c[0x0][0x180], RZ ;  /* 0x0000600009528a10 */ /* 0x000fc80007f9e0ff */
[----:B------:R-:W-:Y:S01]  /*3150*/  @!P0 IADD3.X R83, R75, c[0x0][0x184], RZ, P4, !PT ;  /* 0x000061004b538a10 */ /* 0x000fe200027fe4ff */
[----:B--2---:R0:W-:Y:S02]  /*3160*/  STL.64 [R1+0x60], R72 ;  /* 0x0000604801007387 */ /* 0x0041e40000100a00 */
[----:B0-----:R-:W-:-:S06]  /*3170*/  CS2R R72, SRZ ;  /* 0x0000000000487805 */ /* 0x001fcc000001ff00 */
[----:B------:R0:W2:Y:S01]  /*3180*/  @!P0 LDG.E.64 R72, [R82.64] ;  /* 0x0000001252488981 */ /* 0x0000a2000c1e1b00 */
[----:B------:R-:W-:Y:S01]  /*3190*/  @!P2 IADD3 R70, P3, R70, c[0x0][0x178], RZ ;  /* 0x00005e004646aa10 */ /* 0x000fe20007f7e0ff */
[----:B-1----:R-:W-:Y:S01]  /*31a0*/  CS2R R10, SRZ ;  /* 0x00000000000a7805 */ /* 0x002fe2000001ff00 */
[----:B------:R-:W-:Y:S02]  /*31b0*/  @!P0 IADD3 R6, P5, R9, c[0x0][0x178], RZ ;  /* 0x00005e0009068a10 */ /* 0x000fe40007fbe0ff */
[----:B------:R-:W-:Y:S01]  /*31c0*/  @!P2 IADD3.X R71, R3, c[0x0][0x17c], RZ, P3, !PT ;  /* 0x00005f000347aa10 */ /* 0x000fe20001ffe4ff */
[----:B------:R-:W-:Y:S01]  /*31d0*/  CS2R R8, SRZ ;  /* 0x0000000000087805 */ /* 0x000fe2000001ff00 */
[----:B------:R-:W-:-:S03]  /*31e0*/  @!P0 IADD3.X R7, R75, c[0x0][0x17c], RZ, P5, !PT ;  /* 0x00005f004b078a10 */ /* 0x000fc60002ffe4ff */
[----:B------:R1:W5:Y:S01]  /*31f0*/  @!P2 LDG.E.64 R10, [R70.64] ;  /* 0x00000012460aa981 */ /* 0x000362000c1e1b00 */
[----:B0-----:R-:W-:-:S03]  /*3200*/  @!P6 IADD3 R82, P2, R74, c[0x0][0x178], RZ ;  /* 0x00005e004a52ea10 */ /* 0x001fc60007f5e0ff */
[----:B------:R0:W5:Y:S04]  /*3210*/  @!P0 LDG.E.64 R8, [R6.64] ;  /* 0x0000001206088981 */ /* 0x000168000c1e1b00 */
[----:B-1----:R1:W5:Y:S01]  /*3220*/  LDL.LU.64 R70, [R1+0xd8] ;  /* 0x0000d80001467983 */ /* 0x0023620000300a00 */
[----:B------:R-:W4:Y:S02]  /*3230*/  R2UR UR6, R76 ;  /* 0x000000004c0673c2 */ /* 0x000f2400000e0000 */
[----:B----4-:R-:W-:-:S05]  /*3240*/  MOV R3, UR6 ;  /* 0x0000000600037c02 */ /* 0x010fca0008000f00 */
[----:B------:R-:W-:Y:S01]  /*3250*/  FFMA.FTZ R3, -R3, UR6, R77 ;  /* 0x0000000603037c23 */ /* 0x000fe2000801014d */
[----:B--2---:R2:W-:Y:S02]  /*3260*/  STL.64 [R1+0x70], R72 ;  /* 0x0000704801007387 */ /* 0x0045e40000100a00 */
[----:B--2---:R-:W-:Y:S02]  /*3270*/  @!P6 IADD3 R72, P0, R74, c[0x0][0x180], RZ ;  /* 0x000060004a48ea10 */ /* 0x004fe40007f1e0ff */
[----:B------:R-:W-:Y:S02]  /*3280*/  CS2R R74, SRZ ;  /* 0x00000000004a7805 */ /* 0x000fe4000001ff00 */
[----:B------:R-:W-:-:S05]  /*3290*/  @!P6 IADD3.X R73, R125, c[0x0][0x184], RZ, P0, !PT ;  /* 0x000061007d49ea10 */ /* 0x000fca00007fe4ff */
[----:B------:R2:W4:Y:S01]  /*32a0*/  @!P6 LDG.E.64 R74, [R72.64] ;  /* 0x00000012484ae981 */ /* 0x000522000c1e1b00 */
[----:B------:R-:W-:-:S13]  /*32b0*/  FSETP.GTU.FTZ.AND P0, PT, R3, RZ, PT ;  /* 0x000000ff0300720b */ /* 0x000fda0003f1c000 */
[----:B------:R-:W-:Y:S01]  /*32c0*/  VOTEU.ANY UP0, P0 ;  /* 0x00000000003f7886 */ /* 0x000fe20000000100 */
[----:B------:R-:W-:-:S13]  /*32d0*/  PLOP3.LUT P0, PT, PT, PT, UP0, 0x80, 0x0 ;  /* 0x000000000000781c */ /* 0x000fda0003f0f008 */
[----:B------:R-:W-:-:S06]  /*32e0*/  @P0 FADD.FTZ R3, R3, c[0x0][0x1a0] ;  /* 0x0000680003030621 */ /* 0x000fcc0000010000 */
[----:B------:R-:W0:Y:S02]  /*32f0*/  @P0 MUFU.RSQ R3, R3 ;  /* 0x0000000300030308 */ /* 0x000e240000001400 */
[----:B0-----:R3:W0:Y:S01]  /*3300*/  @P0 R2UR UR5, R3 ;  /* 0x00000000030503c2 */ /* 0x00162200000e0000 */
[----:B------:R-:W-:Y:S02]  /*3310*/  ISETP.GT.U32.AND P0, PT, R0, 0x1df, PT ;  /* 0x000001df0000780c */ /* 0x000fe40003f04070 */
[----:B------:R-:W-:Y:S02]  /*3320*/  @!P6 IADD3.X R83, R125, c[0x0][0x17c], RZ, P2, !PT ;  /* 0x00005f007d53ea10 */ /* 0x000fe400017fe4ff */
[----:B------:R1:W5:Y:S01]  /*3330*/  LDL.LU R125, [R1+0xd0] ;  /* 0x0000d000017d7983 */ /* 0x0003620000300800 */
[----:B------:R-:W-:Y:S01]  /*3340*/  CS2R R6, SRZ ;  /* 0x0000000000067805 */ /* 0x000fe2000001ff00 */
[----:B---3--:R-:W-:Y:S02]  /*3350*/  FADD.FTZ R3, R4, -UR6 ;  /* 0x8000000604037e21 */ /* 0x008fe40008010000 */
[----:B--2---:R1:W5:Y:S01]  /*3360*/  LDL.LU.64 R72, [R1+0xc8] ;  /* 0x0000c80001487983 */ /* 0x0043620000300a00 */
[----:B------:R-:W-:Y:S01]  /*3370*/  FADD.FTZ R4, R5, -UR6 ;  /* 0x8000000605047e21 */ /* 0x000fe20008010000 */
[----:B------:R-:W-:Y:S01]  /*3380*/  UMOV UR23, 0x3f800000 ;  /* 0x3f80000000177882 */ /* 0x000fe20000000000 */
[----:B------:R-:W-:Y:S01]  /*3390*/  BSSY B0, `(.L_x_2918) ;  /* 0x0000022000007945 */ /* 0x000fe20003800000 */
[----:B------:R2:W5:Y:S01]  /*33a0*/  @!P6 LDG.E.64 R6, [R82.64] ;  /* 0x000000125206e981 */ /* 0x000562000c1e1b00 */
[----:B------:R-:W-:Y:S01]  /*33b0*/  ISETP.NE.AND P5, PT, RZ, UR21, PT ;  /* 0x00000015ff007c0c */ /* 0x000fe2000bfa5270 */
[----:B0-----:R-:W-:Y:S01]  /*33c0*/  @UP0 UMOV UR23, UR5 ;  /* 0x0000000500170c82 */ /* 0x001fe20008000000 */
[----:B--2---:R-:W-:Y:S01]  /*33d0*/  MOV R82, RZ ;  /* 0x000000ff00527202 */ /* 0x004fe20000000f00 */
[----:B----4-:R0:W-:Y:S04]  /*33e0*/  STL.64 [R1+0x78], R74 ;  /* 0x0000784a01007387 */ /* 0x0101e80000100a00 */
[----:B0-----:R1:W5:Y:S04]  /*33f0*/  LDL.LU.64 R74, [R1+0xc0] ;  /* 0x0000c000014a7983 */ /* 0x0013680000300a00 */
[----:B------:R1:W5:Y:S04]  /*3400*/  LDL.LU R76, [R1+0xb8] ;  /* 0x0000b800014c7983 */ /* 0x0003680000300800 */
[----:B------:R1:W5:Y:S04]  /*3410*/  LDL.LU R77, [R1+0xb4] ;  /* 0x0000b400014d7983 */ /* 0x0003680000300800 */
[----:B------:R0:W-:Y:S04]  /*3420*/  STL [R1+0x28], R3 ;  /* 0x0000280301007387 */ /* 0x0001e80000100800 */
[----:B------:R2:W-:Y:S01]  /*3430*/  STL [R1+0x24], R4 ;  /* 0x0000240401007387 */ /* 0x0005e20000100800 */
[----:B0-----:R-:W-:Y:S01]  /*3440*/  HFMA2.MMA R3, -RZ, RZ, 0, 0 ;  /* 0x00000000ff037435 */ /* 0x001fe200000001ff */
[----:B--2---:R-:W-:Y:S01]  /*3450*/  CS2R R4, SRZ ;  /* 0x0000000000047805 */ /* 0x004fe2000001ff00 */
[----:B------:R-:W-:Y:S05]  /*3460*/  @P0 BRA `(.L_x_2919) ;  /* 0x0000014000000947 */ /* 0x000fea0003800000 */
[----:B-1----:R-:W2:Y:S01]  /*3470*/  LDL R83, [R1+0xac] ;  /* 0x0000ac0001537983 */ /* 0x002ea20000100800 */
[----:B------:R-:W-:-:S03]  /*3480*/  ISETP.NE.AND P0, PT, RZ, UR21, PT ;  /* 0x00000015ff007c0c */ /* 0x000fc6000bf05270 */
[----:B-----5:R-:W-:Y:S04]  /*3490*/  STL.64 [R1+0xc0], R6 ;  /* 0x0000c00601007387 */ /* 0x020fe80000100a00 */
[----:B------:R0:W-:Y:S02]  /*34a0*/  STL [R1+0xb4], R0 ;  /* 0x0000b40001007387 */ /* 0x0001e40000100800 */
[----:B0-----:R-:W-:Y:S02]  /*34b0*/  MOV R0, 0x2 ;  /* 0x0000000200007802 */ /* 0x001fe40000000f00 */
[----:B--2---:R-:W-:-:S04]  /*34c0*/  IADD3 R3, R83, UR17, RZ ;  /* 0x0000001153037c10 */ /* 0x004fc8000fffe0ff */
[----:B------:R-:W-:Y:S01]  /*34d0*/  SHF.R.S32.HI R83, RZ, 0x1f, R3 ;  /* 0x0000001fff537819 */ /* 0x000fe20000011403 */
[C---:B------:R-:W-:Y:S01]  /*34e0*/  IMAD.WIDE R6, R3.reuse, R0, c[0x0][0x188] ;  /* 0x0000620003067625 */ /* 0x040fe200078e0200 */
[----:B------:R-:W-:-:S04]  /*34f0*/  @P0 LEA R82, P2, R3, c[0x0][0x190], 0x1 ;  /* 0x0000640003520a11 */ /* 0x000fc800078408ff */
[----:B------:R-:W-:Y:S02]  /*3500*/  @P0 LEA.HI.X R83, R3, c[0x0][0x194], R83, 0x1, P2 ;  /* 0x0000650003530a11 */ /* 0x000fe400010f0c53 */
[----:B------:R0:W2:Y:S04]  /*3510*/  LDG.E.U16 R3, [R6.64] ;  /* 0x0000001206037981 */ /* 0x0000a8000c1e1500 */
[----:B------:R1:W3:Y:S04]  /*3520*/  @P0 LDG.E.U16 R0, [R82.64] ;  /* 0x0000001252000981 */ /* 0x0002e8000c1e1500 */
[----:B-1----:R1:W4:Y:S04]  /*3530*/  @P0 LDG.E.U16 R83, [R82.64+0x2] ;  /* 0x0000021252530981 */ /* 0x002328000c1e1500 */
[----:B-1----:R0:W4:Y:S04]  /*3540*/  LDG.E.U16 R82, [R6.64+0x2] ;  /* 0x0000021206527981 */ /* 0x002128000c1e1500 */
[----:B0-----:R0:W5:Y:S01]  /*3550*/  LDL.LU.64 R6, [R1+0xc0] ;  /* 0x0000c00001067983 */ /* 0x0011620000300a00 */
[----:B---3--:R-:W-:-:S03]  /*3560*/  @P0 PRMT R4, RZ, 0x5410, R0 ;  /* 0x00005410ff040816 */ /* 0x008fc60000000000 */
[----:B------:R0:W5:Y:S01]  /*3570*/  LDL.LU R0, [R1+0xb4] ;  /* 0x0000b40001007983 */ /* 0x0001620000300800 */
[----:B--2---:R-:W-:Y:S02]  /*3580*/  PRMT R3, RZ, 0x5410, R3 ;  /* 0x00005410ff037816 */ /* 0x004fe40000000003 */
[----:B----4-:R-:W-:Y:S02]  /*3590*/  @P0 PRMT R5, RZ, 0x5410, R83 ;  /* 0x00005410ff050816 */ /* 0x010fe40000000053 */
[----:B------:R-:W-:Y:S02]  /*35a0*/  PRMT R82, RZ, 0x5410, R82 ;  /* 0x00005410ff527816 */ /* 0x000fe40000000052 */
.L_x_2919:
[----:B01----:R-:W-:Y:S05]  /*35b0*/  BSYNC B0 ;  /* 0x0000000000007941 */ /* 0x003fea0003800000 */
.L_x_2918:
[----:B------:R0:W-:Y:S04]  /*35c0*/  STL [R1+0xb8], R2 ;  /* 0x0000b80201007387 */ /* 0x0001e80000100800 */
[----:B0-----:R-:W2:Y:S04]  /*35d0*/  LDL.LU R2, [R1+0x28] ;  /* 0x0000280001027983 */ /* 0x001ea80000300800 */
[----:B-----5:R0:W-:Y:S04]  /*35e0*/  STL [R1+0xb4], R0 ;  /* 0x0000b40001007387 */ /* 0x0201e80000100800 */
[----:B0-----:R-:W3:Y:S01]  /*35f0*/  LDL.LU R0, [R1+0x24] ;  /* 0x0000240001007983 */ /* 0x001ee20000300800 */
[----:B------:R-:W-:-:S03]  /*3600*/  MOV R83, R17 ;  /* 0x0000001100537202 */ /* 0x000fc60000000f00 */
[----:B------:R-:W-:Y:S01]  /*3610*/  STL [R1+0x18], R16 ;  /* 0x0000181001007387 */ /* 0x000fe20000100800 */
[----:B--2---:R-:W-:-:S05]  /*3620*/  FMUL.FTZ R2, R2, UR23 ;  /* 0x0000001702027c20 */ /* 0x004fca0008410000 */
[----:B------:R0:W-:Y:S01]  /*3630*/  STL [R1+0x8c], R2 ;  /* 0x00008c0201007387 */ /* 0x0001e20000100800 */
[----:B---3--:R-:W-:-:S03]  /*3640*/  FMUL.FTZ R0, R0, UR23 ;  /* 0x0000001700007c20 */ /* 0x008fc60008410000 */
        /* <DEDUP_REMOVED lines=31> */
.L_x_2920:
[----:B------:R2:W-:Y:S04]  /*3840*/  STL [R1+0xcc], R7 ;  /* 0x0000cc0701007387 */ /* 0x0005e80000100800 */
[----:B--2---:R-:W2:Y:S04]  /*3850*/  LDL R7, [R1+0x8c] ;  /* 0x00008c0001077983 */ /* 0x004ea80000100800 */
[----:B-----5:R3:W-:Y:S04]  /*3860*/  STL [R1+0xc8], R6 ;  /* 0x0000c80601007387 */ /* 0x0207e80000100800 */
[----:B---3--:R-:W3:Y:S04]  /*3870*/  LDL R6, [R1+0x90] ;  /* 0x0000900001067983 */ /* 0x008ee80000100800 */
[----:B------:R4:W-:Y:S04]  /*3880*/  STL [R1+0xc4], R5 ;  /* 0x0000c40501007387 */ /* 0x0009e80000100800 */
[----:B----4-:R-:W4:Y:S04]  /*3890*/  LDL R5, [R1+0x18] ;  /* 0x0000180001057983 */ /* 0x010f280000100800 */
[----:B------:R-:W-:Y:S04]  /*38a0*/  STL [R1+0xc0], R4 ;  /* 0x0000c00401007387 */ /* 0x000fe80000100800 */
        /* <DEDUP_REMOVED lines=57> */
.L_x_2921:
        /* <DEDUP_REMOVED lines=89> */
.L_x_2922:
        /* <DEDUP_REMOVED lines=85> */
.L_x_2923:
        /* <DEDUP_REMOVED lines=77> */
.L_x_2924:
        /* <DEDUP_REMOVED lines=47> */
[----:B--2--5:R-:W-:-:S04]  /*4ee0*/  FFMA.FTZ R83, R123, R3, R4 ;  /* 0x000000037b537223 */ /* 0x024fc80000010004 */
        /* <DEDUP_REMOVED lines=17> */
.L_x_2925:
        /* <DEDUP_REMOVED lines=16> */
[----:B------:R-:W-:Y:S02]  /*5100*/  FADD.FTZ R121, R121, -UR6 ;  /* 0x8000000679797e21 */ /* 0x000fe40008010000 */
        /* <DEDUP_REMOVED lines=17> */
[----:B------:R0:W5:Y:S04]  /*5220*/  LDL.LU R0, [R1+0xb4] ;  /* 0x0000b40001007983 */ /* 0x0001680000300800 */
[----:B------:R2:W-:Y:S04]  /*5230*/  STL [R1+0x4], R122 ;  /* 0x0000047a01007387 */ /* 0x0005e80000100800 */
[----:B------:R3:W-:Y:S04]  /*5240*/  STL [R1+0x68], R120 ;  /* 0x0000687801007387 */ /* 0x0007e80000100800 */
[----:B------:R0:W-:Y:S01]  /*5250*/  STL [R1+0x5c], R123 ;  /* 0x00005c7b01007387 */ /* 0x0001e20000100800 */
[----:B--2---:R-:W-:-:S02]  /*5260*/  MOV R122, R66 ;  /* 0x00000042007a7202 */ /* 0x004fc40000000f00 */
        /* <DEDUP_REMOVED lines=21> */
.L_x_2926:
[----:B-----5:R2:W-:Y:S04]  /*53c0*/  STL [R1+0xc0], R4 ;  /* 0x0000c00401007387 */ /* 0x0205e80000100800 */
[----:B--2---:R-:W2:Y:S04]  /*53d0*/  LDL.LU R4, [R1+0xc] ;  /* 0x00000c0001047983 */ /* 0x004ea80000300800 */
[----:B------:R3:W-:Y:S04]  /*53e0*/  STL [R1+0xb8], R2 ;  /* 0x0000b80201007387 */ /* 0x0007e80000100800 */
[----:B---3--:R-:W3:Y:S01]  /*53f0*/  LDL R2, [R1+0x68] ;  /* 0x0000680001027983 */ /* 0x008ee20000100800 */
[----:B------:R-:W-:-:S03]  /*5400*/  FMUL.FTZ R121, R122, R3 ;  /* 0x000000037a797220 */ /* 0x000fc60000410000 */
[----:B------:R4:W-:Y:S01]  /*5410*/  STL [R1+0xb4], R0 ;  /* 0x0000b40001007387 */ /* 0x0009e20000100800 */
[----:B------:R-:W-:-:S03]  /*5420*/  FADD.FTZ R125, R125, R121 ;  /* 0x000000797d7d7221 */ /* 0x000fc60000010000 */
[----:B----4-:R-:W4:Y:S04]  /*5430*/  LDL.LU R0, [R1+0x4] ;  /* 0x0000040001007983 */ /* 0x010f280000300800 */
[----:B0-----:R-:W4:Y:S01]  /*5440*/  LDL R123, [R1+0x5c] ;  /* 0x00005c00017b7983 */ /* 0x001f220000100800 */
[----:B--2---:R-:W-:-:S05]  /*5450*/  FADD.FTZ R4, R4, R122 ;  /* 0x0000007a04047221 */ /* 0x004fca0000010000 */
[----:B------:R0:W-:Y:S01]  /*5460*/  STL [R1], R4 ;  /* 0x0000000401007387 */ /* 0x0001e20000100800 */
[----:B---3--:R-:W-:-:S03]  /*5470*/  FFMA.FTZ R83, R2, R122, R83 ;  /* 0x0000007a02537223 */ /* 0x008fc60000010053 */
[----:B0-----:R0:W5:Y:S01]  /*5480*/  LDL.LU R4, [R1+0xc0] ;  /* 0x0000c00001047983 */ /* 0x0011620000300800 */
[----:B------:R-:W-:-:S03]  /*5490*/  FFMA.FTZ R124, R2, R121, R124 ;  /* 0x00000079027c7223 */ /* 0x000fc6000001007c */
[----:B------:R0:W5:Y:S04]  /*54a0*/  LDL.LU R2, [R1+0xb8] ;  /* 0x0000b80001027983 */ /* 0x0001680000300800 */
[----:B------:R-:W2:Y:S01]  /*54b0*/  LDL.LU R121, [R1+0x8] ;  /* 0x0000080001797983 */ /* 0x000ea20000300800 */
[----:B------:R-:W-:Y:S02]  /*54c0*/  FMUL.FTZ R122, R120, R82 ;  /* 0x00000052787a7220 */ /* 0x000fe40000410000 */
[----:B------:R-:W-:Y:S02]  /*54d0*/  FADD.FTZ R56, R56, -UR6 ;  /* 0x8000000638387e21 */ /* 0x000fe40008010000 */
[----:B------:R-:W-:Y:S02]  /*54e0*/  FADD.FTZ R57, R57, -UR6 ;  /* 0x8000000639397e21 */ /* 0x000fe40008010000 */
[----:B------:R-:W-:-:S02]  /*54f0*/  FADD.FTZ R125, R122, R125 ;  /* 0x0000007d7a7d7221 */ /* 0x000fc40000010000 */
[----:B----4-:R-:W-:Y:S02]  /*5500*/  FFMA.FTZ R124, R123, R122, R124 ;  /* 0x0000007a7b7c7223 */ /* 0x010fe4000001007c */
[----:B------:R-:W-:Y:S01]  /*5510*/  FMUL.FTZ R122, R56, UR23 ;  /* 0x00000017387a7c20 */ /* 0x000fe20008410000 */
[----:B------:R-:W-:Y:S01]  /*5520*/  MOV R56, R64 ;  /* 0x0000004000387202 */ /* 0x000fe20000000f00 */
[----:B--2---:R-:W-:Y:S02]  /*5530*/  FADD.FTZ R121, R121, R120 ;  /* 0x0000007879797221 */ /* 0x004fe40000010000 */
[----:B------:R-:W-:Y:S02]  /*5540*/  FFMA.FTZ R120, R123, R120, R0 ;  /* 0x000000787b787223 */ /* 0x000fe40000010000 */
[----:B------:R-:W-:Y:S01]  /*5550*/  FMUL.FTZ R123, R57, UR23 ;  /* 0x00000017397b7c20 */ /* 0x000fe20008410000 */
[----:B------:R0:W5:Y:S01]  /*5560*/  LDL.LU R0, [R1+0xb4] ;  /* 0x0000b40001007983 */ /* 0x0001620000300800 */
[----:B------:R-:W-:-:S03]  /*5570*/  MOV R57, R65 ;  /* 0x0000004100397202 */ /* 0x000fc60000000f00 */
[----:B------:R0:W-:Y:S04]  /*5580*/  STL [R1+0x58], R122 ;  /* 0x0000587a01007387 */ /* 0x0001e80000100800 */
[----:B------:R0:W-:Y:S01]  /*5590*/  STL [R1+0x54], R123 ;  /* 0x0000547b01007387 */ /* 0x0001e20000100800 */
[----:B------:R-:W-:Y:S05]  /*55a0*/  @!P5 BRA `(.L_x_2927) ;  /* 0x000001200000d947 */ /* 0x000fea0003800000 */
[----:B-----5:R-:W-:-:S04]  /*55b0*/  FFMA.FTZ R56, R122, R3, R4 ;  /* 0x000000037a387223 */ /* 0x020fc80000010004 */
        /* <DEDUP_REMOVED lines=17> */
.L_x_2927:
        /* <DEDUP_REMOVED lines=13> */
[----:B------:R-:W-:-:S04]  /*57a0*/  FMUL.FTZ R56, R57, R82 ;  /* 0x0000005239387220 */ /* 0x000fc80000410000 */
[----:B------:R-:W-:Y:S02]  /*57b0*/  FADD.FTZ R125, R56, R125 ;  /* 0x0000007d387d7221 */ /* 0x000fe40000010000 */
[C---:B--2---:R-:W-:Y:S02]  /*57c0*/  FFMA.FTZ R120, R122.reuse, R57, R120 ;  /* 0x000000397a787223 */ /* 0x044fe40000010078 */
[----:B------:R-:W-:Y:S01]  /*57d0*/  FFMA.FTZ R124, R122, R56, R124 ;  /* 0x000000387a7c7223 */ /* 0x000fe2000001007c */
[----:B------:R-:W-:Y:S01]  /*57e0*/  MOV R56, R55 ;  /* 0x0000003700387202 */ /* 0x000fe20000000f00 */
[----:B------:R-:W-:Y:S01]  /*57f0*/  FMUL.FTZ R57, R58, UR23 ;  /* 0x000000173a397c20 */ /* 0x000fe20008410000 */
[----:B------:R-:W-:Y:S01]  /*5800*/  MOV R58, R54 ;  /* 0x00000036003a7202 */ /* 0x000fe20000000f00 */
[----:B------:R-:W-:-:S03]  /*5810*/  FMUL.FTZ R122, R59, UR23 ;  /* 0x000000173b7a7c20 */ /* 0x000fc60008410000 */
[----:B------:R0:W-:Y:S04]  /*5820*/  STL [R1+0x50], R57 ;  /* 0x0000503901007387 */ /* 0x0001e80000100800 */
        /* <DEDUP_REMOVED lines=20> */
.L_x_2928:
        /* <DEDUP_REMOVED lines=10> */
[C---:B--2---:R-:W-:Y:S02]  /*5a10*/  FFMA.FTZ R124, R59.reuse, R57, R124 ;  /* 0x000000393b7c7223 */ /* 0x044fe4000001007c */
        /* <DEDUP_REMOVED lines=27> */
.L_x_2929:
[----:B------:R-:W-:Y:S02]  /*5bd0*/  FMUL.FTZ R57, R58, R3 ;  /* 0x000000033a397220 */ /* 0x000fe40000410000 */
[----:B------:R-:W-:Y:S02]  /*5be0*/  FADD.FTZ R62, R62, -UR6 ;  /* 0x800000063e3e7e21 */ /* 0x000fe40008010000 */
[----:B------:R-:W-:Y:S02]  /*5bf0*/  FADD.FTZ R63, R63, -UR6 ;  /* 0x800000063f3f7e21 */ /* 0x000fe40008010000 */
[C---:B------:R-:W-:Y:S02]  /*5c00*/  FFMA.FTZ R83, R60.reuse, R58, R83 ;  /* 0x0000003a3c537223 */ /* 0x040fe40000010053 */
[----:B------:R-:W-:Y:S02]  /*5c10*/  FFMA.FTZ R124, R60, R57, R124 ;  /* 0x000000393c7c7223 */ /* 0x000fe4000001007c */
[----:B------:R-:W-:-:S02]  /*5c20*/  FMUL.FTZ R61, R62, UR23 ;  /* 0x000000173e3d7c20 */ /* 0x000fc40008410000 */
[----:B0-----:R-:W-:Y:S02]  /*5c30*/  FMUL.FTZ R60, R63, UR23 ;  /* 0x000000173f3c7c20 */ /* 0x001fe40008410000 */
[----:B------:R-:W-:Y:S01]  /*5c40*/  FADD.FTZ R125, R125, R57 ;  /* 0x000000397d7d7221 */ /* 0x000fe20000010000 */
[----:B------:R0:W-:Y:S01]  /*5c50*/  STL [R1+0x20], R61 ;  /* 0x0000203d01007387 */ /* 0x0001e20000100800 */
[----:B------:R-:W-:Y:S02]  /*5c60*/  FMUL.FTZ R57, R56, R82 ;  /* 0x0000005238397220 */ /* 0x000fe40000410000 */
[----:B------:R-:W-:Y:S01]  /*5c70*/  FADD.FTZ R123, R123, R58 ;  /* 0x0000003a7b7b7221 */ /* 0x000fe20000010000 */
[----:B------:R0:W-:Y:S01]  /*5c80*/  STL [R1+0x1c], R60 ;  /* 0x00001c3c01007387 */ /* 0x0001e20000100800 */
[----:B------:R-:W-:Y:S01]  /*5c90*/  FADD.FTZ R121, R121, R56 ;  /* 0x0000003879797221 */ /* 0x000fe20000010000 */
[----:B------:R-:W-:Y:S01]  /*5ca0*/  MOV R58, R50 ;  /* 0x00000032003a7202 */ /* 0x000fe20000000f00 */
[C---:B------:R-:W-:Y:S01]  /*5cb0*/  FFMA.FTZ R120, R122.reuse, R56, R120 ;  /* 0x000000387a787223 */ /* 0x040fe20000010078 */
[----:B------:R-:W-:Y:S01]  /*5cc0*/  MOV R56, R51 ;  /* 0x0000003300387202 */ /* 0x000fe20000000f00 */
[----:B------:R-:W-:-:S02]  /*5cd0*/  FFMA.FTZ R124, R122, R57, R124 ;  /* 0x000000397a7c7223 */ /* 0x000fc4000001007c */
[----:B------:R-:W-:Y:S01]  /*5ce0*/  FADD.FTZ R125, R57, R125 ;  /* 0x0000007d397d7221 */ /* 0x000fe20000010000 */
        /* <DEDUP_REMOVED lines=19> */
.L_x_2930:
        /* <DEDUP_REMOVED lines=37> */
.L_x_2931:
        /* <DEDUP_REMOVED lines=37> */
.L_x_2932:
        /* <DEDUP_REMOVED lines=37> */
.L_x_2933:
        /* <DEDUP_REMOVED lines=37> */
.L_x_2934:
        /* <DEDUP_REMOVED lines=37> */
.L_x_2935:
        /* <DEDUP_REMOVED lines=37> */
.L_x_2936:
        /* <DEDUP_REMOVED lines=37> */
.L_x_2937:
[----:B------:R-:W-:Y:S02]  /*6e50*/  FMUL.FTZ R57, R58, R3 ;  /* 0x000000033a397220 */ /* 0x000fe40000410000 */
        /* <DEDUP_REMOVED lines=8> */
[C---:B------:R-:W-:Y:S02]  /*6ee0*/  FFMA.FTZ R124, R60.reuse, R57, R124 ;  /* 0x000000393c7c7223 */ /* 0x040fe4000001007c */
[----:B------:R-:W-:Y:S01]  /*6ef0*/  FADD.FTZ R123, R123, R58 ;  /* 0x0000003a7b7b7221 */ /* 0x000fe20000010000 */
[----:B------:R-:W-:Y:S01]  /*6f00*/  MOV R58, R35 ;  /* 0x00000023003a7202 */ /* 0x000fe20000000f00 */
        /* <DEDUP_REMOVED lines=24> */
.L_x_2938:
[----:B0-----:R-:W-:Y:S02]  /*7090*/  FMUL.FTZ R59, R60, R3 ;  /* 0x000000033c3b7220 */ /* 0x001fe40000410000 */
[----:B------:R-:W-:Y:S02]  /*70a0*/  FADD.FTZ R100, R100, -UR6 ;  /* 0x8000000664647e21 */ /* 0x000fe40008010000 */
[----:B------:R-:W-:Y:S02]  /*70b0*/  FFMA.FTZ R124, R61, R59, R124 ;  /* 0x0000003b3d7c7223 */ /* 0x000fe4000001007c */
[----:B------:R-:W-:Y:S02]  /*70c0*/  FADD.FTZ R57, R57, R59 ;  /* 0x0000003b39397221 */ /* 0x000fe40000010000 */
[----:B------:R-:W-:Y:S02]  /*70d0*/  FMUL.FTZ R59, R58, R82 ;  /* 0x000000523a3b7220 */ /* 0x000fe40000410000 */
[----:B------:R-:W-:-:S02]  /*70e0*/  FADD.FTZ R101, R101, -UR6 ;  /* 0x8000000665657e21 */ /* 0x000fc40008010000 */
[----:B------:R-:W-:Y:S02]  /*70f0*/  FADD.FTZ R121, R121, R58 ;  /* 0x0000003a79797221 */ /* 0x000fe40000010000 */
[----:B------:R-:W-:Y:S02]  /*7100*/  FFMA.FTZ R120, R125, R58, R120 ;  /* 0x0000003a7d787223 */ /* 0x000fe40000010078 */
[----:B------:R-:W-:Y:S02]  /*7110*/  FADD.FTZ R56, R123, R60 ;  /* 0x0000003c7b387221 */ /* 0x000fe40000010000 */
[----:B------:R-:W-:Y:S01]  /*7120*/  FFMA.FTZ R83, R61, R60, R83 ;  /* 0x0000003c3d537223 */ /* 0x000fe20000010053 */
[----:B------:R-:W-:Y:S01]  /*7130*/  MOV R61, R32 ;  /* 0x00000020003d7202 */ /* 0x000fe20000000f00 */
[----:B------:R-:W-:Y:S02]  /*7140*/  FFMA.FTZ R58, R125, R59, R124 ;  /* 0x0000003b7d3a7223 */ /* 0x000fe4000001007c */
[----:B------:R-:W-:Y:S01]  /*7150*/  FADD.FTZ R57, R59, R57 ;  /* 0x000000393b397221 */ /* 0x000fe20000010000 */
[----:B------:R-:W-:Y:S01]  /*7160*/  MOV R59, R33 ;  /* 0x00000021003b7202 */ /* 0x000fe20000000f00 */
        /* <DEDUP_REMOVED lines=21> */
.L_x_2939:
        /* <DEDUP_REMOVED lines=35> */
.L_x_2940:
[----:B------:R-:W-:Y:S01]  /*74f0*/  FMUL.FTZ R61, R62, R3 ;  /* 0x000000033e3d7220 */ /* 0x000fe20000410000 */
        /* <DEDUP_REMOVED lines=34> */
.L_x_2941:
        /* <DEDUP_REMOVED lines=35> */
.L_x_2942:
        /* <DEDUP_REMOVED lines=35> */
.L_x_2943:
        /* <DEDUP_REMOVED lines=35> */
.L_x_2944:
        /* <DEDUP_REMOVED lines=35> */
.L_x_2945:
        /* <DEDUP_REMOVED lines=35> */
.L_x_2946:
        /* <DEDUP_REMOVED lines=35> */
.L_x_2947:
[----:B------:R-:W-:Y:S01]  /*8440*/  FMUL.FTZ R63, R83, R3 ;  /* 0x00000003533f7220 */ /* 0x000fe20000410000 */
[----:B------:R-:W-:Y:S01]  /*8450*/  MOV R109, R12 ;  /* 0x0000000c006d7202 */ /* 0x000fe20000000f00 */
[----:B------:R-:W-:Y:S01]  /*8460*/  FADD.FTZ R57, R61, R83 ;  /* 0x000000533d397221 */ /* 0x000fe20000010000 */
[----:B------:R-:W-:Y:S01]  /*8470*/  MOV R108, R13 ;  /* 0x0000000d006c7202 */ /* 0x000fe20000000f00 */
[----:B------:R-:W-:Y:S02]  /*8480*/  FFMA.FTZ R58, R92, R63, R58 ;  /* 0x0000003f5c3a7223 */ /* 0x000fe4000001003a */
[----:B------:R-:W-:Y:S02]  /*8490*/  FADD.FTZ R60, R60, R63 ;  /* 0x0000003f3c3c7221 */ /* 0x000fe40000010000 */
[----:B------:R-:W-:Y:S02]  /*84a0*/  FMUL.FTZ R61, R62, R82 ;  /* 0x000000523e3d7220 */ /* 0x000fe40000410000 */
[----:B------:R-:W-:-:S02]  /*84b0*/  FADD.FTZ R90, R118, -UR6 ;  /* 0x80000006765a7e21 */ /* 0x000fc40008010000 */
[----:B------:R-:W-:Y:S02]  /*84c0*/  FADD.FTZ R87, R119, -UR6 ;  /* 0x8000000677577e21 */ /* 0x000fe40008010000 */
[----:B------:R-:W-:Y:S02]  /*84d0*/  FFMA.FTZ R56, R92, R83, R56 ;  /* 0x000000535c387223 */ /* 0x000fe40000010038 */
        /* <DEDUP_REMOVED lines=25> */
.L_x_2948:
[----:B------:R-:W2:Y:S04]  /*8670*/  LDL.LU R62, [R1+0x60] ;  /* 0x00006000013e7983 */ /* 0x000ea80000300800 */
[----:B------:R-:W3:Y:S01]  /*8680*/  LDL.LU R61, [R1+0x64] ;  /* 0x00006400013d7983 */ /* 0x000ee20000300800 */
[----:B------:R-:W-:Y:S01]  /*8690*/  FMUL.FTZ R59, R109, R3 ;  /* 0x000000036d3b7220 */ /* 0x000fe20000410000 */
[----:B------:R-:W-:-:S03]  /*86a0*/  MOV R107, R11 ;  /* 0x0000000b006b7202 */ /* 0x000fc60000000f00 */
[----:B------:R-:W-:Y:S02]  /*86b0*/  FFMA.FTZ R58, R90, R59, R58 ;  /* 0x0000003b5a3a7223 */ /* 0x000fe4000001003a */
[----:B------:R-:W-:Y:S02]  /*86c0*/  FADD.FTZ R59, R60, R59 ;  /* 0x0000003b3c3b7221 */ /* 0x000fe40000010000 */
[----:B------:R-:W-:-:S04]  /*86d0*/  FMUL.FTZ R60, R108, R82 ;  /* 0x000000526c3c7220 */ /* 0x000fc80000410000 */
        /* <DEDUP_REMOVED lines=26> */
.L_x_2949:
        /* <DEDUP_REMOVED lines=33> */
.L_x_2950:
        /* <DEDUP_REMOVED lines=33> */
.L_x_2951:
        /* <DEDUP_REMOVED lines=93> */
.L_x_2953:
[----:B------:R-:W-:Y:S05]  /*9270*/  BSYNC B0 ;  /* 0x0000000000007941 */ /* 0x000fea0003800000 */
.L_x_2952:
        /* <DEDUP_REMOVED lines=39> */
.L_x_2955:
[----:B------:R-:W-:Y:S05]  /*94f0*/  BSYNC B0 ;  /* 0x0000000000007941 */ /* 0x000fea0003800000 */
.L_x_2954:
        /* <DEDUP_REMOVED lines=21> */
.L_x_2957:
[----:B------:R-:W-:Y:S05]  /*9650*/  BSYNC B0 ;  /* 0x0000000000007941 */ /* 0x000fea0003800000 */
.L_x_2956:
[----:B--2---:R-:W-:-:S10]  /*9660*/  HFMA2.MMA R56, -RZ, RZ, 0, 1.1920928955078125e-07 ;  /* 0x00000002ff387435 */ /* 0x004fd400000001ff */
[----:B------:R-:W-:-:S13]  /*9670*/  ISETP.LE.U32.AND P0, PT, R56, c[0x0][0xc], PT ;  /* 0x0000030038007a0c */ /* 0x000fda0003f03070 */
[----:B------:R-:W-:Y:S05]  /*9680*/  @!P0 BRA `(.L_x_2958) ;  /* 0x0000183000008947 */ /* 0x000fea0003800000 */
[----:B------:R-:W2:Y:S01]  /*9690*/  S2UR UR22, SR_CTAID.Y ;  /* 0x00000000001679c3 */ /* 0x000ea20000002600 */
        /* <DEDUP_REMOVED lines=9> */
[----:B--2---:R-:W-:-:S04]  /*9730*/  UIADD3 UR5, UR5, UR22, URZ ;  /* 0x0000001605057290 */ /* 0x004fc8000fffe03f */
[----:B------:R-:W-:Y:S01]  /*9740*/  UIMAD.WIDE.U32 UR16, UR5, UR15, UR16 ;  /* 0x0000000f051072a5 */ /* 0x000fe2000f8e0010 */
[----:B------:R-:W-:Y:S05]  /*9750*/  @P2 BRA `(.L_x_2959) ;  /* 0x0000020000002947 */ /* 0x000fea0003800000 */
[----:B------:R-:W-:Y:S01]  /*9760*/  ULDC UR14, c[0x0][0x10] ;  /* 0x00000400000e7ab9 */ /* 0x000fe20000000800 */
[----:B------:R-:W2:Y:S01]  /*9770*/  S2R R58, SR_LANEID ;  /* 0x00000000003a7919 */ /* 0x000ea20000000000 */
        /* <DEDUP_REMOVED lines=23> */
.L_x_2960:
[----:B------:R-:W-:Y:S02]  /*98f0*/  MOV R56, UR16 ;  /* 0x0000001000387c02 */ /* 0x000fe40008000f00 */
[----:B------:R-:W-:-:S05]  /*9900*/  MOV R57, UR17 ;  /* 0x0000001100397c02 */ /* 0x000fca0008000f00 */
[----:B------:R-:W2:Y:S01]  /*9910*/  LDG.E.STRONG.GPU R56, [R56.64] ;  /* 0x0000001238387981 */ /* 0x000ea2000c1ef900 */
[----:B------:R-:W-:Y:S01]  /*9920*/  YIELD ;  /* 0x0000000000007946 */ /* 0x000fe20003800000 */
[----:B--2---:R-:W-:Y:S01]  /*9930*/  ISETP.NE.AND P0, PT, R56, R58, PT ;  /* 0x0000003a3800720c */ /* 0x004fe20003f05270 */
[----:B------:R-:W-:-:S12]  /*9940*/  CCTL.IVALL ;  /* 0x00000000ff00798f */ /* 0x000fd80002000000 */
[----:B------:R-:W-:Y:S05]  /*9950*/  @P0 BRA `(.L_x_2960) ;  /* 0xffffff9000000947 */ /* 0x000fea000383ffff */
.L_x_2959:
[----:B------:R-:W-:Y:S01]  /*9960*/  ISETP.NE.AND P0, PT, RZ, c[0x0][0xc], PT ;  /* 0x00000300ff007a0c */ /* 0x000fe20003f05270 */
[----:B------:R-:W-:Y:S01]  /*9970*/  WARPSYNC 0xffffffff ;  /* 0xffffffff00007948 */ /* 0x000fe20003800000 */
[----:B------:R-:W-:Y:S11]  /*9980*/  BAR.SYNC.DEFER_BLOCKING 0x0 ;  /* 0x0000000000007b1d */ /* 0x000ff60000010000 */
[----:B------:R-:W-:Y:S05]  /*9990*/  @!P0 BRA `(.L_x_2958) ;  /* 0x0000152000008947 */ /* 0x000fea0003800000 */
[----:B------:R-:W-:Y:S01]  /*99a0*/  HFMA2.MMA R56, -RZ, RZ, 0, 5.9604644775390625e-08 ;  /* 0x00000001ff387435 */ /* 0x000fe200000001ff */
        /* <DEDUP_REMOVED lines=15> */
.L_x_2964:
[----:B------:R-:W-:Y:S02]  /*9aa0*/  MOV R56, UR5 ;  /* 0x0000000500387c02 */ /* 0x000fe40008000f00 */
        /* <DEDUP_REMOVED lines=153> */
.L_x_2963:
[----:B------:R-:W-:-:S06]  /*a440*/  UISETP.GT.AND UP0, UPT, UR14, 0x4, UPT ;  /* 0x000000040e00788c */ /* 0x000fcc000bf04270 */
[----:B------:R-:W-:-:S13]  /*a450*/  PLOP3.LUT P3, PT, PT, PT, UP0, 0x80, 0x0 ;  /* 0x000000000000781c */ /* 0x000fda0003f6f008 */
[----:B------:R-:W-:Y:S05]  /*a460*/  @!P3 BRA `(.L_x_2965) ;  /* 0x000005000000b947 */ /* 0x000fea0003800000 */
[----:B------:R-:W-:Y:S02]  /*a470*/  MOV R56, UR5 ;  /* 0x0000000500387c02 */ /* 0x000fe40008000f00 */
        /* <DEDUP_REMOVED lines=79> */
.L_x_2965:
[----:B01----:R-:W-:-:S13]  /*a970*/  ISETP.NE.OR P0, PT, RZ, UR14, P0 ;  /* 0x0000000eff007c0c */ /* 0x003fda0008705670 */
[----:B------:R-:W-:Y:S05]  /*a980*/  @!P0 BRA `(.L_x_2961) ;  /* 0x000002a000008947 */ /* 0x000fea0003800000 */
.L_x_2962:
[----:B------:R-:W-:Y:S01]  /*a990*/  MOV R56, UR5 ;  /* 0x0000000500387c02 */ /* 0x000fe20008000f00 */
        /* <DEDUP_REMOVED lines=41> */
.L_x_2961:
[----:B------:R-:W-:-:S04]  /*ac30*/  MOV R58, c[0x0][0xc] ;  /* 0x00000300003a7a02 */ /* 0x000fc80000000f00 */
        /* <DEDUP_REMOVED lines=15> */
.L_x_2967:
[----:B------:R-:W-:Y:S05]  /*ad30*/  BSYNC B0 ;  /* 0x0000000000007941 */ /* 0x000fea0003800000 */
.L_x_2966:
        /* <DEDUP_REMOVED lines=24> */
.L_x_2958:
[----:B------:R2:W5:Y:S04]  /*aec0*/  LDL R58, [R1+0x8c] ;  /* 0x00008c00013a7983 */ /* 0x0005680000100800 */
        /* <DEDUP_REMOVED lines=27> */
.L_x_2968:
[----:B------:R-:W-:Y:S01]  /*b080*/  BSSY B0, `(.L_x_2969) ;  /* 0x0000014000007945 */ /* 0x000fe20003800000 */
[----:B------:R-:W-:Y:S05]  /*b090*/  @!P1 BRA `(.L_x_2970) ;  /* 0x0000012000009947 */ /* 0x000fea0003800000 */
[----:B--23--:R-:W-:Y:S02]  /*b0a0*/  MOV R56, UR5 ;  /* 0x0000000500387c02 */ /* 0x00cfe40008000f00 */
[----:B------:R-:W-:-:S03]  /*b0b0*/  SHF.R.S32.HI R57, RZ, 0x1f, R2 ;  /* 0x0000001fff397819 */ /* 0x000fc60000011402 */
[----:B----45:R-:W-:-:S04]  /*b0c0*/  FFMA.FTZ R56, R58, R56, UR6 ;  /* 0x000000063a387e23 */ /* 0x030fc80008010038 */
[----:B------:R-:W-:Y:S01]  /*b0d0*/  FFMA.FTZ R58, R3, R16, -R56 ;  /* 0x00000010033a7223 */ /* 0x000fe20000010838 */
[----:B------:R-:W-:Y:S02]  /*b0e0*/  MOV R16, UR5 ;  /* 0x0000000500107c02 */ /* 0x000fe40008000f00 */
[----:B------:R-:W-:-:S03]  /*b0f0*/  MOV R56, R80 ;  /* 0x0000005000387202 */ /* 0x000fc60000000f00 */
[----:B------:R-:W-:-:S04]  /*b100*/  FFMA.FTZ R16, R59, R16, UR6 ;  /* 0x000000063b107e23 */ /* 0x000fc80008010010 */
        /* <DEDUP_REMOVED lines=11> */
.L_x_2970:
[----:B------:R-:W-:Y:S05]  /*b1c0*/  BSYNC B0 ;  /* 0x0000000000007941 */ /* 0x000fea0003800000 */
.L_x_2969:
[----:B-----5:R0:W5:Y:S04]  /*b1d0*/  LDL R59, [R1+0x9c] ;  /* 0x00009c00013b7983 */ /* 0x0201680000100800 */
[----:B--2---:R0:W5:Y:S01]  /*b1e0*/  LDL R57, [R1+0xa8] ;  /* 0x0000a80001397983 */ /* 0x0041620000100800 */
[C---:B------:R-:W-:Y:S02]  /*b1f0*/  IADD3 R56, R2.reuse, 0x8, RZ ;  /* 0x0000000802387810 */ /* 0x040fe40007ffe0ff */
[----:B------:R-:W-:Y:S02]  /*b200*/  IADD3 R58, R2, 0x8, RZ ;  /* 0x00000008023a7810 */ /* 0x000fe40007ffe0ff */
[----:B------:R-:W-:Y:S02]  /*b210*/  SHF.R.S32.HI R56, RZ, 0x1f, R56 ;  /* 0x0000001fff387819 */ /* 0x000fe40000011438 */
[----:B------:R-:W-:-:S04]  /*b220*/  ISETP.GE.U32.AND P0, PT, R58, c[0x0][0x1e0], PT ;  /* 0x000078003a007a0c */ /* 0x000fc80003f06070 */
[----:B------:R-:W-:-:S04]  /*b230*/  ISETP.GE.AND.EX P0, PT, R56, c[0x0][0x1e4], PT, P0 ;  /* 0x0000790038007a0c */ /* 0x000fc80003f06300 */
[----:B------:R-:W-:Y:S01]  /*b240*/  ISETP.GT.U32.OR P0, PT, R0, 0x1df, P0 ;  /* 0x000001df0000780c */ /* 0x000fe20000704470 */
[----:B------:R-:W-:Y:S11]  /*b250*/  @!P5 BRA `(.L_x_2971) ;  /* 0x000001200000d947 */ /* 0x000ff60003800000 */
        /* <DEDUP_REMOVED lines=18> */
.L_x_2971:
        /* <DEDUP_REMOVED lines=19> */
.L_x_2973:
[----:B------:R-:W-:Y:S05]  /*b4b0*/  BSYNC B0 ;  /* 0x0000000000007941 */ /* 0x000fea0003800000 */
.L_x_2972:
[----:B-----5:R2:W5:Y:S04]  /*b4c0*/  LDL R59, [R1+0x94] ;  /* 0x00009400013b7983 */ /* 0x0205680000100800 */
[----:B0-----:R2:W5:Y:S01]  /*b4d0*/  LDL R57, [R1+0xa0] ;  /* 0x0000a00001397983 */ /* 0x0015620000100800 */
        /* <DEDUP_REMOVED lines=25> */
.L_x_2974:
[----:B--2---:R-:W-:Y:S01]  /*b670*/  BSSY B0, `(.L_x_2975) ;  /* 0x0000013000007945 */ /* 0x004fe20003800000 */
        /* <DEDUP_REMOVED lines=18> */
.L_x_2976:
[----:B------:R-:W-:Y:S05]  /*b7a0*/  BSYNC B0 ;  /* 0x0000000000007941 */ /* 0x000fea0003800000 */
.L_x_2975:
[----:B------:R2:W5:Y:S04]  /*b7b0*/  LDL R75, [R1+0x98] ;  /* 0x00009800014b7983 */ /* 0x0005680000100800 */
[----:B0----5:R2:W5:Y:S01]  /*b7c0*/  LDL R57, [R1+0xa4] ;  /* 0x0000a40001397983 */ /* 0x0215620000100800 */
        /* <DEDUP_REMOVED lines=41> */
.L_x_2977:
[----:B--2---:R-:W-:Y:S01]  /*ba60*/  BSSY B0, `(.L_x_2978) ;  /* 0x0000013000007945 */ /* 0x004fe20003800000 */
[----:B------:R-:W-:Y:S05]  /*ba70*/  @P6 BRA `(.L_x_2979) ;  /* 0x0000011000006947 */ /* 0x000fea0003800000 */
[----:B---3--:R-:W-:Y:S02]  /*ba80*/  MOV R16, UR5 ;  /* 0x0000000500107c02 */ /* 0x008fe40008000f00 */
[----:B------:R-:W-:-:S03]  /*ba90*/  MOV R17, UR5 ;  /* 0x0000000500117c02 */ /* 0x000fc60008000f00 */
[----:B----4-:R-:W-:Y:S02]  /*baa0*/  FFMA.FTZ R16, R75, R16, UR6 ;  /* 0x000000064b107e23 */ /* 0x010fe40008010010 */
[----:B-----5:R-:W-:Y:S01]  /*bab0*/  FFMA.FTZ R17, R57, R17, UR6 ;  /* 0x0000000639117e23 */ /* 0x020fe20008010011 */
        /* <DEDUP_REMOVED lines=13> */
.L_x_2979:
[----:B------:R-:W-:Y:S05]  /*bb90*/  BSYNC B0 ;  /* 0x0000000000007941 */ /* 0x000fea0003800000 */
.L_x_2978:
        /* <DEDUP_REMOVED lines=21> */
.L_x_2980:
        /* <DEDUP_REMOVED lines=21> */
.L_x_2982:
[----:B------:R-:W-:Y:S05]  /*be40*/  BSYNC B0 ;  /* 0x0000000000007941 */ /* 0x000fea0003800000 */
.L_x_2981:
        /* <DEDUP_REMOVED lines=21> */
.L_x_2983:
        /* <DEDUP_REMOVED lines=21> */
.L_x_2985:
[----:B------:R-:W-:Y:S05]  /*c0f0*/  BSYNC B0 ;  /* 0x0000000000007941 */ /* 0x000fea0003800000 */
.L_x_2984:
        /* <DEDUP_REMOVED lines=39> */
.L_x_2986:
        /* <DEDUP_REMOVED lines=19> */
.L_x_2988:
[----:B------:R-:W-:Y:S05]  /*c4a0*/  BSYNC B0 ;  /* 0x0000000000007941 */ /* 0x000fea0003800000 */
.L_x_2987:
        /* <DEDUP_REMOVED lines=21> */
.L_x_2989:
        /* <DEDUP_REMOVED lines=21> */
.L_x_2991:
[----:B------:R-:W-:Y:S05]  /*c750*/  BSYNC B0 ;  /* 0x0000000000007941 */ /* 0x000fea0003800000 */
.L_x_2990:
        /* <DEDUP_REMOVED lines=21> */
.L_x_2992:
[----:B------:R-:W-:Y:S01]  /*c8b0*/  BSSY B0, `(.L_x_2993) ;  /* 0x0000015000007945 */ /* 0x000fe20003800000 */
[----:B------:R-:W-:Y:S05]  /*c8c0*/  @P6 BRA `(.L_x_2994) ;  /* 0x0000013000006947 */ /* 0x000fea0003800000 */
[----:B0-----:R-:W2:Y:S04]  /*c8d0*/  LDL.LU R56, [R1+0x50] ;  /* 0x0000500001387983 */ /* 0x001ea80000300800 */
[----:B----4-:R-:W4:Y:S01]  /*c8e0*/  LDL.LU R17, [R1+0x4c] ;  /* 0x00004c0001117983 */ /* 0x010f220000300800 */
[----:B---3--:R-:W-:-:S05]  /*c8f0*/  MOV R16, UR5 ;  /* 0x0000000500107c02 */ /* 0x008fca0008000f00 */
[----:B--2---:R-:W-:-:S04]  /*c900*/  FFMA.FTZ R16, R56, R16, UR6 ;  /* 0x0000000638107e23 */ /* 0x004fc80008010010 */
[----:B------:R-:W-:Y:S01]  /*c910*/  FFMA.FTZ R56, R3, R54, -R16 ;  /* 0x0000003603387223 */ /* 0x000fe20000010810 */
[----:B------:R-:W-:Y:S02]  /*c920*/  MOV R16, UR5 ;  /* 0x0000000500107c02 */ /* 0x000fe40008000f00 */
[----:B------:R-:W-:-:S03]  /*c930*/  MOV R54, R80 ;  /* 0x0000005000367202 */ /* 0x000fc60000000f00 */
[----:B----4-:R-:W-:-:S04]  /*c940*/  FFMA.FTZ R16, R17, R16, UR6 ;  /* 0x0000000611107e23 */ /* 0x010fc80008010010 */
[----:B-----5:R-:W-:Y:S01]  /*c950*/  FFMA.FTZ R57, R82, R55, -R16 ;  /* 0x0000003752397223 */ /* 0x020fe20000010810 */
        /* <DEDUP_REMOVED lines=10> */
.L_x_2994:
[----:B------:R-:W-:Y:S05]  /*ca00*/  BSYNC B0 ;  /* 0x0000000000007941 */ /* 0x000fea0003800000 */
.L_x_2993:
[----:B0-----:R0:W5:Y:S04]  /*ca10*/  LDL R54, [R1+0x18] ;  /* 0x0000180001367983 */ /* 0x0011680000100800 */
        /* <DEDUP_REMOVED lines=9> */
[C---:B-----5:R-:W-:Y:S02]  /*cab0*/  IADD3 R57, R2.reuse, 0x60, RZ ;  /* 0x0000006002397810 */ /* 0x060fe40007ffe0ff */
        /* <DEDUP_REMOVED lines=28> */
.L_x_2995:
[----:B0-----:R-:W-:Y:S01]  /*cc80*/  BSSY B0, `(.L_x_2996) ;  /* 0x0000013000007945 */ /* 0x001fe20003800000 */
[----:B------:R-:W-:Y:S05]  /*cc90*/  @P4 BRA `(.L_x_2997) ;  /* 0x0000011000004947 */ /* 0x000fea0003800000 */
[----:B---3--:R-:W-:-:S05]  /*cca0*/  MOV R16, UR5 ;  /* 0x0000000500107c02 */ /* 0x008fca0008000f00 */
[----:B----4-:R-:W-:-:S04]  /*ccb0*/  FFMA.FTZ R16, R54, R16, UR6 ;  /* 0x0000000636107e23 */ /* 0x010fc80008010010 */
[----:B------:R-:W-:Y:S01]  /*ccc0*/  FFMA.FTZ R54, R3, R52, -R16 ;  /* 0x0000003403367223 */ /* 0x000fe20000010810 */
[----:B------:R-:W-:Y:S02]  /*ccd0*/  MOV R16, UR5 ;  /* 0x0000000500107c02 */ /* 0x000fe40008000f00 */
[----:B------:R-:W-:-:S03]  /*cce0*/  MOV R52, R80 ;  /* 0x0000005000347202 */ /* 0x000fc60000000f00 */
[----:B------:R-:W-:-:S04]  /*ccf0*/  FFMA.FTZ R16, R55, R16, UR6 ;  /* 0x0000000637107e23 */ /* 0x000fc80008010010 */
        /* <DEDUP_REMOVED lines=11> */
.L_x_2997:
[----:B------:R-:W-:Y:S05]  /*cdb0*/  BSYNC B0 ;  /* 0x0000000000007941 */ /* 0x000fea0003800000 */
.L_x_2996:
[----:B------:R-:W-:Y:S05]  /*cdc0*/  @!P5 BRA `(.L_x_2998) ;  /* 0x000001400000d947 */ /* 0x000fea0003800000 */
[----:B0-----:R-:W2:Y:S04]  /*cdd0*/  LDL R16, [R1+0x20] ;  /* 0x0000200001107983 */ /* 0x001ea80000100800 */
[----:B------:R-:W5:Y:S01]  /*cde0*/  LDL R52, [R1+0x1c] ;  /* 0x00001c0001347983 */ /* 0x000f620000100800 */
        /* <DEDUP_REMOVED lines=18> */
.L_x_2998:
[----:B------:R-:W-:Y:S01]  /*cf10*/  BSSY B0, `(.L_x_2999) ;  /* 0x0000015000007945 */ /* 0x000fe20003800000 */
[----:B------:R-:W-:Y:S05]  /*cf20*/  @P2 BRA `(.L_x_3000) ;  /* 0x0000013000002947 */ /* 0x000fea0003800000 */
[----:B0-----:R-:W2:Y:S04]  /*cf30*/  LDL.LU R52, [R1+0x20] ;  /* 0x0000200001347983 */ /* 0x001ea80000300800 */
[----:B------:R-:W5:Y:S01]  /*cf40*/  LDL.LU R17, [R1+0x1c] ;  /* 0x00001c0001117983 */ /* 0x000f620000300800 */
[----:B---3--:R-:W-:-:S05]  /*cf50*/  MOV R16, UR5 ;  /* 0x0000000500107c02 */ /* 0x008fca0008000f00 */
[----:B--2-4-:R-:W-:-:S04]  /*cf60*/  FFMA.FTZ R16, R52, R16, UR6 ;  /* 0x0000000634107e23 */ /* 0x014fc80008010010 */
[----:B------:R-:W-:Y:S01]  /*cf70*/  FFMA.FTZ R52, R3, R50, -R16 ;  /* 0x0000003203347223 */ /* 0x000fe20000010810 */
[----:B------:R-:W-:Y:S02]  /*cf80*/  MOV R16, UR5 ;  /* 0x0000000500107c02 */ /* 0x000fe40008000f00 */
[----:B------:R-:W-:-:S03]  /*cf90*/  MOV R50, R80 ;  /* 0x0000005000327202 */ /* 0x000fc60000000f00 */
[----:B-----5:R-:W-:-:S04]  /*cfa0*/  FFMA.FTZ R16, R17, R16, UR6 ;  /* 0x0000000611107e23 */ /* 0x020fc80008010010 */
        /* <DEDUP_REMOVED lines=11> */
.L_x_3000:
[----:B------:R-:W-:Y:S05]  /*d060*/  BSYNC B0 ;  /* 0x0000000000007941 */ /* 0x000fea0003800000 */
.L_x_2999:
        /* <DEDUP_REMOVED lines=21> */
.L_x_3001:
        /* <DEDUP_REMOVED lines=21> */
.L_x_3003:
[----:B------:R-:W-:Y:S05]  /*d310*/  BSYNC B0 ;  /* 0x0000000000007941 */ /* 0x000fea0003800000 */
.L_x_3002:
        /* <DEDUP_REMOVED lines=39> */
.L_x_3004:
[----:B0-----:R-:W-:Y:S01]  /*d590*/  BSSY B0, `(.L_x_3005) ;  /* 0x0000013000007945 */ /* 0x001fe20003800000 */
[----:B------:R-:W-:Y:S05]  /*d5a0*/  @P0 BRA `(.L_x_3006) ;  /* 0x0000011000000947 */ /* 0x000fea0003800000 */
[----:B---3--:R-:W-:-:S05]  /*d5b0*/  MOV R16, UR5 ;  /* 0x0000000500107c02 */ /* 0x008fca0008000f00 */
[----:B----45:R-:W-:-:S04]  /*d5c0*/  FFMA.FTZ R16, R48, R16, UR6 ;  /* 0x0000000630107e23 */ /* 0x030fc80008010010 */
        /* <DEDUP_REMOVED lines=15> */
.L_x_3006:
[----:B------:R-:W-:Y:S05]  /*d6c0*/  BSYNC B0 ;  /* 0x0000000000007941 */ /* 0x000fea0003800000 */
.L_x_3005:
        /* <DEDUP_REMOVED lines=21> */
.L_x_3007:
        /* <DEDUP_REMOVED lines=21> */
.L_x_3009:
[----:B------:R-:W-:Y:S05]  /*d970*/  BSYNC B0 ;  /* 0x0000000000007941 */ /* 0x000fea0003800000 */
.L_x_3008:
        /* <DEDUP_REMOVED lines=21> */
.L_x_3010:
        /* <DEDUP_REMOVED lines=21> */
.L_x_3012:
[----:B------:R-:W-:Y:S05]  /*dc20*/  BSYNC B0 ;  /* 0x0000000000007941 */ /* 0x000fea0003800000 */
.L_x_3011:
[----:B0-----:R0:W5:Y:S04]  /*dc30*/  LDL R42, [R1+0x30] ;  /* 0x00003000012a7983 */ /* 0x0011680000100800 */
[----:B------:R0:W5:Y:S01]  /*dc40*/  LDL R43, [R1+0x24] ;  /* 0x00002400012b7983 */ /* 0x0001620000100800 */
[C---:B------:R-:W-:Y:S02]  /*dc50*/  IADD3 R44, R2.reuse, 0x88, RZ ;  /* 0x00000088022c7810 */ /* 0x040fe40007ffe0ff */
[C---:B------:R-:W-:Y:S02]  /*dc60*/  IADD3 R45, R2.reuse, 0x88, RZ ;  /* 0x00000088022d7810 */ /* 0x040fe40007ffe0ff */
[C---:B------:R-:W-:Y:S02]  /*dc70*/  IADD3 R47, R2.reuse, 0x80, RZ ;  /* 0x00000080022f7810 */ /* 0x040fe40007ffe0ff */
[----:B-----5:R-:W-:-:S02]  /*dc80*/  IADD3 R49, R2, 0x78, RZ ;  /* 0x0000007802317810 */ /* 0x020fc40007ffe0ff */
        /* <DEDUP_REMOVED lines=33> */
.L_x_3013:
        /* <DEDUP_REMOVED lines=19> */
.L_x_3015:
[----:B------:R-:W-:Y:S05]  /*dfd0*/  BSYNC B0 ;  /* 0x0000000000007941 */ /* 0x000fea0003800000 */
.L_x_3014:
        /* <DEDUP_REMOVED lines=21> */
.L_x_3016:
[----:B------:R-:W-:Y:S01]  /*e130*/  BSSY B0, `(.L_x_3017) ;  /* 0x0000015000007945 */ /* 0x000fe20003800000 */
[----:B------:R-:W-:Y:S05]  /*e140*/  @P6 BRA `(.L_x_3018) ;  /* 0x0000013000006947 */ /* 0x000fea0003800000 */
[----:B0-----:R-:W2:Y:S04]  /*e150*/  LDL.LU R40, [R1+0x10] ;  /* 0x0000100001287983 */ /* 0x001ea80000300800 */
[----:B------:R-:W5:Y:S01]  /*e160*/  LDL.LU R17, [R1+0xc] ;  /* 0x00000c0001117983 */ /* 0x000f620000300800 */
[----:B---3--:R-:W-:Y:S02]  /*e170*/  MOV R16, UR5 ;  /* 0x0000000500107c02 */ /* 0x008fe40008000f00 */
[----:B------:R-:W-:-:S03]  /*e180*/  MOV R41, UR5 ;  /* 0x0000000500297c02 */ /* 0x000fc60008000f00 */
[----:B--2-4-:R-:W-:Y:S02]  /*e190*/  FFMA.FTZ R16, R40, R16, UR6 ;  /* 0x0000000628107e23 */ /* 0x014fe40008010010 */
[----:B-----5:R-:W-:Y:S02]  /*e1a0*/  FFMA.FTZ R41, R17, R41, UR6 ;  /* 0x0000000611297e23 */ /* 0x020fe40008010029 */
        /* <DEDUP_REMOVED lines=13> */
.L_x_3018:
[----:B------:R-:W-:Y:S05]  /*e280*/  BSYNC B0 ;  /* 0x0000000000007941 */ /* 0x000fea0003800000 */
.L_x_3017:
        /* <DEDUP_REMOVED lines=11> */
[----:B-----5:R-:W-:Y:S02]  /*e340*/  FFMA.FTZ R16, R40, R82, R5 ;  /* 0x0000005228107223 */ /* 0x020fe40000010005 */
        /* <DEDUP_REMOVED lines=9> */
.L_x_3019:
[----:B------:R-:W-:Y:S01]  /*e3e0*/  BSSY B0, `(.L_x_3020) ;  /* 0x0000015000007945 */ /* 0x000fe20003800000 */
[----:B------:R-:W-:Y:S05]  /*e3f0*/  @P4 BRA `(.L_x_3021) ;  /* 0x0000013000004947 */ /* 0x000fea0003800000 */
[----:B0-----:R-:W2:Y:S04]  /*e400*/  LDL.LU R17, [R1+0x8] ;  /* 0x0000080001117983 */ /* 0x001ea80000300800 */
[----:B------:R-:W5:Y:S01]  /*e410*/  LDL.LU R16, [R1+0x4] ;  /* 0x0000040001107983 */ /* 0x000f620000300800 */
[----:B---3--:R-:W-:Y:S01]  /*e420*/  MOV R38, UR5 ;  /* 0x0000000500267c02 */ /* 0x008fe20008000f00 */
[----:B------:R-:W-:Y:S01]  /*e430*/  IMAD R39, R45, c[0x0][0x1d8], RZ ;  /* 0x000076002d277a24 */ /* 0x000fe200078e02ff */
[----:B------:R-:W-:-:S03]  /*e440*/  MOV R40, UR5 ;  /* 0x0000000500287c02 */ /* 0x000fc60008000f00 */
[----:B------:R-:W-:Y:S02]  /*e450*/  IMAD R39, R44, c[0x0][0x1dc], R39 ;  /* 0x000077002c277a24 */ /* 0x000fe400078e0227 */
[----:B--2-4-:R-:W-:Y:S01]  /*e460*/  FFMA.FTZ R38, R17, R38, UR6 ;  /* 0x0000000611267e23 */ /* 0x014fe20008010026 */
[----:B------:R-:W-:Y:S01]  /*e470*/  MOV R17, R79 ;  /* 0x0000004f00117202 */ /* 0x000fe20000000f00 */
[----:B-----5:R-:W-:Y:S01]  /*e480*/  FFMA.FTZ R40, R16, R40, UR6 ;  /* 0x0000000610287e23 */ /* 0x020fe20008010028 */
        /* <DEDUP_REMOVED lines=10> */
.L_x_3021:
[----:B------:R-:W-:Y:S05]  /*e530*/  BSYNC B0 ;  /* 0x0000000000007941 */ /* 0x000fea0003800000 */
.L_x_3020:
[----:B------:R2:W5:Y:S01]  /*e540*/  LDL R49, [R1] ;  /* 0x0000000001317983 */ /* 0x0005620000100800 */
        /* <DEDUP_REMOVED lines=19> */
[----:B0-2--5:R-:W-:Y:S02]  /*e680*/  FFMA.FTZ R16, R49, R3, R4 ;  /* 0x0000000331107223 */ /* 0x025fe40000010004 */
        /* <DEDUP_REMOVED lines=17> */
.L_x_3022:
        /* <DEDUP_REMOVED lines=14> */
[----:B------:R-:W-:-:S03]  /*e880*/  FFMA.FTZ R125, R82, R35, -R125 ;  /* 0x00000023527d7223 */ /* 0x000fc6000001087d */
[----:B------:R-:W-:Y:S01]  /*e890*/  LEA.HI.X R35, R16, c[0x0][0x164], R37, 0x2, P0 ;  /* 0x0000590010237a11 */ /* 0x000fe200000f1425 */
[----:B------:R-:W-:Y:S02]  /*e8a0*/  FMUL.FTZ R16, R36, UR23 ;  /* 0x0000001724107c20 */ /* 0x000fe40008410000 */
[----:B------:R-:W-:-:S05]  /*e8b0*/  FMUL.FTZ R17, R125, UR23 ;  /* 0x000000177d117c20 */ /* 0x000fca0008410000 */
[----:B------:R0:W-:Y:S02]  /*e8c0*/  STG.E.64 [R34.64], R16 ;  /* 0x0000001022007986 */ /* 0x0001e4000c101b12 */
.L_x_3024:
[----:B------:R-:W-:Y:S05]  /*e8d0*/  BSYNC B0 ;  /* 0x0000000000007941 */ /* 0x000fea0003800000 */
.L_x_3023:
        /* <DEDUP_REMOVED lines=19> */
.L_x_3025:
        /* <DEDUP_REMOVED lines=19> */
.L_x_3027:
[----:B------:R-:W-:Y:S05]  /*eb40*/  BSYNC B0 ;  /* 0x0000000000007941 */ /* 0x000fea0003800000 */
.L_x_3026:
        /* <DEDUP_REMOVED lines=19> */
.L_x_3028:
        /* <DEDUP_REMOVED lines=19> */
.L_x_3030:
[----:B------:R-:W-:Y:S05]  /*edb0*/  BSYNC B0 ;  /* 0x0000000000007941 */ /* 0x000fea0003800000 */
.L_x_3029:
[C---:B0-----:R-:W-:Y:S02]  /*edc0*/  IADD3 R39, R2.reuse, 0xb8, RZ ;  /* 0x000000b802277810 */ /* 0x041fe40007ffe0ff */
        /* <DEDUP_REMOVED lines=18> */
[----:B------:R-:W-:Y:S02]  /*eef0*/  FFMA.FTZ R16, R120, R3, R4 ;  /* 0x0000000378107223 */ /* 0x000fe40000010004 */
        /* <DEDUP_REMOVED lines=17> */
.L_x_3031:
[----:B------:R-:W-:Y:S01]  /*f010*/  BSSY B0, `(.L_x_3032) ;  /* 0x0000013000007945 */ /* 0x000fe20003800000 */
[----:B------:R-:W-:Y:S05]  /*f020*/  @P4 BRA `(.L_x_3033) ;  /* 0x0000011000004947 */ /* 0x000fea0003800000 */
[----:B------:R-:W-:Y:S01]  /*f030*/  MOV R16, R80 ;  /* 0x0000005000107202 */ /* 0x000fe20000000f00 */
        /* <DEDUP_REMOVED lines=16> */
.L_x_3033:
[----:B------:R-:W-:Y:S05]  /*f140*/  BSYNC B0 ;  /* 0x0000000000007941 */ /* 0x000fea0003800000 */
.L_x_3032:
        /* <DEDUP_REMOVED lines=19> */
.L_x_3034:
        /* <DEDUP_REMOVED lines=19> */
.L_x_3036:
[----:B------:R-:W-:Y:S05]  /*f3b0*/  BSYNC B0 ;  /* 0x0000000000007941 */ /* 0x000fea0003800000 */
.L_x_3035:
        /* <DEDUP_REMOVED lines=19> */
.L_x_3037:
        /* <DEDUP_REMOVED lines=19> */
.L_x_3039:
[----:B------:R-:W-:Y:S05]  /*f620*/  BSYNC B0 ;  /* 0x0000000000007941 */ /* 0x000fea0003800000 */
.L_x_3038:
        /* <DEDUP_REMOVED lines=9> */
[----:B0-----:R-:W-:Y:S02]  /*f6c0*/  IADD3 R31, R2, 0xe0, RZ ;  /* 0x000000e0021f7810 */ /* 0x001fe40007ffe0ff */
        /* <DEDUP_REMOVED lines=27> */
.L_x_3040:
        /* <DEDUP_REMOVED lines=19> */
.L_x_3042:
[----:B------:R-:W-:Y:S05]  /*f9b0*/  BSYNC B0 ;  /* 0x0000000000007941 */ /* 0x000fea0003800000 */
.L_x_3041:
        /* <DEDUP_REMOVED lines=19> */
.L_x_3043:
        /* <DEDUP_REMOVED lines=19> */
.L_x_3045:
[----:B------:R-:W-:Y:S05]  /*fc20*/  BSYNC B0 ;  /* 0x0000000000007941 */ /* 0x000fea0003800000 */
.L_x_3044:
        /* <DEDUP_REMOVED lines=19> */
.L_x_3046:
        /* <DEDUP_REMOVED lines=19> */
.L_x_3048:
[----:B------:R-:W-:Y:S05]  /*fe90*/  BSYNC B0 ;  /* 0x0000000000007941 */ /* 0x000fea0003800000 */
.L_x_3047:
[C---:B------:R-:W-:Y:S02]  /*fea0*/  IADD3 R29, R2.reuse, 0xe8, RZ ;  /* 0x000000e8021d7810 */ /* 0x040fe40007ffe0ff */
[C---:B------:R-:W-:Y:S02]  /*feb0*/  IADD3 R27, R2.reuse, 0xf0, RZ ;  /* 0x000000f0021b7810 */ /* 0x040fe40007ffe0ff */
[C---:B0-----:R-:W-:Y:S02]  /*fec0*/  IADD3 R25, R2.reuse, 0xf8, RZ ;  /* 0x000000f802197810 */ /* 0x041fe40007ffe0ff */
        /* <DEDUP_REMOVED lines=42> */
.L_x_3049:
        /* <DEDUP_REMOVED lines=19> */
.L_x_3051:
[----:B------:R-:W-:Y:S05]  /*102a0*/  BSYNC B0 ;  /* 0x0000000000007941 */ /* 0x000fea0003800000 */
.L_x_3050:
        /* <DEDUP_REMOVED lines=19> */
.L_x_3052:
        /* <DEDUP_REMOVED lines=19> */
.L_x_3054:
[----:B------:R-:W-:Y:S05]  /*10510*/  BSYNC B0 ;  /* 0x0000000000007941 */ /* 0x000fea0003800000 */
.L_x_3053:
[----:B------:R-:W-:Y:S05]  /*10520*/  @!P5 BRA `(.L_x_3055) ;  /* 0x000001200000d947 */ /* 0x000fea0003800000 */
[----:B------:R-:W-:Y:S02]  /*10530*/  FFMA.FTZ R12, R86, R3, R4 ;  /* 0x00000003560c7223 */ /* 0x000fe40000010004 */
[----:B------:R-:W-:Y:S02]  /*10540*/  FFMA.FTZ R13, R85, R82, R5 ;  /* 0x00000052550d7223 */ /* 0x000fe40000010005 */
[----:B0-----:R-:W-:Y:S02]  /*10550*/  FMUL.FTZ R14, R12, -1.4426950216293334961 ;  /* 0xbfb8aa3b0c0e7820 */ /* 0x001fe40000410000 */
        /* <DEDUP_REMOVED lines=15> */
.L_x_3055:
[----:B------:R-:W-:Y:S01]  /*10650*/  BSSY B0, `(.L_x_3056) ;  /* 0x0000013000007945 */ /* 0x000fe20003800000 */
[----:B------:R-:W-:Y:S05]  /*10660*/  @P4 BRA `(.L_x_3057) ;  /* 0x0000011000004947 */ /* 0x000fea0003800000 */
[----:B------:R-:W-:Y:S01]  /*10670*/  MOV R12, R80 ;  /* 0x00000050000c7202 */ /* 0x000fe20000000f00 */
[----:B0-----:R-:W-:Y:S01]  /*10680*/  IMAD R14, R30, c[0x0][0x1d8], RZ ;  /* 0x000076001e0e7a24 */ /* 0x001fe200078e02ff */
        /* <DEDUP_REMOVED lines=15> */
.L_x_3057:
[----:B------:R-:W-:Y:S05]  /*10780*/  BSYNC B0 ;  /* 0x0000000000007941 */ /* 0x000fea0003800000 */
.L_x_3056:
        /* <DEDUP_REMOVED lines=19> */
.L_x_3058:
[----:B------:R-:W-:Y:S01]  /*108c0*/  BSSY B0, `(.L_x_3059) ;  /* 0x0000013000007945 */ /* 0x000fe20003800000 */
[----:B------:R-:W-:Y:S05]  /*108d0*/  @P0 BRA `(.L_x_3060) ;  /* 0x0000011000000947 */ /* 0x000fea0003800000 */
[----:B------:R-:W-:Y:S01]  /*108e0*/  IMAD R12, R28, c[0x0][0x1d8], RZ ;  /* 0x000076001c0c7a24 */ /* 0x000fe200078e02ff */
[----:B------:R-:W-:Y:S02]  /*108f0*/  MOV R10, R80 ;  /* 0x00000050000a7202 */ /* 0x000fe40000000f00 */
[----:B------:R-:W-:Y:S01]  /*10900*/  MOV R11, R79 ;  /* 0x0000004f000b7202 */ /* 0x000fe20000000f00 */
[C---:B0-----:R-:W-:Y:S01]  /*10910*/  IMAD R15, R27.reuse, c[0x0][0x1dc], R12 ;  /* 0x000077001b0f7a24 */ /* 0x041fe200078e020c */
        /* <DEDUP_REMOVED lines=13> */
.L_x_3060:
[----:B------:R-:W-:Y:S05]  /*109f0*/  BSYNC B0 ;  /* 0x0000000000007941 */ /* 0x000fea0003800000 */
.L_x_3059:
        /* <DEDUP_REMOVED lines=19> */
.L_x_3061:
[----:B------:R-:W-:Y:S01]  /*10b30*/  BSSY B0, `(.L_x_3062) ;  /* 0x0000012000007945 */ /* 0x000fe20003800000 */
[----:B------:R-:W-:Y:S05]  /*10b40*/  @P2 BRA `(.L_x_3063) ;  /* 0x0000010000002947 */ /* 0x000fea0003800000 */
[----:B------:R-:W-:Y:S01]  /*10b50*/  MOV R78, R80 ;  /* 0x00000050004e7202 */ /* 0x000fe20000000f00 */
[----:B------:R-:W-:Y:S01]  /*10b60*/  IMAD R4, R26, c[0x0][0x1d8], RZ ;  /* 0x000076001a047a24 */ /* 0x000fe200078e02ff */
[----:B---3--:R-:W-:Y:S02]  /*10b70*/  MOV R9, UR5 ;  /* 0x0000000500097c02 */ /* 0x008fe40008000f00 */
        /* <DEDUP_REMOVED lines=13> */
.L_x_3063:
[----:B------:R-:W-:Y:S05]  /*10c50*/  BSYNC B0 ;  /* 0x0000000000007941 */ /* 0x000fea0003800000 */
.L_x_3062:
[----:B---3--:R-:W-:Y:S02]  /*10c60*/  ULDC UR5, c[0x0][0x10] ;  /* 0x0000040000057ab9 */ /* 0x008fe40000000800 */
[----:B------:R-:W-:Y:S02]  /*10c70*/  UIADD3 UR9, UR9, UR5, URZ ;  /* 0x0000000509097290 */ /* 0x000fe4000fffe03f */
[----:B------:R-:W-:Y:S02]  /*10c80*/  UIADD3 UR4, UR4, 0x1, URZ ;  /* 0x0000000104047890 */ /* 0x000fe4000fffe03f */
[----:B------:R-:W-:-:S06]  /*10c90*/  UISETP.GE.AND UP0, UPT, UR9, UR8, UPT ;  /* 0x000000080900728c */ /* 0x000fcc000bf06270 */
[----:B------:R-:W-:-:S13]  /*10ca0*/  PLOP3.LUT P0, PT, PT, PT, UP0, 0x80, 0x0 ;  /* 0x000000000000781c */ /* 0x000fda0003f0f008 */
[----:B------:R-:W-:Y:S01]  /*10cb0*/  @P0 CALL.REL.NOINC `(.L_x_2917) ;  /* 0x0000001000000944 */ /* 0x000fe20003c00000 */
[----:B------:R-:W-:Y:S05]  /*10cc0*/  BRA `(.L_x_3064) ;  /* 0xfffef7e000007947 */ /* 0x000fea000383ffff */
.L_x_2917:
[----:B-1----:R-:W-:Y:S01]  /*10cd0*/  ISETP.NE.AND P1, PT, R0, RZ, PT ;  /* 0x000000ff0000720c */ /* 0x002fe20003f25270 */
[----:B------:R-:W-:Y:S01]  /*10ce0*/  HFMA2.MMA R3, -RZ, RZ, 0, 2.384185791015625e-07 ;  /* 0x00000004ff037435 */ /* 0x000fe200000001ff */
[----:B------:R-:W-:Y:S01]  /*10cf0*/  MOV R6, c[0x0][0xc] ;  /* 0x0000030000067a02 */ /* 0x000fe20000000f00 */
[----:B------:R-:W-:Y:S01]  /*10d00*/  BSSY B0, `(.L_x_3065) ;  /* 0x000000f000007945 */ /* 0x000fe20003800000 */
[----:B--2---:R-:W-:Y:S02]  /*10d10*/  MOV R4, c[0x0][0x10] ;  /* 0x0000040000047a02 */ /* 0x004fe40000000f00 */
        /* <DEDUP_REMOVED lines=13> */
.L_x_3066:
[----:B------:R-:W-:Y:S05]  /*10df0*/  BSYNC B0 ;  /* 0x0000000000007941 */ /* 0x000fea0003800000 */
.L_x_3065:
        /* <DEDUP_REMOVED lines=11> */
.L_x_3068:
[----:B------:R-:W2:Y:S01]  /*10eb0*/  LDG.E.STRONG.GPU R5, [R2.64] ;  /* 0x0000001202057981 */ /* 0x000ea2000c1ef900 */
[----:B------:R-:W-:Y:S01]  /*10ec0*/  YIELD ;  /* 0x0000000000007946 */ /* 0x000fe20003800000 */
[----:B--2---:R-:W-:Y:S01]  /*10ed0*/  ISETP.NE.AND P0, PT, R5, R4, PT ;  /* 0x000000040500720c */ /* 0x004fe20003f05270 */
[----:B------:R-:W-:-:S12]  /*10ee0*/  CCTL.IVALL ;  /* 0x00000000ff00798f */ /* 0x000fd80002000000 */
[----:B------:R-:W-:Y:S05]  /*10ef0*/  @P0 BRA `(.L_x_3068) ;  /* 0xffffffb000000947 */ /* 0x000fea000383ffff */
.L_x_3067:
[----:B------:R-:W-:Y:S02]  /*10f00*/  WARPSYNC 0xffffffff ;  /* 0xffffffff00007948 */ /* 0x000fe40003800000 */
[----:B0-----:R-:W-:Y:S01]  /*10f10*/  MOV R19, c[0x0][0x1dc] ;  /* 0x0000770000137a02 */ /* 0x001fe20000000f00 */
        /* <DEDUP_REMOVED lines=23> */
.L_x_3069:
        /* <DEDUP_REMOVED lines=26> */
.L_x_3070:
        /* <DEDUP_REMOVED lines=13> */
.L_x_5645:


//--------------------- .text._Z35group_norm_nhwc_bwd_one_pass_kernelI11Fp32IOBf16WLi512ELi120ELi480EEv26Group_norm_nhwc_bwd_params --------------------------
	.section	.text._Z35group_norm_nhwc_bwd_one_pass_kernelI11Fp32IOBf16WLi512ELi120ELi480EEv26Group_norm_nhwc_bwd_params,"ax",@progbits
	.sectioninfo	@"SHI_REGISTERS=64"
	.align	128
        .global         _Z35group_norm_nhwc_bwd_one_pass_kernelI11Fp32IOBf16WLi512ELi120ELi480EEv26Group_norm_nhwc_bwd_params
        .type           _Z35group_norm_nhwc_bwd_one_pass_kernelI11Fp32IOBf16WLi512ELi120ELi480EEv26Group_norm_nhwc_bwd_params,@function
        .size           _Z35group_norm_nhwc_bwd_one_pass_kernelI11Fp32IOBf16WLi512ELi120ELi480EEv26Group_norm_nhwc_bwd_params,(.L_x_5646 - _Z35group_norm_nhwc_bwd_one_pass_kernelI11Fp32IOBf16WLi512ELi120ELi480EEv26Group_norm_nhwc_bwd_params)
        .other          _Z35group_norm_nhwc_bwd_one_pass_kernelI11Fp32IOBf16WLi512ELi120ELi480EEv26Group_norm_nhwc_bwd_params,@"STO_CUDA_ENTRY STV_DEFAULT"
_Z35group_norm_nhwc_bwd_one_pass_kernelI11Fp32IOBf16WLi512ELi120ELi480EEv26Group_norm_nhwc_bwd_params:
.text._Z35group_norm_nhwc_bwd_one_pass_kernelI11Fp32IOBf16WLi512ELi120ELi480EEv26Group_norm_nhwc_bwd_params:
        /* <DEDUP_REMOVED lines=41> */
.L_x_3160:
[----:B0-----:R-:W2:Y:S04]  /*0290*/  LDL R7, [R1+0x8c0] ;  /* 0x0008c00001077983 */ /* 0x001ea80000100800 */
[----:B------:R-:W3:Y:S01]  /*02a0*/  LDL R6, [R1+0x850] ;  /* 0x0008500001067983 */ /* 0x000ee20000100800 */
[----:B-1----:R-:W-:Y:S01]  /*02b0*/  IABS R4, c[0x0][0x1f0] ;  /* 0x00007c0000047a13 */ /* 0x002fe20000000000 */
        /* <DEDUP_REMOVED lines=8> */
[----:B------:R0:W4:Y:S01]  /*0340*/  R2UR UR9, R5 ;  /* 0x00000000050973c2 */ /* 0x00012200000e0000 */
        /* <DEDUP_REMOVED lines=1234> */
[----:B------:R-:W-:Y:S01]  /*5070*/  @!P3 IMAD.WIDE.U32 R46, R60, c[0x0][0x1d8], R46 ;  /* 0x000076003c2eba25 */ /* 0x000fe200078e002e */
[----:B------:R-:W-:-:S04]  /*5080*/  IADD3 R60, R56, 0x1e8, RZ ;  /* 0x000001e8383c7810 */ /* 0x000fc80007ffe0ff */
        /* <DEDUP_REMOVED lines=9> */
[----:B------:R-:W-:Y:S02]  /*5120*/  ISETP.GE.U32.AND P4, PT, R60, c[0x0][0x1e0], PT ;  /* 0x000078003c007a0c */ /* 0x000fe40003f86070 */
[----:B------:R-:W-:Y:S02]  /*5130*/  LOP3.LUT P3, RZ, R58, 0x2000000, RZ, 0xc0, !PT ;  /* 0x020000003aff7812 */ /* 0x000fe4000786c0ff */
[----:B------:R-:W-:Y:S01]  /*5140*/  ISETP.GE.OR.EX P4, PT, R46, c[0x0][0x1e4], P0, P4 ;  /* 0x000079002e007a0c */ /* 0x000fe20000786740 */
[----:B------:R-:W-:Y:S01]  /*5150*/  STL [R1+0x8d8], R52 ;  /* 0x0008d83401007387 */ /* 0x000fe20000100800 */
[----:B------:R-:W-:-:S11]  /*5160*/  LOP3.LUT R58, R58, 0xbfffffff, RZ, 0xc0, !PT ;  /* 0xbfffffff3a3a7812 */ /* 0x000fd600078ec0ff */
        /* <DEDUP_REMOVED lines=37> */
[----:B------:R0:W-:Y:S01]  /*53c0*/  @!P5 STL.64 [R1+0x5a0], R14 ;  /* 0x0005a00e0100d387 */ /* 0x0001e20000100a00 */
[----:B------:R-:W-:Y:S02]  /*53d0*/  MOV R56, R46 ;  /* 0x0000002e00387202 */ /* 0x000fe40000000f00 */
[----:B------:R-:W-:Y:S02]  /*53e0*/  SHF.R.S32.HI R46, RZ, 0x1f, R60 ;  /* 0x0000001fff2e7819 */ /* 0x000fe4000001143c */
[----:B------:R-:W-:-:S04]  /*53f0*/  ISETP.GE.U32.AND P6, PT, R60, c[0x0][0x1e0], PT ;  /* 0x000078003c007a0c */ /* 0x000fc80003fc6070 */
[----:B------:R-:W-:Y:S02]  /*5400*/  ISETP.GE.OR.EX P6, PT, R46, c[0x0][0x1e4], P0, P6 ;  /* 0x000079002e007a0c */ /* 0x000fe400007c6760 */
[----:B------:R-:W-:Y:S01]  /*5410*/  MOV R47, R61 ;  /* 0x0000003d002f7202 */ /* 0x000fe20000000f00 */
[----:B0-----:R-:W2:Y:S01]  /*5420*/  LDL.LU.64 R14, [R1+0xad0] ;  /* 0x000ad000010e7983 */ /* 0x001ea20000300a00 */
[----:B------:R-:W-:Y:S02]  /*5430*/  MOV R53, R11 ;  /* 0x0000000b00357202 */ /* 0x000fe40000000f00 */
[----:B------:R-:W-:Y:S02]  /*5440*/  MOV R57, R47 ;  /* 0x0000002f00397202 */ /* 0x000fe40000000f00 */
[----:B------:R-:W-:-:S04]  /*5450*/  LOP3.LUT R58, R58, 0x7fffffff, RZ, 0xc0, !PT ;  /* 0x7fffffff3a3a7812 */ /* 0x000fc800078ec0ff */
[----:B------:R-:W-:Y:S01]  /*5460*/  @P5 LOP3.LUT R58, R58, 0x80000000, RZ, 0xfc, !PT ;  /* 0x800000003a3a5812 */ /* 0x000fe200078efcff */
        /* <DEDUP_REMOVED lines=8> */
[----:B------:R-:W3:Y:S03]  /*54f0*/  LDL.LU.64 R2, [R1+0xac0] ;  /* 0x000ac00001027983 */ /* 0x000ee60000300a00 */
[----:B------:R-:W-:Y:S01]  /*5500*/  @!P6 IADD3 R59, R47, R59, RZ ;  /* 0x0000003b2f3be210 */ /* 0x000fe20007ffe0ff */
[----:B------:R-:W4:Y:S01]  /*5510*/  LDL.LU.64 R10, [R1+0xac8] ;  /* 0x000ac800010a7983 */ /* 0x000f220000300a00 */
[----:B------:R-:W-:-:S02]  /*5520*/  @!P6 SHF.L.U32 R47, R46, 0x2, RZ ;  /* 0x000000022e2fe819 */ /* 0x000fc400000006ff */
        /* <DEDUP_REMOVED lines=857> */
[----:B------:R-:W-:Y:S01]  /*8ac0*/  STL [R1+0x7cc], RZ ;  /* 0x0007ccff01007387 */ /* 0x000fe20000100800 */
[----:B------:R-:W-:-:S03]  /*8ad0*/  MOV R18, R10 ;  /* 0x0000000a00127202 */ /* 0x000fc60000000f00 */
[----:B-1----:R0:W2:Y:S01]  /*8ae0*/  LDL R61, [R1+0x7cc] ;  /* 0x0007cc00013d7983 */ /* 0x0020a20000100800 */
[----:B------:R-:W-:-:S03]  /*8af0*/  MOV R10, R50 ;  /* 0x00000032000a7202 */ /* 0x000fc60000000f00 */
        /* <DEDUP_REMOVED lines=50> */
[----:B------:R-:W2:Y:S01]  /*8e20*/  LDL.LU R18, [R1+0x410] ;  /* 0x0004100001127983 */ /* 0x000ea20000300800 */
[----:B------:R-:W-:-:S03]  /*8e30*/  @!P5 MOV R25, R50 ;  /* 0x000000320019d202 */ /* 0x000fc60000000f00 */
[----:B------:R0:W-:Y:S04]  /*8e40*/  @!P6 STL [R1+0x7cc], R61 ;  /* 0x0007cc3d0100e387 */ /* 0x0001e80000100800 */
        /* <DEDUP_REMOVED lines=73> */
[----:B------:R0:W-:Y:S04]  /*92e0*/  STL [R1+0x51c], R47 ;  /* 0x00051c2f01007387 */ /* 0x0001e80000100800 */
[----:B------:R1:W-:Y:S01]  /*92f0*/  STL [R1+0x520], R59 ;  /* 0x0005203b01007387 */ /* 0x0003e20000100800 */
[----:B0-----:R-:W-:Y:S01]  /*9300*/  HFMA2.MMA R47, -RZ, RZ, 0, 0 ;  /* 0x00000000ff2f7435 */ /* 0x001fe200000001ff */
[----:B-1----:R-:W-:-:S02]  /*9310*/  MOV R59, RZ ;  /* 0x000000ff003b7202 */ /* 0x002fc40000000f00 */
[----:B------:R-:W-:-:S05]  /*9320*/  @!P4 MOV R59, R2 ;  /* 0x00000002003bc202 */ /* 0x000fca0000000f00 */
[----:B------:R-:W-:Y:S01]  /*9330*/  STL [R1+0x518], R59 ;  /* 0x0005183b01007387 */ /* 0x000fe20000100800 */
[----:B--2---:R-:W-:-:S03]  /*9340*/  @!P4 MOV R47, R3 ;  /* 0x00000003002fc202 */ /* 0x004fc60000000f00 */
[----:B------:R0:W-:Y:S04]  /*9350*/  STL.64 [R1+0x2b8], R2 ;  /* 0x0002b80201007387 */ /* 0x0001e80000100a00 */
[----:B0-----:R-:W2:Y:S01]  /*9360*/  LDL.LU.64 R2, [R1+0x6e0] ;  /* 0x0006e00001027983 */ /* 0x001ea20000300a00 */
[----:B------:R-:W-:-:S03]  /*9370*/  LOP3.LUT P4, RZ, R58, 0x1, RZ, 0xc0, !PT ;  /* 0x000000013aff7812 */ /* 0x000fc6000788c0ff */
[----:B------:R-:W2:Y:S04]  /*9380*/  LDL.LU.64 R58, [R1+0x6e8] ;  /* 0x0006e800013a7983 */ /* 0x000ea80000300a00 */
        /* <DEDUP_REMOVED lines=33> */
[----:B--2---:R-:W-:-:S02]  /*95a0*/  MOV R12, R2 ;  /* 0x00000002000c7202 */ /* 0x004fc40000000f00 */
[----:B------:R-:W-:Y:S02]  /*95b0*/  MOV R13, R3 ;  /* 0x00000003000d7202 */ /* 0x000fe40000000f00 */
[----:B------:R-:W-:Y:S02]  /*95c0*/  MOV R2, R26 ;  /* 0x0000001a00027202 */ /* 0x000fe40000000f00 */
[----:B------:R-:W-:Y:S02]  /*95d0*/  MOV R3, R27 ;  /* 0x0000001b00037202 */ /* 0x000fe40000000f00 */
[----:B------:R-:W-:Y:S01]  /*95e0*/  CS2R R26, SRZ ;  /* 0x00000000001a7805 */ /* 0x000fe2000001ff00 */
[----:B------:R0:W-:Y:S02]  /*95f0*/  STL.64 [R1+0xd8], R16 ;  /* 0x0000d81001007387 */ /* 0x0001e40000100a00 */
[----:B0-----:R-:W-:Y:S02]  /*9600*/  MOV R16, R58 ;  /* 0x0000003a00107202 */ /* 0x001fe40000000f00 */
        /* <DEDUP_REMOVED lines=259> */
[----:B---3--:R0:W2:Y:S01]  /*a640*/  @!P3 LDG.E.64 R24, [R32.64] ;  /* 0x0000000e2018b981 */ /* 0x0080a2000c1e1b00 */
[----:B------:R-:W-:-:S03]  /*a650*/  LOP3.LUT P2, RZ, R57, 0x1000, RZ, 0xc0, !PT ;  /* 0x0000100039ff7812 */ /* 0x000fc6000784c0ff */
[----:B0-----:R-:W3:Y:S04]  /*a660*/  LDL.LU.64 R32, [R1+0x688] ;  /* 0x0006880001207983 */ /* 0x001ee80000300a00 */
[----:B--2---:R0:W-:Y:S02]  /*a670*/  STL.64 [R1+0x450], R24 ;  /* 0x0004501801007387 */ /* 0x0041e40000100a00 */
[----:B0-----:R-:W-:Y:S02]  /*a680*/  MOV R24, R22 ;  /* 0x0000001600187202 */ /* 0x001fe40000000f00 */
[----:B------:R-:W-:Y:S02]  /*a690*/  MOV R25, R23 ;  /* 0x0000001700197202 */ /* 0x000fe40000000f00 */
[----:B------:R-:W-:-:S02]  /*a6a0*/  MOV R22, R20 ;  /* 0x0000001400167202 */ /* 0x000fc40000000f00 */
[----:B------:R-:W-:Y:S02]  /*a6b0*/  MOV R23, R21 ;  /* 0x0000001500177202 */ /* 0x000fe40000000f00 */
[----:B------:R-:W-:-:S06]  /*a6c0*/  CS2R R20, SRZ ;  /* 0x0000000000147805 */ /* 0x000fcc000001ff00 */
[----:B------:R0:W2:Y:S01]  /*a6d0*/  @!P4 LDG.E.64 R20, [R30.64] ;  /* 0x0000000e1e14c981 */ /* 0x0000a2000c1e1b00 */
[----:B------:R-:W-:-:S03]  /*a6e0*/  LOP3.LUT P3, RZ, R57, 0x800, RZ, 0xc0, !PT ;  /* 0x0000080039ff7812 */ /* 0x000fc6000786c0ff */
[----:B0-----:R-:W3:Y:S04]  /*a6f0*/  LDL.LU.64 R30, [R1+0x670] ;  /* 0x00067000011e7983 */ /* 0x001ee80000300a00 */
[----:B--2---:R0:W-:Y:S02]  /*a700*/  STL.64 [R1+0x448], R20 ;  /* 0x0004481401007387 */ /* 0x0041e40000100a00 */
[----:B0-----:R-:W-:Y:S02]  /*a710*/  MOV R20, R18 ;  /* 0x0000001200147202 */ /* 0x001fe40000000f00 */
[----:B------:R-:W-:Y:S02]  /*a720*/  MOV R21, R19 ;  /* 0x0000001300157202 */ /* 0x000fe40000000f00 */
[----:B------:R-:W-:-:S06]  /*a730*/  CS2R R18, SRZ ;  /* 0x0000000000127805 */ /* 0x000fcc000001ff00 */
[----:B------:R0:W2:Y:S04]  /*a740*/  @!P4 LDG.E.64 R18, [R58.64] ;  /* 0x0000000e3a12c981 */ /* 0x0000a8000c1e1b00 */
[----:B0-----:R-:W3:Y:S04]  /*a750*/  LDL.LU.64 R58, [R1+0x680] ;  /* 0x00068000013a7983 */ /* 0x001ee80000300a00 */
[----:B--2---:R0:W-:Y:S02]  /*a760*/  STL.64 [R1+0x440], R18 ;  /* 0x0004401201007387 */ /* 0x0041e40000100a00 */
[----:B0-----:R-:W-:-:S02]  /*a770*/  MOV R18, R16 ;  /* 0x0000001000127202 */ /* 0x001fc40000000f00 */
        /* <DEDUP_REMOVED lines=19> */
[----:B0-----:R-:W-:Y:S01]  /*a8b0*/  MOV R16, R10 ;  /* 0x0000000a00107202 */ /* 0x001fe20000000f00 */
[----:B------:R-:W-:Y:S01]  /*a8c0*/  HFMA2.MMA R10, -RZ, RZ, 0, 0 ;  /* 0x00000000ff0a7435 */ /* 0x000fe200000001ff */
[----:B------:R-:W-:Y:S02]  /*a8d0*/  MOV R17, R11 ;  /* 0x0000000b00117202 */ /* 0x000fe40000000f00 */
[----:B------:R-:W-:-:S07]  /*a8e0*/  MOV R11, RZ ;  /* 0x000000ff000b7202 */ /* 0x000fce0000000f00 */
[----:B------:R0:W2:Y:S04]  /*a8f0*/  @!P6 LDG.E.64 R10, [R20.64] ;  /* 0x0000000e140ae981 */ /* 0x0000a8000c1e1b00 */
[----:B0-----:R-:W3:Y:S04]  /*a900*/  LDL.LU.64 R20, [R1+0x698] ;  /* 0x0006980001147983 */ /* 0x001ee80000300a00 */
[----:B--2---:R0:W-:Y:S02]  /*a910*/  STL.64 [R1+0x418], R10 ;  /* 0x0004180a01007387 */ /* 0x0041e40000100a00 */
[----:B0-----:R-:W-:Y:S01]  /*a920*/  HFMA2.MMA R10, -RZ, RZ, 0, 0 ;  /* 0x00000000ff0a7435 */ /* 0x001fe200000001ff */
[----:B------:R-:W-:-:S09]  /*a930*/  MOV R11, RZ ;  /* 0x000000ff000b7202 */ /* 0x000fd20000000f00 */
[----:B------:R0:W2:Y:S04]  /*a940*/  @!P6 LDG.E.64 R10, [R18.64] ;  /* 0x0000000e120ae981 */ /* 0x0000a8000c1e1b00 */
[----:B0-----:R-:W3:Y:S01]  /*a950*/  LDL.LU.64 R18, [R1+0x6a0] ;  /* 0x0006a00001127983 */ /* 0x001ee20000300a00 */
[----:B------:R-:W-:-:S03]  /*a960*/  LOP3.LUT P0, RZ, R57, 0x100, RZ, 0xc0, !PT ;  /* 0x0000010039ff7812 */ /* 0x000fc6000780c0ff */
[----:B--2---:R0:W-:Y:S01]  /*a970*/  STL [R1+0x410], R10 ;  /* 0x0004100a01007387 */ /* 0x0041e20000100800 */
[----:B------:R-:W-:Y:S02]  /*a980*/  MOV R56, R11 ;  /* 0x0000000b00387202 */ /* 0x000fe40000000f00 */
[----:B----4-:R-:W-:Y:S02]  /*a990*/  MOV R11, R61 ;  /* 0x0000003d000b7202 */ /* 0x010fe40000000f00 */
[----:B0-----:R-:W-:Y:S02]  /*a9a0*/  MOV R10, R60 ;  /* 0x0000003c000a7202 */ /* 0x001fe40000000f00 */
[----:B------:R-:W-:-:S06]  /*a9b0*/  CS2R R60, SRZ ;  /* 0x00000000003c7805 */ /* 0x000fcc000001ff00 */
[----:B------:R0:W2:Y:S02]  /*a9c0*/  @!P2 LDG.E.64 R60, [R12.64] ;  /* 0x0000000e0c3ca981 */ /* 0x0000a4000c1e1b00 */
[----:B0-----:R-:W-:Y:S01]  /*a9d0*/  MOV R12, R2 ;  /* 0x00000002000c7202 */ /* 0x001fe20000000f00 */
[----:B------:R-:W-:Y:S01]  /*a9e0*/  HFMA2.MMA R2, -RZ, RZ, 0, 0 ;  /* 0x00000000ff027435 */ /* 0x000fe200000001ff */
[----:B------:R-:W-:Y:S02]  /*a9f0*/  MOV R13, R3 ;  /* 0x00000003000d7202 */ /* 0x000fe40000000f00 */
[----:B------:R-:W-:-:S07]  /*aa00*/  MOV R3, RZ ;  /* 0x000000ff00037202 */ /* 0x000fce0000000f00 */
[----:B------:R0:W4:Y:S02]  /*aa10*/  @!P2 LDG.E.64 R2, [R14.64] ;  /* 0x0000000e0e02a981 */ /* 0x000124000c1e1b00 */
[----:B0-----:R-:W-:Y:S02]  /*aa20*/  MOV R14, R4 ;  /* 0x00000004000e7202 */ /* 0x001fe40000000f00 */
[----:B------:R-:W-:Y:S02]  /*aa30*/  MOV R15, R5 ;  /* 0x00000005000f7202 */ /* 0x000fe40000000f00 */
[----:B------:R-:W-:-:S06]  /*aa40*/  CS2R R4, SRZ ;  /* 0x0000000000047805 */ /* 0x000fcc000001ff00 */
[----:B------:R0:W2:Y:S02]  /*aa50*/  @!P3 LDG.E.64 R4, [R16.64] ;  /* 0x0000000e1004b981 */ /* 0x0000a4000c1e1b00 */
[----:B0-----:R-:W-:Y:S02]  /*aa60*/  MOV R16, R6 ;  /* 0x0000000600107202 */ /* 0x001fe40000000f00 */
[----:B------:R-:W-:Y:S02]  /*aa70*/  MOV R17, R7 ;  /* 0x0000000700117202 */ /* 0x000fe40000000f00 */
[----:B------:R-:W-:-:S06]  /*aa80*/  CS2R R6, SRZ ;  /* 0x0000000000067805 */ /* 0x000fcc000001ff00 */
[----:B------:R0:W2:Y:S02]  /*aa90*/  @!P3 LDG.E.64 R6, [R8.64] ;  /* 0x0000000e0806b981 */ /* 0x0000a4000c1e1b00 */
[----:B0-----:R-:W-:-:S06]  /*aaa0*/  CS2R R8, SRZ ;  /* 0x0000000000087805 */ /* 0x001fcc000001ff00 */
[----:B------:R0:W2:Y:S02]  /*aab0*/  @!P4 LDG.E.64 R8, [R10.64] ;  /* 0x0000000e0a08c981 */ /* 0x0000a4000c1e1b00 */
[----:B0-----:R-:W-:Y:S01]  /*aac0*/  HFMA2.MMA R10, -RZ, RZ, 0, 0 ;  /* 0x00000000ff0a7435 */ /* 0x001fe200000001ff */
[----:B------:R-:W-:-:S09]  /*aad0*/  MOV R11, RZ ;  /* 0x000000ff000b7202 */ /* 0x000fd20000000f00 */
[----:B------:R0:W4:Y:S02]  /*aae0*/  @!P4 LDG.E.64 R10, [R12.64] ;  /* 0x0000000e0c0ac981 */ /* 0x000124000c1e1b00 */
[----:B0-----:R-:W-:-:S06]  /*aaf0*/  CS2R R12, SRZ ;  /* 0x00000000000c7805 */ /* 0x001fcc000001ff00 */
[----:B---3--:R0:W3:Y:S02]  /*ab00*/  @!P5 LDG.E.64 R12, [R24.64] ;  /* 0x0000000e180cd981 */ /* 0x0080e4000c1e1b00 */
[----:B0-----:R-:W-:Y:S02]  /*ab10*/  MOV R24, R14 ;  /* 0x0000000e00187202 */ /* 0x001fe40000000f00 */
[----:B------:R-:W-:Y:S02]  /*ab20*/  MOV R25, R15 ;  /* 0x0000000f00197202 */ /* 0x000fe40000000f00 */
[----:B------:R-:W-:-:S06]  /*ab30*/  CS2R R14, SRZ ;  /* 0x00000000000e7805 */ /* 0x000fcc000001ff00 */
[----:B------:R0:W3:Y:S02]  /*ab40*/  @!P5 LDG.E.64 R14, [R26.64] ;  /* 0x0000000e1a0ed981 */ /* 0x0000e4000c1e1b00 */
[----:B0-----:R-:W-:Y:S02]  /*ab50*/  MOV R26, R16 ;  /* 0x00000010001a7202 */ /* 0x001fe40000000f00 */
[----:B------:R-:W-:Y:S02]  /*ab60*/  MOV R27, R17 ;  /* 0x00000011001b7202 */ /* 0x000fe40000000f00 */
[----:B------:R-:W-:-:S06]  /*ab70*/  CS2R R16, SRZ ;  /* 0x0000000000107805 */ /* 0x000fcc000001ff00 */
[----:B------:R0:W4:Y:S02]  /*ab80*/  @!P0 LDG.E.64 R16, [R18.64] ;  /* 0x0000000e12108981 */ /* 0x000124000c1e1b00 */
[----:B0-----:R-:W-:-:S06]  /*ab90*/  CS2R R18, SRZ ;  /* 0x0000000000127805 */ /* 0x001fcc000001ff00 */
[----:B------:R0:W4:Y:S01]  /*aba0*/  @!P0 LDG.E.64 R18, [R20.64] ;  /* 0x0000000e14128981 */ /* 0x000122000c1e1b00 */
[----:B------:R-:W-:Y:S01]  /*abb0*/  LOP3.LUT P6, RZ, R57, 0x80, RZ, 0xc0, !PT ;  /* 0x0000008039ff7812 */ /* 0x000fe200078cc0ff */
[----:B0-----:R-:W-:-:S12]  /*abc0*/  CS2R R20, SRZ ;  /* 0x0000000000147805 */ /* 0x001fd8000001ff00 */
[----:B------:R0:W4:Y:S02]  /*abd0*/  @!P6 LDG.E.64 R20, [R22.64] ;  /* 0x0000000e1614e981 */ /* 0x000124000c1e1b00 */
[----:B0-----:R-:W-:-:S06]  /*abe0*/  CS2R R22, SRZ ;  /* 0x0000000000167805 */ /* 0x001fcc000001ff00 */
[----:B------:R0:W4:Y:S01]  /*abf0*/  @!P6 LDG.E.64 R22, [R32.64] ;  /* 0x0000000e2016e981 */ /* 0x000122000c1e1b00 */
[----:B------:R-:W-:-:S03]  /*ac00*/  LOP3.LUT P6, RZ, R0, 0x40, RZ, 0xc0, !PT ;  /* 0x0000004000ff7812 */ /* 0x000fc600078cc0ff */
[----:B------:R-:W-:Y:S01]  /*ac10*/  STL [R1+0x688], RZ ;  /* 0x000688ff01007387 */ /* 0x000fe20000100800 */
[----:B0-----:R-:W-:Y:S02]  /*ac20*/  MOV R32, R24 ;  /* 0x0000001800207202 */ /* 0x001fe40000000f00 */
[----:B------:R-:W-:Y:S02]  /*ac30*/  MOV R33, R25 ;  /* 0x0000001900217202 */ /* 0x000fe40000000f00 */
[----:B------:R-:W-:-:S06]  /*ac40*/  CS2R R24, SRZ ;  /* 0x0000000000187805 */ /* 0x000fcc000001ff00 */
[----:B------:R0:W4:Y:S04]  /*ac50*/  @!P6 LDG.E.64 R24, [R58.64] ;  /* 0x0000000e3a18e981 */ /* 0x000128000c1e1b00 */
[----:B--2---:R1:W-:Y:S04]  /*ac60*/  STL.64 [R1+0x908], R8 ;  /* 0x0009080801007387 */ /* 0x0043e80000100a00 */
[----:B-1----:R-:W2:Y:S04]  /*ac70*/  LDL.LU R8, [R1+0x498] ;  /* 0x0004980001087983 */ /* 0x002ea80000300800 */
[----:B------:R-:W2:Y:S04]  /*ac80*/  LDL.LU R9, [R1+0x49c] ;  /* 0x00049c0001097983 */ /* 0x000ea80000300800 */
[----:B---3--:R1:W-:Y:S04]  /*ac90*/  STL [R1+0x8f4], R14 ;  /* 0x0008f40e01007387 */ /* 0x0083e80000100800 */
[----:B-1----:R1:W3:Y:S04]  /*aca0*/  LDL R14, [R1+0x688] ;  /* 0x00068800010e7983 */ /* 0x0022e80000100800 */
[----:B----4-:R4:W-:Y:S04]  /*acb0*/  STL [R1+0x8ec], R19 ;  /* 0x0008ec1301007387 */ /* 0x0109e80000100800 */
[----:B------:R0:W-:Y:S04]  /*acc0*/  STL [R1+0x93c], R18 ;  /* 0x00093c1201007387 */ /* 0x0001e80000100800 */
[----:B----4-:R-:W4:Y:S04]  /*acd0*/  LDL.LU R19, [R1+0x4c4] ;  /* 0x0004c40001137983 */ /* 0x010f280000300800 */
[----:B0-----:R-:W4:Y:S04]  /*ace0*/  LDL.LU R18, [R1+0x4c0] ;  /* 0x0004c00001127983 */ /* 0x001f280000300800 */
[----:B------:R0:W-:Y:S04]  /*acf0*/  STL.64 [R1+0x8f8], R12 ;  /* 0x0008f80c01007387 */ /* 0x0001e80000100a00 */
[----:B0-----:R-:W4:Y:S04]  /*ad00*/  LDL.LU R12, [R1+0x4b8] ;  /* 0x0004b800010c7983 */ /* 0x001f280000300800 */
[----:B------:R-:W4:Y:S01]  /*ad10*/  LDL.LU R13, [R1+0x4bc] ;  /* 0x0004bc00010d7983 */ /* 0x000f220000300800 */
[----:B------:R-:W-:-:S02]  /*ad20*/  MOV R58, R26 ;  /* 0x0000001a003a7202 */ /* 0x000fc40000000f00 */
[----:B------:R-:W-:Y:S02]  /*ad30*/  MOV R59, R27 ;  /* 0x0000001b003b7202 */ /* 0x000fe40000000f00 */
[----:B------:R-:W-:Y:S01]  /*ad40*/  LOP3.LUT P0, RZ, R0, 0x80, RZ, 0xc0, !PT ;  /* 0x0000008000ff7812 */ /* 0x000fe2000780c0ff */
[----:B------:R-:W-:-:S06]  /*ad50*/  CS2R R26, SRZ ;  /* 0x00000000001a7805 */ /* 0x000fcc000001ff00 */
[----:B------:R0:W4:Y:S01]  /*ad60*/  @!P6 LDG.E.64 R26, [R28.64] ;  /* 0x0000000e1c1ae981 */ /* 0x000122000c1e1b00 */
[C---:B------:R-:W-:Y:S02]  /*ad70*/  LOP3.LUT P2, RZ, R0.reuse, 0x800, RZ, 0xc0, !PT ;  /* 0x0000080000ff7812 */ /* 0x040fe4000784c0ff */
[C---:B------:R-:W-:Y:S01]  /*ad80*/  LOP3.LUT P3, RZ, R0.reuse, 0x400, RZ, 0xc0, !PT ;  /* 0x0000040000ff7812 */ /* 0x040fe2000786c0ff */
[----:B0-----:R-:W-:Y:S01]  /*ad90*/  CS2R R28, SRZ ;  /* 0x00000000001c7805 */ /* 0x001fe2000001ff00 */
[C---:B------:R-:W-:Y:S02]  /*ada0*/  LOP3.LUT P4, RZ, R0.reuse, 0x200, RZ, 0xc0, !PT ;  /* 0x0000020000ff7812 */ /* 0x040fe4000788c0ff */
[----:B------:R-:W-:-:S03]  /*adb0*/  LOP3.LUT P5, RZ, R0, 0x100, RZ, 0xc0, !PT ;  /* 0x0000010000ff7812 */ /* 0x000fc600078ac0ff */
[----:B------:R0:W4:Y:S01]  /*adc0*/  @!P0 LDG.E.64 R28, [R30.64] ;  /* 0x0000000e1e1c8981 */ /* 0x000122000c1e1b00 */
[----:B------:R-:W-:-:S03]  /*add0*/  LOP3.LUT R0, R0, 0xfffffffb, RZ, 0xc0, !PT ;  /* 0xfffffffb00007812 */ /* 0x000fc600078ec0ff */
[----:B------:R-:W-:Y:S01]  /*ade0*/  STL [R1+0x924], R3 ;  /* 0x0009240301007387 */ /* 0x000fe20000100800 */
[----:B------:R-:W-:Y:S01]  /*adf0*/  @P6 LOP3.LUT R0, R0, 0x4, RZ, 0xfc, !PT ;  /* 0x0000000400006812 */ /* 0x000fe200078efcff */
[----:B0-----:R-:W-:Y:S02]  /*ae00*/  CS2R R30, SRZ ;  /* 0x00000000001e7805 */ /* 0x001fe4000001ff00 */
[----:B------:R0:W-:Y:S01]  /*ae10*/  STL [R1+0x930], R2 ;  /* 0x0009300201007387 */ /* 0x0001e20000100800 */
[----:B------:R-:W-:-:S03]  /*ae20*/  LOP3.LUT R0, R0, 0xfffffff7, RZ, 0xc0, !PT ;  /* 0xfffffff700007812 */ /* 0x000fc600078ec0ff */
[----:B------:R1:W4:Y:S04]  /*ae30*/  @!P0 LDG.E.64 R30, [R40.64] ;  /* 0x0000000e281e8981 */ /* 0x000328000c1e1b00 */
[----:B0-----:R-:W4:Y:S01]  /*ae40*/  LDL.LU.64 R2, [R1+0x648] ;  /* 0x0006480001027983 */ /* 0x001f220000300a00 */
[----:B-1----:R-:W-:Y:S02]  /*ae50*/  MOV R40, R32 ;  /* 0x0000002000287202 */ /* 0x002fe40000000f00 */
[----:B------:R-:W-:Y:S02]  /*ae60*/  MOV R41, R33 ;  /* 0x0000002100297202 */ /* 0x000fe40000000f00 */
[----:B------:R-:W-:Y:S01]  /*ae70*/  CS2R R32, SRZ ;  /* 0x0000000000207805 */ /* 0x000fe2000001ff00 */
[----:B------:R0:W-:Y:S01]  /*ae80*/  STL.64 [R1+0x308], R42 ;  /* 0x0003082a01007387 */ /* 0x0001e20000100a00 */
[----:B------:R-:W-:-:S04]  /*ae90*/  @P0 LOP3.LUT R0, R0, 0x8, RZ, 0xfc, !PT ;  /* 0x0000000800000812 */ /* 0x000fc800078efcff */
[----:B------:R1:W4:Y:S01]  /*aea0*/  @!P5 LDG.E.64 R32, [R34.64] ;  /* 0x0000000e2220d981 */ /* 0x000322000c1e1b00 */
[----:B------:R-:W-:-:S03]  /*aeb0*/  LOP3.LUT R0, R0, 0xffffffef, RZ, 0xc0, !PT ;  /* 0xffffffef00007812 */ /* 0x000fc600078ec0ff */
[----:B0-----:R-:W4:Y:S01]  /*aec0*/  LDL.LU.64 R42, [R1+0x638] ;  /* 0x00063800012a7983 */ /* 0x001f220000300a00 */
[----:B-1----:R-:W-:-:S03]  /*aed0*/  CS2R R34, SRZ ;  /* 0x0000000000227805 */ /* 0x002fc6000001ff00 */
[----:B------:R0:W-:Y:S01]  /*aee0*/  STL.64 [R1+0x928], R60 ;  /* 0x0009283c01007387 */ /* 0x0001e20000100a00 */
[----:B------:R-:W-:-:S03]  /*aef0*/  @P5 LOP3.LUT R0, R0, 0x10, RZ, 0xfc, !PT ;  /* 0x0000001000005812 */ /* 0x000fc600078efcff */
[----:B------:R1:W4:Y:S01]  /*af00*/  @!P5 LDG.E.64 R34, [R36.64] ;  /* 0x0000000e2422d981 */ /* 0x000322000c1e1b00 */
[----:B------:R-:W-:-:S03]  /*af10*/  LOP3.LUT P5, RZ, R57, 0x200000, RZ, 0xc0, !PT ;  /* 0x0020000039ff7812 */ /* 0x000fc600078ac0ff */
[----:B0-----:R-:W4:Y:S04]  /*af20*/  LDL.LU.64 R60, [R1+0x628] ;  /* 0x00062800013c7983 */ /* 0x001f280000300a00 */
[----:B------:R0:W-:Y:S04]  /*af30*/  STL.64 [R1+0x310], R46 ;  /* 0x0003102e01007387 */ /* 0x0001e80000100a00 */
[----:B------:R-:W-:Y:S04]  /*af40*/  STL [R1+0x690], RZ ;  /* 0x000690ff01007387 */ /* 0x000fe80000100800 */
[----:B0-----:R-:W4:Y:S04]  /*af50*/  LDL.LU.64 R46, [R1+0x620] ;  /* 0x00062000012e7983 */ /* 0x001f280000300a00 */
[----:B------:R0:W-:Y:S04]  /*af60*/  STL [R1+0x954], R24 ;  /* 0x0009541801007387 */ /* 0x0001e80000100800 */
[----:B------:R-:W-:Y:S04]  /*af70*/  STL [R1+0x6a0], RZ ;  /* 0x0006a0ff01007387 */ /* 0x000fe80000100800 */
[----:B------:R1:W-:Y:S04]  /*af80*/  STL.64 [R1+0x918], R4 ;  /* 0x0009180401007387 */ /* 0x0003e80000100a00 */
[----:B0-----:R-:W4:Y:S04]  /*af90*/  LDL.LU R24, [R1+0x468] ;  /* 0x0004680001187983 */ /* 0x001f280000300800 */
[----:B-1----:R-:W4:Y:S04]  /*afa0*/  LDL.LU.64 R4, [R1+0x618] ;  /* 0x0006180001047983 */ /* 0x002f280000300a00 */
[----:B------:R0:W-:Y:S04]  /*afb0*/  STL [R1+0x910], R7 ;  /* 0x0009100701007387 */ /* 0x0001e80000100800 */
[----:B------:R1:W-:Y:S01]  /*afc0*/  STL [R1+0x920], R6 ;  /* 0x0009200601007387 */ /* 0x0003e20000100800 */
[----:B0-----:R-:W-:-:S02]  /*afd0*/  MOV R7, R50 ;  /* 0x0000003200077202 */ /* 0x001fc40000000f00 */
[----:B-1----:R-:W-:Y:S02]  /*afe0*/  MOV R6, R51 ;  /* 0x0000003300067202 */ /* 0x002fe40000000f00 */
[----:B------:R-:W4:Y:S04]  /*aff0*/  LDL.LU.64 R50, [R1+0x608] ;  /* 0x0006080001327983 */ /* 0x000f280000300a00 */
[----:B------:R0:W-:Y:S04]  /*b000*/  STL [R1+0x94c], R22 ;  /* 0x00094c1601007387 */ /* 0x0001e80000100800 */
[----:B------:R-:W-:Y:S04]  /*b010*/  STL [R1+0x68c], RZ ;  /* 0x00068cff01007387 */ /* 0x000fe80000100800 */
[----:B------:R-:W-:Y:S04]  /*b020*/  STL [R1+0x904], R10 ;  /* 0x0009040a01007387 */ /* 0x000fe80000100800 */
[----:B0-----:R0:W4:Y:S04]  /*b030*/  LDL R22, [R1+0x68c] ;  /* 0x00068c0001167983 */ /* 0x0011280000100800 */
[----:B------:R1:W-:Y:S04]  /*b040*/  STL [R1+0x900], R11 ;  /* 0x0009000b01007387 */ /* 0x0003e80000100800 */
[----:B------:R0:W-:Y:S04]  /*b050*/  STL [R1+0x938], R16 ;  /* 0x0009381001007387 */ /* 0x0001e80000100800 */
[----:B------:R0:W-:Y:S04]  /*b060*/  STL [R1+0x934], R17 ;  /* 0x0009341101007387 */ /* 0x0001e80000100800 */
[----:B------:R2:W-:Y:S04]  /*b070*/  STL [R1+0x948], R23 ;  /* 0x0009481701007387 */ /* 0x0005e80000100800 */
[----:B-1----:R-:W4:Y:S04]  /*b080*/  LDL.LU.64 R10, [R1+0x600] ;  /* 0x00060000010a7983 */ /* 0x002f280000300a00 */
[----:B0-----:R-:W4:Y:S04]  /*b090*/  LDL.LU R16, [R1+0x4b0] ;  /* 0x0004b00001107983 */ /* 0x001f280000300800 */
[----:B--2---:R0:W-:Y:S04]  /*b0a0*/  STL.64 [R1+0x130], R8 ;  /* 0x0001300801007387 */ /* 0x0041e80000100a00 */
[----:B------:R-:W2:Y:S04]  /*b0b0*/  LDL.LU R17, [R1+0x4b4] ;  /* 0x0004b40001117983 */ /* 0x000ea80000300800 */
[----:B------:R-:W2:Y:S01]  /*b0c0*/  LDL.LU R23, [R1+0x464] ;  /* 0x0004640001177983 */ /* 0x000ea20000300800 */
[----:B---3--:R-:W-:-:S03]  /*b0d0*/  @!P5 MOV R14, R8 ;  /* 0x00000008000ed202 */ /* 0x008fc60000000f00 */
[----:B0-----:R0:W3:Y:S04]  /*b0e0*/  LDL R8, [R1+0x6a0] ;  /* 0x0006a00001087983 */ /* 0x0010e80000100800 */
[----:B----4-:R1:W-:Y:S04]  /*b0f0*/  STL.64 [R1+0x318], R18 ;  /* 0x0003181201007387 */ /* 0x0103e80000100a00 */
[----:B-1----:R0:W4:Y:S04]  /*b100*/  LDL R18, [R1+0x690] ;  /* 0x0006900001127983 */ /* 0x0021280000100800 */
[----:B------:R1:W-:Y:S04]  /*b110*/  STL.64 [R1+0x120], R12 ;  /* 0x0001200c01007387 */ /* 0x0003e80000100a00 */
[----:B-1----:R-:W4:Y:S04]  /*b120*/  LDL.LU R12, [R1+0x4a0] ;  /* 0x0004a000010c7983 */ /* 0x002f280000300800 */
[----:B------:R-:W4:Y:S01]  /*b130*/  LDL.LU R13, [R1+0x4a4] ;  /* 0x0004a400010d7983 */ /* 0x000f220000300800 */
[----:B------:R-:W-:-:S06]  /*b140*/  CS2R R36, SRZ ;  /* 0x0000000000247805 */ /* 0x000fcc000001ff00 */
[----:B------:R1:W4:Y:S02]  /*b150*/  @!P4 LDG.E.64 R36, [R38.64] ;  /* 0x0000000e2624c981 */ /* 0x000324000c1e1b00 */
[----:B-1----:R-:W-:Y:S01]  /*b160*/  CS2R R38, SRZ ;  /* 0x0000000000267805 */ /* 0x002fe2000001ff00 */
[----:B------:R-:W-:-:S05]  /*b170*/  LOP3.LUT P0, RZ, R57, 0x100000, RZ, 0xc0, !PT ;  /* 0x0010000039ff7812 */ /* 0x000fca000780c0ff */
[----:B------:R1:W4:Y:S02]  /*b180*/  @!P4 LDG.E.64 R38, [R2.64] ;  /* 0x0000000e0226c981 */ /* 0x000324000c1e1b00 */
[----:B-1----:R-:W-:Y:S02]  /*b190*/  MOV R2, R40 ;  /* 0x0000002800027202 */ /* 0x002fe40000000f00 */
[----:B------:R-:W-:Y:S02]  /*b1a0*/  MOV R3, R41 ;  /* 0x0000002900037202 */ /* 0x000fe40000000f00 */
[----:B------:R-:W-:Y:S01]  /*b1b0*/  CS2R R40, SRZ ;  /* 0x0000000000287805 */ /* 0x000fe2000001ff00 */
[----:B------:R-:W-:-:S05]  /*b1c0*/  LOP3.LUT R0, R0, 0xffffffdf, RZ, 0xc0, !PT ;  /* 0xffffffdf00007812 */ /* 0x000fca00078ec0ff */
[----:B------:R1:W4:Y:S01]  /*b1d0*/  @!P3 LDG.E.64 R40, [R42.64] ;  /* 0x0000000e2a28b981 */ /* 0x000322000c1e1b00 */
[----:B------:R-:W-:Y:S01]  /*b1e0*/  @P4 LOP3.LUT R0, R0, 0x20, RZ, 0xfc, !PT ;  /* 0x0000002000004812 */ /* 0x000fe200078efcff */
[----:B-1----:R-:W-:Y:S02]  /*b1f0*/  CS2R R42, SRZ ;  /* 0x00000000002a7805 */ /* 0x002fe4000001ff00 */
[----:B------:R1:W-:Y:S01]  /*b200*/  STL [R1+0x944], R20 ;  /* 0x0009441401007387 */ /* 0x0003e20000100800 */
[----:B------:R-:W-:-:S03]  /*b210*/  LOP3.LUT P4, RZ, R57, 0x40000, RZ, 0xc0, !PT ;  /* 0x0004000039ff7812 */ /* 0x000fc6000788c0ff */
[----:B------:R0:W4:Y:S01]  /*b220*/  @!P3 LDG.E.64 R42, [R60.64] ;  /* 0x0000000e3c2ab981 */ /* 0x000122000c1e1b00 */
[----:B-1----:R-:W-:Y:S01]  /*b230*/  HFMA2.MMA R20, -RZ, RZ, 0, 0 ;  /* 0x00000000ff147435 */ /* 0x002fe200000001ff */
[----:B0-----:R-:W-:Y:S02]  /*b240*/  MOV R60, R45 ;  /* 0x0000002d003c7202 */ /* 0x001fe40000000f00 */
[----:B------:R-:W-:Y:S02]  /*b250*/  MOV R61, R44 ;  /* 0x0000002c003d7202 */ /* 0x000fe40000000f00 */
[----:B------:R-:W-:Y:S01]  /*b260*/  CS2R R44, SRZ ;  /* 0x00000000002c7805 */ /* 0x000fe2000001ff00 */
[----:B------:R0:W-:Y:S05]  /*b270*/  STL [R1+0x8f0], R15 ;  /* 0x0008f00f01007387 */ /* 0x0001ea0000100800 */
[----:B------:R1:W4:Y:S04]  /*b280*/  @!P2 LDG.E.64 R44, [R46.64] ;  /* 0x0000000e2e2ca981 */ /* 0x000328000c1e1b00 */
[----:B------:R1:W-:Y:S01]  /*b290*/  @!P5 STL [R1+0x688], R14 ;  /* 0x0006880e0100d387 */ /* 0x0003e20000100800 */
[----:B------:R-:W-:-:S03]  /*b2a0*/  LOP3.LUT P1, RZ, R57, 0x1, RZ, 0xc0, !PT ;  /* 0x0000000139ff7812 */ /* 0x000fc6000782c0ff */
[----:B0-----:R-:W4:Y:S01]  /*b2b0*/  LDL.LU R15, [R1+0x4ac] ;  /* 0x0004ac00010f7983 */ /* 0x001f220000300800 */
[----:B-1----:R-:W-:Y:S01]  /*b2c0*/  HFMA2.MMA R46, -RZ, RZ, 0, 0 ;  /* 0x00000000ff2e7435 */ /* 0x002fe200000001ff */
[----:B------:R-:W-:Y:S02]  /*b2d0*/  MOV R47, RZ ;  /* 0x000000ff002f7202 */ /* 0x000fe40000000f00 */
[----:B------:R-:W4:Y:S04]  /*b2e0*/  LDL.LU R14, [R1+0x4a8] ;  /* 0x0004a800010e7983 */ /* 0x000f280000300800 */
[----:B------:R0:W-:Y:S04]  /*b2f0*/  STL [R1+0x940], R21 ;  /* 0x0009401501007387 */ /* 0x0001e80000100800 */
[----:B------:R-:W-:Y:S04]  /*b300*/  STL [R1+0x60c], R20 ;  /* 0x00060c1401007387 */ /* 0x000fe80000100800 */
[----:B------:R1:W-:Y:S01]  /*b310*/  STL [R1+0x648], R20 ;  /* 0x0006481401007387 */ /* 0x0003e20000100800 */
[----:B0-----:R-:W-:-:S03]  /*b320*/  MOV R21, R20 ;  /* 0x0000001400157202 */ /* 0x001fc60000000f00 */
[----:B------:R0:W4:Y:S01]  /*b330*/  @!P2 LDG.E.64 R46, [R4.64] ;  /* 0x0000000e042ea981 */ /* 0x000122000c1e1b00 */
[----:B-1----:R-:W-:-:S03]  /*b340*/  @!P5 MOV R20, R7 ;  /* 0x000000070014d202 */ /* 0x002fc60000000f00 */
[----:B------:R-:W-:Y:S01]  /*b350*/  STL [R1+0x694], RZ ;  /* 0x000694ff01007387 */ /* 0x000fe20000100800 */
[----:B0-----:R-:W-:-:S03]  /*b360*/  MOV R4, R49 ;  /* 0x0000003100047202 */ /* 0x001fc60000000f00 */
[----:B------:R0:W-:Y:S01]  /*b370*/  @!P5 STL [R1+0x648], R20 ;  /* 0x000648140100d387 */ /* 0x0001e20000100800 */
[----:B------:R-:W-:Y:S02]  /*b380*/  MOV R5, R48 ;  /* 0x0000003000057202 */ /* 0x000fe40000000f00 */
[----:B------:R-:W-:-:S06]  /*b390*/  CS2R R48, SRZ ;  /* 0x0000000000307805 */ /* 0x000fcc000001ff00 */
[----:B------:R1:W4:Y:S04]  /*b3a0*/  @!P1 LDG.E.64 R48, [R50.64] ;  /* 0x0000000e32309981 */ /* 0x000328000c1e1b00 */
[----:B0-----:R0:W4:Y:S01]  /*b3b0*/  LDL R20, [R1+0x694] ;  /* 0x0006940001147983 */ /* 0x0011220000100800 */
[----:B------:R-:W-:Y:S01]  /*b3c0*/  @!P5 MOV R22, R9 ;  /* 0x000000090016d202 */ /* 0x000fe20000000f00 */
[----:B-1----:R-:W-:Y:S01]  /*b3d0*/  CS2R R50, SRZ ;  /* 0x0000000000327805 */ /* 0x002fe2000001ff00 */
[----:B------:R-:W-:Y:S01]  /*b3e0*/  MOV R9, R3 ;  /* 0x0000000300097202 */ /* 0x000fe20000000f00 */
[----:B------:R-:W-:Y:S04]  /*b3f0*/  STL [R1+0x69c], RZ ;  /* 0x00069cff01007387 */ /* 0x000fe80000100800 */
[----:B------:R1:W-:Y:S04]  /*b400*/  STL [R1+0x950], R25 ;  /* 0x0009501901007387 */ /* 0x0003e80000100800 */
[----:B------:R-:W-:Y:S04]  /*b410*/  STL [R1+0x6a4], RZ ;  /* 0x0006a4ff01007387 */ /* 0x000fe80000100800 */
[----:B------:R0:W4:Y:S04]  /*b420*/  @!P1 LDG.E.64 R50, [R10.64] ;  /* 0x0000000e0a329981 */ /* 0x000128000c1e1b00 */
[----:B-1----:R-:W4:Y:S04]  /*b430*/  LDL.LU R25, [R1+0x46c] ;  /* 0x00046c0001197983 */ /* 0x002f280000300800 */
[----:B0-----:R-:W4:Y:S04]  /*b440*/  LDL.LU R10, [R1+0x478] ;  /* 0x00047800010a7983 */ /* 0x001f280000300800 */
[----:B--2---:R0:W-:Y:S04]  /*b450*/  STL.64 [R1+0x320], R16 ;  /* 0x0003201001007387 */ /* 0x0041e80000100a00 */
[----:B------:R-:W2:Y:S04]  /*b460*/  LDL.LU R11, [R1+0x47c] ;  /* 0x00047c00010b7983 */ /* 0x000ea80000300800 */
[----:B0-----:R0:W2:Y:S04]  /*b470*/  LDL R16, [R1+0x69c] ;  /* 0x00069c0001107983 */ /* 0x0010a80000100800 */
[----:B------:R1:W-:Y:S01]  /*b480*/  STL [R1+0x964], R56 ;  /* 0x0009643801007387 */ /* 0x0003e20000100800 */
[----:B---3--:R-:W-:-:S03]  /*b490*/  @!P4 MOV R8, R24 ;  /* 0x000000180008c202 */ /* 0x008fc60000000f00 */
[----:B-1----:R-:W3:Y:S04]  /*b4a0*/  LDL.LU R56, [R1+0x964] ;  /* 0x0009640001387983 */ /* 0x002ee80000300800 */
[----:B------:R1:W-:Y:S01]  /*b4b0*/  @!P4 STL [R1+0x6a0], R8 ;  /* 0x0006a0080100c387 */ /* 0x0003e20000100800 */
[----:B----4-:R-:W-:-:S03]  /*b4c0*/  @!P0 MOV R18, R60 ;  /* 0x0000003c00128202 */ /* 0x010fc60000000f00 */
[----:B------:R4:W-:Y:S04]  /*b4d0*/  STL.64 [R1+0x328], R12 ;  /* 0x0003280c01007387 */ /* 0x0009e80000100a00 */
[----:B------:R0:W-:Y:S01]  /*b4e0*/  @!P0 STL [R1+0x690], R18 ;  /* 0x0006901201008387 */ /* 0x0001e20000100800 */
[----:B-1----:R-:W-:Y:S01]  /*b4f0*/  MOV R8, R2 ;  /* 0x0000000200087202 */ /* 0x002fe20000000f00 */
[----:B------:R-:W-:Y:S02]  /*b500*/  HFMA2.MMA R2, -RZ, RZ, 0, 0 ;  /* 0x00000000ff027435 */ /* 0x000fe400000001ff */
[----:B------:R-:W-:Y:S04]  /*b510*/  STL [R1+0x698], RZ ;  /* 0x000698ff01007387 */ /* 0x000fe80000100800 */
[----:B----4-:R1:W4:Y:S01]  /*b520*/  LDL R12, [R1+0x6a4] ;  /* 0x0006a400010c7983 */ /* 0x0103220000100800 */
[----:B0-----:R-:W-:Y:S01]  /*b530*/  HFMA2.MMA R18, -RZ, RZ, 0, 0 ;  /* 0x00000000ff127435 */ /* 0x001fe200000001ff */
[----:B------:R-:W-:-:S02]  /*b540*/  @!P5 MOV R21, R6 ;  /* 0x000000060015d202 */ /* 0x000fc40000000f00 */
[----:B------:R-:W-:Y:S01]  /*b550*/  @!P5 STL [R1+0x68c], R22 ;  /* 0x00068c160100d387 */ /* 0x000fe20000100800 */
[----:B------:R-:W-:-:S03]  /*b560*/  LOP3.LUT P6, RZ, R57, 0x80000, RZ, 0xc0, !PT ;  /* 0x0008000039ff7812 */ /* 0x000fc600078cc0ff */
[----:B------:R-:W-:Y:S04]  /*b570*/  STL.64 [R1+0x330], R6 ;  /* 0x0003300601007387 */ /* 0x000fe80000100a00 */
[----:B------:R-:W-:Y:S01]  /*b580*/  STL [R1+0x618], R18 ;  /* 0x0006181201007387 */ /* 0x000fe20000100800 */
[----:B------:R-:W-:-:S03]  /*b590*/  MOV R19, R18 ;  /* 0x0000001200137202 */ /* 0x000fc60000000f00 */
[----:B------:R0:W-:Y:S01]  /*b5a0*/  STL [R1+0x63c], R18 ;  /* 0x00063c1201007387 */ /* 0x0001e20000100800 */
[----:B------:R-:W-:-:S03]  /*b5b0*/  MOV R3, R2 ;  /* 0x0000000200037202 */ /* 0x000fc60000000f00 */
[----:B------:R-:W-:Y:S04]  /*b5c0*/  STL [R1+0x608], R2 ;  /* 0x0006080201007387 */ /* 0x000fe80000100800 */
[----:B------:R1:W-:Y:S01]  /*b5d0*/  STL [R1+0x664], R2 ;  /* 0x0006640201007387 */ /* 0x0003e20000100800 */
[----:B0-----:R-:W-:-:S03]  /*b5e0*/  @!P0 MOV R18, R5 ;  /* 0x0000000500128202 */ /* 0x001fc60000000f00 */
[----:B------:R-:W-:Y:S04]  /*b5f0*/  @!P5 STL [R1+0x60c], R21 ;  /* 0x00060c150100d387 */ /* 0x000fe80000100800 */
[----:B------:R0:W-:Y:S01]  /*b600*/  @!P0 STL [R1+0x63c], R18 ;  /* 0x00063c1201008387 */ /* 0x0001e20000100800 */
[----:B-1----:R-:W-:Y:S01]  /*b610*/  @!P4 MOV R2, R23 ;  /* 0x000000170002c202 */ /* 0x002fe20000000f00 */
[----:B------:R-:W-:Y:S01]  /*b620*/  HFMA2.MMA R7, -RZ, RZ, 0, 0 ;  /* 0x00000000ff077435 */ /* 0x000fe200000001ff */
[----:B------:R-:W-:Y:S01]  /*b630*/  @!P0 MOV R19, R4 ;  /* 0x0000000400138202 */ /* 0x000fe20000000f00 */
[----:B------:R-:W-:Y:S04]  /*b640*/  STL [R1+0x958], R27 ;  /* 0x0009581b01007387 */ /* 0x000fe80000100800 */
[----:B------:R1:W-:Y:S04]  /*b650*/  STL [R1+0x95c], R26 ;  /* 0x00095c1a01007387 */ /* 0x0003e80000100800 */
[----:B0-----:R-:W3:Y:S04]  /*b660*/  LDL.LU R18, [R1+0x450] ;  /* 0x0004500001127983 */ /* 0x001ee80000300800 */
[----:B------:R0:W-:Y:S01]  /*b670*/  @!P4 STL [R1+0x664], R2 ;  /* 0x000664020100c387 */ /* 0x0001e20000100800 */
[----:B------:R-:W-:-:S03]  /*b680*/  LOP3.LUT P5, RZ, R57, 0x20000, RZ, 0xc0, !PT ;  /* 0x0002000039ff7812 */ /* 0x000fc600078ac0ff */
[----:B------:R-:W-:Y:S04]  /*b690*/  @!P0 STL [R1+0x618], R19 ;  /* 0x0006181301008387 */ /* 0x000fe80000100800 */
[----:B-1----:R-:W3:Y:S04]  /*b6a0*/  LDL.LU R26, [R1+0x470] ;  /* 0x00047000011a7983 */ /* 0x002ee80000300800 */
[----:B0-----:R-:W3:Y:S04]  /*b6b0*/  LDL.LU R2, [R1+0x440] ;  /* 0x0004400001027983 */ /* 0x001ee80000300800 */
[----:B------:R-:W3:Y:S01]  /*b6c0*/  LDL.LU R27, [R1+0x474] ;  /* 0x00047400011b7983 */ /* 0x000ee20000300800 */
[----:B------:R-:W-:-:S03]  /*b6d0*/  MOV R13, R7 ;  /* 0x00000007000d7202 */ /* 0x000fc60000000f00 */
[----:B------:R0:W-:Y:S04]  /*b6e0*/  STL.64 [R1+0x128], R14 ;  /* 0x0001280e01007387 */ /* 0x0001e80000100a00 */
[----:B------:R-:W-:Y:S04]  /*b6f0*/  STL [R1+0x604], R7 ;  /* 0x0006040701007387 */ /* 0x000fe80000100800 */
[----:B------:R-:W-:Y:S04]  /*b700*/  STL [R1+0x6a8], RZ ;  /* 0x0006a8ff01007387 */ /* 0x000fe80000100800 */
[----:B0-----:R0:W3:Y:S04]  /*b710*/  LDL R14, [R1+0x698] ;  /* 0x00069800010e7983 */ /* 0x0010e80000100800 */
[----:B------:R0:W3:Y:S01]  /*b720*/  LDL R6, [R1+0x6a8] ;  /* 0x0006a80001067983 */ /* 0x0000e20000100800 */
[----:B------:R-:W-:-:S03]  /*b730*/  @!P0 MOV R20, R61 ;  /* 0x0000003d00148202 */ /* 0x000fc60000000f00 */
[----:B------:R-:W-:Y:S04]  /*b740*/  STL [R1+0x660], R7 ;  /* 0x0006600701007387 */ /* 0x000fe80000100800 */
[----:B------:R1:W-:Y:S01]  /*b750*/  @!P0 STL [R1+0x694], R20 ;  /* 0x0006941401008387 */ /* 0x0003e20000100800 */
[----:B------:R-:W-:-:S03]  /*b760*/  LOP3.LUT P0, RZ, R57, 0x10000, RZ, 0xc0, !PT ;  /* 0x0001000039ff7812 */ /* 0x000fc6000780c0ff */
[----:B------:R-:W-:Y:S04]  /*b770*/  STL [R1+0x658], RZ ;  /* 0x000658ff01007387 */ /* 0x000fe80000100800 */
[----:B------:R-:W3:Y:S04]  /*b780*/  LDL.LU R22, [R1+0x460] ;  /* 0x0004600001167983 */ /* 0x000ee80000300800 */
[----:B-1----:R-:W3:Y:S04]  /*b790*/  LDL.LU R20, [R1+0x458] ;  /* 0x0004580001147983 */ /* 0x002ee80000300800 */
[----:B------:R-:W3:Y:S04]  /*b7a0*/  LDL.LU R19, [R1+0x454] ;  /* 0x0004540001137983 */ /* 0x000ee80000300800 */
[----:B------:R-:W-:Y:S04]  /*b7b0*/  STL [R1+0x6ac], RZ ;  /* 0x0006acff01007387 */ /* 0x000fe80000100800 */
[----:B------:R-:W3:Y:S04]  /*b7c0*/  LDL.LU R21, [R1+0x45c] ;  /* 0x00045c0001157983 */ /* 0x000ee80000300800 */
[----:B------:R-:W-:Y:S04]  /*b7d0*/  STL [R1+0x65c], RZ ;  /* 0x00065cff01007387 */ /* 0x000fe80000100800 */
[----:B------:R-:W-:Y:S04]  /*b7e0*/  STL [R1+0x654], RZ ;  /* 0x000654ff01007387 */ /* 0x000fe80000100800 */
[----:B--2---:R1:W-:Y:S04]  /*b7f0*/  STL.64 [R1+0x140], R10 ;  /* 0x0001400a01007387 */ /* 0x0043e80000100a00 */
[----:B------:R-:W-:Y:S01]  /*b800*/  STL [R1+0x6b0], RZ ;  /* 0x0006b0ff01007387 */ /* 0x000fe20000100800 */
[----:B------:R-:W-:-:S03]  /*b810*/  @!P6 MOV R16, R11 ;  /* 0x0000000b0010e202 */ /* 0x000fc60000000f00 */
[----:B------:R-:W2:Y:S01]  /*b820*/  LDL.LU R17, [R1+0x44c] ;  /* 0x00044c0001117983 */ /* 0x000ea20000300800 */
[----:B-1----:R-:W-:-:S05]  /*b830*/  MOV R11, RZ ;  /* 0x000000ff000b7202 */ /* 0x002fca0000000f00 */
[----:B------:R-:W-:Y:S01]  /*b840*/  STL [R1+0x4c4], R11 ;  /* 0x0004c40b01007387 */ /* 0x000fe20000100800 */
[----:B----4-:R-:W-:-:S05]  /*b850*/  @!P4 MOV R12, R25 ;  /* 0x00000019000cc202 */ /* 0x010fca0000000f00 */
[----:B------:R1:W-:Y:S02]  /*b860*/  @!P4 STL [R1+0x6a4], R12 ;  /* 0x0006a40c0100c387 */ /* 0x0003e40000100800 */
[----:B-1----:R-:W-:Y:S02]  /*b870*/  MOV R12, R7 ;  /* 0x00000007000c7202 */ /* 0x002fe40000000f00 */
[----:B------:R-:W4:Y:S01]  /*b880*/  LDL.LU R7, [R1+0x434] ;  /* 0x0004340001077983 */ /* 0x000f220000300800 */
[----:B---3--:R-:W-:-:S05]  /*b890*/  @!P5 MOV R13, R18 ;  /* 0x00000012000dd202 */ /* 0x008fca0000000f00 */
[----:B------:R1:W-:Y:S02]  /*b8a0*/  @!P5 STL [R1+0x604], R13 ;  /* 0x0006040d0100d387 */ /* 0x0003e40000100800 */
[----:B-1----:R-:W-:Y:S02]  /*b8b0*/  MOV R13, R11 ;  /* 0x0000000b000d7202 */ /* 0x002fe40000000f00 */
[----:B------:R-:W-:Y:S01]  /*b8c0*/  @!P0 MOV R13, R2 ;  /* 0x00000002000d8202 */ /* 0x000fe20000000f00 */
[----:B------:R1:W-:Y:S04]  /*b8d0*/  @!P6 STL [R1+0x69c], R16 ;  /* 0x00069c100100e387 */ /* 0x0003e80000100800 */
[----:B------:R3:W-:Y:S04]  /*b8e0*/  @!P0 STL [R1+0x4c4], R13 ;  /* 0x0004c40d01008387 */ /* 0x0007e80000100800 */
[----:B------:R0:W-:Y:S04]  /*b8f0*/  STL.64 [R1+0x138], R60 ;  /* 0x0001383c01007387 */ /* 0x0001e80000100a00 */
[----:B-1----:R-:W2:Y:S01]  /*b900*/  LDL.LU R16, [R1+0x448] ;  /* 0x0004480001107983 */ /* 0x002ea20000300800 */
[----:B---3--:R-:W-:-:S03]  /*b910*/  MOV R13, R56 ;  /* 0x00000038000d7202 */ /* 0x008fc60000000f00 */
[----:B------:R1:W4:Y:S04]  /*b920*/  LDL R56, [R1+0x658] ;  /* 0x0006580001387983 */ /* 0x0003280000100800 */
[----:B------:R3:W-:Y:S04]  /*b930*/  STL.64 [R1+0x148], R24 ;  /* 0x0001481801007387 */ /* 0x0007e80000100a00 */
[----:B------:R-:W-:Y:S04]  /*b940*/  STL [R1+0x6b8], RZ ;  /* 0x0006b8ff01007387 */ /* 0x000fe80000100800 */
[----:B0-----:R-:W2:Y:S04]  /*b950*/  LDL.LU R60, [R1+0x438] ;  /* 0x00043800013c7983 */ /* 0x001ea80000300800 */
[----:B---3--:R1:W3:Y:S04]  /*b960*/  LDL R24, [R1+0x6b8] ;  /* 0x0006b80001187983 */ /* 0x0082e80000100800 */
[----:B------:R-:W-:Y:S04]  /*b970*/  STL [R1+0x4b8], RZ ;  /* 0x0004b8ff01007387 */ /* 0x000fe80000100800 */
[----:B------:R-:W2:Y:S01]  /*b980*/  LDL.LU R61, [R1+0x43c] ;  /* 0x00043c00013d7983 */ /* 0x000ea20000300800 */
[----:B------:R-:W-:-:S03]  /*b990*/  @!P6 MOV R14, R10 ;  /* 0x0000000a000ee202 */ /* 0x000fc60000000f00 */
[----:B------:R1:W2:Y:S04]  /*b9a0*/  LDL R10, [R1+0x6b0] ;  /* 0x0006b000010a7983 */ /* 0x0002a80000100800 */
[----:B------:R0:W-:Y:S04]  /*b9b0*/  @!P6 STL [R1+0x698], R14 ;  /* 0x0006980e0100e387 */ /* 0x0001e80000100800 */
[----:B------:R-:W-:Y:S04]  /*b9c0*/  STL [R1+0x4b0], RZ ;  /* 0x0004b0ff01007387 */ /* 0x000fe80000100800 */
[----:B------:R-:W-:Y:S01]  /*b9d0*/  STL [R1+0x650], RZ ;  /* 0x000650ff01007387 */ /* 0x000fe20000100800 */
[----:B0-----:R-:W-:-:S03]  /*b9e0*/  HFMA2.MMA R14, -RZ, RZ, 0, 0 ;  /* 0x00000000ff0e7435 */ /* 0x001fc600000001ff */
[----:B------:R0:W-:Y:S04]  /*b9f0*/  STL.64 [R1+0x338], R4 ;  /* 0x0003380401007387 */ /* 0x0001e80000100a00 */
[----:B------:R-:W-:Y:S04]  /*ba00*/  STL [R1+0x6c0], RZ ;  /* 0x0006c0ff01007387 */ /* 0x000fe80000100800 */
[----:B------:R-:W-:Y:S01]  /*ba10*/  STL [R1+0x600], R14 ;  /* 0x0006000e01007387 */ /* 0x000fe20000100800 */
[----:B------:R-:W-:Y:S02]  /*ba20*/  MOV R15, R14 ;  /* 0x0000000e000f7202 */ /* 0x000fe40000000f00 */
[----:B------:R-:W-:Y:S01]  /*ba30*/  @!P6 MOV R15, R26 ;  /* 0x0000001a000fe202 */ /* 0x000fe20000000f00 */
[----:B------:R1:W-:Y:S04]  /*ba40*/  STL [R1+0x638], R14 ;  /* 0x0006380e01007387 */ /* 0x0003e80000100800 */
[----:B------:R1:W-:Y:S04]  /*ba50*/  @!P6 STL [R1+0x600], R15 ;  /* 0x0006000f0100e387 */ /* 0x0003e80000100800 */
[----:B0-----:R-:W3:Y:S01]  /*ba60*/  LDL.LU R4, [R1+0x428] ;  /* 0x0004280001047983 */ /* 0x001ee20000300800 */
[----:B-1----:R-:W-:-:S02]  /*ba70*/  @!P6 MOV R14, R27 ;  /* 0x0000001b000ee202 */ /* 0x002fc40000000f00 */
[----:B------:R-:W-:Y:S01]  /*ba80*/  @!P4 MOV R3, R22 ;  /* 0x000000160003c202 */ /* 0x000fe20000000f00 */
[----:B------:R-:W3:Y:S04]  /*ba90*/  LDL.LU R5, [R1+0x42c] ;  /* 0x00042c0001057983 */ /* 0x000ee80000300800 */
[----:B------:R-:W-:Y:S01]  /*baa0*/  @!P6 STL [R1+0x638], R14 ;  /* 0x0006380e0100e387 */ /* 0x000fe20000100800 */
[----:B------:R-:W-:Y:S02]  /*bab0*/  LOP3.LUT P6, RZ, R57, 0x8000, RZ, 0xc0, !PT ;  /* 0x0000800039ff7812 */ /* 0x000fe400078cc0ff */
[----:B------:R-:W-:Y:S01]  /*bac0*/  @!P5 MOV R6, R20 ;  /* 0x000000140006d202 */ /* 0x000fe20000000f00 */
[----:B------:R-:W-:Y:S01]  /*bad0*/  STL.64 [R1+0x350], R18 ;  /* 0x0003501201007387 */ /* 0x000fe20000100a00 */
[----:B------:R-:W-:-:S03]  /*bae0*/  @!P5 MOV R12, R19 ;  /* 0x00000013000cd202 */ /* 0x000fc60000000f00 */
[----:B------:R0:W-:Y:S01]  /*baf0*/  @!P5 STL [R1+0x6a8], R6 ;  /* 0x0006a8060100d387 */ /* 0x0001e20000100800 */
[----:B------:R-:W-:-:S03]  /*bb00*/  MOV R15, R9 ;  /* 0x00000009000f7202 */ /* 0x000fc60000000f00 */
[----:B------:R1:W-:Y:S04]  /*bb10*/  @!P4 STL [R1+0x608], R3 ;  /* 0x000608030100c387 */ /* 0x0003e80000100800 */
[----:B------:R1:W-:Y:S04]  /*bb20*/  @!P5 STL [R1+0x660], R12 ;  /* 0x0006600c0100d387 */ /* 0x0003e80000100800 */
[----:B0-----:R0:W3:Y:S04]  /*bb30*/  LDL R6, [R1+0x6ac] ;  /* 0x0006ac0001067983 */ /* 0x0010e80000100800 */
[----:B-1----:R-:W3:Y:S04]  /*bb40*/  LDL.LU R3, [R1+0x444] ;  /* 0x0004440001037983 */ /* 0x002ee80000300800 */
[----:B------:R-:W3:Y:S04]  /*bb50*/  LDL.LU R9, [R1+0x424] ;  /* 0x0004240001097983 */ /* 0x000ee80000300800 */
[----:B------:R0:W3:Y:S04]  /*bb60*/  LDL R12, [R1+0x65c] ;  /* 0x00065c00010c7983 */ /* 0x0000e80000100800 */
[----:B------:R1:W-:Y:S04]  /*bb70*/  STL.64 [R1+0x150], R20 ;  /* 0x0001501401007387 */ /* 0x0003e80000100a00 */
[----:B------:R-:W-:Y:S04]  /*bb80*/  STL [R1+0x6c8], RZ ;  /* 0x0006c8ff01007387 */ /* 0x000fe80000100800 */
[----:B------:R-:W3:Y:S01]  /*bb90*/  LDL.LU R11, [R1+0x41c] ;  /* 0x00041c00010b7983 */ /* 0x000ee20000300800 */
[----:B----4-:R-:W-:-:S03]  /*bba0*/  @!P6 MOV R56, R7 ;  /* 0x000000070038e202 */ /* 0x010fc60000000f00 */
[----:B------:R0:W4:Y:S04]  /*bbb0*/  LDL R19, [R1+0x650] ;  /* 0x0006500001137983 */ /* 0x0001280000100800 */
[----:B------:R0:W-:Y:S01]  /*bbc0*/  @!P6 STL [R1+0x658], R56 ;  /* 0x000658380100e387 */ /* 0x0001e20000100800 */
[----:B------:R-:W-:Y:S02]  /*bbd0*/  LOP3.LUT P4, RZ, R57, 0x4000, RZ, 0xc0, !PT ;  /* 0x0000400039ff7812 */ /* 0x000fe4000788c0ff */
[----:B------:R-:W-:Y:S01]  /*bbe0*/  MOV R14, R8 ;  /* 0x00000008000e7202 */ /* 0x000fe20000000f00 */
[----:B-1----:R1:W4:Y:S04]  /*bbf0*/  LDL R20, [R1+0x6c0] ;  /* 0x0006c00001147983 */ /* 0x0023280000100800 */
[----:B------:R-:W4:Y:S04]  /*bc00*/  LDL.LU R8, [R1+0x420] ;  /* 0x0004200001087983 */ /* 0x000f280000300800 */
[----:B0-----:R1:W4:Y:S01]  /*bc10*/  LDL R56, [R1+0x654] ;  /* 0x0006540001387983 */ /* 0x0013220000100800 */
[----:B--2---:R-:W-:-:S03]  /*bc20*/  @!P0 MOV R10, R16 ;  /* 0x00000010000a8202 */ /* 0x004fc60000000f00 */
[----:B------:R-:W-:Y:S01]  /*bc30*/  STL.64 [R1+0x158], R16 ;  /* 0x0001581001007387 */ /* 0x000fe20000100a00 */
[----:B---3--:R-:W-:-:S03]  /*bc40*/  @!P6 MOV R24, R60 ;  /* 0x0000003c0018e202 */ /* 0x008fc60000000f00 */
[----:B------:R-:W-:Y:S04]  /*bc50*/  STL.64 [R1+0x160], R60 ;  /* 0x0001603c01007387 */ /* 0x000fe80000100a00 */
[----:B------:R-:W-:Y:S04]  /*bc60*/  STL [R1+0x4c0], RZ ;  /* 0x0004c0ff01007387 */ /* 0x000fe80000100800 */
[----:B------:R-:W-:Y:S04]  /*bc70*/  STL.64 [R1+0x348], R22 ;  /* 0x0003481601007387 */ /* 0x000fe80000100a00 */
[----:B------:R-:W2:Y:S01]  /*bc80*/  LDL.LU R18, [R1+0x93c] ;  /* 0x00093c0001127983 */ /* 0x000ea20000300800 */
[----:B------:R-:W-:-:S02]  /*bc90*/  @!P5 MOV R6, R21 ;  /* 0x000000150006d202 */ /* 0x000fc40000000f00 */
[----:B------:R-:W-:Y:S01]  /*bca0*/  @!P0 MOV R12, R3 ;  /* 0x00000003000c8202 */ /* 0x000fe20000000f00 */
[----:B------:R1:W3:Y:S04]  /*bcb0*/  LDL R21, [R1+0x4b8] ;  /* 0x0004b80001157983 */ /* 0x0002e80000100800 */
[----:B------:R0:W-:Y:S01]  /*bcc0*/  @!P0 STL [R1+0x65c], R12 ;  /* 0x00065c0c01008387 */ /* 0x0001e20000100800 */
[----:B----4-:R-:W-:-:S03]  /*bcd0*/  @!P4 MOV R56, R9 ;  /* 0x000000090038c202 */ /* 0x010fc60000000f00 */
[----:B0-----:R-:W4:Y:S04]  /*bce0*/  LDL.LU R12, [R1+0x410] ;  /* 0x00041000010c7983 */ /* 0x001f280000300800 */
[----:B------:R0:W-:Y:S04]  /*bcf0*/  @!P4 STL [R1+0x654], R56 ;  /* 0x000654380100c387 */ /* 0x0001e80000100800 */
[----:B------:R1:W-:Y:S04]  /*bd00*/  @!P0 STL [R1+0x6b0], R10 ;  /* 0x0006b00a01008387 */ /* 0x0003e80000100800 */
[----:B------:R2:W2:Y:S04]  /*bd10*/  LDL R16, [R1+0x6c8] ;  /* 0x0006c80001107983 */ /* 0x0004a80000100800 */
[----:B0-----:R0:W2:Y:S01]  /*bd20*/  LDL R56, [R1+0x4b0] ;  /* 0x0004b00001387983 */ /* 0x0010a20000100800 */
[----:B-1----:R-:W-:-:S03]  /*bd30*/  HFMA2.MMA R10, -RZ, RZ, 0, 0 ;  /* 0x00000000ff0a7435 */ /* 0x002fc600000001ff */
[----:B------:R1:W-:Y:S04]  /*bd40*/  @!P6 STL [R1+0x6b8], R24 ;  /* 0x0006b8180100e387 */ /* 0x0003e80000100800 */
[----:B------:R-:W-:Y:S04]  /*bd50*/  STL.64 [R1+0x368], R8 ;  /* 0x0003680801007387 */ /* 0x000fe80000100a00 */
[----:B------:R0:W-:Y:S01]  /*bd60*/  STL [R1+0x6b4], R10 ;  /* 0x0006b40a01007387 */ /* 0x0001e20000100800 */
[----:B-1----:R-:W-:Y:S01]  /*bd70*/  HFMA2.MMA R24, -RZ, RZ, 0, 0 ;  /* 0x00000000ff187435 */ /* 0x002fe200000001ff */
[----:B------:R-:W-:-:S02]  /*bd80*/  @!P4 MOV R20, R4 ;  /* 0x000000040014c202 */ /* 0x000fc40000000f00 */
[----:B------:R1:W2:Y:S04]  /*bd90*/  LDL R25, [R1+0x4c0] ;  /* 0x0004c00001197983 */ /* 0x0002a80000100800 */
[----:B------:R-:W-:Y:S01]  /*bda0*/  STL.64 [R1+0x168], R4 ;  /* 0x0001680401007387 */ /* 0x000fe20000100a00 */
[----:B0-----:R-:W-:-:S03]  /*bdb0*/  @!P0 MOV R10, R17 ;  /* 0x00000011000a8202 */ /* 0x001fc60000000f00 */
[----:B------:R-:W-:Y:S04]  /*bdc0*/  STL.64 [R1+0x358], R2 ;  /* 0x0003580201007387 */ /* 0x000fe80000100a00 */
[----:B------:R0:W-:Y:S04]  /*bdd0*/  @!P0 STL [R1+0x6b4], R10 ;  /* 0x0006b40a01008387 */ /* 0x0001e80000100800 */
[----:B------:R1:W-:Y:S01]  /*bde0*/  @!P5 STL [R1+0x6ac], R6 ;  /* 0x0006ac060100d387 */ /* 0x0003e20000100800 */
[----:B------:R-:W-:-:S03]  /*bdf0*/  LOP3.LUT P5, RZ, R57, 0x2000, RZ, 0xc0, !PT ;  /* 0x0000200039ff7812 */ /* 0x000fc600078ac0ff */
[----:B------:R1:W-:Y:S04]  /*be00*/  STL [R1+0x6bc], R24 ;  /* 0x0006bc1801007387 */ /* 0x0003e80000100800 */
[----:B0-----:R-:W2:Y:S04]  /*be10*/  LDL.LU R10, [R1+0x418] ;  /* 0x00041800010a7983 */ /* 0x001ea80000300800 */
[----:B-1----:R-:W2:Y:S01]  /*be20*/  LDL.LU R6, [R1+0x430] ;  /* 0x0004300001067983 */ /* 0x002ea20000300800 */
[----:B------:R-:W-:-:S03]  /*be30*/  @!P6 MOV R24, R61 ;  /* 0x0000003d0018e202 */ /* 0x000fc60000000f00 */
[----:B------:R-:W2:Y:S01]  /*be40*/  LDL.LU.64 R60, [R1+0x928] ;  /* 0x00092800013c7983 */ /* 0x000ea20000300a00 */
[----:B------:R-:W-:-:S03]  /*be50*/  @!P5 MOV R19, R13 ;  /* 0x0000000d0013d202 */ /* 0x000fc60000000f00 */
[----:B------:R-:W2:Y:S04]  /*be60*/  LDL.LU R22, [R1+0x94c] ;  /* 0x00094c0001167983 */ /* 0x000ea80000300800 */
[----:B------:R-:W2:Y:S01]  /*be70*/  LDL.LU R23, [R1+0x948] ;  /* 0x0009480001177983 */ /* 0x000ea20000300800 */
[----:B---3--:R-:W-:-:S03]  /*be80*/  @!P4 MOV R21, R8 ;  /* 0x000000080015c202 */ /* 0x008fc60000000f00 */
[----:B----4-:R0:W-:Y:S04]  /*be90*/  STL.64 [R1+0x370], R12 ;  /* 0x0003700c01007387 */ /* 0x0101e80000100a00 */
[----:B------:R-:W3:Y:S04]  /*bea0*/  LDL.LU.64 R8, [R1+0x908] ;  /* 0x0009080001087983 */ /* 0x000ee80000300a00 */
[----:B------:R1:W-:Y:S01]  /*beb0*/  @!P4 STL [R1+0x6c0], R20 ;  /* 0x0006c0140100c387 */ /* 0x0003e20000100800 */
[----:B------:R-:W-:-:S03]  /*bec0*/  HFMA2.MMA R17, -RZ, RZ, 0, 0 ;  /* 0x00000000ff117435 */ /* 0x000fc600000001ff */
[----:B------:R-:W4:Y:S01]  /*bed0*/  LDL.LU R2, [R1+0x930] ;  /* 0x0009300001027983 */ /* 0x000f220000300800 */
[----:B--2---:R-:W-:-:S03]  /*bee0*/  @!P5 MOV R56, R12 ;  /* 0x0000000c0038d202 */ /* 0x004fc60000000f00 */
[----:B0-----:R-:W2:Y:S01]  /*bef0*/  LDL.LU.64 R12, [R1+0x8f8] ;  /* 0x0008f800010c7983 */ /* 0x001ea20000300a00 */
[----:B-1----:R-:W-:-:S07]  /*bf00*/  HFMA2.MMA R20, -RZ, RZ, 0, 0 ;  /* 0x00000000ff147435 */ /* 0x002fce00000001ff */
[----:B------:R0:W-:Y:S04]  /*bf10*/  STL [R1+0x6c4], R20 ;  /* 0x0006c41401007387 */ /* 0x0001e80000100800 */
[----:B------:R-:W-:Y:S01]  /*bf20*/  @!P4 STL [R1+0x4b8], R21 ;  /* 0x0004b8150100c387 */ /* 0x000fe20000100800 */
[----:B0-----:R-:W-:-:S03]  /*bf30*/  @!P4 MOV R20, R5 ;  /* 0x000000050014c202 */ /* 0x001fc60000000f00 */
[----:B------:R-:W4:Y:S04]  /*bf40*/  LDL.LU.64 R4, [R1+0x918] ;  /* 0x0009180001047983 */ /* 0x000f280000300a00 */
[----:B------:R-:W-:Y:S01]  /*bf50*/  @!P4 STL [R1+0x6c4], R20 ;  /* 0x0006c4140100c387 */ /* 0x000fe20000100800 */
[C---:B------:R-:W-:Y:S02]  /*bf60*/  LOP3.LUT P4, RZ, R57.reuse, 0x400, RZ, 0xc0, !PT ;  /* 0x0000040039ff7812 */ /* 0x040fe4000788c0ff */
[----:B------:R-:W-:Y:S01]  /*bf70*/  LOP3.LUT P0, RZ, R57, 0x1000, RZ, 0xc0, !PT ;  /* 0x0000100039ff7812 */ /* 0x000fe2000780c0ff */
[----:B------:R0:W-:Y:S01]  /*bf80*/  STL [R1+0x6cc], R17 ;  /* 0x0006cc1101007387 */ /* 0x0001e20000100800 */
[----:B------:R-:W-:-:S03]  /*bf90*/  HFMA2.MMA R3, -RZ, RZ, 0, 0 ;  /* 0x00000000ff037435 */ /* 0x000fc600000001ff */
[----:B------:R-:W-:Y:S01]  /*bfa0*/  @!P5 STL [R1+0x650], R19 ;  /* 0x000650130100d387 */ /* 0x000fe20000100800 */
[----:B------:R-:W-:-:S03]  /*bfb0*/  @!P5 MOV R16, R10 ;  /* 0x0000000a0010d202 */ /* 0x000fc60000000f00 */
[----:B------:R1:W-:Y:S01]  /*bfc0*/  STL.64 [R1+0x170], R10 ;  /* 0x0001700a01007387 */ /* 0x0003e20000100a00 */
[----:B0-----:R-:W-:-:S03]  /*bfd0*/  @!P5 MOV R17, R11 ;  /* 0x0000000b0011d202 */ /* 0x001fc60000000f00 */
[----:B------:R-:W-:Y:S04]  /*bfe0*/  @!P5 STL [R1+0x6c8], R16 ;  /* 0x0006c8100100d387 */ /* 0x000fe80000100800 */
[----:B------:R-:W-:Y:S01]  /*bff0*/  @!P5 STL [R1+0x6cc], R17 ;  /* 0x0006cc110100d387 */ /* 0x000fe20000100800 */
[----:B-1----:R-:W-:-:S03]  /*c000*/  HFMA2.MMA R10, -RZ, RZ, 0, 0 ;  /* 0x00000000ff0a7435 */ /* 0x002fc600000001ff */
[----:B------:R-:W-:Y:S01]  /*c010*/  @!P5 STL [R1+0x4b0], R56 ;  /* 0x0004b0380100d387 */ /* 0x000fe20000100800 */
[----:B------:R-:W-:Y:S02]  /*c020*/  LOP3.LUT P5, RZ, R57, 0x200, RZ, 0xc0, !PT ;  /* 0x0000020039ff7812 */ /* 0x000fe400078ac0ff */
[----:B------:R-:W-:Y:S01]  /*c030*/  @!P0 MOV R3, R60 ;  /* 0x0000003c00038202 */ /* 0x000fe20000000f00 */
[----:B------:R0:W-:Y:S04]  /*c040*/  STL.64 [R1+0x178], R60 ;  /* 0x0001783c01007387 */ /* 0x0001e80000100a00 */
[----:B------:R1:W-:Y:S01]  /*c050*/  STL [R1+0x6d0], R3 ;  /* 0x0006d00301007387 */ /* 0x0003e20000100800 */
[----:B------:R-:W-:-:S03]  /*c060*/  @!P6 MOV R25, R6 ;  /* 0x000000060019e202 */ /* 0x000fc60000000f00 */
[----:B------:R3:W-:Y:S01]  /*c070*/  @!P6 STL [R1+0x6bc], R24 ;  /* 0x0006bc180100e387 */ /* 0x0007e20000100800 */
[----:B0-----:R-:W-:Y:S01]  /*c080*/  MOV R60, R14 ;  /* 0x0000000e003c7202 */ /* 0x001fe20000000f00 */
[----:B------:R-:W-:Y:S02]  /*c090*/  HFMA2.MMA R14, -RZ, RZ, 0, 0 ;  /* 0x00000000ff0e7435 */ /* 0x000fe400000001ff */
[----:B------:R-:W-:Y:S01]  /*c0a0*/  STL.64 [R1+0x360], R6 ;  /* 0x0003600601007387 */ /* 0x000fe20000100a00 */
[----:B-1----:R-:W-:-:S03]  /*c0b0*/  HFMA2.MMA R3, -RZ, RZ, 0, 0 ;  /* 0x00000000ff037435 */ /* 0x002fc600000001ff */
[----:B------:R-:W4:Y:S03]  /*c0c0*/  LDL.LU R16, [R1+0x938] ;  /* 0x0009380001107983 */ /* 0x000f260000300800 */
[----:B------:R-:W-:Y:S01]  /*c0d0*/  @!P0 MOV R3, R61 ;  /* 0x0000003d00038202 */ /* 0x000fe20000000f00 */
[----:B------:R-:W4:Y:S01]  /*c0e0*/  LDL.LU R17, [R1+0x934] ;  /* 0x0009340001117983 */ /* 0x000f220000300800 */
[----:B------:R-:W-:-:S03]  /*c0f0*/  MOV R61, R15 ;  /* 0x0000000f003d7202 */ /* 0x000fc60000000f00 */
[----:B------:R-:W4:Y:S04]  /*c100*/  LDL.LU R20, [R1+0x944] ;  /* 0x0009440001147983 */ /* 0x000f280000300800 */
[----:B------:R-:W4:Y:S01]  /*c110*/  LDL.LU R21, [R1+0x940] ;  /* 0x0009400001157983 */ /* 0x000f220000300800 */
[----:B---3--:R-:W-:-:S03]  /*c120*/  @!P4 MOV R10, R8 ;  /* 0x00000008000ac202 */ /* 0x008fc60000000f00 */
[----:B------:R-:W-:Y:S04]  /*c130*/  @!P6 STL [R1+0x4c0], R25 ;  /* 0x0004c0190100e387 */ /* 0x000fe80000100800 */
[----:B------:R0:W-:Y:S01]  /*c140*/  STL [R1+0x418], R10 ;  /* 0x0004180a01007387 */ /* 0x0001e20000100800 */
[----:B------:R-:W-:Y:S01]  /*c150*/  HFMA2.MMA R19, -RZ, RZ, 0, 0 ;  /* 0x00000000ff137435 */ /* 0x000fe200000001ff */
[----:B------:R-:W-:Y:S02]  /*c160*/  MOV R56, RZ ;  /* 0x000000ff00387202 */ /* 0x000fe40000000f00 */
[----:B------:R-:W3:Y:S01]  /*c170*/  LDL.LU R24, [R1+0x954] ;  /* 0x0009540001187983 */ /* 0x000ee20000300800 */
[----:B--2---:R-:W-:Y:S01]  /*c180*/  @!P5 MOV R14, R12 ;  /* 0x0000000c000ed202 */ /* 0x004fe20000000f00 */
[----:B0-----:R-:W-:Y:S01]  /*c190*/  CS2R R10, SRZ ;  /* 0x00000000000a7805 */ /* 0x001fe2000001ff00 */
[----:B------:R-:W-:Y:S01]  /*c1a0*/  HFMA2.MMA R7, -RZ, RZ, 0, 0 ;  /* 0x00000000ff077435 */ /* 0x000fe200000001ff */
[----:B------:R-:W-:Y:S01]  /*c1b0*/  @!P4 MOV R10, R9 ;  /* 0x00000009000ac202 */ /* 0x000fe20000000f00 */
[----:B------:R0:W-:Y:S04]  /*c1c0*/  STL [R1+0x6d4], R3 ;  /* 0x0006d40301007387 */ /* 0x0001e80000100800 */
[----:B------:R1:W-:Y:S04]  /*c1d0*/  STL [R1+0x41c], R10 ;  /* 0x00041c0a01007387 */ /* 0x0003e80000100800 */
[----:B------:R2:W-:Y:S01]  /*c1e0*/  STL [R1+0x410], R14 ;  /* 0x0004100e01007387 */ /* 0x0005e20000100800 */
[----:B------:R-:W-:-:S03]  /*c1f0*/  LOP3.LUT P6, RZ, R57, 0x800, RZ, 0xc0, !PT ;  /* 0x0000080039ff7812 */ /* 0x000fc600078cc0ff */
[----:B0-----:R-:W3:Y:S04]  /*c200*/  LDL.LU R3, [R1+0x924] ;  /* 0x0009240001037983 */ /* 0x001ee80000300800 */
[----:B-1----:R-:W3:Y:S01]  /*c210*/  LDL.LU R10, [R1+0x904] ;  /* 0x00090400010a7983 */ /* 0x002ee20000300800 */
[----:B--2---:R-:W-:Y:S02]  /*c220*/  CS2R R14, SRZ ;  /* 0x00000000000e7805 */ /* 0x004fe4000001ff00 */
[----:B------:R-:W-:Y:S01]  /*c230*/  @!P5 MOV R14, R13 ;  /* 0x0000000d000ed202 */ /* 0x000fe20000000f00 */
[----:B------:R-:W2:Y:S04]  /*c240*/  LDL.LU R6, [R1+0x920] ;  /* 0x0009200001067983 */ /* 0x000ea80000300800 */
[----:B------:R0:W-:Y:S04]  /*c250*/  STL [R1+0x414], R14 ;  /* 0x0004140e01007387 */ /* 0x0001e80000100800 */
[----:B------:R-:W2:Y:S04]  /*c260*/  LDL.LU R25, [R1+0x950] ;  /* 0x0009500001197983 */ /* 0x000ea80000300800 */
[----:B0-----:R-:W2:Y:S01]  /*c270*/  LDL.LU R14, [R1+0x8f4] ;  /* 0x0008f400010e7983 */ /* 0x001ea20000300800 */
[----:B----4-:R-:W-:-:S05]  /*c280*/  @!P6 MOV R7, R4 ;  /* 0x000000040007e202 */ /* 0x010fca0000000f00 */
[----:B------:R0:W-:Y:S02]  /*c290*/  STL [R1+0x6d8], R7 ;  /* 0x0006d80701007387 */ /* 0x0001e40000100800 */
[----:B0-----:R-:W-:-:S06]  /*c2a0*/  HFMA2.MMA R7, -RZ, RZ, 0, 0 ;  /* 0x00000000ff077435 */ /* 0x001fcc00000001ff */
[----:B------:R-:W-:-:S05]  /*c2b0*/  @!P6 MOV R7, R5 ;  /* 0x000000050007e202 */ /* 0x000fca0000000f00 */
[----:B------:R0:W-:Y:S04]  /*c2c0*/  STL [R1+0x6dc], R7 ;  /* 0x0006dc0701007387 */ /* 0x0001e80000100800 */
[----:B0-----:R-:W4:Y:S01]  /*c2d0*/  LDL.LU R7, [R1+0x910] ;  /* 0x0009100001077983 */ /* 0x001f220000300800 */
[----:B---3--:R-:W-:-:S05]  /*c2e0*/  @!P4 MOV R11, R10 ;  /* 0x0000000a000bc202 */ /* 0x008fca0000000f00 */
[----:B------:R0:W-:Y:S04]  /*c2f0*/  STL [R1+0x4bc], R11 ;  /* 0x0004bc0b01007387 */ /* 0x0001e80000100800 */
[----:B0-----:R-:W3:Y:S01]  /*c300*/  LDL.LU R11, [R1+0x900] ;  /* 0x00090000010b7983 */ /* 0x001ee20000300800 */
[----:B--2---:R-:W-:-:S05]  /*c310*/  @!P5 MOV R15, R14 ;  /* 0x0000000e000fd202 */ /* 0x004fca0000000f00 */
[----:B------:R0:W-:Y:S04]  /*c320*/  STL [R1+0x4ac], R15 ;  /* 0x0004ac0f01007387 */ /* 0x0001e80000100800 */
[----:B0-----:R-:W2:Y:S01]  /*c330*/  LDL.LU R15, [R1+0x8f0] ;  /* 0x0008f000010f7983 */ /* 0x001ea20000300800 */
[----:B------:R-:W-:-:S05]  /*c340*/  @!P0 MOV R19, R3 ;  /* 0x0000000300138202 */ /* 0x000fca0000000f00 */
[----:B------:R0:W-:Y:S02]  /*c350*/  STL [R1+0x67c], R19 ;  /* 0x00067c1301007387 */ /* 0x0001e40000100800 */
[----:B0-----:R-:W-:-:S06]  /*c360*/  HFMA2.MMA R19, -RZ, RZ, 0, 0 ;  /* 0x00000000ff137435 */ /* 0x001fcc00000001ff */
[----:B----4-:R-:W-:-:S05]  /*c370*/  @!P6 MOV R19, R7 ;  /* 0x000000070013e202 */ /* 0x010fca0000000f00 */
[----:B------:R0:W-:Y:S02]  /*c380*/  STL [R1+0x678], R19 ;  /* 0x0006781301007387 */ /* 0x0001e40000100800 */
[----:B0-----:R-:W-:Y:S01]  /*c390*/  HFMA2.MMA R19, -RZ, RZ, 0, 0 ;  /* 0x00000000ff137435 */ /* 0x001fe200000001ff */
[----:B------:R-:W-:Y:S02]  /*c3a0*/  @!P0 MOV R56, R2 ;  /* 0x0000000200388202 */ /* 0x000fe40000000f00 */
[----:B------:R-:W-:-:S03]  /*c3b0*/  LOP3.LUT P0, RZ, R57, 0x100, RZ, 0xc0, !PT ;  /* 0x0000010039ff7812 */ /* 0x000fc6000780c0ff */
[----:B---3--:R-:W-:-:S05]  /*c3c0*/  @!P4 MOV R19, R11 ;  /* 0x0000000b0013c202 */ /* 0x008fca0000000f00 */
        /* <DEDUP_REMOVED lines=11> */
[----:B------:R0:W-:Y:S02]  /*c480*/  STL [R1+0x4a8], R56 ;  /* 0x0004a83801007387 */ /* 0x0001e40000100800 */
[----:B0-----:R-:W-:-:S02]  /*c490*/  MOV R56, RZ ;  /* 0x000000ff00387202 */ /* 0x001fc40000000f00 */
[----:B------:R-:W-:Y:S02]  /*c4a0*/  @!P6 MOV R56, R6 ;  /* 0x000000060038e202 */ /* 0x000fe40000000f00 */
[----:B------:R-:W-:Y:S01]  /*c4b0*/  LOP3.LUT P6, RZ, R57, 0x80, RZ, 0xc0, !PT ;  /* 0x0000008039ff7812 */ /* 0x000fe200078cc0ff */
[----:B------:R0:W-:Y:S04]  /*c4c0*/  STL.64 [R1+0x180], R4 ;  /* 0x0001800401007387 */ /* 0x0001e80000100a00 */
[----:B------:R1:W-:Y:S01]  /*c4d0*/  STL.64 [R1+0x188], R8 ;  /* 0x0001880801007387 */ /* 0x0003e20000100a00 */
[----:B0-----:R-:W-:Y:S02]  /*c4e0*/  MOV R4, R58 ;  /* 0x0000003a00047202 */ /* 0x001fe40000000f00 */
[----:B------:R-:W-:-:S02]  /*c4f0*/  MOV R5, R59 ;  /* 0x0000003b00057202 */ /* 0x000fc40000000f00 */
[----:B-1----:R-:W-:Y:S01]  /*c500*/  MOV R8, R54 ;  /* 0x0000003600087202 */ /* 0x002fe20000000f00 */
[----:B------:R-:W-:Y:S01]  /*c510*/  CS2R R58, SRZ ;  /* 0x00000000003a7805 */ /* 0x000fe2000001ff00 */
[----:B------:R-:W-:Y:S01]  /*c520*/  HFMA2.MMA R54, -RZ, RZ, 0, 0 ;  /* 0x00000000ff367435 */ /* 0x000fe200000001ff */
[----:B------:R-:W-:-:S05]  /*c530*/  MOV R9, R55 ;  /* 0x0000003700097202 */ /* 0x000fca0000000f00 */
[----:B------:R-:W-:-:S05]  /*c540*/  @!P6 MOV R54, R20 ;  /* 0x000000140036e202 */ /* 0x000fca0000000f00 */
[----:B------:R0:W-:Y:S02]  /*c550*/  STL [R1+0x6e0], R54 ;  /* 0x0006e03601007387 */ /* 0x0001e40000100800 */
[----:B0-----:R-:W-:Y:S02]  /*c560*/  CS2R R54, SRZ ;  /* 0x0000000000367805 */ /* 0x001fe4000001ff00 */
[----:B------:R-:W-:Y:S02]  /*c570*/  @!P6 MOV R54, R22 ;  /* 0x000000160036e202 */ /* 0x000fe40000000f00 */
[----:B------:R-:W-:-:S05]  /*c580*/  @!P6 MOV R55, R23 ;  /* 0x000000170037e202 */ /* 0x000fca0000000f00 */
[----:B------:R0:W-:Y:S02]  /*c590*/  STL [R1+0x668], R55 ;  /* 0x0006683701007387 */ /* 0x0001e40000100800 */
[----:B0-----:R-:W-:Y:S02]  /*c5a0*/  HFMA2.MMA R55, -RZ, RZ, 0, 0 ;  /* 0x00000000ff377435 */ /* 0x001fe400000001ff */
[----:B------:R0:W-:Y:S04]  /*c5b0*/  STL [R1+0x61c], R56 ;  /* 0x00061c3801007387 */ /* 0x0001e80000100800 */
[----:B------:R1:W-:Y:S04]  /*c5c0*/  STL.64 [R1+0x340], R26 ;  /* 0x0003401a01007387 */ /* 0x0003e80000100a00 */
[----:B0-----:R-:W3:Y:S04]  /*c5d0*/  LDL.LU.64 R56, [R1+0x5d0] ;  /* 0x0005d00001387983 */ /* 0x001ee80000300a00 */
[----:B-1----:R-:W4:Y:S04]  /*c5e0*/  LDL.LU R27, [R1+0x958] ;  /* 0x00095800011b7983 */ /* 0x002f280000300800 */
[----:B------:R0:W-:Y:S04]  /*c5f0*/  STL [R1+0x4a4], R54 ;  /* 0x0004a43601007387 */ /* 0x0001e80000100800 */
[----:B------:R1:W-:Y:S04]  /*c600*/  STL [R1+0x960], R29 ;  /* 0x0009601d01007387 */ /* 0x0003e80000100800 */
[----:B------:R-:W3:Y:S04]  /*c610*/  LDL.LU R26, [R1+0x95c] ;  /* 0x00095c00011a7983 */ /* 0x000ee80000300800 */
[----:B0-----:R-:W3:Y:S04]  /*c620*/  LDL.LU R54, [R1+0x8e0] ;  /* 0x0008e00001367983 */ /* 0x001ee80000300800 */
[----:B-1----:R-:W3:Y:S04]  /*c630*/  LDL.LU R29, [R1+0x960] ;  /* 0x00096000011d7983 */ /* 0x002ee80000300800 */
[----:B------:R0:W-:Y:S04]  /*c640*/  STL.64 [R1+0x3a0], R22 ;  /* 0x0003a01601007387 */ /* 0x0001e80000100a00 */
[----:B0-----:R-:W3:Y:S01]  /*c650*/  LDL.LU.64 R22, [R1+0x5f0] ;  /* 0x0005f00001167983 */ /* 0x001ee20000300a00 */
[----:B--2---:R-:W-:-:S05]  /*c660*/  @!P0 MOV R58, R19 ;  /* 0x00000013003a8202 */ /* 0x004fca0000000f00 */
[----:B------:R0:W-:Y:S02]  /*c670*/  STL [R1+0x66c], R58 ;  /* 0x00066c3a01007387 */ /* 0x0001e40000100800 */
[----:B0-----:R-:W-:-:S06]  /*c680*/  HFMA2.MMA R58, -RZ, RZ, 0, 0 ;  /* 0x00000000ff3a7435 */ /* 0x001fcc00000001ff */
[----:B------:R-:W-:Y:S02]  /*c690*/  @!P6 MOV R58, R21 ;  /* 0x00000015003ae202 */ /* 0x000fe40000000f00 */
[----:B------:R-:W-:-:S13]  /*c6a0*/  LOP3.LUT P6, RZ, R0, 0x4, RZ, 0xc0, !PT ;  /* 0x0000000400ff7812 */ /* 0x000fda00078cc0ff */
[----:B------:R-:W-:-:S05]  /*c6b0*/  @!P6 MOV R55, R24 ;  /* 0x000000180037e202 */ /* 0x000fca0000000f00 */
[----:B------:R0:W-:Y:S02]  /*c6c0*/  STL [R1+0x6e8], R55 ;  /* 0x0006e83701007387 */ /* 0x0001e40000100800 */
[----:B0-----:R-:W-:-:S06]  /*c6d0*/  HFMA2.MMA R55, -RZ, RZ, 0, 0 ;  /* 0x00000000ff377435 */ /* 0x001fcc00000001ff */
[----:B------:R-:W-:-:S05]  /*c6e0*/  @!P6 MOV R55, R25 ;  /* 0x000000190037e202 */ /* 0x000fca0000000f00 */
[----:B------:R0:W-:Y:S04]  /*c6f0*/  STL [R1+0x6ec], R55 ;  /* 0x0006ec3701007387 */ /* 0x0001e80000100800 */
[----:B0-----:R-:W2:Y:S04]  /*c700*/  LDL.LU R55, [R1+0x8dc] ;  /* 0x0008dc0001377983 */ /* 0x001ea80000300800 */
[----:B------:R0:W-:Y:S04]  /*c710*/  STL [R1+0x6e4], R58 ;  /* 0x0006e43a01007387 */ /* 0x0001e80000100800 */
[----:B------:R1:W-:Y:S04]  /*c720*/  STL.64 [R1+0x378], R2 ;  /* 0x0003780201007387 */ /* 0x0003e80000100a00 */
[----:B0-----:R-:W2:Y:S04]  /*c730*/  LDL.LU R58, [R1+0x8e4] ;  /* 0x0008e400013a7983 */ /* 0x001ea80000300800 */
[----:B-1----:R-:W2:Y:S04]  /*c740*/  LDL.LU.64 R2, [R1+0x5a8] ;  /* 0x0005a80001027983 */ /* 0x002ea80000300a00 */
[----:B------:R0:W-:Y:S04]  /*c750*/  STL.64 [R1+0x380], R6 ;  /* 0x0003800601007387 */ /* 0x0001e80000100a00 */
[----:B0-----:R-:W2:Y:S04]  /*c760*/  LDL.LU.64 R6, [R1+0x5e8] ;  /* 0x0005e80001067983 */ /* 0x001ea80000300a00 */
[----:B------:R0:W-:Y:S04]  /*c770*/  STL.64 [R1+0x388], R10 ;  /* 0x0003880a01007387 */ /* 0x0001e80000100a00 */
[----:B------:R1:W-:Y:S04]  /*c780*/  STL.64 [R1+0x390], R14 ;  /* 0x0003900e01007387 */ /* 0x0003e80000100a00 */
[----:B0-----:R-:W2:Y:S04]  /*c790*/  LDL.LU.64 R10, [R1+0x5d8] ;  /* 0x0005d800010a7983 */ /* 0x001ea80000300a00 */
[----:B-1----:R-:W2:Y:S01]  /*c7a0*/  LDL.LU.64 R14, [R1+0x5c0] ;  /* 0x0005c000010e7983 */ /* 0x002ea20000300a00 */
[----:B------:R-:W-:-:S03]  /*c7b0*/  @!P0 MOV R59, R18 ;  /* 0x00000012003b8202 */ /* 0x000fc60000000f00 */
[----:B------:R0:W-:Y:S04]  /*c7c0*/  STL.64 [R1+0x398], R18 ;  /* 0x0003981201007387 */ /* 0x0001e80000100a00 */
[----:B0-----:R-:W2:Y:S01]  /*c7d0*/  LDL.LU.64 R18, [R1+0x5b8] ;  /* 0x0005b80001127983 */ /* 0x001ea20000300a00 */
[----:B------:R-:W-:-:S03]  /*c7e0*/  LOP3.LUT P0, RZ, R0, 0x8, RZ, 0xc0, !PT ;  /* 0x0000000800ff7812 */ /* 0x000fc6000780c0ff */
[----:B------:R3:W-:Y:S04]  /*c7f0*/  STL.64 [R1+0x190], R12 ;  /* 0x0001900c01007387 */ /* 0x0007e80000100a00 */
[----:B------:R0:W-:Y:S01]  /*c800*/  STL.64 [R1+0x198], R16 ;  /* 0x0001981001007387 */ /* 0x0001e20000100a00 */
[----:B---3--:R-:W-:Y:S02]  /*c810*/  MOV R12, R56 ;  /* 0x00000038000c7202 */ /* 0x008fe40000000f00 */
[----:B------:R-:W-:Y:S02]  /*c820*/  MOV R13, R57 ;  /* 0x00000039000d7202 */ /* 0x000fe40000000f00 */
[----:B------:R-:W-:Y:S02]  /*c830*/  MOV R56, R52 ;  /* 0x0000003400387202 */ /* 0x000fe40000000f00 */
[----:B------:R-:W-:-:S02]  /*c840*/  MOV R57, R53 ;  /* 0x0000003500397202 */ /* 0x000fc40000000f00 */
[----:B0-----:R-:W-:Y:S01]  /*c850*/  MOV R16, R4 ;  /* 0x0000000400107202 */ /* 0x001fe20000000f00 */
[----:B------:R-:W-:Y:S01]  /*c860*/  CS2R R52, SRZ ;  /* 0x0000000000347805 */ /* 0x000fe2000001ff00 */
[----:B------:R-:W-:Y:S01]  /*c870*/  HFMA2.MMA R4, -RZ, RZ, 0, 0 ;  /* 0x00000000ff047435 */ /* 0x000fe200000001ff */
[----:B----4-:R-:W-:Y:S02]  /*c880*/  @!P6 MOV R53, R27 ;  /* 0x0000001b0035e202 */ /* 0x010fe40000000f00 */
[----:B------:R-:W-:-:S03]  /*c890*/  MOV R17, R5 ;  /* 0x0000000500117202 */ /* 0x000fc60000000f00 */
[----:B------:R-:W-:Y:S01]  /*c8a0*/  @!P0 MOV R4, R28 ;  /* 0x0000001c00048202 */ /* 0x000fe20000000f00 */
[----:B------:R0:W-:Y:S01]  /*c8b0*/  STL [R1+0x684], R53 ;  /* 0x0006843501007387 */ /* 0x0001e20000100800 */
[----:B------:R-:W-:-:S03]  /*c8c0*/  LOP3.LUT P5, RZ, R0, 0x10, RZ, 0xc0, !PT ;  /* 0x0000001000ff7812 */ /* 0x000fc600078ac0ff */
[----:B------:R1:W-:Y:S01]  /*c8d0*/  STL [R1+0x6f0], R4 ;  /* 0x0006f00401007387 */ /* 0x0003e20000100800 */
[----:B0-----:R-:W-:Y:S01]  /*c8e0*/  HFMA2.MMA R53, -RZ, RZ, 0, 0 ;  /* 0x00000000ff357435 */ /* 0x001fe200000001ff */
[----:B------:R-:W-:Y:S02]  /*c8f0*/  @!P6 MOV R52, R26 ;  /* 0x0000001a0034e202 */ /* 0x000fe40000000f00 */
[----:B-1----:R-:W-:Y:S02]  /*c900*/  MOV R4, R54 ;  /* 0x0000003600047202 */ /* 0x002fe40000000f00 */
[----:B------:R-:W-:Y:S02]  /*c910*/  MOV R54, RZ ;  /* 0x000000ff00367202 */ /* 0x000fe40000000f00 */
[----:B------:R-:W-:Y:S02]  /*c920*/  @!P0 MOV R53, R29 ;  /* 0x0000001d00358202 */ /* 0x000fe40000000f00 */
[----:B------:R-:W-:-:S02]  /*c930*/  @!P0 MOV R54, R30 ;  /* 0x0000001e00368202 */ /* 0x000fc40000000f00 */
[C---:B------:R-:W-:Y:S02]  /*c940*/  LOP3.LUT P4, RZ, R0.reuse, 0x20, RZ, 0xc0, !PT ;  /* 0x0000002000ff7812 */ /* 0x040fe4000788c0ff */
[----:B------:R-:W-:Y:S01]  /*c950*/  LOP3.LUT P6, RZ, R0, 0x2, RZ, 0xc0, !PT ;  /* 0x0000000200ff7812 */ /* 0x000fe200078cc0ff */
[----:B------:R0:W-:Y:S02]  /*c960*/  STL.64 [R1+0x1a8], R24 ;  /* 0x0001a81801007387 */ /* 0x0001e40000100a00 */
[----:B0-----:R-:W-:Y:S01]  /*c970*/  HFMA2.MMA R25, -RZ, RZ, 0, 0 ;  /* 0x00000000ff197435 */ /* 0x001fe200000001ff */
[----:B------:R-:W-:-:S07]  /*c980*/  MOV R24, RZ ;  /* 0x000000ff00187202 */ /* 0x000fce0000000f00 */
[----:B------:R-:W-:Y:S02]  /*c990*/  @!P4 MOV R25, R37 ;  /* 0x000000250019c202 */ /* 0x000fe40000000f00 */
[----:B------:R-:W-:-:S03]  /*c9a0*/  @!P4 MOV R24, R38 ;  /* 0x000000260018c202 */ /* 0x000fc60000000f00 */
[----:B------:R0:W-:Y:S04]  /*c9b0*/  STL [R1+0x704], R25 ;  /* 0x0007041901007387 */ /* 0x0001e80000100800 */
[----:B------:R1:W-:Y:S01]  /*c9c0*/  STL [R1+0x494], R24 ;  /* 0x0004941801007387 */ /* 0x0003e20000100800 */
[----:B0-----:R-:W-:Y:S01]  /*c9d0*/  HFMA2.MMA R25, -RZ, RZ, 0, 0 ;  /* 0x00000000ff197435 */ /* 0x001fe200000001ff */
[----:B-1----:R-:W-:-:S05]  /*c9e0*/  MOV R24, RZ ;  /* 0x000000ff00187202 */ /* 0x002fca0000000f00 */
[----:B------:R-:W-:Y:S02]  /*c9f0*/  @!P3 MOV R25, R41 ;  /* 0x000000290019b202 */ /* 0x000fe40000000f00 */
[----:B------:R-:W-:-:S03]  /*ca00*/  @!P3 MOV R24, R42 ;  /* 0x0000002a0018b202 */ /* 0x000fc60000000f00 */
[----:B------:R0:W-:Y:S04]  /*ca10*/  STL [R1+0x70c], R25 ;  /* 0x00070c1901007387 */ /* 0x0001e80000100800 */
[----:B------:R1:W-:Y:S01]  /*ca20*/  STL [R1+0x490], R24 ;  /* 0x0004901801007387 */ /* 0x0003e20000100800 */
[----:B0-----:R-:W-:Y:S02]  /*ca30*/  MOV R25, R23 ;  /* 0x0000001700197202 */ /* 0x001fe40000000f00 */
[----:B-1----:R-:W-:Y:S02]  /*ca40*/  MOV R24, R22 ;  /* 0x0000001600187202 */ /* 0x002fe40000000f00 */
[----:B------:R-:W-:Y:S01]  /*ca50*/  CS2R R22, SRZ ;  /* 0x0000000000167805 */ /* 0x000fe2000001ff00 */
[----:B--2---:R-:W-:Y:S01]  /*ca60*/  MOV R5, R55 ;  /* 0x0000003700057202 */ /* 0x004fe20000000f00 */
[----:B------:R-:W-:-:S06]  /*ca70*/  HFMA2.MMA R55, -RZ, RZ, 0, 0 ;  /* 0x00000000ff377435 */ /* 0x000fcc00000001ff */
[----:B------:R-:W-:Y:S02]  /*ca80*/  @!P0 MOV R55, R31 ;  /* 0x0000001f00378202 */ /* 0x000fe40000000f00 */
        /* <DEDUP_REMOVED lines=24> */
[----:B------:R0:W-:Y:S01]  /*cc10*/  STL [R1+0x624], R0 ;  /* 0x0006240001007387 */ /* 0x0001e20000100800 */
[----:B------:R-:W-:Y:S02]  /*cc20*/  @!P2 MOV R23, R45 ;  /* 0x0000002d0017a202 */ /* 0x000fe40000000f00 */
[----:B------:R-:W-:Y:S01]  /*cc30*/  @!P2 MOV R22, R46 ;  /* 0x0000002e0016a202 */ /* 0x000fe20000000f00 */
[----:B0-----:R-:W-:Y:S02]  /*cc40*/  HFMA2.MMA R0, -RZ, RZ, 0, 0 ;  /* 0x00000000ff007435 */ /* 0x001fe400000001ff */
[----:B------:R-:W-:Y:S04]  /*cc50*/  STL [R1+0x714], R23 ;  /* 0x0007141701007387 */ /* 0x000fe80000100800 */
[----:B------:R-:W-:Y:S01]  /*cc60*/  @!P1 MOV R0, R48 ;  /* 0x0000003000009202 */ /* 0x000fe20000000f00 */
[----:B------:R0:W-:Y:S04]  /*cc70*/  STL [R1+0x48c], R22 ;  /* 0x00048c1601007387 */ /* 0x0001e80000100800 */
[----:B------:R1:W-:Y:S01]  /*cc80*/  STL [R1+0x718], R0 ;  /* 0x0007180001007387 */ /* 0x0003e20000100800 */
[----:B0-----:R-:W-:-:S03]  /*cc90*/  CS2R R22, SRZ ;  /* 0x0000000000167805 */ /* 0x001fc6000001ff00 */
[----:B------:R0:W-:Y:S01]  /*cca0*/  STL.64 [R1+0x1a0], R20 ;  /* 0x0001a01401007387 */ /* 0x0001e20000100a00 */
[----:B------:R-:W-:Y:S01]  /*ccb0*/  @!P1 MOV R22, R50 ;  /* 0x0000003200169202 */ /* 0x000fe20000000f00 */
[----:B-1----:R-:W-:Y:S01]  /*ccc0*/  HFMA2.MMA R0, -RZ, RZ, 0, 0 ;  /* 0x00000000ff007435 */ /* 0x002fe200000001ff */
[----:B------:R-:W-:-:S03]  /*ccd0*/  @!P1 MOV R23, R49 ;  /* 0x0000003100179202 */ /* 0x000fc60000000f00 */
[----:B------:R1:W-:Y:S02]  /*cce0*/  STL [R1+0x488], R22 ;  /* 0x0004881601007387 */ /* 0x0003e40000100800 */
[----:B------:R-:W-:Y:S02]  /*ccf0*/  @!P1 MOV R0, R51 ;  /* 0x0000003300009202 */ /* 0x000fe40000000f00 */
[----:B0-----:R-:W-:Y:S02]  /*cd00*/  MOV R20, R16 ;  /* 0x0000001000147202 */ /* 0x001fe40000000f00 */
[----:B------:R-:W-:Y:S02]  /*cd10*/  LOP3.LUT P1, RZ, R58, 0x8000000, RZ, 0xc0, !PT ;  /* 0x080000003aff7812 */ /* 0x000fe4000782c0ff */
[----:B------:R-:W-:Y:S02]  /*cd20*/  MOV R21, R17 ;  /* 0x0000001100157202 */ /* 0x000fe40000000f00 */
[----:B-1----:R-:W-:-:S02]  /*cd30*/  MOV R22, R20 ;  /* 0x0000001400167202 */ /* 0x002fc40000000f00 */
[----:B------:R-:W-:Y:S01]  /*cd40*/  MOV R20, R2 ;  /* 0x0000000200147202 */ /* 0x000fe20000000f00 */
[----:B------:R-:W-:Y:S01]  /*cd50*/  HFMA2.MMA R2, -RZ, RZ, 0, 0 ;  /* 0x00000000ff027435 */ /* 0x000fe200000001ff */
[----:B------:R0:W-:Y:S02]  /*cd60*/  STL [R1+0x71c], R23 ;  /* 0x00071c1701007387 */ /* 0x0001e40000100800 */
[----:B0-----:R-:W-:Y:S02]  /*cd70*/  MOV R23, R21 ;  /* 0x0000001500177202 */ /* 0x001fe40000000f00 */
[----:B------:R-:W-:Y:S02]  /*cd80*/  MOV R21, R3 ;  /* 0x0000000300157202 */ /* 0x000fe40000000f00 */
[----:B------:R-:W-:-:S06]  /*cd90*/  MOV R3, RZ ;  /* 0x000000ff00037202 */ /* 0x000fcc0000000f00 */
[----:B------:R0:W2:Y:S02]  /*cda0*/  @!P1 LDG.E.64 R2, [R24.64] ;  /* 0x0000000e18029981 */ /* 0x0000a4000c1e1b00 */
[----:B0-----:R-:W-:Y:S02]  /*cdb0*/  MOV R24, R4 ;  /* 0x0000000400187202 */ /* 0x001fe40000000f00 */
[----:B------:R-:W-:Y:S02]  /*cdc0*/  MOV R25, R5 ;  /* 0x0000000500197202 */ /* 0x000fe40000000f00 */
[----:B------:R-:W-:-:S06]  /*cdd0*/  CS2R R4, SRZ ;  /* 0x0000000000047805 */ /* 0x000fcc000001ff00 */
[----:B------:R0:W3:Y:S01]  /*cde0*/  @!P1 LDG.E.64 R4, [R6.64] ;  /* 0x0000000e06049981 */ /* 0x0000e2000c1e1b00 */
[----:B------:R-:W-:Y:S01]  /*cdf0*/  LOP3.LUT P2, RZ, R58, 0x10000000, RZ, 0xc0, !PT ;  /* 0x100000003aff7812 */ /* 0x000fe2000784c0ff */
[----:B0-----:R-:W-:Y:S01]  /*ce00*/  HFMA2.MMA R6, -RZ, RZ, 0, 0 ;  /* 0x00000000ff067435 */ /* 0x001fe200000001ff */
[----:B------:R-:W-:-:S11]  /*ce10*/  MOV R7, RZ ;  /* 0x000000ff00077202 */ /* 0x000fd60000000f00 */
[----:B------:R0:W4:Y:S01]  /*ce20*/  @!P2 LDG.E.64 R6, [R8.64] ;  /* 0x0000000e0806a981 */ /* 0x000122000c1e1b00 */
[----:B------:R-:W-:Y:S01]  /*ce30*/  LOP3.LUT P3, RZ, R58, 0x20000000, RZ, 0xc0, !PT ;  /* 0x200000003aff7812 */ /* 0x000fe2000786c0ff */
[----:B0-----:R-:W-:-:S06]  /*ce40*/  CS2R R8, SRZ ;  /* 0x0000000000087805 */ /* 0x001fcc000001ff00 */
[----:B------:R0:W4:Y:S01]  /*ce50*/  @!P2 LDG.E.64 R8, [R10.64] ;  /* 0x0000000e0a08a981 */ /* 0x000122000c1e1b00 */
[----:B------:R-:W-:Y:S02]  /*ce60*/  MOV R16, R14 ;  /* 0x0000000e00107202 */ /* 0x000fe40000000f00 */
[----:B------:R-:W-:Y:S01]  /*ce70*/  MOV R17, R15 ;  /* 0x0000000f00117202 */ /* 0x000fe20000000f00 */
[----:B0-----:R-:W-:Y:S01]  /*ce80*/  CS2R R10, SRZ ;  /* 0x00000000000a7805 */ /* 0x001fe2000001ff00 */
[----:B------:R-:W-:Y:S02]  /*ce90*/  MOV R14, R56 ;  /* 0x00000038000e7202 */ /* 0x000fe40000000f00 */
[----:B------:R-:W-:-:S03]  /*cea0*/  MOV R15, R57 ;  /* 0x00000039000f7202 */ /* 0x000fc60000000f00 */
[----:B------:R0:W4:Y:S01]  /*ceb0*/  @!P3 LDG.E.64 R10, [R12.64] ;  /* 0x0000000e0c0ab981 */ /* 0x000122000c1e1b00 */
[----:B------:R-:W-:Y:S01]  /*cec0*/  LOP3.LUT P4, RZ, R58, 0x40000000, RZ, 0xc0, !PT ;  /* 0x400000003aff7812 */ /* 0x000fe2000788c0ff */
[----:B0-----:R-:W-:Y:S01]  /*ced0*/  CS2R R12, SRZ ;  /* 0x00000000000c7805 */ /* 0x001fe2000001ff00 */
[----:B------:R-:W-:-:S05]  /*cee0*/  UMOV UR8, 0x8 ;  /* 0x0000000800087882 */ /* 0x000fca0000000000 */
[----:B------:R0:W4:Y:S01]  /*cef0*/  @!P3 LDG.E.64 R12, [R14.64] ;  /* 0x0000000e0e0cb981 */ /* 0x000122000c1e1b00 */
[----:B------:R-:W-:Y:S02]  /*cf00*/  ULDC.64 UR4, c[0x0][0x198] ;  /* 0x0000660000047ab9 */ /* 0x000fe40000000a00 */
[----:B------:R-:W-:Y:S01]  /*cf10*/  UIMAD.WIDE UR4, UR7, UR8, UR4 ;  /* 0x00000008070472a5 */ /* 0x000fe2000f8e0204 */
[----:B------:R1:W-:Y:S01]  /*cf20*/  STL.64 [R1+0x3a8], R26 ;  /* 0x0003a81a01007387 */ /* 0x0003e20000100a00 */
[----:B0-----:R-:W-:-:S06]  /*cf30*/  CS2R R14, SRZ ;  /* 0x00000000000e7805 */ /* 0x001fcc000001ff00 */
[----:B------:R0:W4:Y:S01]  /*cf40*/  @!P4 LDG.E.64 R14, [R16.64] ;  /* 0x0000000e100ec981 */ /* 0x000122000c1e1b00 */
[----:B-1----:R-:W-:Y:S02]  /*cf50*/  MOV R26, UR4 ;  /* 0x00000004001a7c02 */ /* 0x002fe40008000f00 */
[----:B------:R-:W-:-:S06]  /*cf60*/  MOV R27, UR5 ;  /* 0x00000005001b7c02 */ /* 0x000fcc0008000f00 */
[----:B------:R-:W4:Y:S01]  /*cf70*/  LDG.E.64 R26, [R26.64] ;  /* 0x0000000e1a1a7981 */ /* 0x000f22000c1e1b00 */
[----:B0-----:R-:W-:Y:S01]  /*cf80*/  HFMA2.MMA R16, -RZ, RZ, 0, 0 ;  /* 0x00000000ff107435 */ /* 0x001fe200000001ff */
[----:B------:R-:W-:Y:S01]  /*cf90*/  MOV R17, RZ ;  /* 0x000000ff00117202 */ /* 0x000fe20000000f00 */
[----:B------:R-:W-:-:S08]  /*cfa0*/  CS2R R56, SRZ ;  /* 0x0000000000387805 */ /* 0x000fd0000001ff00 */
[----:B------:R0:W4:Y:S01]  /*cfb0*/  @!P4 LDG.E.64 R16, [R18.64] ;  /* 0x0000000e1210c981 */ /* 0x000122000c1e1b00 */
[----:B------:R-:W-:Y:S02]  /*cfc0*/  @!P5 MOV R56, R33 ;  /* 0x000000210038d202 */ /* 0x000fe40000000f00 */
[----:B------:R-:W-:Y:S02]  /*cfd0*/  @!P5 MOV R57, R34 ;  /* 0x000000220039d202 */ /* 0x000fe40000000f00 */
[----:B------:R-:W-:Y:S01]  /*cfe0*/  LOP3.LUT P5, RZ, R58, 0x80000000, RZ, 0xc0, !PT ;  /* 0x800000003aff7812 */ /* 0x000fe200078ac0ff */
[----:B0-----:R-:W-:Y:S01]  /*cff0*/  HFMA2.MMA R18, -RZ, RZ, 0, 0 ;  /* 0x00000000ff127435 */ /* 0x001fe200000001ff */
[----:B------:R-:W-:-:S11]  /*d000*/  MOV R19, RZ ;  /* 0x000000ff00137202 */ /* 0x000fd60000000f00 */
[----:B------:R0:W4:Y:S02]  /*d010*/  @!P5 LDG.E.64 R18, [R20.64] ;  /* 0x0000000e1412d981 */ /* 0x000124000c1e1b00 */
[----:B0-----:R-:W-:-:S06]  /*d020*/  CS2R R20, SRZ ;  /* 0x0000000000147805 */ /* 0x001fcc000001ff00 */
[----:B------:R0:W4:Y:S02]  /*d030*/  @!P5 LDG.E.64 R20, [R22.64] ;  /* 0x0000000e1614d981 */ /* 0x000124000c1e1b00 */
[----:B0-----:R-:W-:-:S06]  /*d040*/  CS2R R22, SRZ ;  /* 0x0000000000167805 */ /* 0x001fcc000001ff00 */
[----:B------:R0:W4:Y:S02]  /*d050*/  @!P6 LDG.E.64 R22, [R24.64] ;  /* 0x0000000e1816e981 */ /* 0x000124000c1e1b00 */
[----:B0-----:R-:W-:-:S06]  /*d060*/  CS2R R24, SRZ ;  /* 0x0000000000187805 */ /* 0x001fcc000001ff00 */
[----:B------:R-:W4:Y:S04]  /*d070*/  @!P6 LDG.E.64 R24, [R60.64] ;  /* 0x0000000e3c18e981 */ /* 0x000f28000c1e1b00 */
        /* <DEDUP_REMOVED lines=14> */
[----:B----4-:R-:W-:-:S05]  /*d160*/  @!P2 MOV R0, R6 ;  /* 0x000000060000a202 */ /* 0x010fca0000000f00 */
[----:B------:R0:W-:Y:S02]  /*d170*/  STL [R1+0x59c], R0 ;  /* 0x00059c0001007387 */ /* 0x0001e40000100800 */
[----:B0-----:R-:W-:-:S06]  /*d180*/  HFMA2.MMA R0, -RZ, RZ, 0, 0 ;  /* 0x00000000ff007435 */ /* 0x001fcc00000001ff */
[----:B------:R-:W-:-:S05]  /*d190*/  @!P2 MOV R0, R7 ;  /* 0x000000070000a202 */ /* 0x000fca0000000f00 */
[----:B------:R0:W-:Y:S02]  /*d1a0*/  STL [R1+0x598], R0 ;  /* 0x0005980001007387 */ /* 0x0001e40000100800 */
[----:B0-----:R-:W-:Y:S02]  /*d1b0*/  HFMA2.MMA R0, -RZ, RZ, 0, 0 ;  /* 0x00000000ff007435 */ /* 0x001fe400000001ff */
[----:B------:R0:W-:Y:S04]  /*d1c0*/  STL.64 [R1+0x1e0], R2 ;  /* 0x0001e00201007387 */ /* 0x0001e80000100a00 */
[----:B------:R-:W-:-:S05]  /*d1d0*/  @!P2 MOV R0, R8 ;  /* 0x000000080000a202 */ /* 0x000fca0000000f00 */
[----:B------:R1:W-:Y:S01]  /*d1e0*/  STL [R1+0x470], R0 ;  /* 0x0004700001007387 */ /* 0x0003e20000100800 */
[----:B0-----:R-:W-:Y:S02]  /*d1f0*/  HFMA2.MMA R2, -RZ, RZ, 0, 0 ;  /* 0x00000000ff027435 */ /* 0x001fe400000001ff */
[----:B-1----:R-:W-:-:S04]  /*d200*/  HFMA2.MMA R0, -RZ, RZ, 0, 0 ;  /* 0x00000000ff007435 */ /* 0x002fc800000001ff */
[----:B------:R-:W-:Y:S02]  /*d210*/  @!P3 MOV R2, R13 ;  /* 0x0000000d0002b202 */ /* 0x000fe40000000f00 */
[----:B------:R-:W-:-:S03]  /*d220*/  @!P2 MOV R0, R9 ;  /* 0x000000090000a202 */ /* 0x000fc60000000f00 */
[----:B------:R0:W-:Y:S04]  /*d230*/  STL [R1+0x47c], R2 ;  /* 0x00047c0201007387 */ /* 0x0001e80000100800 */
[----:B------:R1:W-:Y:S01]  /*d240*/  STL [R1+0x480], R0 ;  /* 0x0004800001007387 */ /* 0x0003e20000100800 */
[----:B0-----:R-:W-:Y:S02]  /*d250*/  HFMA2.MMA R2, -RZ, RZ, 0, 0 ;  /* 0x00000000ff027435 */ /* 0x001fe400000001ff */
[----:B-1----:R-:W-:-:S04]  /*d260*/  HFMA2.MMA R0, -RZ, RZ, 0, 0 ;  /* 0x00000000ff007435 */ /* 0x002fc800000001ff */
[----:B------:R-:W-:Y:S02]  /*d270*/  @!P4 MOV R2, R14 ;  /* 0x0000000e0002c202 */ /* 0x000fe40000000f00 */
[----:B------:R-:W-:-:S03]  /*d280*/  @!P3 MOV R0, R10 ;  /* 0x0000000a0000b202 */ /* 0x000fc60000000f00 */
[----:B------:R0:W-:Y:S01]  /*d290*/  STL [R1+0x5ac], R2 ;  /* 0x0005ac0201007387 */ /* 0x0001e20000100800 */
[----:B------:R-:W1:Y:S03]  /*d2a0*/  R2UR UR9, R26 ;  /* 0x000000001a0973c2 */ /* 0x000e6600000e0000 */
[----:B------:R2:W-:Y:S01]  /*d2b0*/  STL [R1+0x5a4], R0 ;  /* 0x0005a40001007387 */ /* 0x0005e20000100800 */
[----:B0-----:R-:W-:Y:S02]  /*d2c0*/  HFMA2.MMA R2, -RZ, RZ, 0, 0 ;  /* 0x00000000ff027435 */ /* 0x001fe400000001ff */
[----:B--2---:R-:W-:-:S04]  /*d2d0*/  HFMA2.MMA R0, -RZ, RZ, 0, 0 ;  /* 0x00000000ff007435 */ /* 0x004fc800000001ff */
[----:B------:R-:W-:Y:S02]  /*d2e0*/  @!P4 MOV R2, R15 ;  /* 0x0000000f0002c202 */ /* 0x000fe40000000f00 */
[----:B------:R-:W-:-:S03]  /*d2f0*/  @!P3 MOV R0, R11 ;  /* 0x0000000b0000b202 */ /* 0x000fc60000000f00 */
[----:B------:R0:W-:Y:S04]  /*d300*/  STL [R1+0x5a8], R2 ;  /* 0x0005a80201007387 */ /* 0x0001e80000100800 */
[----:B------:R2:W-:Y:S01]  /*d310*/  STL [R1+0x5a0], R0 ;  /* 0x0005a00001007387 */ /* 0x0005e20000100800 */
[----:B0-----:R-:W-:Y:S02]  /*d320*/  HFMA2.MMA R2, -RZ, RZ, 0, 0 ;  /* 0x00000000ff027435 */ /* 0x001fe400000001ff */
[----:B--2---:R-:W-:-:S04]  /*d330*/  HFMA2.MMA R0, -RZ, RZ, 0, 0 ;  /* 0x00000000ff007435 */ /* 0x004fc800000001ff */
[----:B------:R-:W-:Y:S02]  /*d340*/  @!P4 MOV R2, R16 ;  /* 0x000000100002c202 */ /* 0x000fe40000000f00 */
[----:B------:R-:W-:-:S03]  /*d350*/  @!P3 MOV R0, R12 ;  /* 0x0000000c0000b202 */ /* 0x000fc60000000f00 */
[----:B------:R0:W-:Y:S04]  /*d360*/  STL [R1+0x464], R2 ;  /* 0x0004640201007387 */ /* 0x0001e80000100800 */
[----:B------:R1:W-:Y:S01]  /*d370*/  STL [R1+0x46c], R0 ;  /* 0x00046c0001007387 */ /* 0x0003e20000100800 */
[----:B0-----:R-:W-:Y:S01]  /*d380*/  HFMA2.MMA R2, -RZ, RZ, 0, 0 ;  /* 0x00000000ff027435 */ /* 0x001fe200000001ff */
[----:B-1----:R-:W-:-:S05]  /*d390*/  MOV R0, UR9 ;  /* 0x0000000900007c02 */ /* 0x002fca0008000f00 */
[----:B------:R-:W-:Y:S01]  /*d3a0*/  @!P4 MOV R2, R17 ;  /* 0x000000110002c202 */ /* 0x000fe20000000f00 */
[----:B------:R-:W-:-:S04]  /*d3b0*/  FFMA.FTZ R0, -R0, UR9, R27 ;  /* 0x0000000900007c23 */ /* 0x000fc8000801011b */
[----:B------:R0:W-:Y:S01]  /*d3c0*/  STL [R1+0x474], R2 ;  /* 0x0004740201007387 */ /* 0x0001e20000100800 */
[----:B------:R-:W-:Y:S01]  /*d3d0*/  FSETP.GTU.FTZ.AND P1, PT, R0, RZ, PT ;  /* 0x000000ff0000720b */ /* 0x000fe20003f3c000 */
[----:B0-----:R-:W-:-:S06]  /*d3e0*/  HFMA2.MMA R2, -RZ, RZ, 0, 0 ;  /* 0x00000000ff027435 */ /* 0x001fcc00000001ff */
[----:B------:R-:W-:-:S06]  /*d3f0*/  @!P5 MOV R2, R18 ;  /* 0x000000120002d202 */ /* 0x000fcc0000000f00 */
[----:B------:R-:W-:Y:S01]  /*d400*/  VOTEU.ANY UP0, P1 ;  /* 0x00000000003f7886 */ /* 0x000fe20000800100 */
[----:B------:R-:W-:Y:S01]  /*d410*/  PLOP3.LUT P1, PT, PT, PT, UP0, 0x80, 0x0 ;  /* 0x000000000000781c */ /* 0x000fe20003f2f008 */
[----:B------:R0:W-:Y:S02]  /*d420*/  STL [R1+0x5bc], R2 ;  /* 0x0005bc0201007387 */ /* 0x0001e40000100800 */
[----:B0-----:R-:W-:-:S06]  /*d430*/  HFMA2.MMA R2, -RZ, RZ, 0, 0 ;  /* 0x00000000ff027435 */ /* 0x001fcc00000001ff */
[----:B------:R-:W-:-:S04]  /*d440*/  @!P5 MOV R2, R19 ;  /* 0x000000130002d202 */ /* 0x000fc80000000f00 */
[----:B------:R-:W-:Y:S01]  /*d450*/  @P1 FADD.FTZ R0, R0, c[0x0][0x1a0] ;  /* 0x0000680000001621 */ /* 0x000fe20000010000 */
[----:B------:R0:W-:Y:S05]  /*d460*/  STL [R1+0x5b8], R2 ;  /* 0x0005b80201007387 */ /* 0x0001ea0000100800 */
[----:B------:R-:W1:Y:S01]  /*d470*/  @P1 MUFU.RSQ R0, R0 ;  /* 0x0000000000001308 */ /* 0x000e620000001400 */
[----:B0-----:R-:W-:-:S06]  /*d480*/  HFMA2.MMA R2, -RZ, RZ, 0, 0 ;  /* 0x00000000ff027435 */ /* 0x001fcc00000001ff */
[----:B------:R-:W-:-:S05]  /*d490*/  @!P5 MOV R2, R20 ;  /* 0x000000140002d202 */ /* 0x000fca0000000f00 */
[----:B------:R0:W-:Y:S02]  /*d4a0*/  STL [R1+0x460], R2 ;  /* 0x0004600201007387 */ /* 0x0001e40000100800 */
[----:B0-----:R-:W-:-:S06]  /*d4b0*/  HFMA2.MMA R2, -RZ, RZ, 0, 0 ;  /* 0x00000000ff027435 */ /* 0x001fcc00000001ff */
[----:B------:R-:W-:Y:S01]  /*d4c0*/  @!P5 MOV R2, R21 ;  /* 0x000000150002d202 */ /* 0x000fe20000000f00 */
[----:B-1----:R0:W1:Y:S04]  /*d4d0*/  @P1 R2UR UR4, R0 ;  /* 0x00000000000413c2 */ /* 0x00206800000e0000 */
[----:B------:R2:W-:Y:S01]  /*d4e0*/  STL [R1+0x468], R2 ;  /* 0x0004680201007387 */ /* 0x0005e20000100800 */
[----:B0-----:R-:W-:Y:S02]  /*d4f0*/  HFMA2.MMA R0, -RZ, RZ, 0, 0 ;  /* 0x00000000ff007435 */ /* 0x001fe400000001ff */
[----:B--2---:R-:W-:-:S04]  /*d500*/  HFMA2.MMA R2, -RZ, RZ, 0, 0 ;  /* 0x00000000ff027435 */ /* 0x004fc800000001ff */
[----:B------:R-:W-:Y:S01]  /*d510*/  @!P6 MOV R0, R23 ;  /* 0x000000170000e202 */ /* 0x000fe20000000f00 */
[----:B------:R0:W-:Y:S01]  /*d520*/  STL [R1+0x4b4], R59 ;  /* 0x0004b43b01007387 */ /* 0x0001e20000100800 */
[----:B------:R-:W-:-:S03]  /*d530*/  @!P6 MOV R2, R22 ;  /* 0x000000160002e202 */ /* 0x000fc60000000f00 */
[----:B------:R2:W-:Y:S04]  /*d540*/  STL [R1+0x4a0], R52 ;  /* 0x0004a03401007387 */ /* 0x0005e80000100800 */
[----:B------:R3:W-:Y:S04]  /*d550*/  STL [R1+0x6f4], R53 ;  /* 0x0006f43501007387 */ /* 0x0007e80000100800 */
[----:B------:R4:W-:Y:S04]  /*d560*/  STL [R1+0x49c], R54 ;  /* 0x00049c3601007387 */ /* 0x0009e80000100800 */
[----:B------:R1:W-:Y:S04]  /*d570*/  STL [R1+0x680], R55 ;  /* 0x0006803701007387 */ /* 0x0003e80000100800 */
[----:B------:R1:W-:Y:S04]  /*d580*/  STL [R1+0x6fc], R56 ;  /* 0x0006fc3801007387 */ /* 0x0003e80000100800 */
[----:B0-----:R0:W5:Y:S04]  /*d590*/  LDL.LU R59, [R1+0x8e8] ;  /* 0x0008e800013b7983 */ /* 0x0011680000300800 */
[----:B--2---:R0:W5:Y:S04]  /*d5a0*/  LDL.LU R52, [R1+0x8d8] ;  /* 0x0008d80001347983 */ /* 0x0041680000300800 */
[----:B---3--:R0:W5:Y:S04]  /*d5b0*/  LDL.LU R53, [R1+0x8d4] ;  /* 0x0008d40001357983 */ /* 0x0081680000300800 */
[----:B----4-:R0:W5:Y:S04]  /*d5c0*/  LDL.LU R54, [R1+0x8d0] ;  /* 0x0008d00001367983 */ /* 0x0101680000300800 */
[----:B-1----:R0:W5:Y:S04]  /*d5d0*/  LDL.LU R55, [R1+0x8cc] ;  /* 0x0008cc0001377983 */ /* 0x0021680000300800 */
[----:B------:R0:W5:Y:S04]  /*d5e0*/  LDL.LU R56, [R1+0x8c8] ;  /* 0x0008c80001387983 */ /* 0x0001680000300800 */
[----:B------:R-:W-:Y:S04]  /*d5f0*/  STL [R1+0x498], R57 ;  /* 0x0004983901007387 */ /* 0x000fe80000100800 */
[----:B------:R-:W-:Y:S04]  /*d600*/  STL [R1+0x5c4], R2 ;  /* 0x0005c40201007387 */ /* 0x000fe80000100800 */
        /* <DEDUP_REMOVED lines=26> */
[----:B------:R1:W-:Y:S01]  /*d7b0*/  STL [R1+0x45c], R0 ;  /* 0x00045c0001007387 */ /* 0x0003e20000100800 */
[----:B------:R-:W-:Y:S01]  /*d7c0*/  UMOV UR5, 0x3f800000 ;  /* 0x3f80000000057882 */ /* 0x000fe20000000000 */
[----:B-1----:R-:W-:Y:S01]  /*d7d0*/  HFMA2.MMA R0, -RZ, RZ, 0, 0 ;  /* 0x00000000ff007435 */ /* 0x002fe200000001ff */
[----:B------:R-:W-:Y:S01]  /*d7e0*/  @UP0 UMOV UR5, UR4 ;  /* 0x0000000400050c82 */ /* 0x000fe20008000000 */
[----:B------:R-:W-:Y:S04]  /*d7f0*/  BSSY B0, `(.L_x_3072) ;  /* 0x0000018000007945 */ /* 0x000fe80003800000 */
[----:B------:R-:W-:Y:S01]  /*d800*/  @!P6 MOV R0, R25 ;  /* 0x000000190000e202 */ /* 0x000fe20000000f00 */
[----:B------:R-:W-:Y:S01]  /*d810*/  HFMA2.MMA R37, -RZ, RZ, 0, 0 ;  /* 0x00000000ff257435 */ /* 0x000fe200000001ff */
[----:B------:R-:W-:-:S03]  /*d820*/  CS2R R2, SRZ ;  /* 0x0000000000027805 */ /* 0x000fc6000001ff00 */
[----:B------:R1:W-:Y:S02]  /*d830*/  STL [R1+0x458], R0 ;  /* 0x0004580001007387 */ /* 0x0003e40000100800 */
[----:B-1----:R-:W-:Y:S01]  /*d840*/  MOV R0, RZ ;  /* 0x000000ff00007202 */ /* 0x002fe20000000f00 */
[----:B------:R-:W-:Y:S05]  /*d850*/  @P0 BRA `(.L_x_3073) ;  /* 0x0000011000000947 */ /* 0x000fea0003800000 */
[----:B0-----:R-:W2:Y:S01]  /*d860*/  LDL R57, [R1+0x8c0] ;  /* 0x0008c00001397983 */ /* 0x001ea20000100800 */
[----:B------:R-:W-:Y:S02]  /*d870*/  ISETP.NE.AND P1, PT, RZ, UR19, PT ;  /* 0x00000013ff007c0c */ /* 0x000fe4000bf25270 */
        /* <DEDUP_REMOVED lines=10> */
[----:B-1----:R-:W4:Y:S01]  /*d920*/  LDG.E.U16 R6, [R6.64+0x2] ;  /* 0x0000020e06067981 */ /* 0x002f22000c1e1500 */
[----:B--2---:R-:W-:-:S02]  /*d930*/  @P1 PRMT R2, RZ, 0x5410, R0 ;  /* 0x00005410ff021816 */ /* 0x004fc40000000000 */
[----:B---3--:R-:W-:Y:S02]  /*d940*/  PRMT R37, RZ, 0x5410, R37 ;  /* 0x00005410ff257816 */ /* 0x008fe40000000025 */
[----:B----4-:R-:W-:Y:S02]  /*d950*/  @P1 PRMT R3, RZ, 0x5410, R4 ;  /* 0x00005410ff031816 */ /* 0x010fe40000000004 */
[----:B------:R-:W-:Y:S02]  /*d960*/  PRMT R0, RZ, 0x5410, R6 ;  /* 0x00005410ff007816 */ /* 0x000fe40000000006 */
.L_x_3073:
[----:B0-----:R-:W-:Y:S05]  /*d970*/  BSYNC B0 ;  /* 0x0000000000007941 */ /* 0x001fea0003800000 */
.L_x_3072:
        /* <DEDUP_REMOVED lines=31> */
.L_x_3074:
        /* <DEDUP_REMOVED lines=34> */
.L_x_3075:
        /* <DEDUP_REMOVED lines=43> */
.L_x_3076:
        /* <DEDUP_REMOVED lines=39> */
.L_x_3077:
        /* <DEDUP_REMOVED lines=39> */
.L_x_3078:
        /* <DEDUP_REMOVED lines=38> */
.L_x_3079:
        /* <DEDUP_REMOVED lines=39> */
.L_x_3080:
        /* <DEDUP_REMOVED lines=39> */
.L_x_3081:
        /* <DEDUP_REMOVED lines=39> */
.L_x_3082:
        /* <DEDUP_REMOVED lines=39> */
.L_x_3083:
        /* <DEDUP_REMOVED lines=39> */
.L_x_3084:
        /* <DEDUP_REMOVED lines=39> */
.L_x_3085:
        /* <DEDUP_REMOVED lines=39> */
.L_x_3086:
        /* <DEDUP_REMOVED lines=39> */
.L_x_3087:
        /* <DEDUP_REMOVED lines=39> */
.L_x_3088:
        /* <DEDUP_REMOVED lines=39> */
.L_x_3089:
[----:B0-----:R-:W2:Y:S04]  /*ffe0*/  LDL R10, [R1+0x53c] ;  /* 0x00053c00010a7983 */ /* 0x001ea80000100800 */
[----:B------:R-:W3:Y:S04]  /*fff0*/  LDL.LU R16, [R1+0x7a8] ;  /* 0x0007a80001107983 */ /* 0x000ee80000300800 */
[----:B------:R-:W4:Y:S04]  /*10000*/  LDL.LU R14, [R1+0x7ac] ;  /* 0x0007ac00010e7983 */ /* 0x000f280000300800 */
[----:B------:R0:W5:Y:S01]  /*10010*/  LDL R18, [R1+0x540] ;  /* 0x0005400001127983 */ /* 0x0001620000100800 */
[----:B------:R-:W-:-:S02]  /*10020*/  FADD.FTZ R13, R13, R7 ;  /* 0x000000070d0d7221 */ /* 0x000fc40000010000 */
[----:B------:R-:W-:Y:S02]  /*10030*/  FFMA.FTZ R4, R12, R20, R4 ;  /* 0x000000140c047223 */ /* 0x000fe40000010004 */
        /* <DEDUP_REMOVED lines=34> */
.L_x_3090:
        /* <DEDUP_REMOVED lines=39> */
.L_x_3091:
        /* <DEDUP_REMOVED lines=39> */
.L_x_3092:
        /* <DEDUP_REMOVED lines=39> */
.L_x_3093:
        /* <DEDUP_REMOVED lines=39> */
.L_x_3094:
        /* <DEDUP_REMOVED lines=39> */
.L_x_3095:
        /* <DEDUP_REMOVED lines=39> */
.L_x_3096:
        /* <DEDUP_REMOVED lines=39> */
.L_x_3097:
        /* <DEDUP_REMOVED lines=39> */
.L_x_3098:
        /* <DEDUP_REMOVED lines=39> */
.L_x_3099:
        /* <DEDUP_REMOVED lines=39> */
.L_x_3100:
        /* <DEDUP_REMOVED lines=39> */
.L_x_3101:
        /* <DEDUP_REMOVED lines=39> */
.L_x_3102:
        /* <DEDUP_REMOVED lines=39> */
.L_x_3103:
        /* <DEDUP_REMOVED lines=39> */
.L_x_3104:
        /* <DEDUP_REMOVED lines=37> */
.L_x_3105:
        /* <DEDUP_REMOVED lines=43> */
.L_x_3106:
[----:B0-----:R-:W2:Y:S04]  /*12980*/  LDL.LU R10, [R1+0x8a4] ;  /* 0x0008a400010a7983 */ /* 0x001ea80000300800 */
[----:B------:R-:W3:Y:S04]  /*12990*/  LDL.LU R9, [R1+0x8a8] ;  /* 0x0008a80001097983 */ /* 0x000ee80000300800 */
[----:B------:R0:W5:Y:S04]  /*129a0*/  LDL R15, [R1+0x784] ;  /* 0x00078400010f7983 */ /* 0x0001680000100800 */
[----:B------:R0:W5:Y:S02]  /*129b0*/  LDL R12, [R1+0x7a4] ;  /* 0x0007a400010c7983 */ /* 0x0001640000100800 */
[----:B-----5:R-:W-:-:S02]  /*129c0*/  FFMA.FTZ R4, R5, R16, R4 ;  /* 0x0000001005047223 */ /* 0x020fc40000010004 */
[----:B------:R-:W-:Y:S02]  /*129d0*/  FMUL.FTZ R7, R37, R16 ;  /* 0x0000001025077220 */ /* 0x000fe40000410000 */
[----:B------:R-:W-:Y:S01]  /*129e0*/  FADD.FTZ R13, R59, R13 ;  /* 0x0000000d3b0d7221 */ /* 0x000fe20000010000 */
[----:B------:R1:W-:Y:S01]  /*129f0*/  STL [R1+0x4c8], R4 ;  /* 0x0004c80401007387 */ /* 0x0003e20000100800 */
[----:B------:R-:W-:Y:S02]  /*12a00*/  FFMA.FTZ R5, R5, R7, R6 ;  /* 0x0000000705057223 */ /* 0x000fe40000010006 */
[----:B------:R-:W-:Y:S02]  /*12a10*/  FADD.FTZ R7, R13, R7 ;  /* 0x000000070d077221 */ /* 0x000fe40000010000 */
[----:B-1----:R-:W-:Y:S02]  /*12a20*/  FMUL.FTZ R4, R0, R14 ;  /* 0x0000000e00047220 */ /* 0x002fe40000410000 */
        /* <DEDUP_REMOVED lines=25> */
.L_x_3107:
        /* <DEDUP_REMOVED lines=35> */
.L_x_3108:
        /* <DEDUP_REMOVED lines=35> */
.L_x_3109:
        /* <DEDUP_REMOVED lines=36> */
.L_x_3110:
        /* <DEDUP_REMOVED lines=37> */
.L_x_3111:
        /* <DEDUP_REMOVED lines=37> */
.L_x_3112:
        /* <DEDUP_REMOVED lines=37> */
.L_x_3113:
        /* <DEDUP_REMOVED lines=37> */
.L_x_3114:
        /* <DEDUP_REMOVED lines=12> */
[----:B--2---:R-:W-:Y:S02]  /*13c60*/  FMUL.FTZ R15, R6, UR5 ;  /* 0x00000005060f7c20 */ /* 0x004fe40008410000 */
        /* <DEDUP_REMOVED lines=24> */
.L_x_3115:
[----:B------:R-:W2:Y:S04]  /*13df0*/  LDL.LU R10, [R1+0x6b8] ;  /* 0x0006b800010a7983 */ /* 0x000ea80000300800 */
        /* <DEDUP_REMOVED lines=14> */
[----:B----4-:R-:W-:-:S04]  /*13ee0*/  FFMA.FTZ R9, R49, R37, R2 ;  /* 0x0000002531097223 */ /* 0x010fc80000010002 */
[----:B------:R-:W-:-:S06]  /*13ef0*/  FMUL.FTZ R4, R9, -1.4426950216293334961 ;  /* 0xbfb8aa3b09047820 */ /* 0x000fcc0000410000 */
[----:B------:R-:W2:Y:S02]  /*13f00*/  MUFU.EX2 R4, R4 ;  /* 0x0000000400047308 */ /* 0x000ea40000000800 */
[----:B--2---:R-:W-:-:S06]  /*13f10*/  FADD.FTZ R4, R4, 1 ;  /* 0x3f80000004047421 */ /* 0x004fcc0000010000 */
[----:B------:R-:W2:Y:S02]  /*13f20*/  MUFU.RCP R10, R4 ;  /* 0x00000004000a7308 */ /* 0x000ea40000001000 */
[----:B--2--5:R-:W-:Y:S02]  /*13f30*/  FMUL.FTZ R4, R14, R10 ;  /* 0x0000000a0e047220 */ /* 0x024fe40000410000 */
[----:B------:R-:W-:-:S04]  /*13f40*/  FADD.FTZ R10, -R10, 1 ;  /* 0x3f8000000a0a7421 */ /* 0x000fc80000010100 */
[----:B------:R-:W-:Y:S02]  /*13f50*/  FFMA.FTZ R10, R9, R10, 1 ;  /* 0x3f800000090a7423 */ /* 0x000fe4000001000a */
[----:B------:R-:W-:Y:S02]  /*13f60*/  FFMA.FTZ R9, R48, R0, R3 ;  /* 0x0000000030097223 */ /* 0x000fe40000010003 */
[----:B------:R-:W-:Y:S02]  /*13f70*/  FMUL.FTZ R14, R4, R10 ;  /* 0x0000000a040e7220 */ /* 0x000fe40000410000 */
[----:B------:R-:W-:-:S03]  /*13f80*/  FMUL.FTZ R4, R9, -1.4426950216293334961 ;  /* 0xbfb8aa3b09047820 */ /* 0x000fc60000410000 */
[----:B------:R2:W-:Y:S03]  /*13f90*/  STL [R1+0x4c0], R14 ;  /* 0x0004c00e01007387 */ /* 0x0005e60000100800 */
        /* <DEDUP_REMOVED lines=8> */
.L_x_3116:
[----:B----4-:R-:W3:Y:S04]  /*14020*/  LDL.LU R10, [R1+0x6c0] ;  /* 0x0006c000010a7983 */ /* 0x010ee80000300800 */
[----:B------:R-:W4:Y:S04]  /*14030*/  LDL.LU R9, [R1+0x6c4] ;  /* 0x0006c40001097983 */ /* 0x000f280000300800 */
[----:B-1----:R1:W5:Y:S04]  /*14040*/  LDL R13, [R1+0x4b8] ;  /* 0x0004b800010d7983 */ /* 0x0023680000100800 */
[----:B0-----:R1:W5:Y:S01]  /*14050*/  LDL R12, [R1+0x654] ;  /* 0x00065400010c7983 */ /* 0x0013620000100800 */
[----:B------:R-:W-:-:S02]  /*14060*/  FFMA.FTZ R5, R15, R7, R5 ;  /* 0x000000070f057223 */ /* 0x000fc40000010005 */
[----:B-----5:R-:W-:Y:S02]  /*14070*/  FMUL.FTZ R4, R37, R14 ;  /* 0x0000000e25047220 */ /* 0x020fe40000410000 */
        /* <DEDUP_REMOVED lines=29> */
.L_x_3117:
[----:B-1----:R-:W3:Y:S04]  /*14250*/  LDL.LU R10, [R1+0x6c8] ;  /* 0x0006c800010a7983 */ /* 0x002ee80000300800 */
        /* <DEDUP_REMOVED lines=16> */
[----:B------:R-:W1:Y:S02]  /*14360*/  MUFU.EX2 R4, R4 ;  /* 0x0000000400047308 */ /* 0x000e640000000800 */
[----:B-1----:R-:W-:-:S06]  /*14370*/  FADD.FTZ R4, R4, 1 ;  /* 0x3f80000004047421 */ /* 0x002fcc0000010000 */
[----:B------:R-:W1:Y:S02]  /*14380*/  MUFU.RCP R10, R4 ;  /* 0x00000004000a7308 */ /* 0x000e640000001000 */
[----:B-1---5:R-:W-:Y:S02]  /*14390*/  FMUL.FTZ R4, R14, R10 ;  /* 0x0000000a0e047220 */ /* 0x022fe40000410000 */
[----:B------:R-:W-:-:S04]  /*143a0*/  FADD.FTZ R10, -R10, 1 ;  /* 0x3f8000000a0a7421 */ /* 0x000fc80000010100 */
[----:B------:R-:W-:Y:S02]  /*143b0*/  FFMA.FTZ R10, R9, R10, 1 ;  /* 0x3f800000090a7423 */ /* 0x000fe4000001000a */
[----:B------:R-:W-:Y:S02]  /*143c0*/  FFMA.FTZ R9, R44, R0, R3 ;  /* 0x000000002c097223 */ /* 0x000fe40000010003 */
[----:B------:R-:W-:Y:S02]  /*143d0*/  FMUL.FTZ R14, R4, R10 ;  /* 0x0000000a040e7220 */ /* 0x000fe40000410000 */
[----:B------:R-:W-:-:S03]  /*143e0*/  FMUL.FTZ R4, R9, -1.4426950216293334961 ;  /* 0xbfb8aa3b09047820 */ /* 0x000fc60000410000 */
[----:B------:R1:W-:Y:S03]  /*143f0*/  STL [R1+0x4b0], R14 ;  /* 0x0004b00e01007387 */ /* 0x0003e60000100800 */
        /* <DEDUP_REMOVED lines=8> */
.L_x_3118:
[----:B-1----:R-:W2:Y:S04]  /*14480*/  LDL.LU R10, [R1+0x6d0] ;  /* 0x0006d000010a7983 */ /* 0x002ea80000300800 */
[----:B------:R-:W3:Y:S04]  /*14490*/  LDL.LU R9, [R1+0x6d4] ;  /* 0x0006d40001097983 */ /* 0x000ee80000300800 */
[----:B0-----:R0:W5:Y:S04]  /*144a0*/  LDL R13, [R1+0x4a8] ;  /* 0x0004a800010d7983 */ /* 0x0011680000100800 */
        /* <DEDUP_REMOVED lines=32> */
.L_x_3119:
        /* <DEDUP_REMOVED lines=35> */
.L_x_3120:
        /* <DEDUP_REMOVED lines=35> */
.L_x_3121:
        /* <DEDUP_REMOVED lines=35> */
.L_x_3122:
        /* <DEDUP_REMOVED lines=35> */
.L_x_3123:
        /* <DEDUP_REMOVED lines=35> */
.L_x_3124:
        /* <DEDUP_REMOVED lines=35> */
.L_x_3125:
        /* <DEDUP_REMOVED lines=35> */
.L_x_3126:
        /* <DEDUP_REMOVED lines=35> */
.L_x_3127:
        /* <DEDUP_REMOVED lines=35> */
.L_x_3128:
        /* <DEDUP_REMOVED lines=35> */
.L_x_3129:
        /* <DEDUP_REMOVED lines=35> */
.L_x_3130:
        /* <DEDUP_REMOVED lines=35> */
.L_x_3131:
[----:B0-----:R-:W2:Y:S04]  /*160f0*/  LDL R6, [R1+0x484] ;  /* 0x0004840001067983 */ /* 0x001ea80000100800 */
[----:B------:R-:W3:Y:S04]  /*16100*/  LDL.LU R10, [R1+0x594] ;  /* 0x00059400010a7983 */ /* 0x000ee80000300800 */
[----:B------:R-:W4:Y:S04]  /*16110*/  LDL.LU R9, [R1+0x590] ;  /* 0x0005900001097983 */ /* 0x000f280000300800 */
[----:B------:R0:W5:Y:S01]  /*16120*/  LDL R14, [R1+0x478] ;  /* 0x00047800010e7983 */ /* 0x0001620000100800 */
[----:B------:R-:W-:-:S02]  /*16130*/  FFMA.FTZ R5, R19, R7, R5 ;  /* 0x0000000713057223 */ /* 0x000fc40000010005 */
[----:B------:R-:W-:Y:S02]  /*16140*/  FADD.FTZ R4, R7, R4 ;  /* 0x0000000407047221 */ /* 0x000fe40000010000 */
[----:B------:R-:W-:Y:S01]  /*16150*/  FMUL.FTZ R7, R0, R12 ;  /* 0x0000000c00077220 */ /* 0x000fe20000410000 */
[----:B--2---:R-:W-:Y:S01]  /*16160*/  MOV R11, R6 ;  /* 0x00000006000b7202 */ /* 0x004fe20000000f00 */
[----:B------:R-:W-:Y:S02]  /*16170*/  FMUL.FTZ R6, R37, R13 ;  /* 0x0000000d25067220 */ /* 0x000fe40000410000 */
[----:B---3--:R-:W-:Y:S02]  /*16180*/  FADD.FTZ R16, R10, -UR9 ;  /* 0x800000090a107e21 */ /* 0x008fe40008010000 */
[----:B----4-:R-:W-:Y:S02]  /*16190*/  FADD.FTZ R15, R9, -UR9 ;  /* 0x80000009090f7e21 */ /* 0x010fe40008010000 */
[----:B------:R-:W-:-:S02]  /*161a0*/  FFMA.FTZ R5, R18, R6, R5 ;  /* 0x0000000612057223 */ /* 0x000fc40000010005 */
[----:B------:R-:W-:Y:S02]  /*161b0*/  FADD.FTZ R6, R4, R6 ;  /* 0x0000000604067221 */ /* 0x000fe40000010000 */
        /* <DEDUP_REMOVED lines=23> */
.L_x_3132:
[----:B0-----:R-:W2:Y:S04]  /*16330*/  LDL R4, [R1+0x480] ;  /* 0x0004800001047983 */ /* 0x001ea80000100800 */
[----:B------:R-:W3:Y:S04]  /*16340*/  LDL.LU R13, [R1+0x59c] ;  /* 0x00059c00010d7983 */ /* 0x000ee80000300800 */
[----:B------:R-:W4:Y:S01]  /*16350*/  LDL.LU R10, [R1+0x598] ;  /* 0x00059800010a7983 */ /* 0x000f220000300800 */
[----:B------:R-:W-:-:S03]  /*16360*/  MOV R9, R11 ;  /* 0x0000000b00097202 */ /* 0x000fc60000000f00 */
[----:B------:R0:W5:Y:S01]  /*16370*/  LDL R12, [R1+0x470] ;  /* 0x00047000010c7983 */ /* 0x0001620000100800 */
[----:B------:R-:W-:Y:S02]  /*16380*/  FFMA.FTZ R5, R17, R7, R5 ;  /* 0x0000000711057223 */ /* 0x000fe40000010005 */
[----:B------:R-:W-:Y:S02]  /*16390*/  FADD.FTZ R6, R7, R6 ;  /* 0x0000000607067221 */ /* 0x000fe40000010000 */
[----:B------:R-:W-:Y:S01]  /*163a0*/  FMUL.FTZ R7, R0, R9 ;  /* 0x0000000900077220 */ /* 0x000fe20000410000 */
[----:B--2---:R-:W-:Y:S01]  /*163b0*/  MOV R11, R4 ;  /* 0x00000004000b7202 */ /* 0x004fe20000000f00 */
[----:B-----5:R-:W-:Y:S02]  /*163c0*/  FMUL.FTZ R4, R37, R14 ;  /* 0x0000000e25047220 */ /* 0x020fe40000410000 */
[----:B---3--:R-:W-:Y:S02]  /*163d0*/  FADD.FTZ R14, R13, -UR9 ;  /* 0x800000090d0e7e21 */ /* 0x008fe40008010000 */
[----:B----4-:R-:W-:-:S02]  /*163e0*/  FADD.FTZ R13, R10, -UR9 ;  /* 0x800000090a0d7e21 */ /* 0x010fc40008010000 */
[----:B------:R-:W-:Y:S02]  /*163f0*/  FFMA.FTZ R5, R16, R4, R5 ;  /* 0x0000000410057223 */ /* 0x000fe40000010005 */
        /* <DEDUP_REMOVED lines=24> */
.L_x_3133:
[----:B0-----:R-:W-:Y:S01]  /*16580*/  MOV R6, R11 ;  /* 0x0000000b00067202 */ /* 0x001fe20000000f00 */
[----:B------:R-:W2:Y:S04]  /*16590*/  LDL.LU R10, [R1+0x5a0] ;  /* 0x0005a000010a7983 */ /* 0x000ea80000300800 */
[----:B------:R-:W3:Y:S01]  /*165a0*/  LDL.LU R11, [R1+0x5a4] ;  /* 0x0005a400010b7983 */ /* 0x000ee20000300800 */
[----:B------:R-:W-:Y:S01]  /*165b0*/  MOV R9, R6 ;  /* 0x0000000600097202 */ /* 0x000fe20000000f00 */
[----:B------:R-:W-:Y:S02]  /*165c0*/  FMUL.FTZ R6, R37, R12 ;  /* 0x0000000c25067220 */ /* 0x000fe40000410000 */
[----:B------:R-:W-:Y:S02]  /*165d0*/  FFMA.FTZ R5, R15, R7, R5 ;  /* 0x000000070f057223 */ /* 0x000fe40000010005 */
[----:B------:R-:W-:-:S02]  /*165e0*/  FADD.FTZ R4, R7, R4 ;  /* 0x0000000407047221 */ /* 0x000fc40000010000 */
[----:B------:R-:W-:Y:S02]  /*165f0*/  FFMA.FTZ R5, R14, R6, R5 ;  /* 0x000000060e057223 */ /* 0x000fe40000010005 */
[----:B------:R-:W-:Y:S02]  /*16600*/  FADD.FTZ R6, R4, R6 ;  /* 0x0000000604067221 */ /* 0x000fe40000010000 */
[----:B------:R-:W-:Y:S02]  /*16610*/  FMUL.FTZ R7, R0, R9 ;  /* 0x0000000900077220 */ /* 0x000fe40000410000 */
[----:B---3--:R-:W-:Y:S02]  /*16620*/  FADD.FTZ R12, R11, -UR9 ;  /* 0x800000090b0c7e21 */ /* 0x008fe40008010000 */
[----:B--2---:R-:W-:Y:S02]  /*16630*/  FADD.FTZ R11, R10, -UR9 ;  /* 0x800000090a0b7e21 */ /* 0x004fe40008010000 */
[----:B------:R-:W-:-:S02]  /*16640*/  FMUL.FTZ R12, R12, UR5 ;  /* 0x000000050c0c7c20 */ /* 0x000fc40008410000 */
[----:B------:R-:W-:Y:S01]  /*16650*/  FMUL.FTZ R11, R11, UR5 ;  /* 0x000000050b0b7c20 */ /* 0x000fe20008410000 */
[----:B------:R-:W-:Y:S05]  /*16660*/  @!P1 BRA `(.L_x_3134) ;  /* 0x0000016000009947 */ /* 0x000fea0003800000 */
[----:B------:R-:W-:-:S04]  /*16670*/  FFMA.FTZ R9, R12, R37, R2 ;  /* 0x000000250c097223 */ /* 0x000fc80000010002 */
        /* <DEDUP_REMOVED lines=21> */
.L_x_3134:
[----:B0-----:R-:W2:Y:S01]  /*167d0*/  LDL R4, [R1+0x46c] ;  /* 0x00046c0001047983 */ /* 0x001ea20000100800 */
[----:B------:R-:W-:Y:S02]  /*167e0*/  FFMA.FTZ R5, R13, R7, R5 ;  /* 0x000000070d057223 */ /* 0x000fe40000010005 */
[----:B------:R-:W-:Y:S01]  /*167f0*/  FADD.FTZ R6, R7, R6 ;  /* 0x0000000607067221 */ /* 0x000fe20000010000 */
[----:B------:R-:W3:Y:S04]  /*16800*/  LDL.LU R10, [R1+0x5ac] ;  /* 0x0005ac00010a7983 */ /* 0x000ee80000300800 */
[----:B------:R-:W4:Y:S04]  /*16810*/  LDL.LU R7, [R1+0x5a8] ;  /* 0x0005a80001077983 */ /* 0x000f280000300800 */
[----:B------:R-:W5:Y:S01]  /*16820*/  LDL R9, [R1+0x47c] ;  /* 0x00047c0001097983 */ /* 0x000f620000100800 */
[----:B--2---:R-:W-:-:S04]  /*16830*/  FMUL.FTZ R4, R37, R4 ;  /* 0x0000000425047220 */ /* 0x004fc80000410000 */
[----:B------:R-:W-:Y:S02]  /*16840*/  FFMA.FTZ R5, R12, R4, R5 ;  /* 0x000000040c057223 */ /* 0x000fe40000010005 */
[----:B------:R-:W-:-:S05]  /*16850*/  FADD.FTZ R4, R6, R4 ;  /* 0x0000000406047221 */ /* 0x000fca0000010000 */
[----:B------:R-:W-:Y:S01]  /*16860*/  STL [R1+0x414], R4 ;  /* 0x0004140401007387 */ /* 0x000fe20000100800 */
[----:B---3--:R-:W-:Y:S02]  /*16870*/  FADD.FTZ R10, R10, -UR9 ;  /* 0x800000090a0a7e21 */ /* 0x008fe40008010000 */
[----:B----4-:R-:W-:Y:S01]  /*16880*/  FADD.FTZ R7, R7, -UR9 ;  /* 0x8000000907077e21 */ /* 0x010fe20008010000 */
[----:B------:R5:W-:Y:S01]  /*16890*/  STL [R1+0x410], R5 ;  /* 0x0004100501007387 */ /* 0x000be20000100800 */
[----:B------:R-:W-:Y:S02]  /*168a0*/  FMUL.FTZ R10, R10, UR5 ;  /* 0x000000050a0a7c20 */ /* 0x000fe40008410000 */
[----:B------:R-:W-:Y:S02]  /*168b0*/  FMUL.FTZ R7, R7, UR5 ;  /* 0x0000000507077c20 */ /* 0x000fe40008410000 */
[----:B-----5:R-:W-:Y:S01]  /*168c0*/  FMUL.FTZ R5, R0, R9 ;  /* 0x0000000900057220 */ /* 0x020fe20000410000 */
        /* <DEDUP_REMOVED lines=23> */
.L_x_3135:
[----:B------:R-:W2:Y:S04]  /*16a40*/  LDL.LU R9, [R1+0x410] ;  /* 0x0004100001097983 */ /* 0x000ea80000300800 */
[----:B0-----:R-:W3:Y:S04]  /*16a50*/  LDL R4, [R1+0x464] ;  /* 0x0004640001047983 */ /* 0x001ee80000100800 */
[----:B------:R0:W-:Y:S04]  /*16a60*/  STL [R1+0x8cc], R3 ;  /* 0x0008cc0301007387 */ /* 0x0001e80000100800 */
[----:B------:R1:W-:Y:S04]  /*16a70*/  STL [R1+0x8c8], R2 ;  /* 0x0008c80201007387 */ /* 0x0003e80000100800 */
[----:B------:R-:W4:Y:S04]  /*16a80*/  LDL.LU R6, [R1+0x5bc] ;  /* 0x0005bc0001067983 */ /* 0x000f280000300800 */
[----:B0-----:R-:W4:Y:S04]  /*16a90*/  LDL.LU R3, [R1+0x414] ;  /* 0x0004140001037983 */ /* 0x001f280000300800 */
[----:B-1----:R-:W4:Y:S01]  /*16aa0*/  LDL.LU R2, [R1+0x5b8] ;  /* 0x0005b80001027983 */ /* 0x002f220000300800 */
[----:B--2---:R-:W-:-:S02]  /*16ab0*/  FFMA.FTZ R9, R11, R5, R9 ;  /* 0x000000050b097223 */ /* 0x004fc40000010009 */
[----:B---3--:R-:W-:-:S04]  /*16ac0*/  FMUL.FTZ R4, R37, R4 ;  /* 0x0000000425047220 */ /* 0x008fc80000410000 */
[----:B------:R-:W-:-:S05]  /*16ad0*/  FFMA.FTZ R9, R10, R4, R9 ;  /* 0x000000040a097223 */ /* 0x000fca0000010009 */
[----:B------:R0:W-:Y:S04]  /*16ae0*/  STL [R1+0x41c], R9 ;  /* 0x00041c0901007387 */ /* 0x0001e80000100800 */
[----:B0-----:R-:W2:Y:S01]  /*16af0*/  LDL R9, [R1+0x474] ;  /* 0x0004740001097983 */ /* 0x001ea20000100800 */
[----:B----4-:R-:W-:Y:S02]  /*16b00*/  FADD.FTZ R5, R5, R3 ;  /* 0x0000000305057221 */ /* 0x010fe40000010000 */
[----:B------:R-:W-:Y:S01]  /*16b10*/  FADD.FTZ R2, R2, -UR9 ;  /* 0x8000000902027e21 */ /* 0x000fe20008010000 */
[----:B------:R0:W5:Y:S01]  /*16b20*/  LDL.LU R3, [R1+0x8cc] ;  /* 0x0008cc0001037983 */ /* 0x0001620000300800 */
[----:B------:R-:W-:-:S05]  /*16b30*/  FADD.FTZ R5, R5, R4 ;  /* 0x0000000405057221 */ /* 0x000fca0000010000 */
[----:B------:R1:W-:Y:S02]  /*16b40*/  STL [R1+0x418], R5 ;  /* 0x0004180501007387 */ /* 0x0003e40000100800 */
[----:B-1----:R-:W-:Y:S02]  /*16b50*/  FMUL.FTZ R5, R2, UR5 ;  /* 0x0000000502057c20 */ /* 0x002fe40008410000 */
[----:B------:R0:W5:Y:S01]  /*16b60*/  LDL.LU R2, [R1+0x8c8] ;  /* 0x0008c80001027983 */ /* 0x0001620000300800 */
[----:B------:R-:W-:-:S04]  /*16b70*/  FADD.FTZ R6, R6, -UR9 ;  /* 0x8000000906067e21 */ /* 0x000fc80008010000 */
[----:B------:R-:W-:Y:S02]  /*16b80*/  FMUL.FTZ R6, R6, UR5 ;  /* 0x0000000506067c20 */ /* 0x000fe40008410000 */
[----:B--2---:R-:W-:-:S05]  /*16b90*/  FMUL.FTZ R4, R0, R9 ;  /* 0x0000000900047220 */ /* 0x004fca0000410000 */
[----:B------:R0:W-:Y:S01]  /*16ba0*/  STL [R1+0x410], R4 ;  /* 0x0004100401007387 */ /* 0x0001e20000100800 */
        /* <DEDUP_REMOVED lines=29> */
.L_x_3136:
[----:B------:R1:W-:Y:S04]  /*16d80*/  STL [R1+0x8d0], R5 ;  /* 0x0008d00501007387 */ /* 0x0003e80000100800 */
[----:B-----5:R2:W-:Y:S04]  /*16d90*/  STL [R1+0x8d4], R8 ;  /* 0x0008d40801007387 */ /* 0x0205e80000100800 */
[----:B------:R-:W3:Y:S04]  /*16da0*/  LDL.LU R9, [R1+0x410] ;  /* 0x0004100001097983 */ /* 0x000ee80000300800 */
[----:B-1----:R-:W3:Y:S04]  /*16db0*/  LDL.LU R5, [R1+0x41c] ;  /* 0x00041c0001057983 */ /* 0x002ee80000300800 */
[----:B0-----:R-:W4:Y:S04]  /*16dc0*/  LDL R4, [R1+0x460] ;  /* 0x0004600001047983 */ /* 0x001f280000100800 */
[----:B--2---:R-:W2:Y:S04]  /*16dd0*/  LDL.LU R8, [R1+0x418] ;  /* 0x0004180001087983 */ /* 0x004ea80000300800 */
[----:B------:R0:W-:Y:S04]  /*16de0*/  STL [R1+0x8cc], R3 ;  /* 0x0008cc0301007387 */ /* 0x0001e80000100800 */
[----:B------:R1:W-:Y:S04]  /*16df0*/  STL [R1+0x8c8], R2 ;  /* 0x0008c80201007387 */ /* 0x0003e80000100800 */
[----:B0-----:R-:W2:Y:S04]  /*16e00*/  LDL.LU R3, [R1+0x5c4] ;  /* 0x0005c40001037983 */ /* 0x001ea80000300800 */
[----:B-1----:R-:W2:Y:S01]  /*16e10*/  LDL.LU R2, [R1+0x5c0] ;  /* 0x0005c00001027983 */ /* 0x002ea20000300800 */
[----:B---3--:R-:W-:-:S02]  /*16e20*/  FFMA.FTZ R5, R7, R9, R5 ;  /* 0x0000000907057223 */ /* 0x008fc40000010005 */
[----:B----4-:R-:W-:Y:S02]  /*16e30*/  FMUL.FTZ R4, R37, R4 ;  /* 0x0000000425047220 */ /* 0x010fe40000410000 */
[----:B--2---:R-:W-:Y:S02]  /*16e40*/  FADD.FTZ R9, R9, R8 ;  /* 0x0000000809097221 */ /* 0x004fe40000010000 */
[----:B------:R-:W-:Y:S01]  /*16e50*/  FFMA.FTZ R5, R6, R4, R5 ;  /* 0x0000000406057223 */ /* 0x000fe20000010005 */
[----:B------:R0:W5:Y:S01]  /*16e60*/  LDL.LU R8, [R1+0x8d4] ;  /* 0x0008d40001087983 */ /* 0x0001620000300800 */
[----:B------:R-:W-:-:S03]  /*16e70*/  FADD.FTZ R4, R9, R4 ;  /* 0x0000000409047221 */ /* 0x000fc60000010000 */
[----:B------:R-:W2:Y:S01]  /*16e80*/  LDL R9, [R1+0x468] ;  /* 0x0004680001097983 */ /* 0x000ea20000100800 */
[----:B------:R-:W-:Y:S02]  /*16e90*/  FADD.FTZ R3, R3, -UR9 ;  /* 0x8000000903037e21 */ /* 0x000fe40008010000 */
[----:B------:R-:W-:Y:S01]  /*16ea0*/  FADD.FTZ R2, R2, -UR9 ;  /* 0x8000000902027e21 */ /* 0x000fe20008010000 */
[----:B------:R1:W-:Y:S04]  /*16eb0*/  STL [R1+0x420], R4 ;  /* 0x0004200401007387 */ /* 0x0003e80000100800 */
[----:B------:R3:W-:Y:S01]  /*16ec0*/  STL [R1+0x424], R5 ;  /* 0x0004240501007387 */ /* 0x0007e20000100800 */
[----:B-1----:R-:W-:-:S03]  /*16ed0*/  FMUL.FTZ R4, R3, UR5 ;  /* 0x0000000503047c20 */ /* 0x002fc60008410000 */
[----:B------:R0:W5:Y:S04]  /*16ee0*/  LDL.LU R3, [R1+0x8cc] ;  /* 0x0008cc0001037983 */ /* 0x0001680000300800 */
[----:B---3--:R0:W5:Y:S01]  /*16ef0*/  LDL.LU R5, [R1+0x8d0] ;  /* 0x0008d00001057983 */ /* 0x0081620000300800 */
[----:B--2---:R-:W-:-:S05]  /*16f00*/  FMUL.FTZ R9, R0, R9 ;  /* 0x0000000900097220 */ /* 0x004fca0000410000 */
[----:B------:R1:W-:Y:S02]  /*16f10*/  STL [R1+0x418], R9 ;  /* 0x0004180901007387 */ /* 0x0003e40000100800 */
[----:B-1----:R-:W-:Y:S02]  /*16f20*/  FMUL.FTZ R9, R2, UR5 ;  /* 0x0000000502097c20 */ /* 0x002fe40008410000 */
[----:B------:R0:W5:Y:S04]  /*16f30*/  LDL.LU R2, [R1+0x8c8] ;  /* 0x0008c80001027983 */ /* 0x0001680000300800 */
[----:B------:R0:W-:Y:S01]  /*16f40*/  STL [R1+0x410], R9 ;  /* 0x0004100901007387 */ /* 0x0001e20000100800 */
[----:B------:R-:W-:Y:S05]  /*16f50*/  @!P1 BRA `(.L_x_3137) ;  /* 0x000001f000009947 */ /* 0x000fea0003800000 */
[----:B------:R1:W-:Y:S04]  /*16f60*/  STL [R1+0x8d0], R7 ;  /* 0x0008d00701007387 */ /* 0x0003e80000100800 */
[----:B-----5:R-:W-:Y:S04]  /*16f70*/  STL [R1+0x8d4], R8 ;  /* 0x0008d40801007387 */ /* 0x020fe80000100800 */
[----:B-1----:R-:W2:Y:S04]  /*16f80*/  LDL.LU R7, [R1+0x45c] ;  /* 0x00045c0001077983 */ /* 0x002ea80000300800 */
[----:B------:R1:W-:Y:S04]  /*16f90*/  STL [R1+0x8cc], R6 ;  /* 0x0008cc0601007387 */ /* 0x0003e80000100800 */
[----:B-1----:R-:W3:Y:S04]  /*16fa0*/  LDL R6, [R1+0x410] ;  /* 0x0004100001067983 */ /* 0x002ee80000100800 */
[----:B------:R1:W-:Y:S04]  /*16fb0*/  STL [R1+0x8c8], R5 ;  /* 0x0008c80501007387 */ /* 0x0003e80000100800 */
[----:B-1----:R-:W4:Y:S01]  /*16fc0*/  LDL.LU R5, [R1+0x458] ;  /* 0x0004580001057983 */ /* 0x002f220000300800 */
        /* <DEDUP_REMOVED lines=10> */
[----:B------:R0:W5:Y:S01]  /*17070*/  LDL.LU R7, [R1+0x8d0] ;  /* 0x0008d00001077983 */ /* 0x0001620000300800 */
[----:B---3--:R-:W-:-:S03]  /*17080*/  FFMA.FTZ R6, R6, R0, R3 ;  /* 0x0000000006067223 */ /* 0x008fc60000010003 */
[----:B------:R1:W-:Y:S02]  /*17090*/  STL [R1+0x45c], R9 ;  /* 0x00045c0901007387 */ /* 0x0003e40000100800 */
[----:B-1----:R-:W-:-:S06]  /*170a0*/  FMUL.FTZ R9, R6, -1.4426950216293334961 ;  /* 0xbfb8aa3b06097820 */ /* 0x002fcc0000410000 */
[----:B------:R-:W1:Y:S02]  /*170b0*/  MUFU.EX2 R9, R9 ;  /* 0x0000000900097308 */ /* 0x000e640000000800 */
[----:B-1----:R-:W-:-:S06]  /*170c0*/  FADD.FTZ R9, R9, 1 ;  /* 0x3f80000009097421 */ /* 0x002fcc0000010000 */
[----:B------:R-:W4:Y:S02]  /*170d0*/  MUFU.RCP R9, R9 ;  /* 0x0000000900097308 */ /* 0x000f240000001000 */
[----:B----4-:R-:W-:Y:S02]  /*170e0*/  FMUL.FTZ R5, R5, R9 ;  /* 0x0000000905057220 */ /* 0x010fe40000410000 */
[----:B------:R-:W-:-:S04]  /*170f0*/  FADD.FTZ R9, -R9, 1 ;  /* 0x3f80000009097421 */ /* 0x000fc80000010100 */
[----:B------:R-:W-:Y:S02]  /*17100*/  FFMA.FTZ R9, R6, R9, 1 ;  /* 0x3f80000006097423 */ /* 0x000fe40000010009 */
[----:B------:R0:W5:Y:S02]  /*17110*/  LDL.LU R6, [R1+0x8cc] ;  /* 0x0008cc0001067983 */ /* 0x0001640000300800 */
[----:B------:R-:W-:Y:S02]  /*17120*/  FMUL.FTZ R9, R5, R9 ;  /* 0x0000000905097220 */ /* 0x000fe40000410000 */
[----:B------:R0:W5:Y:S04]  /*17130*/  LDL.LU R5, [R1+0x8c8] ;  /* 0x0008c80001057983 */ /* 0x0001680000300800 */
[----:B------:R0:W-:Y:S02]  /*17140*/  STL [R1+0x458], R9 ;  /* 0x0004580901007387 */ /* 0x0001e40000100800 */
.L_x_3137:
[----:B------:R1:W-:Y:S04]  /*17150*/  STL [R1+0x908], R17 ;  /* 0x0009081101007387 */ /* 0x0003e80000100800 */
[----:B0-----:R-:W2:Y:S04]  /*17160*/  LDL.LU R9, [R1+0x424] ;  /* 0x0004240001097983 */ /* 0x001ea80000300800 */
[----:B------:R-:W-:Y:S04]  /*17170*/  STL [R1+0x928], R25 ;  /* 0x0009281901007387 */ /* 0x000fe80000100800 */
[----:B-1----:R-:W3:Y:S04]  /*17180*/  LDL.LU R17, [R1+0x420] ;  /* 0x0004200001117983 */ /* 0x002ee80000300800 */
[----:B------:R0:W-:Y:S04]  /*17190*/  STL [R1+0x900], R15 ;  /* 0x0009000f01007387 */ /* 0x0001e80000100800 */
[----:B-----5:R1:W-:Y:S04]  /*171a0*/  STL [R1+0x8cc], R3 ;  /* 0x0008cc0301007387 */ /* 0x0203e80000100800 */
[----:B------:R4:W-:Y:S04]  /*171b0*/  STL [R1+0x90c], R18 ;  /* 0x00090c1201007387 */ /* 0x0009e80000100800 */
[----:B0-----:R-:W2:Y:S04]  /*171c0*/  LDL.LU R15, [R1+0x418] ;  /* 0x00041800010f7983 */ /* 0x001ea80000300800 */
[----:B-1----:R-:W2:Y:S04]  /*171d0*/  LDL.LU R3, [R1+0x45c] ;  /* 0x00045c0001037983 */ /* 0x002ea80000300800 */
[----:B------:R0:W-:Y:S04]  /*171e0*/  STL [R1+0x8fc], R14 ;  /* 0x0008fc0e01007387 */ /* 0x0001e80000100800 */
[----:B----4-:R-:W4:Y:S04]  /*171f0*/  LDL.LU R18, [R1+0x428] ;  /* 0x0004280001127983 */ /* 0x010f280000300800 */
[----:B------:R1:W-:Y:S04]  /*17200*/  STL [R1+0x91c], R22 ;  /* 0x00091c1601007387 */ /* 0x0003e80000100800 */
[----:B0-----:R-:W4:Y:S04]  /*17210*/  LDL.LU R14, [R1+0x780] ;  /* 0x00078000010e7983 */ /* 0x001f280000300800 */
[----:B------:R0:W-:Y:S04]  /*17220*/  STL [R1+0x918], R21 ;  /* 0x0009181501007387 */ /* 0x0001e80000100800 */
[----:B------:R0:W-:Y:S04]  /*17230*/  STL [R1+0x914], R20 ;  /* 0x0009141401007387 */ /* 0x0001e80000100800 */
[----:B------:R0:W-:Y:S04]  /*17240*/  STL [R1+0x910], R19 ;  /* 0x0009101301007387 */ /* 0x0001e80000100800 */
[----:B------:R0:W-:Y:S04]  /*17250*/  STL [R1+0x904], R16 ;  /* 0x0009041001007387 */ /* 0x0001e80000100800 */
[----:B-1----:R-:W4:Y:S04]  /*17260*/  LDL.LU R22, [R1+0x784] ;  /* 0x0007840001167983 */ /* 0x002f280000300800 */
[----:B0-----:R-:W4:Y:S04]  /*17270*/  LDL.LU R21, [R1+0x4c8] ;  /* 0x0004c80001157983 */ /* 0x001f280000300800 */
[----:B------:R-:W4:Y:S04]  /*17280*/  LDL.LU R20, [R1+0x4d0] ;  /* 0x0004d00001147983 */ /* 0x000f280000300800 */
[----:B------:R-:W4:Y:S04]  /*17290*/  LDL.LU R19, [R1+0x798] ;  /* 0x0007980001137983 */ /* 0x000f280000300800 */
[----:B------:R-:W4:Y:S04]  /*172a0*/  LDL.LU R16, [R1+0x4cc] ;  /* 0x0004cc0001107983 */ /* 0x000f280000300800 */
[----:B------:R0:W-:Y:S04]  /*172b0*/  STL [R1+0x920], R23 ;  /* 0x0009201701007387 */ /* 0x0001e80000100800 */
[----:B------:R-:W4:Y:S04]  /*172c0*/  LDL.LU R25, [R1+0x788] ;  /* 0x0007880001197983 */ /* 0x000f280000300800 */
[----:B------:R-:W-:Y:S04]  /*172d0*/  STL [R1+0x8f4], R12 ;  /* 0x0008f40c01007387 */ /* 0x000fe80000100800 */
[----:B0-----:R-:W4:Y:S04]  /*172e0*/  LDL.LU R23, [R1+0x7a4] ;  /* 0x0007a40001177983 */ /* 0x001f280000300800 */
[----:B------:R0:W-:Y:S04]  /*172f0*/  STL [R1+0x924], R24 ;  /* 0x0009241801007387 */ /* 0x0001e80000100800 */
[----:B0-----:R-:W4:Y:S01]  /*17300*/  LDL.LU R24, [R1+0x7a0] ;  /* 0x0007a00001187983 */ /* 0x001f220000300800 */
[----:B---3--:R-:W-:-:S03]  /*17310*/  MOV R12, R17 ;  /* 0x00000011000c7202 */ /* 0x008fc60000000f00 */
[----:B------:R-:W3:Y:S04]  /*17320*/  LDL.LU R17, [R1+0x78c] ;  /* 0x00078c0001117983 */ /* 0x000ee80000300800 */
[----:B------:R2:W-:Y:S04]  /*17330*/  STL [R1+0x8f8], R13 ;  /* 0x0008f80d01007387 */ /* 0x0005e80000100800 */
[----:B------:R0:W-:Y:S01]  /*17340*/  STL [R1+0x8e8], R7 ;  /* 0x0008e80701007387 */ /* 0x0001e20000100800 */
[----:B--2---:R-:W-:-:S03]  /*17350*/  MOV R13, R15 ;  /* 0x0000000f000d7202 */ /* 0x004fc60000000f00 */
[----:B------:R4:W-:Y:S02]  /*17360*/  STL [R1+0x8e4], R6 ;  /* 0x0008e40601007387 */ /* 0x0009e40000100800 */
[----:B------:R-:W-:Y:S02]  /*17370*/  FFMA.FTZ R15, R5, R13, R9 ;  /* 0x0000000d050f7223 */ /* 0x000fe40000010009 */
[----:B------:R-:W-:Y:S02]  /*17380*/  FMUL.FTZ R9, R37, R3 ;  /* 0x0000000325097220 */ /* 0x000fe40000410000 */
[----:B0-----:R-:W-:Y:S02]  /*17390*/  FADD.FTZ R7, R13, R12 ;  /* 0x0000000c0d077221 */ /* 0x001fe40000010000 */
[----:B------:R-:W2:Y:S01]  /*173a0*/  LDL.LU R13, [R1+0x60c] ;  /* 0x00060c00010d7983 */ /* 0x000ea20000300800 */
[----:B------:R-:W-:Y:S02]  /*173b0*/  FFMA.FTZ R12, R4, R9, R15 ;  /* 0x00000009040c7223 */ /* 0x000fe4000001000f */
[----:B------:R-:W-:Y:S01]  /*173c0*/  FADD.FTZ R9, R7, R9 ;  /* 0x0000000907097221 */ /* 0x000fe20000010000 */
[----:B------:R-:W-:Y:S04]  /*173d0*/  STL [R1+0x8ec], R10 ;  /* 0x0008ec0a01007387 */ /* 0x000fe80000100800 */
[----:B------:R0:W-:Y:S01]  /*173e0*/  STL [R1+0x8c8], R2 ;  /* 0x0008c80201007387 */ /* 0x0001e20000100800 */
[----:B----4-:R-:W-:-:S03]  /*173f0*/  FADD.FTZ R6, R18, R14 ;  /* 0x0000000e12067221 */ /* 0x010fc60000010000 */
[----:B------:R-:W4:Y:S04]  /*17400*/  LDL.LU R18, [R1+0x79c] ;  /* 0x00079c0001127983 */ /* 0x000f280000300800 */
[----:B------:R1:W-:Y:S04]  /*17410*/  STL [R1+0x8d0], R52 ;  /* 0x0008d03401007387 */ /* 0x0003e80000100800 */
[----:B0-----:R-:W4:Y:S04]  /*17420*/  LDL.LU R2, [R1+0x458] ;  /* 0x0004580001027983 */ /* 0x001f280000300800 */
[----:B------:R0:W-:Y:S04]  /*17430*/  STL [R1+0x8e0], R56 ;  /* 0x0008e03801007387 */ /* 0x0001e80000100800 */
[----:B-1----:R-:W4:Y:S01]  /*17440*/  LDL.LU R52, [R1+0x410] ;  /* 0x0004100001347983 */ /* 0x002f220000300800 */
[----:B------:R-:W-:-:S03]  /*17450*/  FADD.FTZ R6, R6, R22 ;  /* 0x0000001606067221 */ /* 0x000fc60000010000 */
[----:B------:R1:W-:Y:S01]  /*17460*/  STL [R1+0x8dc], R55 ;  /* 0x0008dc3701007387 */ /* 0x0003e20000100800 */
[----:B------:R-:W-:-:S03]  /*17470*/  FFMA.FTZ R61, R61, R22, R21 ;  /* 0x000000163d3d7223 */ /* 0x000fc60000010015 */
[----:B0-----:R-:W4:Y:S04]  /*17480*/  LDL.LU R56, [R1+0x438] ;  /* 0x0004380001387983 */ /* 0x001f280000300800 */
[----:B------:R-:W4:Y:S01]  /*17490*/  LDL.LU R21, [R1+0x600] ;  /* 0x0006000001157983 */ /* 0x000f220000300800 */
[----:B------:R-:W-:-:S03]  /*174a0*/  FADD.FTZ R7, R20, R19 ;  /* 0x0000001314077221 */ /* 0x000fc60000010000 */
[----:B------:R-:W4:Y:S01]  /*174b0*/  LDL.LU R22, [R1+0x63c] ;  /* 0x00063c0001167983 */ /* 0x000f220000300800 */
[----:B------:R-:W-:-:S03]  /*174c0*/  FFMA.FTZ R10, R8, R19, R16 ;  /* 0x00000013080a7223 */ /* 0x000fc60000010010 */
[----:B-1----:R-:W4:Y:S04]  /*174d0*/  LDL.LU R55, [R1+0x43c] ;  /* 0x00043c0001377983 */ /* 0x002f280000300800 */
[----:B------:R-:W4:Y:S01]  /*174e0*/  LDL.LU R20, [R1+0x638] ;  /* 0x0006380001147983 */ /* 0x000f220000300800 */
[----:B------:R-:W-:-:S03]  /*174f0*/  FFMA.FTZ R61, R59, R25, R61 ;  /* 0x000000193b3d7223 */ /* 0x000fc6000001003d */
[----:B------:R-:W-:Y:S04]  /*17500*/  STL [R1+0x8f0], R11 ;  /* 0x0008f00b01007387 */ /* 0x000fe80000100800 */
[----:B------:R-:W4:Y:S01]  /*17510*/  LDL.LU R16, [R1+0x448] ;  /* 0x0004480001107983 */ /* 0x000f220000300800 */
[----:B------:R-:W-:Y:S02]  /*17520*/  FFMA.FTZ R10, R60, R23, R10 ;  /* 0x000000173c0a7223 */ /* 0x000fe4000001000a */
[----:B------:R-:W-:Y:S01]  /*17530*/  FADD.FTZ R7, R7, R23 ;  /* 0x0000001707077221 */ /* 0x000fe20000010000 */
[----:B------:R-:W4:Y:S01]  /*17540*/  LDL.LU R15, [R1+0x604] ;  /* 0x00060400010f7983 */ /* 0x000f220000300800 */
[----:B------:R-:W-:-:S03]  /*17550*/  FADD.FTZ R60, R6, R25 ;  /* 0x00000019063c7221 */ /* 0x000fc60000010000 */
[----:B------:R-:W4:Y:S04]  /*17560*/  LDL.LU R25, [R1+0x42c] ;  /* 0x00042c0001197983 */ /* 0x000f280000300800 */
[----:B------:R-:W4:Y:S01]  /*17570*/  LDL.LU R6, [R1+0x648] ;  /* 0x0006480001067983 */ /* 0x000f220000300800 */
[----:B------:R-:W-:-:S03]  /*17580*/  FFMA.FTZ R58, R58, R24, R10 ;  /* 0x000000183a3a7223 */ /* 0x000fc6000001000a */
[----:B------:R-:W4:Y:S01]  /*17590*/  LDL.LU R23, [R1+0x434] ;  /* 0x0004340001177983 */ /* 0x000f220000300800 */
[----:B------:R-:W-:-:S03]  /*175a0*/  FADD.FTZ R59, R7, R24 ;  /* 0x00000018073b7221 */ /* 0x000fc60000010000 */
[----:B------:R-:W4:Y:S04]  /*175b0*/  LDL.LU R24, [R1+0x430] ;  /* 0x0004300001187983 */ /* 0x000f280000300800 */
[----:B------:R0:W-:Y:S04]  /*175c0*/  STL [R1+0x8d4], R53 ;  /* 0x0008d43501007387 */ /* 0x0001e80000100800 */
[----:B------:R-:W4:Y:S04]  /*175d0*/  LDL.LU R14, [R1+0x44c] ;  /* 0x00044c00010e7983 */ /* 0x000f280000300800 */
[----:B------:R-:W4:Y:S04]  /*175e0*/  LDL.LU R10, [R1+0x65c] ;  /* 0x00065c00010a7983 */ /* 0x000f280000300800 */
[----:B0-----:R-:W4:Y:S01]  /*175f0*/  LDL.LU R53, [R1+0x660] ;  /* 0x0006600001357983 */ /* 0x001f220000300800 */
[----:B---3--:R-:W-:-:S03]  /*17600*/  FFMA.FTZ R61, R57, R17, R61 ;  /* 0x00000011393d7223 */ /* 0x008fc6000001003d */
[----:B------:R-:W3:Y:S01]  /*17610*/  LDL.LU R57, [R1+0x618] ;  /* 0x0006180001397983 */ /* 0x000ee20000300800 */
[----:B------:R-:W-:-:S03]  /*17620*/  FADD.FTZ R60, R60, R17 ;  /* 0x000000113c3c7221 */ /* 0x000fc60000010000 */
[----:B------:R-:W3:Y:S01]  /*17630*/  LDL.LU R17, [R1+0x664] ;  /* 0x0006640001117983 */ /* 0x000ee20000300800 */
[----:B--2---:R-:W-:-:S03]  /*17640*/  FFMA.FTZ R61, R50, R13, R61 ;  /* 0x0000000d323d7223 */ /* 0x004fc6000001003d */
[----:B------:R-:W2:Y:S01]  /*17650*/  LDL.LU R50, [R1+0x608] ;  /* 0x0006080001327983 */ /* 0x000ea20000300800 */
[----:B------:R-:W-:-:S03]  /*17660*/  FADD.FTZ R60, R60, R13 ;  /* 0x0000000d3c3c7221 */ /* 0x000fc60000010000 */
[----:B------:R-:W2:Y:S01]  /*17670*/  LDL.LU R13, [R1+0x450] ;  /* 0x00045000010d7983 */ /* 0x000ea20000300800 */
[----:B----4-:R-:W-:Y:S02]  /*17680*/  FFMA.FTZ R58, R51, R18, R58 ;  /* 0x00000012333a7223 */ /* 0x010fe4000001003a */
[----:B------:R-:W-:Y:S01]  /*17690*/  FADD.FTZ R59, R59, R18 ;  /* 0x000000123b3b7221 */ /* 0x000fe20000010000 */
[----:B------:R-:W4:Y:S04]  /*176a0*/  LDL.LU R51, [R1+0x440] ;  /* 0x0004400001337983 */ /* 0x000f280000300800 */
[----:B------:R-:W2:Y:S01]  /*176b0*/  LDL.LU R18, [R1+0x444] ;  /* 0x0004440001127983 */ /* 0x000ea20000300800 */
[----:B------:R-:W-:-:S04]  /*176c0*/  FMUL.FTZ R11, R0, R2 ;  /* 0x00000002000b7220 */ /* 0x000fc80000410000 */
[----:B------:R-:W-:Y:S02]  /*176d0*/  FFMA.FTZ R8, R52, R11, R12 ;  /* 0x0000000b34087223 */ /* 0x000fe4000001000c */
[----:B------:R-:W4:Y:S01]  /*176e0*/  LDL.LU R12, [R1+0x4c4] ;  /* 0x0004c400010c7983 */ /* 0x000f220000300800 */
[----:B------:R-:W-:-:S03]  /*176f0*/  FADD.FTZ R9, R11, R9 ;  /* 0x000000090b097221 */ /* 0x000fc60000010000 */
[----:B------:R-:W4:Y:S01]  /*17700*/  LDL.LU R11, [R1+0x454] ;  /* 0x00045400010b7983 */ /* 0x000f220000300800 */
[----:B------:R-:W-:Y:S02]  /*17710*/  FFMA.FTZ R58, R25, R6, R58 ;  /* 0x00000006193a7223 */ /* 0x000fe4000001003a */
[----:B------:R-:W-:Y:S02]  /*17720*/  FADD.FTZ R59, R59, R6 ;  /* 0x000000063b3b7221 */ /* 0x000fe40000010000 */
[----:B---3--:R-:W-:Y:S01]  /*17730*/  FFMA.FTZ R61, R24, R57, R61 ;  /* 0x00000039183d7223 */ /* 0x008fe2000001003d */
[----:B------:R-:W3:Y:S03]  /*17740*/  LDL.LU R6, [R1+0x4c0] ;  /* 0x0004c00001067983 */ /* 0x000ee60000300800 */
[----:B------:R-:W-:Y:S02]  /*17750*/  FFMA.FTZ R61, R56, R21, R61 ;  /* 0x00000015383d7223 */ /* 0x000fe4000001003d */
[----:B------:R-:W-:Y:S01]  /*17760*/  FADD.FTZ R60, R60, R57 ;  /* 0x000000393c3c7221 */ /* 0x000fe20000010000 */
[----:B------:R-:W3:Y:S01]  /*17770*/  LDL.LU R56, [R1+0x4b8] ;  /* 0x0004b80001387983 */ /* 0x000ee20000300800 */
[----:B------:R-:W-:-:S03]  /*17780*/  FFMA.FTZ R58, R23, R22, R58 ;  /* 0x00000016173a7223 */ /* 0x000fc6000001003a */
[----:B------:R-:W3:Y:S01]  /*17790*/  LDL.LU R57, [R1+0x658] ;  /* 0x0006580001397983 */ /* 0x000ee20000300800 */
[----:B------:R-:W-:-:S03]  /*177a0*/  FFMA.FTZ R58, R55, R20, R58 ;  /* 0x00000014373a7223 */ /* 0x000fc6000001003a */
[----:B------:R-:W3:Y:S04]  /*177b0*/  LDL.LU R55, [R1+0x654] ;  /* 0x0006540001377983 */ /* 0x000ee80000300800 */
[----:B------:R-:W0:Y:S04]  /*177c0*/  S2R R7, SR_LANEID ;  /* 0x0000000000077919 */ /* 0x000e280000000000 */
[----:B------:R-:W-:Y:S04]  /*177d0*/  STL [R1+0x8d8], R54 ;  /* 0x0008d83601007387 */ /* 0x000fe80000100800 */
[----:B------:R-:W1:Y:S04]  /*177e0*/  SHFL.DOWN PT, R54, R8, 0x1, 0x1f ;  /* 0x08201f0008367f89 */ /* 0x000e6800000e0000 */
[----:B------:R-:W1:Y:S01]  /*177f0*/  SHFL.DOWN PT, R19, R9, 0x1, 0x1f ;  /* 0x08201f0009137f89 */ /* 0x000e6200000e0000 */
[----:B------:R-:W-:-:S03]  /*17800*/  FADD.FTZ R59, R59, R22 ;  /* 0x000000163b3b7221 */ /* 0x000fc60000010000 */
[----:B------:R-:W3:Y:S04]  /*17810*/  LDL.LU R25, [R1+0x928] ;  /* 0x0009280001197983 */ /* 0x000ee80000300800 */
[----:B------:R-:W3:Y:S01]  /*17820*/  LDL.LU R24, [R1+0x924] ;  /* 0x0009240001187983 */ /* 0x000ee20000300800 */
[----:B--2---:R-:W-:Y:S01]  /*17830*/  FFMA.FTZ R61, R18, R50, R61 ;  /* 0x00000032123d7223 */ /* 0x004fe2000001003d */
[----:B0-----:R-:W-:Y:S01]  /*17840*/  ISETP.GT.AND P1, PT, R7, 0x1e, PT ;  /* 0x0000001e0700780c */ /* 0x001fe20003f24270 */
[----:B----4-:R-:W-:Y:S01]  /*17850*/  FFMA.FTZ R58, R51, R17, R58 ;  /* 0x00000011333a7223 */ /* 0x010fe2000001003a */
[----:B------:R-:W2:Y:S01]  /*17860*/  LDL.LU R23, [R1+0x920] ;  /* 0x0009200001177983 */ /* 0x000ea20000300800 */
[----:B------:R-:W-:Y:S02]  /*17870*/  FFMA.FTZ R61, R16, R15, R61 ;  /* 0x0000000f103d7223 */ /* 0x000fe4000001003d */
[----:B------:R-:W-:Y:S01]  /*17880*/  FFMA.FTZ R58, R14, R53, R58 ;  /* 0x000000350e3a7223 */ /* 0x000fe2000001003a */
[----:B------:R-:W4:Y:S01]  /*17890*/  LDL.LU R22, [R1+0x91c] ;  /* 0x00091c0001167983 */ /* 0x000f220000300800 */
[----:B------:R-:W-:-:S03]  /*178a0*/  FFMA.FTZ R61, R13, R12, R61 ;  /* 0x0000000c0d3d7223 */ /* 0x000fc6000001003d */
[----:B------:R-:W2:Y:S03]  /*178b0*/  LDL.LU R18, [R1+0x90c] ;  /* 0x00090c0001127983 */ /* 0x000ea60000300800 */
[----:B-1----:R-:W-:Y:S02]  /*178c0*/  @!P1 FADD.FTZ R8, R8, R54 ;  /* 0x0000003608089221 */ /* 0x002fe40000010000 */
[----:B------:R-:W2:Y:S01]  /*178d0*/  LDL.LU R54, [R1+0x4b0] ;  /* 0x0004b00001367983 */ /* 0x000ea20000300800 */
[----:B------:R-:W-:Y:S02]  /*178e0*/  FFMA.FTZ R58, R11, R10, R58 ;  /* 0x0000000a0b3a7223 */ /* 0x000fe4000001003a */
[----:B------:R-:W-:Y:S01]  /*178f0*/  @!P1 FADD.FTZ R9, R9, R19 ;  /* 0x0000001309099221 */ /* 0x000fe20000010000 */
[----:B------:R-:W4:Y:S01]  /*17900*/  LDL.LU R16, [R1+0x904] ;  /* 0x0009040001107983 */ /* 0x000f220000300800 */
[----:B------:R-:W-:-:S02]  /*17910*/  FADD.FTZ R60, R60, R21 ;  /* 0x000000153c3c7221 */ /* 0x000fc40000010000 */
[----:B------:R-:W-:Y:S01]  /*17920*/  FADD.FTZ R59, R59, R20 ;  /* 0x000000143b3b7221 */ /* 0x000fe20000010000 */
[----:B------:R-:W4:Y:S04]  /*17930*/  LDL.LU R14, [R1+0x8fc] ;  /* 0x0008fc00010e7983 */ /* 0x000f280000300800 */
[----:B------:R-:W4:Y:S04]  /*17940*/  LDL.LU R13, [R1+0x8f8] ;  /* 0x0008f800010d7983 */ /* 0x000f280000300800 */
[----:B------:R-:W4:Y:S01]  /*17950*/  LDL.LU R11, [R1+0x8f0] ;  /* 0x0008f000010b7983 */ /* 0x000f220000300800 */
[----:B---3--:R-:W-:-:S02]  /*17960*/  FFMA.FTZ R61, R49, R6, R61 ;  /* 0x00000006313d7223 */ /* 0x008fc4000001003d */
[----:B------:R-:W-:Y:S01]  /*17970*/  FFMA.FTZ R58, R48, R57, R58 ;  /* 0x00000039303a7223 */ /* 0x000fe2000001003a */
[----:B------:R-:W0:Y:S01]  /*17980*/  SHFL.DOWN PT, R51, R9, 0x2, 0x1f ;  /* 0x08401f0009337f89 */ /* 0x000e2200000e0000 */
[----:B------:R-:W-:-:S03]  /*17990*/  FFMA.FTZ R61, R47, R56, R61 ;  /* 0x000000382f3d7223 */ /* 0x000fc6000001003d */
[----:B------:R-:W3:Y:S04]  /*179a0*/  LDL.LU R47, [R1+0x4a8] ;  /* 0x0004a800012f7983 */ /* 0x000ee80000300800 */
[----:B------:R-:W4:Y:S01]  /*179b0*/  LDL.LU R48, [R1+0x61c] ;  /* 0x00061c0001307983 */ /* 0x000f220000300800 */
[----:B------:R-:W-:-:S03]  /*179c0*/  FFMA.FTZ R58, R46, R55, R58 ;  /* 0x000000372e3a7223 */ /* 0x000fc6000001003a */
[----:B------:R-:W4:Y:S01]  /*179d0*/  LDL.LU R46, [R1+0x650] ;  /* 0x00065000012e7983 */ /* 0x000f220000300800 */
[----:B------:R-:W-:Y:S02]  /*179e0*/  FADD.FTZ R60, R60, R50 ;  /* 0x000000323c3c7221 */ /* 0x000fe40000010000 */
[----:B------:R-:W-:Y:S01]  /*179f0*/  FADD.FTZ R59, R59, R17 ;  /* 0x000000113b3b7221 */ /* 0x000fe20000010000 */
[----:B------:R-:W1:Y:S03]  /*17a00*/  SHFL.DOWN PT, R50, R8, 0x2, 0x1f ;  /* 0x08401f0008327f89 */ /* 0x000e6600000e0000 */
[----:B------:R-:W-:Y:S01]  /*17a10*/  FADD.FTZ R59, R59, R53 ;  /* 0x000000353b3b7221 */ /* 0x000fe20000010000 */
[----:B------:R-:W-:Y:S01]  /*17a20*/  ISETP.GT.AND P1, PT, R7, 0x1d, PT ;  /* 0x0000001d0700780c */ /* 0x000fe20003f24270 */
[----:B------:R-:W4:Y:S01]  /*17a30*/  LDL.LU R53, [R1+0x67c] ;  /* 0x00067c0001357983 */ /* 0x000f220000300800 */
[----:B------:R-:W-:-:S02]  /*17a40*/  FADD.FTZ R60, R60, R15 ;  /* 0x0000000f3c3c7221 */ /* 0x000fc40000010000 */
[----:B------:R-:W-:Y:S01]  /*17a50*/  FADD.FTZ R59, R59, R10 ;  /* 0x0000000a3b3b7221 */ /* 0x000fe20000010000 */
[----:B------:R-:W4:Y:S01]  /*17a60*/  LDL.LU R49, [R1+0x678] ;  /* 0x0006780001317983 */ /* 0x000f220000300800 */
[----:B------:R-:W-:Y:S02]  /*17a70*/  FADD.FTZ R60, R60, R12 ;  /* 0x0000000c3c3c7221 */ /* 0x000fe40000010000 */
[----:B------:R-:W-:Y:S01]  /*17a80*/  FADD.FTZ R59, R59, R57 ;  /* 0x000000393b3b7221 */ /* 0x000fe20000010000 */
[----:B------:R-:W4:Y:S01]  /*17a90*/  LDL.LU R21, [R1+0x918] ;  /* 0x0009180001157983 */ /* 0x000f220000300800 */
[----:B------:R-:W-:-:S03]  /*17aa0*/  FADD.FTZ R60, R60, R6 ;  /* 0x000000063c3c7221 */ /* 0x000fc60000010000 */
[----:B------:R-:W4:Y:S01]  /*17ab0*/  LDL.LU R57, [R1+0x674] ;  /* 0x0006740001397983 */ /* 0x000f220000300800 */
[----:B------:R-:W-:-:S03]  /*17ac0*/  FADD.FTZ R60, R60, R56 ;  /* 0x000000383c3c7221 */ /* 0x000fc60000010000 */
[----:B------:R-:W4:Y:S04]  /*17ad0*/  LDL.LU R20, [R1+0x914] ;  /* 0x0009140001147983 */ /* 0x000f280000300800 */
[----:B------:R-:W4:Y:S01]  /*17ae0*/  LDL.LU R19, [R1+0x910] ;  /* 0x0009100001137983 */ /* 0x000f220000300800 */
[----:B--2---:R-:W-:-:S03]  /*17af0*/  FFMA.FTZ R61, R45, R54, R61 ;  /* 0x000000362d3d7223 */ /* 0x004fc6000001003d */
[----:B------:R-:W2:Y:S01]  /*17b00*/  LDL.LU R17, [R1+0x908] ;  /* 0x0009080001117983 */ /* 0x000ea20000300800 */
[----:B0-----:R-:W-:-:S03]  /*17b10*/  @!P1 FADD.FTZ R9, R9, R51 ;  /* 0x0000003309099221 */ /* 0x001fc60000010000 */
[----:B------:R-:W2:Y:S01]  /*17b20*/  LDL.LU R51, [R1+0x4ac] ;  /* 0x0004ac0001337983 */ /* 0x000ea20000300800 */
[----:B------:R-:W-:Y:S02]  /*17b30*/  FADD.FTZ R59, R59, R55 ;  /* 0x000000373b3b7221 */ /* 0x000fe40000010000 */
[----:B------:R-:W-:Y:S01]  /*17b40*/  FADD.FTZ R60, R60, R54 ;  /* 0x000000363c3c7221 */ /* 0x000fe20000010000 */
[----:B------:R-:W2:Y:S01]  /*17b50*/  LDL.LU R45, [R1+0x66c] ;  /* 0x00066c00012d7983 */ /* 0x000ea20000300800 */
[----:B-1----:R-:W-:-:S03]  /*17b60*/  @!P1 FADD.FTZ R8, R8, R50 ;  /* 0x0000003208089221 */ /* 0x002fc60000010000 */
[----:B------:R-:W2:Y:S04]  /*17b70*/  LDL.LU R50, [R1+0x670] ;  /* 0x0006700001327983 */ /* 0x000ea80000300800 */
[----:B------:R-:W2:Y:S04]  /*17b80*/  LDL.LU R15, [R1+0x900] ;  /* 0x00090000010f7983 */ /* 0x000ea80000300800 */
[----:B------:R-:W2:Y:S04]  /*17b90*/  LDL.LU R12, [R1+0x8f4] ;  /* 0x0008f400010c7983 */ /* 0x000ea80000300800 */
[----:B------:R-:W2:Y:S04]  /*17ba0*/  LDL.LU R10, [R1+0x8ec] ;  /* 0x0008ec00010a7983 */ /* 0x000ea80000300800 */
[----:B------:R-:W2:Y:S04]  /*17bb0*/  LDL.LU R7, [R1+0x8e8] ;  /* 0x0008e80001077983 */ /* 0x000ea80000300800 */
[----:B------:R-:W2:Y:S04]  /*17bc0*/  LDL.LU R6, [R1+0x8e4] ;  /* 0x0008e40001067983 */ /* 0x000ea80000300800 */
[----:B------:R0:W5:Y:S04]  /*17bd0*/  LDL.LU R56, [R1+0x8e0] ;  /* 0x0008e00001387983 */ /* 0x0001680000300800 */
[----:B------:R0:W5:Y:S04]  /*17be0*/  LDL.LU R55, [R1+0x8dc] ;  /* 0x0008dc0001377983 */ /* 0x0001680000300800 */
[----:B------:R0:W5:Y:S01]  /*17bf0*/  LDL.LU R54, [R1+0x8d8] ;  /* 0x0008d80001367983 */ /* 0x0001620000300800 */
[----:B---3--:R-:W-:-:S04]  /*17c00*/  FFMA.FTZ R61, R43, R47, R61 ;  /* 0x0000002f2b3d7223 */ /* 0x008fc8000001003d */
[----:B----4-:R-:W-:Y:S02]  /*17c10*/  FFMA.FTZ R61, R41, R48, R61 ;  /* 0x00000030293d7223 */ /* 0x010fe4000001003d */
[----:B------:R-:W3:Y:S01]  /*17c20*/  LDL.LU R41, [R1+0x4bc] ;  /* 0x0004bc0001297983 */ /* 0x000ee20000300800 */
[----:B------:R-:W-:-:S03]  /*17c30*/  FFMA.FTZ R58, R44, R46, R58 ;  /* 0x0000002e2c3a7223 */ /* 0x000fc6000001003a */
[----:B------:R-:W4:Y:S01]  /*17c40*/  LDL.LU R44, [R1+0x4b4] ;  /* 0x0004b400012c7983 */ /* 0x000f220000300800 */
[----:B------:R-:W-:Y:S02]  /*17c50*/  FADD.FTZ R59, R59, R46 ;  /* 0x0000002e3b3b7221 */ /* 0x000fe40000010000 */
[----:B------:R-:W-:Y:S01]  /*17c60*/  FADD.FTZ R60, R60, R47 ;  /* 0x0000002f3c3c7221 */ /* 0x000fe20000010000 */
[----:B------:R-:W4:Y:S03]  /*17c70*/  LDL.LU R46, [R1+0x4a4] ;  /* 0x0004a400012e7983 */ /* 0x000f260000300800 */
[----:B------:R-:W-:Y:S01]  /*17c80*/  FADD.FTZ R60, R60, R48 ;  /* 0x000000303c3c7221 */ /* 0x000fe20000010000 */
[----:B------:R-:W4:Y:S04]  /*17c90*/  LDL.LU R47, [R1+0x668] ;  /* 0x00066800012f7983 */ /* 0x000f280000300800 */
[----:B------:R-:W4:Y:S01]  /*17ca0*/  LDL.LU R48, [R1+0x4a0] ;  /* 0x0004a00001307983 */ /* 0x000f220000300800 */
[----:B------:R-:W-:-:S02]  /*17cb0*/  FFMA.FTZ R58, R42, R53, R58 ;  /* 0x000000352a3a7223 */ /* 0x000fc4000001003a */
[----:B------:R-:W-:Y:S02]  /*17cc0*/  FADD.FTZ R59, R59, R53 ;  /* 0x000000353b3b7221 */ /* 0x000fe40000010000 */
[----:B------:R-:W-:Y:S01]  /*17cd0*/  FFMA.FTZ R58, R40, R49, R58 ;  /* 0x00000031283a7223 */ /* 0x000fe2000001003a */
[----:B------:R0:W5:Y:S01]  /*17ce0*/  LDL.LU R53, [R1+0x8d4] ;  /* 0x0008d40001357983 */ /* 0x0001620000300800 */
[----:B------:R-:W-:-:S03]  /*17cf0*/  FADD.FTZ R59, R59, R49 ;  /* 0x000000313b3b7221 */ /* 0x000fc60000010000 */
[----:B------:R-:W4:Y:S01]  /*17d00*/  LDL.LU R40, [R1+0x684] ;  /* 0x0006840001287983 */ /* 0x000f220000300800 */
[----:B------:R-:W-:Y:S02]  /*17d10*/  FFMA.FTZ R58, R38, R57, R58 ;  /* 0x00000039263a7223 */ /* 0x000fe4000001003a */
[----:B------:R-:W-:Y:S01]  /*17d20*/  FADD.FTZ R59, R59, R57 ;  /* 0x000000393b3b7221 */ /* 0x000fe20000010000 */
[----:B------:R-:W4:Y:S04]  /*17d30*/  LDL.LU R38, [R1+0x620] ;  /* 0x0006200001267983 */ /* 0x000f280000300800 */
[----:B------:R-:W4:Y:S01]  /*17d40*/  LDL.LU R57, [R1+0x680] ;  /* 0x0006800001397983 */ /* 0x000f220000300800 */
[----:B--2---:R-:W-:Y:S02]  /*17d50*/  FFMA.FTZ R58, R35, R50, R58 ;  /* 0x00000032233a7223 */ /* 0x004fe4000001003a */
[----:B------:R-:W-:-:S02]  /*17d60*/  FADD.FTZ R59, R59, R50 ;  /* 0x000000323b3b7221 */ /* 0x000fc40000010000 */
[----:B------:R-:W2:Y:S01]  /*17d70*/  LDL.LU R50, [R1+0x64c] ;  /* 0x00064c0001327983 */ /* 0x000ea20000300800 */
[----:B------:R-:W-:Y:S02]  /*17d80*/  FFMA.FTZ R58, R33, R45, R58 ;  /* 0x0000002d213a7223 */ /* 0x000fe4000001003a */
[----:B------:R-:W-:Y:S02]  /*17d90*/  FADD.FTZ R59, R59, R45 ;  /* 0x0000002d3b3b7221 */ /* 0x000fe40000010000 */
[----:B------:R-:W2:Y:S01]  /*17da0*/  LDL.LU R45, [R1+0x62c] ;  /* 0x00062c00012d7983 */ /* 0x000ea20000300800 */
[----:B---3--:R-:W-:Y:S02]  /*17db0*/  FFMA.FTZ R61, R39, R41, R61 ;  /* 0x00000029273d7223 */ /* 0x008fe4000001003d */
[----:B------:R-:W-:Y:S01]  /*17dc0*/  FADD.FTZ R60, R60, R41 ;  /* 0x000000293c3c7221 */ /* 0x000fe20000010000 */
[----:B------:R-:W3:Y:S01]  /*17dd0*/  LDL.LU R39, [R1+0x478] ;  /* 0x0004780001277983 */ /* 0x000ee20000300800 */
[----:B------:R-:W-:-:S03]  /*17de0*/  FFMA.FTZ R61, R36, R51, R61 ;  /* 0x00000033243d7223 */ /* 0x000fc6000001003d */
[----:B------:R-:W3:Y:S01]  /*17df0*/  LDL.LU R41, [R1+0x49c] ;  /* 0x00049c0001297983 */ /* 0x000ee20000300800 */
[----:B------:R-:W-:-:S03]  /*17e00*/  FADD.FTZ R60, R60, R51 ;  /* 0x000000333c3c7221 */ /* 0x000fc60000010000 */
[----:B------:R-:W3:Y:S01]  /*17e10*/  LDL.LU R51, [R1+0x498] ;  /* 0x0004980001337983 */ /* 0x000ee20000300800 */
[----:B----4-:R-:W-:Y:S02]  /*17e20*/  FFMA.FTZ R61, R34, R44, R61 ;  /* 0x0000002c223d7223 */ /* 0x010fe4000001003d */
[----:B------:R-:W-:Y:S01]  /*17e30*/  FADD.FTZ R60, R60, R44 ;  /* 0x0000002c3c3c7221 */ /* 0x000fe20000010000 */
[----:B------:R-:W4:Y:S01]  /*17e40*/  LDL.LU R36, [R1+0x624] ;  /* 0x0006240001247983 */ /* 0x000f220000300800 */
[----:B------:R-:W-:-:S03]  /*17e50*/  FFMA.FTZ R61, R32, R46, R61 ;  /* 0x0000002e203d7223 */ /* 0x000fc6000001003d */
[----:B------:R-:W4:Y:S01]  /*17e60*/  LDL.LU R44, [R1+0x494] ;  /* 0x00049400012c7983 */ /* 0x000f220000300800 */
[----:B------:R-:W-:-:S03]  /*17e70*/  FADD.FTZ R60, R60, R46 ;  /* 0x0000002e3c3c7221 */ /* 0x000fc60000010000 */
[----:B------:R-:W4:Y:S01]  /*17e80*/  LDL.LU R46, [R1+0x490] ;  /* 0x00049000012e7983 */ /* 0x000f220000300800 */
[----:B------:R-:W-:Y:S02]  /*17e90*/  FFMA.FTZ R58, R31, R47, R58 ;  /* 0x0000002f1f3a7223 */ /* 0x000fe4000001003a */
[----:B------:R-:W-:Y:S02]  /*17ea0*/  FADD.FTZ R59, R59, R47 ;  /* 0x0000002f3b3b7221 */ /* 0x000fe40000010000 */
[----:B------:R-:W-:Y:S01]  /*17eb0*/  FFMA.FTZ R61, R30, R48, R61 ;  /* 0x000000301e3d7223 */ /* 0x000fe2000001003d */
        /* <DEDUP_REMOVED lines=9> */
[----:B--2---:R-:W-:Y:S02]  /*17f50*/  FFMA.FTZ R58, R25, R50, R58 ;  /* 0x00000032193a7223 */ /* 0x004fe4000001003a */
[----:B------:R-:W-:Y:S02]  /*17f60*/  FADD.FTZ R59, R59, R50 ;  /* 0x000000323b3b7221 */ /* 0x000fe40000010000 */
[----:B------:R-:W2:Y:S01]  /*17f70*/  LDL.LU R50, [R1+0x46c] ;  /* 0x00046c0001327983 */ /* 0x000ea20000300800 */
[----:B------:R-:W-:Y:S02]  /*17f80*/  FFMA.FTZ R58, R23, R45, R58 ;  /* 0x0000002d173a7223 */ /* 0x000fe4000001003a */
[----:B------:R-:W-:Y:S02]  /*17f90*/  FADD.FTZ R59, R59, R45 ;  /* 0x0000002d3b3b7221 */ /* 0x000fe40000010000 */
[----:B------:R-:W2:Y:S01]  /*17fa0*/  LDL.LU R45, [R1+0x464] ;  /* 0x00046400012d7983 */ /* 0x000ea20000300800 */
[----:B---3--:R-:W-:-:S02]  /*17fb0*/  FFMA.FTZ R61, R28, R41, R61 ;  /* 0x000000291c3d7223 */ /* 0x008fc4000001003d */
[----:B------:R-:W-:Y:S02]  /*17fc0*/  FADD.FTZ R60, R60, R41 ;  /* 0x000000293c3c7221 */ /* 0x000fe40000010000 */
[----:B------:R-:W-:Y:S01]  /*17fd0*/  FFMA.FTZ R61, R26, R51, R61 ;  /* 0x000000331a3d7223 */ /* 0x000fe2000001003d */
[----:B------:R-:W3:Y:S01]  /*17fe0*/  LDL.LU R41, [R1+0x470] ;  /* 0x0004700001297983 */ /* 0x000ee20000300800 */
[----:B------:R-:W-:-:S03]  /*17ff0*/  FADD.FTZ R60, R60, R51 ;  /* 0x000000333c3c7221 */ /* 0x000fc60000010000 */
[----:B------:R-:W2:Y:S01]  /*18000*/  LDL.LU R51, [R1+0x480] ;  /* 0x0004800001337983 */ /* 0x000ea20000300800 */
[----:B----4-:R-:W-:Y:S02]  /*18010*/  FFMA.FTZ R61, R24, R44, R61 ;  /* 0x0000002c183d7223 */ /* 0x010fe4000001003d */
[----:B------:R-:W-:Y:S02]  /*18020*/  FADD.FTZ R60, R60, R44 ;  /* 0x0000002c3c3c7221 */ /* 0x000fe40000010000 */
[----:B------:R-:W4:Y:S01]  /*18030*/  LDL.LU R44, [R1+0x47c] ;  /* 0x00047c00012c7983 */ /* 0x000f220000300800 */
[----:B------:R-:W-:Y:S02]  /*18040*/  FFMA.FTZ R61, R22, R46, R61 ;  /* 0x0000002e163d7223 */ /* 0x000fe4000001003d */
[----:B------:R-:W-:Y:S02]  /*18050*/  FADD.FTZ R60, R60, R46 ;  /* 0x0000002e3c3c7221 */ /* 0x000fe40000010000 */
[----:B------:R-:W4:Y:S01]  /*18060*/  LDL.LU R46, [R1+0x474] ;  /* 0x00047400012e7983 */ /* 0x000f220000300800 */
[----:B------:R-:W-:-:S02]  /*18070*/  FFMA.FTZ R58, R21, R47, R58 ;  /* 0x0000002f153a7223 */ /* 0x000fc4000001003a */
[----:B------:R-:W-:Y:S02]  /*18080*/  FADD.FTZ R59, R59, R47 ;  /* 0x0000002f3b3b7221 */ /* 0x000fe40000010000 */
[----:B------:R-:W-:Y:S01]  /*18090*/  FFMA.FTZ R61, R20, R48, R61 ;  /* 0x00000030143d7223 */ /* 0x000fe2000001003d */
[----:B------:R-:W4:Y:S01]  /*180a0*/  LDL.LU R47, [R1+0x460] ;  /* 0x00046000012f7983 */ /* 0x000f220000300800 */
[----:B------:R-:W-:-:S03]  /*180b0*/  FADD.FTZ R60, R60, R48 ;  /* 0x000000303c3c7221 */ /* 0x000fc60000010000 */
[----:B------:R-:W4:Y:S01]  /*180c0*/  LDL.LU R48, [R1+0x468] ;  /* 0x0004680001307983 */ /* 0x000f220000300800 */
[----:B------:R-:W-:Y:S02]  /*180d0*/  FFMA.FTZ R58, R19, R36, R58 ;  /* 0x00000024133a7223 */ /* 0x000fe4000001003a */
[----:B------:R-:W-:Y:S02]  /*180e0*/  FADD.FTZ R59, R59, R36 ;  /* 0x000000243b3b7221 */ /* 0x000fe40000010000 */
[----:B------:R-:W-:Y:S02]  /*180f0*/  FFMA.FTZ R61, R18, R57, R61 ;  /* 0x00000039123d7223 */ /* 0x000fe4000001003d */
[----:B------:R-:W-:Y:S02]  /*18100*/  FADD.FTZ R60, R60, R57 ;  /* 0x000000393c3c7221 */ /* 0x000fe40000010000 */
[----:B------:R-:W-:Y:S01]  /*18110*/  FFMA.FTZ R58, R17, R38, R58 ;  /* 0x00000026113a7223 */ /* 0x000fe2000001003a */
[----:B------:R-:W4:Y:S01]  /*18120*/  LDL R57, [R1+0x850] ;  /* 0x0008500001397983 */ /* 0x000f220000100800 */
[----:B------:R-:W-:-:S02]  /*18130*/  FADD.FTZ R59, R59, R38 ;  /* 0x000000263b3b7221 */ /* 0x000fc40000010000 */
[----:B------:R-:W-:Y:S02]  /*18140*/  FFMA.FTZ R61, R16, R39, R61 ;  /* 0x00000027103d7223 */ /* 0x000fe4000001003d */
[----:B------:R-:W-:Y:S02]  /*18150*/  FADD.FTZ R60, R60, R39 ;  /* 0x000000273c3c7221 */ /* 0x000fe40000010000 */
[----:B------:R-:W-:Y:S02]  /*18160*/  FFMA.FTZ R58, R15, R40, R58 ;  /* 0x000000280f3a7223 */ /* 0x000fe4000001003a */
[----:B------:R-:W-:Y:S01]  /*18170*/  FADD.FTZ R59, R59, R40 ;  /* 0x000000283b3b7221 */ /* 0x000fe20000010000 */
[----:B------:R-:W4:Y:S04]  /*18180*/  LDL R15, [R1+0x8c4] ;  /* 0x0008c400010f7983 */ /* 0x000f280000100800 */
[----:B------:R-:W1:Y:S04]  /*18190*/  S2R R49, SR_LANEID ;  /* 0x0000000000317919 */ /* 0x000e680000000000 */
[----:B------:R-:W0:Y:S04]  /*181a0*/  SHFL.DOWN PT, R42, R8, 0x4, 0x1f ;  /* 0x08801f00082a7f89 */ /* 0x000e2800000e0000 */
[----:B------:R-:W0:Y:S01]  /*181b0*/  SHFL.DOWN PT, R43, R9, 0x4, 0x1f ;  /* 0x08801f00092b7f89 */ /* 0x000e2200000e0000 */
[----:B---3--:R-:W-:-:S02]  /*181c0*/  FFMA.FTZ R61, R14, R41, R61 ;  /* 0x000000290e3d7223 */ /* 0x008fc4000001003d */
[----:B------:R-:W-:Y:S02]  /*181d0*/  FADD.FTZ R60, R60, R41 ;  /* 0x000000293c3c7221 */ /* 0x000fe40000010000 */
[----:B--2---:R-:W-:Y:S02]  /*181e0*/  FFMA.FTZ R58, R13, R51, R58 ;  /* 0x000000330d3a7223 */ /* 0x004fe4000001003a */
[----:B------:R-:W-:Y:S02]  /*181f0*/  FADD.FTZ R59, R59, R51 ;  /* 0x000000333b3b7221 */ /* 0x000fe40000010000 */
[----:B------:R-:W-:Y:S02]  /*18200*/  FFMA.FTZ R61, R12, R50, R61 ;  /* 0x000000320c3d7223 */ /* 0x000fe4000001003d */
[----:B------:R-:W-:Y:S02]  /*18210*/  FADD.FTZ R60, R60, R50 ;  /* 0x000000323c3c7221 */ /* 0x000fe40000010000 */
[----:B----4-:R-:W-:-:S02]  /*18220*/  FFMA.FTZ R58, R11, R44, R58 ;  /* 0x0000002c0b3a7223 */ /* 0x010fc4000001003a */
        /* <DEDUP_REMOVED lines=10> */
[----:B------:R-:W-:Y:S02]  /*182d0*/  FFMA.FTZ R5, R52, R2, R5 ;  /* 0x0000000234057223 */ /* 0x000fe40000010005 */
[----:B------:R-:W-:Y:S01]  /*182e0*/  FADD.FTZ R6, R60, R3 ;  /* 0x000000033c067221 */ /* 0x000fe20000010000 */
[----:B------:R2:W5:Y:S01]  /*182f0*/  LDL.LU R52, [R1+0x8d0] ;  /* 0x0008d00001347983 */ /* 0x0005620000300800 */
[----:B------:R-:W-:-:S03]  /*18300*/  FADD.FTZ R7, R59, R2 ;  /* 0x000000023b077221 */ /* 0x000fc60000010000 */
[----:B------:R2:W5:Y:S04]  /*18310*/  LDL.LU R3, [R1+0x8cc] ;  /* 0x0008cc0001037983 */ /* 0x0005680000300800 */
[----:B------:R2:W5:Y:S01]  /*18320*/  LDL.LU R2, [R1+0x8c8] ;  /* 0x0008c80001027983 */ /* 0x0005620000300800 */
[----:B-1----:R-:W-:-:S13]  /*18330*/  ISETP.GT.AND P1, PT, R49, 0x1b, PT ;  /* 0x0000001b3100780c */ /* 0x002fda0003f24270 */
[----:B0-----:R-:W-:Y:S02]  /*18340*/  @!P1 FADD.FTZ R8, R8, R42 ;  /* 0x0000002a08089221 */ /* 0x001fe40000010000 */
[----:B------:R-:W-:-:S03]  /*18350*/  @!P1 FADD.FTZ R9, R9, R43 ;  /* 0x0000002b09099221 */ /* 0x000fc60000010000 */
[----:B------:R-:W0:Y:S04]  /*18360*/  SHFL.DOWN PT, R29, R8, 0x8, 0x1f ;  /* 0x09001f00081d7f89 */ /* 0x000e2800000e0000 */
[----:B------:R-:W1:Y:S01]  /*18370*/  SHFL.DOWN PT, R30, R9, 0x8, 0x1f ;  /* 0x09001f00091e7f89 */ /* 0x000e6200000e0000 */
[----:B------:R-:W-:-:S13]  /*18380*/  ISETP.GT.AND P1, PT, R49, 0x17, PT ;  /* 0x000000173100780c */ /* 0x000fda0003f24270 */
[----:B0-----:R-:W-:Y:S02]  /*18390*/  @!P1 FADD.FTZ R8, R8, R29 ;  /* 0x0000001d08089221 */ /* 0x001fe40000010000 */
[----:B-1----:R-:W-:-:S03]  /*183a0*/  @!P1 FADD.FTZ R9, R9, R30 ;  /* 0x0000001e09099221 */ /* 0x002fc60000010000 */
[----:B------:R-:W0:Y:S04]  /*183b0*/  SHFL.DOWN PT, R17, R8, 0x10, 0x1f ;  /* 0x0a001f0008117f89 */ /* 0x000e2800000e0000 */
[----:B------:R-:W1:Y:S01]  /*183c0*/  SHFL.DOWN PT, R18, R9, 0x10, 0x1f ;  /* 0x0a001f0009127f89 */ /* 0x000e6200000e0000 */
[C---:B------:R-:W-:Y:S02]  /*183d0*/  ISETP.GT.AND P1, PT, R49.reuse, 0xf, PT ;  /* 0x0000000f3100780c */ /* 0x040fe40003f24270 */
[----:B------:R-:W-:Y:S02]  /*183e0*/  ISETP.NE.AND P3, PT, R49, RZ, PT ;  /* 0x000000ff3100720c */ /* 0x000fe40003f65270 */
[----:B------:R-:W-:Y:S01]  /*183f0*/  ISETP.NE.AND P2, PT, R57, RZ, PT ;  /* 0x000000ff3900720c */ /* 0x000fe20003f45270 */
[----:B------:R2:W-:Y:S01]  /*18400*/  STS.128 [R57.X16+0xa0], R4 ;  /* 0x0000a00439007388 */ /* 0x0005e2000000cc00 */
[----:B------:R-:W-:Y:S01]  /*18410*/  MOV R36, c[0x0][0xc] ;  /* 0x0000030000247a02 */ /* 0x000fe20000000f00 */
[----:B------:R-:W-:Y:S06]  /*18420*/  BSSY B0, `(.L_x_3138) ;  /* 0x000002e000007945 */ /* 0x000fec0003800000 */
[----:B0-----:R-:W-:-:S02]  /*18430*/  @!P1 FADD.FTZ R8, R8, R17 ;  /* 0x0000001108089221 */ /* 0x001fc40000010000 */
[----:B-1----:R-:W-:-:S03]  /*18440*/  @!P1 FADD.FTZ R9, R9, R18 ;  /* 0x0000001209099221 */ /* 0x002fc60000010000 */
[----:B------:R-:W-:Y:S02]  /*18450*/  MOV R38, R8 ;  /* 0x0000000800267202 */ /* 0x000fe40000000f00 */
[----:B------:R-:W-:-:S05]  /*18460*/  MOV R39, R9 ;  /* 0x0000000900277202 */ /* 0x000fca0000000f00 */
[----:B------:R2:W-:Y:S04]  /*18470*/  @!P3 STS.64 [R15.X8+0x10], R38 ;  /* 0x000010260f00b388 */ /* 0x0005e80000008a00 */
[----:B------:R-:W-:Y:S01]  /*18480*/  BAR.SYNC.DEFER_BLOCKING 0x0 ;  /* 0x0000000000007b1d */ /* 0x000fe20000010000 */
[----:B------:R-:W-:Y:S02]  /*18490*/  ISETP.GT.U32.AND P4, PT, R57, 0x3b, PT ;  /* 0x0000003b3900780c */ /* 0x000fe40003f84070 */
[----:B------:R-:W-:-:S03]  /*184a0*/  ISETP.GE.U32.AND P1, PT, R36, 0x2, PT ;  /* 0x000000022400780c */ /* 0x000fc60003f26070 */
[----:B------:R-:W-:Y:S05]  /*184b0*/  @P2 BRA `(.L_x_3139) ;  /* 0x0000024000002947 */ /* 0x000fea0003800000 */
[----:B------:R-:W0:Y:S04]  /*184c0*/  LDS.64 R28, [0x18] ;  /* 0x00001800ff1c7984 */ /* 0x000e280000000a00 */
[----:B------:R-:W1:Y:S04]  /*184d0*/  LDS.128 R8, [0x20] ;  /* 0x00002000ff087984 */ /* 0x000e680000000c00 */
[----:B--2---:R-:W2:Y:S04]  /*184e0*/  LDS.128 R12, [0x30] ;  /* 0x00003000ff0c7984 */ /* 0x004ea80000000c00 */
[----:B------:R-:W3:Y:S04]  /*184f0*/  LDS.128 R24, [0x40] ;  /* 0x00004000ff187984 */ /* 0x000ee80000000c00 */
[----:B------:R-:W4:Y:S04]  /*18500*/  LDS.128 R20, [0x50] ;  /* 0x00005000ff147984 */ /* 0x000f280000000c00 */
[----:B------:R-:W3:Y:S01]  /*18510*/  LDS.128 R16, [0x60] ;  /* 0x00006000ff107984 */ /* 0x000ee20000000c00 */
        /* <DEDUP_REMOVED lines=30> */
.L_x_3139:
[----:B------:R-:W-:Y:S05]  /*18700*/  BSYNC B0 ;  /* 0x0000000000007941 */ /* 0x000fea0003800000 */
.L_x_3138:
[----:B------:R-:W-:Y:S01]  /*18710*/  BAR.SYNC.DEFER_BLOCKING 0x0 ;  /* 0x0000000000007b1d */ /* 0x000fe20000010000 */
[----:B------:R-:W-:-:S05]  /*18720*/  LEA R40, R57, 0xa0, 0x4 ;  /* 0x000000a039287811 */ /* 0x000fca00078e20ff */
[----:B------:R-:W-:Y:S01]  /*18730*/  BSSY B0, `(.L_x_3140) ;  /* 0x0000025000007945 */ /* 0x000fe20003800000 */
[----:B------:R-:W-:Y:S05]  /*18740*/  @P4 BRA `(.L_x_3141) ;  /* 0x0000023000004947 */ /* 0x000fea0003800000 */
[----:B------:R-:W0:Y:S04]  /*18750*/  LDS.128 R8, [R40+0x3c0] ;  /* 0x0003c00028087984 */ /* 0x000e280000000c00 */
[----:B--2---:R-:W1:Y:S04]  /*18760*/  LDS.128 R12, [R40+0x780] ;  /* 0x00078000280c7984 */ /* 0x004e680000000c00 */
        /* <DEDUP_REMOVED lines=33> */
.L_x_3141:
[----:B------:R-:W-:Y:S05]  /*18980*/  BSYNC B0 ;  /* 0x0000000000007941 */ /* 0x000fea0003800000 */
.L_x_3140:
        /* <DEDUP_REMOVED lines=9> */
[----:B--2---:R-:W-:-:S05]  /*18a20*/  IMAD.WIDE R14, R14, R17, c[0x0][0x1b8] ;  /* 0x00006e000e0e7625 */ /* 0x004fca00078e0211 */
        /* <DEDUP_REMOVED lines=10> */
.L_x_3143:
[----:B------:R-:W-:Y:S05]  /*18ad0*/  BSYNC B0 ;  /* 0x0000000000007941 */ /* 0x000fea0003800000 */
.L_x_3142:
[----:B------:R-:W-:Y:S05]  /*18ae0*/  @!P1 BRA `(.L_x_3144) ;  /* 0x0000129000009947 */ /* 0x000fea0003800000 */
[----:B0-----:R-:W3:Y:S04]  /*18af0*/  LDL R12, [R1+0x8bc] ;  /* 0x0008bc00010c7983 */ /* 0x001ee80000100800 */
[----:B------:R-:W0:Y:S01]  /*18b00*/  S2R R8, SR_CTAID.Y ;  /* 0x0000000000087919 */ /* 0x000e220000002600 */
[----:B--23--:R-:W-:-:S05]  /*18b10*/  LOP3.LUT R4, R12, 0x1, RZ, 0xc0, !PT ;  /* 0x000000010c047812 */ /* 0x00cfca00078ec0ff */
        /* <DEDUP_REMOVED lines=29> */
.L_x_3146:
[----:B------:R-:W2:Y:S01]  /*18cf0*/  LDG.E.STRONG.GPU R4, [R10.64] ;  /* 0x0000000e0a047981 */ /* 0x000ea2000c1ef900 */
[----:B------:R-:W-:Y:S01]  /*18d00*/  YIELD ;  /* 0x0000000000007946 */ /* 0x000fe20003800000 */
[----:B--2---:R-:W-:-:S05]  /*18d10*/  CCTL.IVALL ;  /* 0x00000000ff00798f */ /* 0x004fca0002000000 */
[----:B------:R0:W-:Y:S01]  /*18d20*/  STL [R1], R4 ;  /* 0x0000000401007387 */ /* 0x0001e20000100800 */
[----:B------:R-:W-:-:S13]  /*18d30*/  ISETP.NE.AND P1, PT, R4, R5, PT ;  /* 0x000000050400720c */ /* 0x000fda0003f25270 */
[----:B0-----:R-:W-:Y:S05]  /*18d40*/  @P1 BRA `(.L_x_3146) ;  /* 0xffffffa000001947 */ /* 0x001fea000383ffff */
.L_x_3145:
        /* <DEDUP_REMOVED lines=17> */
.L_x_3150:
        /* <DEDUP_REMOVED lines=116> */
.L_x_3149:
        /* <DEDUP_REMOVED lines=62> */
.L_x_3151:
[----:B------:R-:W-:-:S13]  /*19980*/  ISETP.NE.OR P1, PT, R4, RZ, P1 ;  /* 0x000000ff0400720c */ /* 0x000fda0000f25670 */
[----:B------:R-:W-:Y:S05]  /*19990*/  @!P1 BRA `(.L_x_3147) ;  /* 0x0000020000009947 */ /* 0x000fea0003800000 */
.L_x_3148:
        /* <DEDUP_REMOVED lines=32> */
.L_x_3147:
        /* <DEDUP_REMOVED lines=13> */
.L_x_3153:
[----:B------:R-:W-:Y:S05]  /*19c70*/  BSYNC B0 ;  /* 0x0000000000007941 */ /* 0x000fea0003800000 */
.L_x_3152:
        /* <DEDUP_REMOVED lines=16> */
.L_x_3144:
[----:B------:R-:W-:Y:S01]  /*19d80*/  @!P2 STS.64 [0x90], R38 ;  /* 0x00009026ff00a388 */ /* 0x000fe20000000a00 */
[----:B0-2---:R-:W-:-:S03]  /*19d90*/  HFMA2.MMA R15, -RZ, RZ, 0, 0 ;  /* 0x00000000ff0f7435 */ /* 0x005fc600000001ff */
[----:B------:R-:W-:Y:S01]  /*19da0*/  BAR.SYNC.DEFER_BLOCKING 0x0 ;  /* 0x0000000000007b1d */ /* 0x000fe20000010000 */
[----:B------:R-:W-:-:S05]  /*19db0*/  ISETP.NE.AND P3, PT, RZ, UR19, PT ;  /* 0x00000013ff007c0c */ /* 0x000fca000bf65270 */
[----:B------:R-:W0:Y:S02]  /*19dc0*/  LDS.64 R12, [0x90] ;  /* 0x00009000ff0c7984 */ /* 0x000e240000000a00 */
[----:B0-----:R-:W-:Y:S02]  /*19dd0*/  FMUL.FTZ R12, R12, c[0x0][0x20c] ;  /* 0x000083000c0c7a20 */ /* 0x001fe40000410000 */
[----:B------:R-:W-:Y:S02]  /*19de0*/  FMUL.FTZ R13, R13, c[0x0][0x20c] ;  /* 0x000083000d0d7a20 */ /* 0x000fe40000410000 */
.L_x_3159:
[----:B0-----:R-:W-:-:S05]  /*19df0*/  LEA R16, R15, UR10, 0x3 ;  /* 0x0000000a0f107c11 */ /* 0x001fca000f8e18ff */
[----:B------:R-:W2:Y:S04]  /*19e00*/  LDL.128 R4, [R16+0x10] ;  /* 0x0000100010047983 */ /* 0x000ea80000100c00 */
[----:B------:R0:W3:Y:S01]  /*19e10*/  LDL.128 R8, [R16+0x210] ;  /* 0x0002100010087983 */ /* 0x0000e20000100c00 */
[----:B------:R-:W-:Y:S01]  /*19e20*/  BSSY B0, `(.L_x_3154) ;  /* 0x0000035000007945 */ /* 0x000fe20003800000 */
[----:B--2---:R-:W-:Y:S02]  /*19e30*/  FADD.FTZ R4, R4, -UR9 ;  /* 0x8000000904047e21 */ /* 0x004fe40008010000 */
[----:B------:R-:W-:Y:S02]  /*19e40*/  FADD.FTZ R5, R5, -UR9 ;  /* 0x8000000905057e21 */ /* 0x000fe40008010000 */
[----:B------:R-:W-:-:S02]  /*19e50*/  FMUL.FTZ R22, R4, UR5 ;  /* 0x0000000504167c20 */ /* 0x000fc40008410000 */
[----:B------:R-:W-:Y:S02]  /*19e60*/  FMUL.FTZ R23, R5, UR5 ;  /* 0x0000000505177c20 */ /* 0x000fe40008410000 */
[----:B-----5:R-:W-:Y:S02]  /*19e70*/  @P3 FFMA.FTZ R4, R22, R37, R2 ;  /* 0x0000002516043223 */ /* 0x020fe40000010002 */
[----:B------:R-:W-:Y:S02]  /*19e80*/  @P3 FFMA.FTZ R5, R23, R0, R3 ;  /* 0x0000000017053223 */ /* 0x000fe40000010003 */
[----:B------:R-:W-:Y:S02]  /*19e90*/  @P3 FMUL.FTZ R14, R4, -1.4426950216293334961 ;  /* 0xbfb8aa3b040e3820 */ /* 0x000fe40000410000 */
[----:B------:R-:W-:Y:S02]  /*19ea0*/  @P3 FMUL.FTZ R18, R5, -1.4426950216293334961 ;  /* 0xbfb8aa3b05123820 */ /* 0x000fe40000410000 */
[----:B------:R-:W-:-:S02]  /*19eb0*/  FADD.FTZ R6, R6, -UR9 ;  /* 0x8000000906067e21 */ /* 0x000fc40008010000 */
[----:B------:R-:W0:Y:S08]  /*19ec0*/  @P3 MUFU.EX2 R14, R14 ;  /* 0x0000000e000e3308 */ /* 0x000e300000000800 */
[----:B------:R-:W1:Y:S01]  /*19ed0*/  @P3 MUFU.EX2 R18, R18 ;  /* 0x0000001200123308 */ /* 0x000e620000000800 */
[----:B0-----:R-:W-:-:S07]  /*19ee0*/  @P3 FADD.FTZ R16, R14, 1 ;  /* 0x3f8000000e103421 */ /* 0x001fce0000010000 */
[----:B------:R0:W2:Y:S01]  /*19ef0*/  @P3 MUFU.RCP R17, R16 ;  /* 0x0000001000113308 */ /* 0x0000a20000001000 */
[----:B-1----:R-:W-:Y:S02]  /*19f00*/  @P3 FADD.FTZ R19, R18, 1 ;  /* 0x3f80000012133421 */ /* 0x002fe40000010000 */
[----:B------:R-:W-:-:S05]  /*19f10*/  FMUL.FTZ R18, R6, UR5 ;  /* 0x0000000506127c20 */ /* 0x000fca0008410000 */
[----:B------:R1:W4:Y:S01]  /*19f20*/  @P3 MUFU.RCP R20, R19 ;  /* 0x0000001300143308 */ /* 0x0003220000001000 */
[----:B0-----:R-:W-:Y:S02]  /*19f30*/  FADD.FTZ R16, R7, -UR9 ;  /* 0x8000000907107e21 */ /* 0x001fe40008010000 */
[--C-:B------:R-:W-:Y:S02]  /*19f40*/  FFMA.FTZ R6, R12, R23, R13.reuse ;  /* 0x000000170c067223 */ /* 0x100fe4000001000d */
[----:B--2---:R-:W-:Y:S02]  /*19f50*/  @P3 FADD.FTZ R21, -R17, 1 ;  /* 0x3f80000011153421 */ /* 0x004fe40000010100 */
[----:B---3--:R-:W-:Y:S02]  /*19f60*/  @P3 FMUL.FTZ R17, R8, R17 ;  /* 0x0000001108113220 */ /* 0x008fe40000410000 */
[----:B------:R-:W-:Y:S01]  /*19f70*/  @P3 FFMA.FTZ R4, R4, R21, 1 ;  /* 0x3f80000004043423 */ /* 0x000fe20000010015 */
[----:B------:R-:W-:Y:S01]  /*19f80*/  LEA R21, R15, R56, 0x3 ;  /* 0x000000380f157211 */ /* 0x000fe200078e18ff */
[----:B-1----:R-:W-:-:S02]  /*19f90*/  FFMA.FTZ R19, R12, R18, R13 ;  /* 0x000000120c137223 */ /* 0x002fc4000001000d */
[----:B----4-:R-:W-:Y:S01]  /*19fa0*/  @P3 FADD.FTZ R14, -R20, 1 ;  /* 0x3f800000140e3421 */ /* 0x010fe20000010100 */
[----:B------:R-:W-:Y:S01]  /*19fb0*/  ISETP.GE.U32.AND P1, PT, R21, c[0x0][0x1e0], PT ;  /* 0x0000780015007a0c */ /* 0x000fe20003f26070 */
[----:B------:R-:W-:Y:S02]  /*19fc0*/  @P3 FMUL.FTZ R8, R17, R4 ;  /* 0x0000000411083220 */ /* 0x000fe40000410000 */
[----:B------:R-:W-:Y:S02]  /*19fd0*/  FFMA.FTZ R4, R12, R22, R13 ;  /* 0x000000160c047223 */ /* 0x000fe4000001000d */
[----:B------:R-:W-:Y:S02]  /*19fe0*/  @P3 FFMA.FTZ R7, R5, R14, 1 ;  /* 0x3f80000005073423 */ /* 0x000fe4000001000e */
[----:B------:R-:W-:Y:S01]  /*19ff0*/  FFMA.FTZ R14, R8, R37, -R4 ;  /* 0x00000025080e7223 */ /* 0x000fe20000010804 */
[----:B------:R-:W-:Y:S01]  /*1a000*/  SHF.R.S32.HI R8, RZ, 0x1f, R21 ;  /* 0x0000001fff087819 */ /* 0x000fe20000011415 */
[----:B------:R-:W-:Y:S01]  /*1a010*/  @P3 FMUL.FTZ R20, R9, R20 ;  /* 0x0000001409143220 */ /* 0x000fe20000410000 */
[----:B------:R-:W-:Y:S01]  /*1a020*/  IADD3 R4, R21, 0x8, RZ ;  /* 0x0000000815047810 */ /* 0x000fe20007ffe0ff */
[----:B------:R-:W-:Y:S01]  /*1a030*/  FMUL.FTZ R22, R16, UR5 ;  /* 0x0000000510167c20 */ /* 0x000fe20008410000 */
[----:B------:R-:W-:Y:S01]  /*1a040*/  ISETP.GE.OR.EX P1, PT, R8, c[0x0][0x1e4], P0, P1 ;  /* 0x0000790008007a0c */ /* 0x000fe20000726710 */
[----:B------:R-:W-:Y:S01]  /*1a050*/  @P3 FMUL.FTZ R9, R20, R7 ;  /* 0x0000000714093220 */ /* 0x000fe20000410000 */
[----:B------:R-:W-:Y:S01]  /*1a060*/  ISETP.GE.U32.AND P2, PT, R4, c[0x0][0x1e0], PT ;  /* 0x0000780004007a0c */ /* 0x000fe20003f46070 */
[----:B------:R-:W-:Y:S01]  /*1a070*/  FFMA.FTZ R20, R12, R22, R13 ;  /* 0x000000160c147223 */ /* 0x000fe2000001000d */
[----:B------:R-:W-:Y:S01]  /*1a080*/  SHF.R.S32.HI R5, RZ, 0x1f, R4 ;  /* 0x0000001fff057819 */ /* 0x000fe20000011404 */
[----:B------:R-:W-:-:S03]  /*1a090*/  FFMA.FTZ R17, R9, R0, -R6 ;  /* 0x0000000009117223 */ /* 0x000fc60000010806 */
[----:B------:R-:W-:-:S05]  /*1a0a0*/  ISETP.GE.OR.EX P2, PT, R5, c[0x0][0x1e4], P0, P2 ;  /* 0x0000790005007a0c */ /* 0x000fca0000746720 */
        /* <DEDUP_REMOVED lines=10> */
[----:B------:R-:W-:-:S05]  /*1a150*/  LEA.HI.X R9, R6, c[0x0][0x164], R7, 0x2, P1 ;  /* 0x0000590006097a11 */ /* 0x000fca00008f1407 */
[----:B------:R0:W-:Y:S04]  /*1a160*/  STG.E.64 [R8.64], R16 ;  /* 0x0000001008007986 */ /* 0x0001e8000c101b0e */
.L_x_3155:
[----:B------:R-:W-:Y:S05]  /*1a170*/  BSYNC B0 ;  /* 0x0000000000007941 */ /* 0x000fea0003800000 */
.L_x_3154:
        /* <DEDUP_REMOVED lines=19> */
.L_x_3156:
[----:B------:R-:W-:Y:S01]  /*1a2b0*/  BSSY B0, `(.L_x_3157) ;  /* 0x000000f000007945 */ /* 0x000fe20003800000 */
[----:B------:R-:W-:Y:S02]  /*1a2c0*/  FFMA.FTZ R19, R10, R37, -R19 ;  /* 0x000000250a137223 */ /* 0x000fe40000010813 */
[----:B------:R-:W-:Y:S01]  /*1a2d0*/  FFMA.FTZ R20, R11, R0, -R20 ;  /* 0x000000000b147223 */ /* 0x000fe20000010814 */
[----:B------:R-:W-:Y:S05]  /*1a2e0*/  @P2 BRA `(.L_x_3158) ;  /* 0x000000b000002947 */ /* 0x000fea0003800000 */
[----:B------:R-:W-:Y:S01]  /*1a2f0*/  IMAD R5, R5, c[0x0][0x1d8], RZ ;  /* 0x0000760005057a24 */ /* 0x000fe200078e02ff */
[----:B------:R-:W-:Y:S01]  /*1a300*/  MOV R6, R52 ;  /* 0x0000003400067202 */ /* 0x000fe20000000f00 */
[----:B0-----:R-:W-:Y:S01]  /*1a310*/  FMUL.FTZ R8, R19, UR5 ;  /* 0x0000000513087c20 */ /* 0x001fe20008410000 */
[----:B------:R-:W-:Y:S01]  /*1a320*/  MOV R7, R55 ;  /* 0x0000003700077202 */ /* 0x000fe20000000f00 */
[----:B------:R-:W-:-:S04]  /*1a330*/  IMAD R9, R4, c[0x0][0x1dc], R5 ;  /* 0x0000770004097a24 */ /* 0x000fc800078e0205 */
[----:B------:R-:W-:-:S05]  /*1a340*/  IMAD.WIDE.U32 R4, R4, c[0x0][0x1d8], R6 ;  /* 0x0000760004047a25 */ /* 0x000fca00078e0006 */
[----:B------:R-:W-:Y:S01]  /*1a350*/  IADD3 R5, R5, R9, RZ ;  /* 0x0000000905057210 */ /* 0x000fe20007ffe0ff */
[----:B------:R-:W-:Y:S01]  /*1a360*/  FMUL.FTZ R9, R20, UR5 ;  /* 0x0000000514097c20 */ /* 0x000fe20008410000 */
[----:B------:R-:W-:-:S04]  /*1a370*/  LEA R6, P1, R4, c[0x0][0x160], 0x2 ;  /* 0x0000580004067a11 */ /* 0x000fc800078210ff */
[----:B------:R-:W-:-:S05]  /*1a380*/  LEA.HI.X R7, R4, c[0x0][0x164], R5, 0x2, P1 ;  /* 0x0000590004077a11 */ /* 0x000fca00008f1405 */
[----:B------:R0:W-:Y:S04]  /*1a390*/  STG.E.64 [R6.64], R8 ;  /* 0x0000000806007986 */ /* 0x0001e8000c101b0e */
.L_x_3158:
[----:B------:R-:W-:Y:S05]  /*1a3a0*/  BSYNC B0 ;  /* 0x0000000000007941 */ /* 0x000fea0003800000 */
.L_x_3157:
        /* <DEDUP_REMOVED lines=12> */
.L_x_3071:
[----:B--234-:R-:W2:Y:S01]  /*1a470*/  LDL R2, [R1+0x850] ;  /* 0x0008500001027983 */ /* 0x01cea20000100800 */
[----:B0-----:R-:W-:Y:S01]  /*1a480*/  MOV R6, c[0x0][0xc] ;  /* 0x0000030000067a02 */ /* 0x001fe20000000f00 */
[----:B------:R-:W-:Y:S01]  /*1a490*/  HFMA2.MMA R3, -RZ, RZ, 0, 2.384185791015625e-07 ;  /* 0x00000004ff037435 */ /* 0x000fe200000001ff */
[----:B-1----:R-:W-:Y:S01]  /*1a4a0*/  MOV R4, c[0x0][0x10] ;  /* 0x0000040000047a02 */ /* 0x002fe20000000f00 */
        /* <DEDUP_REMOVED lines=15> */
.L_x_3162:
[----:B------:R-:W-:Y:S05]  /*1a5a0*/  BSYNC B0 ;  /* 0x0000000000007941 */ /* 0x000fea0003800000 */
.L_x_3161:
        /* <DEDUP_REMOVED lines=11> */
.L_x_3164:
[----:B------:R-:W2:Y:S01]  /*1a660*/  LDG.E.STRONG.GPU R5, [R2.64] ;  /* 0x0000000e02057981 */ /* 0x000ea2000c1ef900 */
[----:B------:R-:W-:Y:S01]  /*1a670*/  YIELD ;  /* 0x0000000000007946 */ /* 0x000fe20003800000 */
[----:B--2---:R-:W-:Y:S01]  /*1a680*/  ISETP.NE.AND P0, PT, R5, R0, PT ;  /* 0x000000000500720c */ /* 0x004fe20003f05270 */
[----:B------:R-:W-:-:S12]  /*1a690*/  CCTL.IVALL ;  /* 0x00000000ff00798f */ /* 0x000fd80002000000 */
[----:B------:R-:W-:Y:S05]  /*1a6a0*/  @P0 BRA `(.L_x_3164) ;  /* 0xffffffb000000947 */ /* 0x000fea000383ffff */
.L_x_3163:
        /* <DEDUP_REMOVED lines=27> */
.L_x_3165:
        /* <DEDUP_REMOVED lines=28> */
.L_x_3166:
        /* <DEDUP_REMOVED lines=14> */
.L_x_5646:


//--------------------- .text._Z35group_norm_nhwc_bwd_one_pass_kernelI11Fp32IOFp16WLi64ELi120ELi480EEv26Group_norm_nhwc_bwd_params --------------------------
	.section	.text._Z35group_norm_nhwc_bwd_one_pass_kernelI11Fp32IOFp16WLi64ELi120ELi480EEv26Group_norm_nhwc_bwd_params,"ax",@progbits
	.sectioninfo	@"SHI_REGISTERS=107"
	.align	128
        .global         _Z35group_norm_nhwc_bwd_one_pass_kernelI11Fp32IOFp16WLi64ELi120ELi480EEv26Group_norm_nhwc_bwd_params
        .type           _Z35group_norm_nhwc_bwd_one_pass_kernelI11Fp32IOFp16WLi64ELi120ELi480EEv26Group_norm_nhwc_bwd_params,@function
        .size           _Z35group_norm_nhwc_bwd_one_pass_kernelI11Fp32IOFp16WLi64ELi120ELi480EEv26Group_norm_nhwc_bwd_params,(.L_x_5647 - _Z35group_norm_nhwc_bwd_one_pass_kernelI11Fp32IOFp16WLi64ELi120ELi480EEv26Group_norm_nhwc_bwd_params)
        .other          _Z35group_norm_nhwc_bwd_one_pass_kernelI11Fp32IOFp16WLi64ELi120ELi480EEv26Group_norm_nhwc_bwd_params,@"STO_CUDA_ENTRY STV_DEFAULT"
_Z35group_norm_nhwc_bwd_one_pass_kernelI11Fp32IOFp16WLi64ELi120ELi480EEv26Group_norm_nhwc_bwd_params:
.text._Z35group_norm_nhwc_bwd_one_pass_kernelI11Fp32IOFp16WLi64ELi120ELi480EEv26Group_norm_nhwc_bwd_params:
        /* <DEDUP_REMOVED lines=48> */
.L_x_3218:
        /* <DEDUP_REMOVED lines=223> */
.L_x_3169:
[----:B0-----:R-:W-:Y:S05]  /*10f0*/  BSYNC B0 ;  /* 0x0000000000007941 */ /* 0x001fea0003800000 */
.L_x_3168:
        /* <DEDUP_REMOVED lines=29> */
.L_x_3170:
        /* <DEDUP_REMOVED lines=26> */
.L_x_3171:
        /* <DEDUP_REMOVED lines=31> */
.L_x_3172:
        /* <DEDUP_REMOVED lines=31> */
.L_x_3173:
        /* <DEDUP_REMOVED lines=31> */
.L_x_3174:
        /* <DEDUP_REMOVED lines=33> */
.L_x_3175:
        /* <DEDUP_REMOVED lines=33> */
.L_x_3176:
        /* <DEDUP_REMOVED lines=29> */
.L_x_3177:
        /* <DEDUP_REMOVED lines=110> */
.L_x_3179:
[----:B------:R-:W-:Y:S05]  /*2710*/  BSYNC B0 ;  /* 0x0000000000007941 */ /* 0x000fea0003800000 */
.L_x_3178:
        /* <DEDUP_REMOVED lines=39> */
.L_x_3181:
[----:B------:R-:W-:Y:S05]  /*2990*/  BSYNC B0 ;  /* 0x0000000000007941 */ /* 0x000fea0003800000 */
.L_x_3180:
        /* <DEDUP_REMOVED lines=17> */
.L_x_3183:
[----:B------:R-:W-:Y:S05]  /*2ab0*/  BSYNC B0 ;  /* 0x0000000000007941 */ /* 0x000fea0003800000 */
.L_x_3182:
        /* <DEDUP_REMOVED lines=28> */
.L_x_3186:
[----:B------:R-:W2:Y:S01]  /*2c80*/  LDG.E.STRONG.GPU R30, [R28.64] ;  /* 0x000000081c1e7981 */ /* 0x000ea2000c1ef900 */
[----:B------:R-:W-:Y:S01]  /*2c90*/  YIELD ;  /* 0x0000000000007946 */ /* 0x000fe20003800000 */
[----:B--2---:R-:W-:Y:S01]  /*2ca0*/  ISETP.NE.AND P0, PT, R30, R33, PT ;  /* 0x000000211e00720c */ /* 0x004fe20003f05270 */
[----:B------:R-:W-:-:S12]  /*2cb0*/  CCTL.IVALL ;  /* 0x00000000ff00798f */ /* 0x000fd80002000000 */
[----:B------:R-:W-:Y:S05]  /*2cc0*/  @P0 BRA `(.L_x_3186) ;  /* 0xffffffb000000947 */ /* 0x000fea000383ffff */
.L_x_3185:
        /* <DEDUP_REMOVED lines=20> */
.L_x_3190:
        /* <DEDUP_REMOVED lines=115> */
.L_x_3189:
        /* <DEDUP_REMOVED lines=61> */
.L_x_3191:
[----:B------:R-:W-:-:S13]  /*3910*/  ISETP.NE.OR P0, PT, R36, RZ, P0 ;  /* 0x000000ff2400720c */ /* 0x000fda0000705670 */
[----:B------:R-:W-:Y:S05]  /*3920*/  @!P0 BRA `(.L_x_3187) ;  /* 0x000001f000008947 */ /* 0x000fea0003800000 */
.L_x_3188:
        /* <DEDUP_REMOVED lines=31> */
.L_x_3187:
        /* <DEDUP_REMOVED lines=12> */
.L_x_3193:
[----:B------:R-:W-:Y:S05]  /*3be0*/  BSYNC B0 ;  /* 0x0000000000007941 */ /* 0x000fea0003800000 */
.L_x_3192:
        /* <DEDUP_REMOVED lines=16> */
.L_x_3184:
        /* <DEDUP_REMOVED lines=32> */
.L_x_3194:
        /* <DEDUP_REMOVED lines=17> */
.L_x_3196:
[----:B------:R-:W-:Y:S05]  /*4000*/  BSYNC B0 ;  /* 0x0000000000007941 */ /* 0x000fea0003800000 */
.L_x_3195:
        /* <DEDUP_REMOVED lines=19> */
.L_x_3197:
        /* <DEDUP_REMOVED lines=17> */
.L_x_3199:
[----:B------:R-:W-:Y:S05]  /*4250*/  BSYNC B0 ;  /* 0x0000000000007941 */ /* 0x000fea0003800000 */
.L_x_3198:
        /* <DEDUP_REMOVED lines=19> */
.L_x_3200:
        /* <DEDUP_REMOVED lines=17> */
.L_x_3202:
[----:B------:R-:W-:Y:S05]  /*44a0*/  BSYNC B0 ;  /* 0x0000000000007941 */ /* 0x000fea0003800000 */
.L_x_3201:
        /* <DEDUP_REMOVED lines=32> */
.L_x_3203:
        /* <DEDUP_REMOVED lines=17> */
.L_x_3205:
[----:B------:R-:W-:Y:S05]  /*47c0*/  BSYNC B0 ;  /* 0x0000000000007941 */ /* 0x000fea0003800000 */
.L_x_3204:
        /* <DEDUP_REMOVED lines=19> */
.L_x_3206:
        /* <DEDUP_REMOVED lines=17> */
.L_x_3208:
[----:B------:R-:W-:Y:S05]  /*4a10*/  BSYNC B0 ;  /* 0x0000000000007941 */ /* 0x000fea0003800000 */
.L_x_3207:
        /* <DEDUP_REMOVED lines=19> */
.L_x_3209:
        /* <DEDUP_REMOVED lines=17> */
.L_x_3211:
[----:B------:R-:W-:Y:S05]  /*4c60*/  BSYNC B0 ;  /* 0x0000000000007941 */ /* 0x000fea0003800000 */
.L_x_3210:
        /* <DEDUP_REMOVED lines=19> */
.L_x_3212:
        /* <DEDUP_REMOVED lines=17> */
.L_x_3214:
[----:B------:R-:W-:Y:S05]  /*4eb0*/  BSYNC B0 ;  /* 0x0000000000007941 */ /* 0x000fea0003800000 */
.L_x_3213:
        /* <DEDUP_REMOVED lines=19> */
.L_x_3215:
        /* <DEDUP_REMOVED lines=16> */
.L_x_3217:
[----:B------:R-:W-:Y:S05]  /*50f0*/  BSYNC B0 ;  /* 0x0000000000007941 */ /* 0x000fea0003800000 */
.L_x_3216:
[----:B------:R-:W-:Y:S02]  /*5100*/  IADD3 R2, R2, c[0x0][0x10], RZ ;  /* 0x0000040002027a10 */ /* 0x000fe40007ffe0ff */
[----:B------:R-:W-:Y:S02]  /*5110*/  IADD3 R5, R5, 0x1, RZ ;  /* 0x0000000105057810 */ /* 0x000fe40007ffe0ff */
[----:B------:R-:W-:-:S13]  /*5120*/  ISETP.GE.AND P0, PT, R2, UR4, PT ;  /* 0x0000000402007c0c */ /* 0x000fda000bf06270 */
[----:B------:R-:W-:Y:S01]  /*5130*/  @P0 CALL.REL.NOINC `(.L_x_3167) ;  /* 0x0000001000000944 */ /* 0x000fe20003c00000 */
[----:B------:R-:W-:Y:S05]  /*5140*/  BRA `(.L_x_3218) ;  /* 0xffffb1b000007947 */ /* 0x000fea000383ffff */
.L_x_3167:
        /* <DEDUP_REMOVED lines=18> */
.L_x_3220:
[----:B------:R-:W-:Y:S05]  /*5270*/  BSYNC B0 ;  /* 0x0000000000007941 */ /* 0x000fea0003800000 */
.L_x_3219:
        /* <DEDUP_REMOVED lines=11> */
.L_x_3222:
[----:B------:R-:W2:Y:S01]  /*5330*/  LDG.E.STRONG.GPU R5, [R2.64] ;  /* 0x0000000802057981 */ /* 0x000ea2000c1ef900 */
[----:B------:R-:W-:Y:S01]  /*5340*/  YIELD ;  /* 0x0000000000007946 */ /* 0x000fe20003800000 */
[----:B--2---:R-:W-:Y:S01]  /*5350*/  ISETP.NE.AND P0, PT, R5, R0, PT ;  /* 0x000000000500720c */ /* 0x004fe20003f05270 */
[----:B------:R-:W-:-:S12]  /*5360*/  CCTL.IVALL ;  /* 0x00000000ff00798f */ /* 0x000fd80002000000 */
[----:B------:R-:W-:Y:S05]  /*5370*/  @P0 BRA `(.L_x_3222) ;  /* 0xffffffb000000947 */ /* 0x000fea000383ffff */
.L_x_3221:
        /* <DEDUP_REMOVED lines=25> */
.L_x_3223:
        /* <DEDUP_REMOVED lines=26> */
.L_x_3224:
        /* <DEDUP_REMOVED lines=13> */
.L_x_5647:


//--------------------- .text._Z35group_norm_nhwc_bwd_one_pass_kernelI11Fp32IOFp16WLi128ELi120ELi480EEv26Group_norm_nhwc_bwd_params --------------------------
	.section	.text._Z35group_norm_nhwc_bwd_one_pass_kernelI11Fp32IOFp16WLi128ELi120ELi480EEv26Group_norm_nhwc_bwd_params,"ax",@progbits
	.sectioninfo	@"SHI_REGISTERS=128"
	.align	128
        .global         _Z35group_norm_nhwc_bwd_one_pass_kernelI11Fp32IOFp16WLi128ELi120ELi480EEv26Group_norm_nhwc_bwd_params
        .type           _Z35group_norm_nhwc_bwd_one_pass_kernelI11Fp32IOFp16WLi128ELi120ELi480EEv26Group_norm_nhwc_bwd_params,@function
        .size           _Z35group_norm_nhwc_bwd_one_pass_kernelI11Fp32IOFp16WLi128ELi120ELi480EEv26Group_norm_nhwc_bwd_params,(.L_x_5648 - _Z35group_norm_nhwc_bwd_one_pass_kernelI11Fp32IOFp16WLi128ELi120ELi480EEv26Group_norm_nhwc_bwd_params)
        .other          _Z35group_norm_nhwc_bwd_one_pass_kernelI11Fp32IOFp16WLi128ELi120ELi480EEv26Group_norm_nhwc_bwd_params,@"STO_CUDA_ENTRY STV_DEFAULT"
_Z35group_norm_nhwc_bwd_one_pass_kernelI11Fp32IOFp16WLi128ELi120ELi480EEv26Group_norm_nhwc_bwd_params:
.text._Z35group_norm_nhwc_bwd_one_pass_kernelI11Fp32IOFp16WLi128ELi120ELi480EEv26Group_norm_nhwc_bwd_params:
        /* <DEDUP_REMOVED lines=111> */
.L_x_3308:
        /* <DEDUP_REMOVED lines=378> */
[----:B--2---:R-:W-:Y:S01]  /*1e90*/  @P0 HADD2.F32 R2, -RZ, R0.H0_H0 ;  /* 0x20000000ff020230 */ /* 0x004fe20000004100 */
[----:B------:R-:W-:Y:S01]  /*1ea0*/  HFMA2.MMA R0, -RZ, RZ, 0, 1.1920928955078125e-07 ;  /* 0x00000002ff007435 */ /* 0x000fe200000001ff */
[----:B---3--:R-:W-:-:S09]  /*1eb0*/  @P0 HADD2.F32 R3, -RZ, R4.H0_H0 ;  /* 0x20000004ff030230 */ /* 0x008fd20000004100 */
[----:B------:R-:W-:-:S05]  /*1ec0*/  IMAD.WIDE R78, R11, R0, c[0x0][0x188] ;  /* 0x000062000b4e7625 */ /* 0x000fca00078e0200 */
[----:B------:R-:W2:Y:S04]  /*1ed0*/  LDG.E.U16 R4, [R78.64] ;  /* 0x0000000c4e047981 */ /* 0x000ea8000c1e1500 */
[----:B------:R-:W3:Y:S01]  /*1ee0*/  LDG.E.U16 R0, [R78.64+0x2] ;  /* 0x0000020c4e007981 */ /* 0x000ee2000c1e1500 */
[----:B--2---:R-:W-:Y:S02]  /*1ef0*/  HADD2.F32 R4, -RZ, R4.H0_H0 ;  /* 0x20000004ff047230 */ /* 0x004fe40000004100 */
[----:B---3--:R-:W-:Y:S02]  /*1f00*/  HADD2.F32 R0, -RZ, R0.H0_H0 ;  /* 0x20000000ff007230 */ /* 0x008fe40000004100 */
.L_x_3227:
[----:B-1-3--:R-:W-:Y:S05]  /*1f10*/  BSYNC B0 ;  /* 0x0000000000007941 */ /* 0x00afea0003800000 */
.L_x_3226:
        /* <DEDUP_REMOVED lines=26> */
.L_x_3228:
        /* <DEDUP_REMOVED lines=31> */
.L_x_3229:
        /* <DEDUP_REMOVED lines=39> */
.L_x_3230:
        /* <DEDUP_REMOVED lines=35> */
.L_x_3231:
        /* <DEDUP_REMOVED lines=35> */
.L_x_3232:
        /* <DEDUP_REMOVED lines=35> */
.L_x_3233:
        /* <DEDUP_REMOVED lines=35> */
.L_x_3234:
        /* <DEDUP_REMOVED lines=35> */
.L_x_3235:
        /* <DEDUP_REMOVED lines=35> */
.L_x_3236:
        /* <DEDUP_REMOVED lines=35> */
.L_x_3237:
        /* <DEDUP_REMOVED lines=35> */
.L_x_3238:
        /* <DEDUP_REMOVED lines=35> */
.L_x_3239:
        /* <DEDUP_REMOVED lines=35> */
.L_x_3240:
        /* <DEDUP_REMOVED lines=35> */
.L_x_3241:
        /* <DEDUP_REMOVED lines=35> */
.L_x_3242:
        /* <DEDUP_REMOVED lines=35> */
.L_x_3243:
        /* <DEDUP_REMOVED lines=80> */
.L_x_3245:
[----:B0-----:R-:W-:Y:S05]  /*4690*/  BSYNC B0 ;  /* 0x0000000000007941 */ /* 0x001fea0003800000 */
.L_x_3244:
        /* <DEDUP_REMOVED lines=42> */
.L_x_3247:
[----:B------:R-:W-:Y:S05]  /*4940*/  BSYNC B0 ;  /* 0x0000000000007941 */ /* 0x000fea0003800000 */
.L_x_3246:
        /* <DEDUP_REMOVED lines=19> */
.L_x_3249:
[----:B------:R-:W-:Y:S05]  /*4a80*/  BSYNC B0 ;  /* 0x0000000000007941 */ /* 0x000fea0003800000 */
.L_x_3248:
        /* <DEDUP_REMOVED lines=32> */
.L_x_3252:
[----:B------:R-:W2:Y:S01]  /*4c90*/  LDG.E.STRONG.GPU R48, [R44.64] ;  /* 0x0000000c2c307981 */ /* 0x000ea2000c1ef900 */
[----:B------:R-:W-:Y:S01]  /*4ca0*/  YIELD ;  /* 0x0000000000007946 */ /* 0x000fe20003800000 */
[----:B--2---:R-:W-:Y:S01]  /*4cb0*/  ISETP.NE.AND P6, PT, R48, R51, PT ;  /* 0x000000333000720c */ /* 0x004fe20003fc5270 */
[----:B------:R-:W-:-:S12]  /*4cc0*/  CCTL.IVALL ;  /* 0x00000000ff00798f */ /* 0x000fd80002000000 */
[----:B------:R-:W-:Y:S05]  /*4cd0*/  @P6 BRA `(.L_x_3252) ;  /* 0xffffffb000006947 */ /* 0x000fea000383ffff */
.L_x_3251:
        /* <DEDUP_REMOVED lines=18> */
.L_x_3256:
        /* <DEDUP_REMOVED lines=116> */
.L_x_3255:
        /* <DEDUP_REMOVED lines=62> */
.L_x_3257:
[----:B------:R-:W-:-:S06]  /*5920*/  UISETP.NE.OR UP0, UPT, UR4, URZ, UP0 ;  /* 0x0000003f0400728c */ /* 0x000fcc0008705670 */
[----:B------:R-:W-:-:S13]  /*5930*/  PLOP3.LUT P6, PT, PT, PT, UP0, 0x80, 0x0 ;  /* 0x000000000000781c */ /* 0x000fda0003fcf008 */
[----:B------:R-:W-:Y:S05]  /*5940*/  @!P6 BRA `(.L_x_3253) ;  /* 0x000001f00000e947 */ /* 0x000fea0003800000 */
.L_x_3254:
        /* <DEDUP_REMOVED lines=31> */
.L_x_3253:
        /* <DEDUP_REMOVED lines=10> */
.L_x_3259:
[----:B------:R-:W-:Y:S05]  /*5be0*/  BSYNC B0 ;  /* 0x0000000000007941 */ /* 0x000fea0003800000 */
.L_x_3258:
        /* <DEDUP_REMOVED lines=19> */
.L_x_3250:
        /* <DEDUP_REMOVED lines=30> */
.L_x_3260:
        /* <DEDUP_REMOVED lines=18> */
.L_x_3262:
[----:B------:R-:W-:Y:S05]  /*6020*/  BSYNC B0 ;  /* 0x0000000000007941 */ /* 0x000fea0003800000 */
.L_x_3261:
        /* <DEDUP_REMOVED lines=21> */
.L_x_3263:
        /* <DEDUP_REMOVED lines=18> */
.L_x_3265:
[----:B------:R-:W-:Y:S05]  /*62a0*/  BSYNC B0 ;  /* 0x0000000000007941 */ /* 0x000fea0003800000 */
.L_x_3264:
        /* <DEDUP_REMOVED lines=20> */
.L_x_3266:
        /* <DEDUP_REMOVED lines=18> */
.L_x_3268:
[----:B------:R-:W-:Y:S05]  /*6510*/  BSYNC B0 ;  /* 0x0000000000007941 */ /* 0x000fea0003800000 */
.L_x_3267:
        /* <DEDUP_REMOVED lines=20> */
.L_x_3269:
        /* <DEDUP_REMOVED lines=18> */
.L_x_3271:
[----:B------:R-:W-:Y:S05]  /*6780*/  BSYNC B0 ;  /* 0x0000000000007941 */ /* 0x000fea0003800000 */
.L_x_3270:
        /* <DEDUP_REMOVED lines=20> */
.L_x_3272:
        /* <DEDUP_REMOVED lines=18> */
.L_x_3274:
[----:B------:R-:W-:Y:S05]  /*69f0*/  BSYNC B0 ;  /* 0x0000000000007941 */ /* 0x000fea0003800000 */
.L_x_3273:
        /* <DEDUP_REMOVED lines=20> */
.L_x_3275:
        /* <DEDUP_REMOVED lines=18> */
.L_x_3277:
[----:B------:R-:W-:Y:S05]  /*6c60*/  BSYNC B0 ;  /* 0x0000000000007941 */ /* 0x000fea0003800000 */
.L_x_3276:
        /* <DEDUP_REMOVED lines=20> */
.L_x_3278:
        /* <DEDUP_REMOVED lines=18> */
.L_x_3280:
[----:B------:R-:W-:Y:S05]  /*6ed0*/  BSYNC B0 ;  /* 0x0000000000007941 */ /* 0x000fea0003800000 */
.L_x_3279:
        /* <DEDUP_REMOVED lines=20> */
.L_x_3281:
        /* <DEDUP_REMOVED lines=17> */
.L_x_3283:
[----:B------:R-:W-:Y:S05]  /*7130*/  BSYNC B0 ;  /* 0x0000000000007941 */ /* 0x000fea0003800000 */
.L_x_3282:
        /* <DEDUP_REMOVED lines=19> */
.L_x_3284:
        /* <DEDUP_REMOVED lines=17> */
.L_x_3286:
[----:B------:R-:W-:Y:S05]  /*7380*/  BSYNC B0 ;  /* 0x0000000000007941 */ /* 0x000fea0003800000 */
.L_x_3285:
        /* <DEDUP_REMOVED lines=19> */
.L_x_3287:
        /* <DEDUP_REMOVED lines=17> */
.L_x_3289:
[----:B------:R-:W-:Y:S05]  /*75d0*/  BSYNC B0 ;  /* 0x0000000000007941 */ /* 0x000fea0003800000 */
.L_x_3288:
        /* <DEDUP_REMOVED lines=19> */
.L_x_3290:
        /* <DEDUP_REMOVED lines=17> */
.L_x_3292:
[----:B------:R-:W-:Y:S05]  /*7820*/  BSYNC B0 ;  /* 0x0000000000007941 */ /* 0x000fea0003800000 */
.L_x_3291:
        /* <DEDUP_REMOVED lines=19> */
.L_x_3293:
        /* <DEDUP_REMOVED lines=17> */
.L_x_3295:
[----:B------:R-:W-:Y:S05]  /*7a70*/  BSYNC B0 ;  /* 0x0000000000007941 */ /* 0x000fea0003800000 */
.L_x_3294:
        /* <DEDUP_REMOVED lines=19> */
.L_x_3296:
        /* <DEDUP_REMOVED lines=22> */
.L_x_3298:
[----:B------:R-:W-:Y:S05]  /*7d10*/  BSYNC B0 ;  /* 0x0000000000007941 */ /* 0x000fea0003800000 */
.L_x_3297:
        /* <DEDUP_REMOVED lines=19> */
.L_x_3299:
        /* <DEDUP_REMOVED lines=22> */
.L_x_3301:
[----:B------:R-:W-:Y:S05]  /*7fb0*/  BSYNC B0 ;  /* 0x0000000000007941 */ /* 0x000fea0003800000 */
.L_x_3300:
        /* <DEDUP_REMOVED lines=19> */
.L_x_3302:
        /* <DEDUP_REMOVED lines=22> */
.L_x_3304:
[----:B------:R-:W-:Y:S05]  /*8250*/  BSYNC B0 ;  /* 0x0000000000007941 */ /* 0x000fea0003800000 */
.L_x_3303:
        /* <DEDUP_REMOVED lines=19> */
.L_x_3305:
        /* <DEDUP_REMOVED lines=19> */
.L_x_3307:
[----:B------:R-:W-:Y:S05]  /*84c0*/  BSYNC B0 ;  /* 0x0000000000007941 */ /* 0x000fea0003800000 */
.L_x_3306:
[----:B------:R-:W-:Y:S02]  /*84d0*/  IADD3 R6, R6, c[0x0][0x10], RZ ;  /* 0x0000040006067a10 */ /* 0x000fe40007ffe0ff */
[----:B------:R-:W-:Y:S02]  /*84e0*/  IADD3 R90, R90, 0x1, RZ ;  /* 0x000000015a5a7810 */ /* 0x000fe40007ffe0ff */
[----:B------:R-:W-:-:S13]  /*84f0*/  ISETP.GE.AND P0, PT, R6, UR6, PT ;  /* 0x0000000606007c0c */ /* 0x000fda000bf06270 */
[----:B------:R-:W-:Y:S01]  /*8500*/  @P0 CALL.REL.NOINC `(.L_x_3225) ;  /* 0x0000001000000944 */ /* 0x000fe20003c00000 */
[----:B------:R-:W-:Y:S05]  /*8510*/  BRA `(.L_x_3308) ;  /* 0xffff81d000007947 */ /* 0x000fea000383ffff */
.L_x_3225:
        /* <DEDUP_REMOVED lines=18> */
.L_x_3310:
[----:B------:R-:W-:Y:S05]  /*8640*/  BSYNC B0 ;  /* 0x0000000000007941 */ /* 0x000fea0003800000 */
.L_x_3309:
        /* <DEDUP_REMOVED lines=11> */
.L_x_3312:
[----:B------:R-:W2:Y:S01]  /*8700*/  LDG.E.STRONG.GPU R5, [R2.64] ;  /* 0x0000000c02057981 */ /* 0x000ea2000c1ef900 */
[----:B------:R-:W-:Y:S01]  /*8710*/  YIELD ;  /* 0x0000000000007946 */ /* 0x000fe20003800000 */
[----:B--2---:R-:W-:Y:S01]  /*8720*/  ISETP.NE.AND P0, PT, R5, R0, PT ;  /* 0x000000000500720c */ /* 0x004fe20003f05270 */
[----:B------:R-:W-:-:S12]  /*8730*/  CCTL.IVALL ;  /* 0x00000000ff00798f */ /* 0x000fd80002000000 */
[----:B------:R-:W-:Y:S05]  /*8740*/  @P0 BRA `(.L_x_3312) ;  /* 0xffffffb000000947 */ /* 0x000fea000383ffff */
.L_x_3311:
        /* <DEDUP_REMOVED lines=25> */
.L_x_3313:
        /* <DEDUP_REMOVED lines=26> */
.L_x_3314:
        /* <DEDUP_REMOVED lines=16> */
.L_x_5648:


//--------------------- .text._Z35group_norm_nhwc_bwd_one_pass_kernelI11Fp32IOFp16WLi256ELi120ELi480EEv26Group_norm_nhwc_bwd_params --------------------------
	.section	.text._Z35group_norm_nhwc_bwd_one_pass_kernelI11Fp32IOFp16WLi256ELi120ELi480EEv26Group_norm_nhwc_bwd_params,"ax",@progbits
	.sectioninfo	@"SHI_REGISTERS=128"
	.align	128
        .global         _Z35group_norm_nhwc_bwd_one_pass_kernelI11Fp32IOFp16WLi256ELi120ELi480EEv26Group_norm_nhwc_bwd_params
        .type           _Z35group_norm_nhwc_bwd_one_pass_kernelI11Fp32IOFp16WLi256ELi120ELi480EEv26Group_norm_nhwc_bwd_params,@function
        .size           _Z35group_norm_nhwc_bwd_one_pass_kernelI11Fp32IOFp16WLi256ELi120ELi480EEv26Group_norm_nhwc_bwd_params,(.L_x_5649 - _Z35group_norm_nhwc_bwd_one_pass_kernelI11Fp32IOFp16WLi256ELi120ELi480EEv26Group_norm_nhwc_bwd_params)
        .other          _Z35group_norm_nhwc_bwd_one_pass_kernelI11Fp32IOFp16WLi256ELi120ELi480EEv26Group_norm_nhwc_bwd_params,@"STO_CUDA_ENTRY STV_DEFAULT"
_Z35group_norm_nhwc_bwd_one_pass_kernelI11Fp32IOFp16WLi256ELi120ELi480EEv26Group_norm_nhwc_bwd_params:
.text._Z35group_norm_nhwc_bwd_one_pass_kernelI11Fp32IOFp16WLi256ELi120ELi480EEv26Group_norm_nhwc_bwd_params:
        /* <DEDUP_REMOVED lines=75> */
.L_x_3462:
        /* <DEDUP_REMOVED lines=779> */
[----:B---3--:R-:W-:-:S03]  /*3560*/  @P0 HADD2.F32 R4, -RZ, R0.H0_H0 ;  /* 0x20000000ff040230 */ /* 0x008fc60000004100 */
[----:B------:R0:W5:Y:S01]  /*3570*/  LDL.LU R0, [R1+0xb4] ;  /* 0x0000b40001007983 */ /* 0x0001620000300800 */
[----:B--2---:R-:W-:Y:S02]  /*3580*/  HADD2.F32 R3, -RZ, R3.H0_H0 ;  /* 0x20000003ff037230 */ /* 0x004fe40000004100 */
[----:B----4-:R-:W-:Y:S02]  /*3590*/  @P0 HADD2.F32 R5, -RZ, R83.H0_H0 ;  /* 0x20000053ff050230 */ /* 0x010fe40000004100 */
[----:B------:R-:W-:Y:S02]  /*35a0*/  HADD2.F32 R82, -RZ, R82.H0_H0 ;  /* 0x20000052ff527230 */ /* 0x000fe40000004100 */
.L_x_3317:
[----:B01----:R-:W-:Y:S05]  /*35b0*/  BSYNC B0 ;  /* 0x0000000000007941 */ /* 0x003fea0003800000 */
.L_x_3316:
        /* <DEDUP_REMOVED lines=40> */
.L_x_3318:
        /* <DEDUP_REMOVED lines=64> */
.L_x_3319:
        /* <DEDUP_REMOVED lines=89> */
.L_x_3320:
        /* <DEDUP_REMOVED lines=85> */
.L_x_3321:
        /* <DEDUP_REMOVED lines=77> */
.L_x_3322:
        /* <DEDUP_REMOVED lines=65> */
.L_x_3323:
        /* <DEDUP_REMOVED lines=60> */
.L_x_3324:
        /* <DEDUP_REMOVED lines=49> */
.L_x_3325:
        /* <DEDUP_REMOVED lines=42> */
.L_x_3326:
        /* <DEDUP_REMOVED lines=38> */
.L_x_3327:
        /* <DEDUP_REMOVED lines=37> */
.L_x_3328:
        /* <DEDUP_REMOVED lines=37> */
.L_x_3329:
        /* <DEDUP_REMOVED lines=37> */
.L_x_3330:
        /* <DEDUP_REMOVED lines=37> */
.L_x_3331:
        /* <DEDUP_REMOVED lines=37> */
.L_x_3332:
        /* <DEDUP_REMOVED lines=37> */
.L_x_3333:
        /* <DEDUP_REMOVED lines=37> */
.L_x_3334:
        /* <DEDUP_REMOVED lines=37> */
.L_x_3335:
        /* <DEDUP_REMOVED lines=36> */
.L_x_3336:
        /* <DEDUP_REMOVED lines=35> */
.L_x_3337:
        /* <DEDUP_REMOVED lines=35> */
.L_x_3338:
        /* <DEDUP_REMOVED lines=35> */
.L_x_3339:
        /* <DEDUP_REMOVED lines=35> */
.L_x_3340:
        /* <DEDUP_REMOVED lines=35> */
.L_x_3341:
        /* <DEDUP_REMOVED lines=35> */
.L_x_3342:
        /* <DEDUP_REMOVED lines=35> */
.L_x_3343:
        /* <DEDUP_REMOVED lines=35> */
.L_x_3344:
        /* <DEDUP_REMOVED lines=35> */
.L_x_3345:
        /* <DEDUP_REMOVED lines=35> */
.L_x_3346:
        /* <DEDUP_REMOVED lines=33> */
.L_x_3347:
        /* <DEDUP_REMOVED lines=33> */
.L_x_3348:
        /* <DEDUP_REMOVED lines=33> */
.L_x_3349:
        /* <DEDUP_REMOVED lines=93> */
.L_x_3351:
[----:B------:R-:W-:Y:S05]  /*9270*/  BSYNC B0 ;  /* 0x0000000000007941 */ /* 0x000fea0003800000 */
.L_x_3350:
        /* <DEDUP_REMOVED lines=39> */
.L_x_3353:
[----:B------:R-:W-:Y:S05]  /*94f0*/  BSYNC B0 ;  /* 0x0000000000007941 */ /* 0x000fea0003800000 */
.L_x_3352:
        /* <DEDUP_REMOVED lines=21> */
.L_x_3355:
[----:B------:R-:W-:Y:S05]  /*9650*/  BSYNC B0 ;  /* 0x0000000000007941 */ /* 0x000fea0003800000 */
.L_x_3354:
        /* <DEDUP_REMOVED lines=41> */
.L_x_3358:
[----:B------:R-:W-:Y:S02]  /*98f0*/  MOV R56, UR16 ;  /* 0x0000001000387c02 */ /* 0x000fe40008000f00 */
[----:B------:R-:W-:-:S05]  /*9900*/  MOV R57, UR17 ;  /* 0x0000001100397c02 */ /* 0x000fca0008000f00 */
[----:B------:R-:W2:Y:S01]  /*9910*/  LDG.E.STRONG.GPU R56, [R56.64] ;  /* 0x0000001238387981 */ /* 0x000ea2000c1ef900 */
[----:B------:R-:W-:Y:S01]  /*9920*/  YIELD ;  /* 0x0000000000007946 */ /* 0x000fe20003800000 */
[----:B--2---:R-:W-:Y:S01]  /*9930*/  ISETP.NE.AND P0, PT, R56, R58, PT ;  /* 0x0000003a3800720c */ /* 0x004fe20003f05270 */
[----:B------:R-:W-:-:S12]  /*9940*/  CCTL.IVALL ;  /* 0x00000000ff00798f */ /* 0x000fd80002000000 */
[----:B------:R-:W-:Y:S05]  /*9950*/  @P0 BRA `(.L_x_3358) ;  /* 0xffffff9000000947 */ /* 0x000fea000383ffff */
.L_x_3357:
        /* <DEDUP_REMOVED lines=20> */
.L_x_3362:
        /* <DEDUP_REMOVED lines=154> */
.L_x_3361:
        /* <DEDUP_REMOVED lines=83> */
.L_x_3363:
[----:B01----:R-:W-:-:S13]  /*a970*/  ISETP.NE.OR P0, PT, RZ, UR14, P0 ;  /* 0x0000000eff007c0c */ /* 0x003fda0008705670 */
[----:B------:R-:W-:Y:S05]  /*a980*/  @!P0 BRA `(.L_x_3359) ;  /* 0x000002a000008947 */ /* 0x000fea0003800000 */
.L_x_3360:
        /* <DEDUP_REMOVED lines=42> */
.L_x_3359:
        /* <DEDUP_REMOVED lines=16> */
.L_x_3365:
[----:B------:R-:W-:Y:S05]  /*ad30*/  BSYNC B0 ;  /* 0x0000000000007941 */ /* 0x000fea0003800000 */
.L_x_3364:
        /* <DEDUP_REMOVED lines=24> */
.L_x_3356:
        /* <DEDUP_REMOVED lines=28> */
.L_x_3366:
        /* <DEDUP_REMOVED lines=20> */
.L_x_3368:
[----:B------:R-:W-:Y:S05]  /*b1c0*/  BSYNC B0 ;  /* 0x0000000000007941 */ /* 0x000fea0003800000 */
.L_x_3367:
        /* <DEDUP_REMOVED lines=27> */
.L_x_3369:
        /* <DEDUP_REMOVED lines=19> */
.L_x_3371:
[----:B------:R-:W-:Y:S05]  /*b4b0*/  BSYNC B0 ;  /* 0x0000000000007941 */ /* 0x000fea0003800000 */
.L_x_3370:
        /* <DEDUP_REMOVED lines=27> */
.L_x_3372:
        /* <DEDUP_REMOVED lines=19> */
.L_x_3374:
[----:B------:R-:W-:Y:S05]  /*b7a0*/  BSYNC B0 ;  /* 0x0000000000007941 */ /* 0x000fea0003800000 */
.L_x_3373:
        /* <DEDUP_REMOVED lines=43> */
.L_x_3375:
        /* <DEDUP_REMOVED lines=19> */
.L_x_3377:
[----:B------:R-:W-:Y:S05]  /*bb90*/  BSYNC B0 ;  /* 0x0000000000007941 */ /* 0x000fea0003800000 */
.L_x_3376:
        /* <DEDUP_REMOVED lines=21> */
.L_x_3378:
        /* <DEDUP_REMOVED lines=21> */
.L_x_3380:
[----:B------:R-:W-:Y:S05]  /*be40*/  BSYNC B0 ;  /* 0x0000000000007941 */ /* 0x000fea0003800000 */
.L_x_3379:
        /* <DEDUP_REMOVED lines=21> */
.L_x_3381:
        /* <DEDUP_REMOVED lines=21> */
.L_x_3383:
[----:B------:R-:W-:Y:S05]  /*c0f0*/  BSYNC B0 ;  /* 0x0000000000007941 */ /* 0x000fea0003800000 */
.L_x_3382:
        /* <DEDUP_REMOVED lines=39> */
.L_x_3384:
        /* <DEDUP_REMOVED lines=19> */
.L_x_3386:
[----:B------:R-:W-:Y:S05]  /*c4a0*/  BSYNC B0 ;  /* 0x0000000000007941 */ /* 0x000fea0003800000 */
.L_x_3385:
        /* <DEDUP_REMOVED lines=21> */
.L_x_3387:
        /* <DEDUP_REMOVED lines=21> */
.L_x_3389:
[----:B------:R-:W-:Y:S05]  /*c750*/  BSYNC B0 ;  /* 0x0000000000007941 */ /* 0x000fea0003800000 */
.L_x_3388:
        /* <DEDUP_REMOVED lines=21> */
.L_x_3390:
        /* <DEDUP_REMOVED lines=21> */
.L_x_3392:
[----:B------:R-:W-:Y:S05]  /*ca00*/  BSYNC B0 ;  /* 0x0000000000007941 */ /* 0x000fea0003800000 */
.L_x_3391:
        /* <DEDUP_REMOVED lines=39> */
.L_x_3393:
        /* <DEDUP_REMOVED lines=19> */
.L_x_3395:
[----:B------:R-:W-:Y:S05]  /*cdb0*/  BSYNC B0 ;  /* 0x0000000000007941 */ /* 0x000fea0003800000 */
.L_x_3394:
        /* <DEDUP_REMOVED lines=21> */
.L_x_3396:
        /* <DEDUP_REMOVED lines=21> */
.L_x_3398:
[----:B------:R-:W-:Y:S05]  /*d060*/  BSYNC B0 ;  /* 0x0000000000007941 */ /* 0x000fea0003800000 */
.L_x_3397:
        /* <DEDUP_REMOVED lines=21> */
.L_x_3399:
        /* <DEDUP_REMOVED lines=21> */
.L_x_3401:
[----:B------:R-:W-:Y:S05]  /*d310*/  BSYNC B0 ;  /* 0x0000000000007941 */ /* 0x000fea0003800000 */
.L_x_3400:
        /* <DEDUP_REMOVED lines=39> */
.L_x_3402:
        /* <DEDUP_REMOVED lines=19> */
.L_x_3404:
[----:B------:R-:W-:Y:S05]  /*d6c0*/  BSYNC B0 ;  /* 0x0000000000007941 */ /* 0x000fea0003800000 */
.L_x_3403:
        /* <DEDUP_REMOVED lines=21> */
.L_x_3405:
        /* <DEDUP_REMOVED lines=21> */
.L_x_3407:
[----:B------:R-:W-:Y:S05]  /*d970*/  BSYNC B0 ;  /* 0x0000000000007941 */ /* 0x000fea0003800000 */
.L_x_3406:
        /* <DEDUP_REMOVED lines=21> */
.L_x_3408:
        /* <DEDUP_REMOVED lines=21> */
.L_x_3410:
[----:B------:R-:W-:Y:S05]  /*dc20*/  BSYNC B0 ;  /* 0x0000000000007941 */ /* 0x000fea0003800000 */
.L_x_3409:
        /* <DEDUP_REMOVED lines=39> */
.L_x_3411:
        /* <DEDUP_REMOVED lines=19> */
.L_x_3413:
[----:B------:R-:W-:Y:S05]  /*dfd0*/  BSYNC B0 ;  /* 0x0000000000007941 */ /* 0x000fea0003800000 */
.L_x_3412:
        /* <DEDUP_REMOVED lines=21> */
.L_x_3414:
        /* <DEDUP_REMOVED lines=21> */
.L_x_3416:
[----:B------:R-:W-:Y:S05]  /*e280*/  BSYNC B0 ;  /* 0x0000000000007941 */ /* 0x000fea0003800000 */
.L_x_3415:
        /* <DEDUP_REMOVED lines=21> */
.L_x_3417:
        /* <DEDUP_REMOVED lines=21> */
.L_x_3419:
[----:B------:R-:W-:Y:S05]  /*e530*/  BSYNC B0 ;  /* 0x0000000000007941 */ /* 0x000fea0003800000 */
.L_x_3418:
        /* <DEDUP_REMOVED lines=38> */
.L_x_3420:
        /* <DEDUP_REMOVED lines=19> */
.L_x_3422:
[----:B------:R-:W-:Y:S05]  /*e8d0*/  BSYNC B0 ;  /* 0x0000000000007941 */ /* 0x000fea0003800000 */
.L_x_3421:
        /* <DEDUP_REMOVED lines=19> */
.L_x_3423:
        /* <DEDUP_REMOVED lines=19> */
.L_x_3425:
[----:B------:R-:W-:Y:S05]  /*eb40*/  BSYNC B0 ;  /* 0x0000000000007941 */ /* 0x000fea0003800000 */
.L_x_3424:
        /* <DEDUP_REMOVED lines=19> */
.L_x_3426:
        /* <DEDUP_REMOVED lines=19> */
.L_x_3428:
[----:B------:R-:W-:Y:S05]  /*edb0*/  BSYNC B0 ;  /* 0x0000000000007941 */ /* 0x000fea0003800000 */
.L_x_3427:
        /* <DEDUP_REMOVED lines=37> */
.L_x_3429:
        /* <DEDUP_REMOVED lines=19> */
.L_x_3431:
[----:B------:R-:W-:Y:S05]  /*f140*/  BSYNC B0 ;  /* 0x0000000000007941 */ /* 0x000fea0003800000 */
.L_x_3430:
        /* <DEDUP_REMOVED lines=19> */
.L_x_3432:
        /* <DEDUP_REMOVED lines=19> */
.L_x_3434:
[----:B------:R-:W-:Y:S05]  /*f3b0*/  BSYNC B0 ;  /* 0x0000000000007941 */ /* 0x000fea0003800000 */
.L_x_3433:
        /* <DEDUP_REMOVED lines=19> */
.L_x_3435:
        /* <DEDUP_REMOVED lines=19> */
.L_x_3437:
[----:B------:R-:W-:Y:S05]  /*f620*/  BSYNC B0 ;  /* 0x0000000000007941 */ /* 0x000fea0003800000 */
.L_x_3436:
        /* <DEDUP_REMOVED lines=37> */
.L_x_3438:
        /* <DEDUP_REMOVED lines=19> */
.L_x_3440:
[----:B------:R-:W-:Y:S05]  /*f9b0*/  BSYNC B0 ;  /* 0x0000000000007941 */ /* 0x000fea0003800000 */
.L_x_3439:
        /* <DEDUP_REMOVED lines=19> */
.L_x_3441:
        /* <DEDUP_REMOVED lines=19> */
.L_x_3443:
[----:B------:R-:W-:Y:S05]  /*fc20*/  BSYNC B0 ;  /* 0x0000000000007941 */ /* 0x000fea0003800000 */
.L_x_3442:
        /* <DEDUP_REMOVED lines=19> */
.L_x_3444:
        /* <DEDUP_REMOVED lines=19> */
.L_x_3446:
[----:B------:R-:W-:Y:S05]  /*fe90*/  BSYNC B0 ;  /* 0x0000000000007941 */ /* 0x000fea0003800000 */
.L_x_3445:
        /* <DEDUP_REMOVED lines=45> */
.L_x_3447:
        /* <DEDUP_REMOVED lines=19> */
.L_x_3449:
[----:B------:R-:W-:Y:S05]  /*102a0*/  BSYNC B0 ;  /* 0x0000000000007941 */ /* 0x000fea0003800000 */
.L_x_3448:
        /* <DEDUP_REMOVED lines=19> */
.L_x_3450:
        /* <DEDUP_REMOVED lines=19> */
.L_x_3452:
[----:B------:R-:W-:Y:S05]  /*10510*/  BSYNC B0 ;  /* 0x0000000000007941 */ /* 0x000fea0003800000 */
.L_x_3451:
        /* <DEDUP_REMOVED lines=19> */
.L_x_3453:
        /* <DEDUP_REMOVED lines=19> */
.L_x_3455:
[----:B------:R-:W-:Y:S05]  /*10780*/  BSYNC B0 ;  /* 0x0000000000007941 */ /* 0x000fea0003800000 */
.L_x_3454:
        /* <DEDUP_REMOVED lines=19> */
.L_x_3456:
        /* <DEDUP_REMOVED lines=19> */
.L_x_3458:
[----:B------:R-:W-:Y:S05]  /*109f0*/  BSYNC B0 ;  /* 0x0000000000007941 */ /* 0x000fea0003800000 */
.L_x_3457:
        /* <DEDUP_REMOVED lines=19> */
.L_x_3459:
        /* <DEDUP_REMOVED lines=18> */
.L_x_3461:
[----:B------:R-:W-:Y:S05]  /*10c50*/  BSYNC B0 ;  /* 0x0000000000007941 */ /* 0x000fea0003800000 */
.L_x_3460:
[----:B---3--:R-:W-:Y:S02]  /*10c60*/  ULDC UR5, c[0x0][0x10] ;  /* 0x0000040000057ab9 */ /* 0x008fe40000000800 */
[----:B------:R-:W-:Y:S02]  /*10c70*/  UIADD3 UR9, UR9, UR5, URZ ;  /* 0x0000000509097290 */ /* 0x000fe4000fffe03f */
[----:B------:R-:W-:Y:S02]  /*10c80*/  UIADD3 UR4, UR4, 0x1, URZ ;  /* 0x0000000104047890 */ /* 0x000fe4000fffe03f */
[----:B------:R-:W-:-:S06]  /*10c90*/  UISETP.GE.AND UP0, UPT, UR9, UR8, UPT ;  /* 0x000000080900728c */ /* 0x000fcc000bf06270 */
[----:B------:R-:W-:-:S13]  /*10ca0*/  PLOP3.LUT P0, PT, PT, PT, UP0, 0x80, 0x0 ;  /* 0x000000000000781c */ /* 0x000fda0003f0f008 */
[----:B------:R-:W-:Y:S01]  /*10cb0*/  @P0 CALL.REL.NOINC `(.L_x_3315) ;  /* 0x0000001000000944 */ /* 0x000fe20003c00000 */
[----:B------:R-:W-:Y:S05]  /*10cc0*/  BRA `(.L_x_3462) ;  /* 0xfffef7e000007947 */ /* 0x000fea000383ffff */
.L_x_3315:
        /* <DEDUP_REMOVED lines=18> */
.L_x_3464:
[----:B------:R-:W-:Y:S05]  /*10df0*/  BSYNC B0 ;  /* 0x0000000000007941 */ /* 0x000fea0003800000 */
.L_x_3463:
        /* <DEDUP_REMOVED lines=11> */
.L_x_3466:
[----:B------:R-:W2:Y:S01]  /*10eb0*/  LDG.E.STRONG.GPU R5, [R2.64] ;  /* 0x0000001202057981 */ /* 0x000ea2000c1ef900 */
[----:B------:R-:W-:Y:S01]  /*10ec0*/  YIELD ;  /* 0x0000000000007946 */ /* 0x000fe20003800000 */
[----:B--2---:R-:W-:Y:S01]  /*10ed0*/  ISETP.NE.AND P0, PT, R5, R4, PT ;  /* 0x000000040500720c */ /* 0x004fe20003f05270 */
[----:B------:R-:W-:-:S12]  /*10ee0*/  CCTL.IVALL ;  /* 0x00000000ff00798f */ /* 0x000fd80002000000 */
[----:B------:R-:W-:Y:S05]  /*10ef0*/  @P0 BRA `(.L_x_3466) ;  /* 0xffffffb000000947 */ /* 0x000fea000383ffff */
.L_x_3465:
        /* <DEDUP_REMOVED lines=25> */
.L_x_3467:
        /* <DEDUP_REMOVED lines=26> */
.L_x_3468:
        /* <DEDUP_REMOVED lines=13> */
.L_x_5649:


//--------------------- .text._Z35group_norm_nhwc_bwd_one_pass_kernelI11Fp32IOFp16WLi512ELi120ELi480EEv26Group_norm_nhwc_bwd_params --------------------------
	.section	.text._Z35group_norm_nhwc_bwd_one_pass_kernelI11Fp32IOFp16WLi512ELi120ELi480EEv26Group_norm_nhwc_bwd_params,"ax",@progbits
	.sectioninfo	@"SHI_REGISTERS=64"
	.align	128
        .global         _Z35group_norm_nhwc_bwd_one_pass_kernelI11Fp32IOFp16WLi512ELi120ELi480EEv26Group_norm_nhwc_bwd_params
        .type           _Z35group_norm_nhwc_bwd_one_pass_kernelI11Fp32IOFp16WLi512ELi120ELi480EEv26Group_norm_nhwc_bwd_params,@function
        .size           _Z35group_norm_nhwc_bwd_one_pass_kernelI11Fp32IOFp16WLi512ELi120ELi480EEv26Group_norm_nhwc_bwd_params,(.L_x_5650 - _Z35group_norm_nhwc_bwd_one_pass_kernelI11Fp32IOFp16WLi512ELi120ELi480EEv26Group_norm_nhwc_bwd_params)
        .other          _Z35group_norm_nhwc_bwd_one_pass_kernelI11Fp32IOFp16WLi512ELi120ELi480EEv26Group_norm_nhwc_bwd_params,@"STO_CUDA_ENTRY STV_DEFAULT"
_Z35group_norm_nhwc_bwd_one_pass_kernelI11Fp32IOFp16WLi512ELi120ELi480EEv26Group_norm_nhwc_bwd_params:
.text._Z35group_norm_nhwc_bwd_one_pass_kernelI11Fp32IOFp16WLi512ELi120ELi480EEv26Group_norm_nhwc_bwd_params:
        /* <DEDUP_REMOVED lines=41> */
.L_x_3558:
        /* <DEDUP_REMOVED lines=3434> */
[----:B--2---:R-:W-:-:S02]  /*d930*/  @P1 HADD2.F32 R2, -RZ, R0.H0_H0 ;  /* 0x20000000ff021230 */ /* 0x004fc40000004100 */
[----:B---3--:R-:W-:Y:S02]  /*d940*/  HADD2.F32 R37, -RZ, R37.H0_H0 ;  /* 0x20000025ff257230 */ /* 0x008fe40000004100 */
[----:B----4-:R-:W-:Y:S02]  /*d950*/  @P1 HADD2.F32 R3, -RZ, R4.H0_H0 ;  /* 0x20000004ff031230 */ /* 0x010fe40000004100 */
[----:B------:R-:W-:Y:S02]  /*d960*/  HADD2.F32 R0, -RZ, R6.H0_H0 ;  /* 0x20000006ff007230 */ /* 0x000fe40000004100 */
.L_x_3471:
[----:B0-----:R-:W-:Y:S05]  /*d970*/  BSYNC B0 ;  /* 0x0000000000007941 */ /* 0x001fea0003800000 */
.L_x_3470:
        /* <DEDUP_REMOVED lines=31> */
.L_x_3472:
        /* <DEDUP_REMOVED lines=34> */
.L_x_3473:
        /* <DEDUP_REMOVED lines=43> */
.L_x_3474:
        /* <DEDUP_REMOVED lines=39> */
.L_x_3475:
        /* <DEDUP_REMOVED lines=39> */
.L_x_3476:
        /* <DEDUP_REMOVED lines=38> */
.L_x_3477:
        /* <DEDUP_REMOVED lines=39> */
.L_x_3478:
        /* <DEDUP_REMOVED lines=39> */
.L_x_3479:
        /* <DEDUP_REMOVED lines=39> */
.L_x_3480:
        /* <DEDUP_REMOVED lines=39> */
.L_x_3481:
        /* <DEDUP_REMOVED lines=39> */
.L_x_3482:
        /* <DEDUP_REMOVED lines=39> */
.L_x_3483:
        /* <DEDUP_REMOVED lines=39> */
.L_x_3484:
        /* <DEDUP_REMOVED lines=39> */
.L_x_3485:
        /* <DEDUP_REMOVED lines=39> */
.L_x_3486:
        /* <DEDUP_REMOVED lines=39> */
.L_x_3487:
        /* <DEDUP_REMOVED lines=40> */
.L_x_3488:
        /* <DEDUP_REMOVED lines=39> */
.L_x_3489:
        /* <DEDUP_REMOVED lines=39> */
.L_x_3490:
        /* <DEDUP_REMOVED lines=39> */
.L_x_3491:
        /* <DEDUP_REMOVED lines=39> */
.L_x_3492:
        /* <DEDUP_REMOVED lines=39> */
.L_x_3493:
        /* <DEDUP_REMOVED lines=39> */
.L_x_3494:
        /* <DEDUP_REMOVED lines=39> */
.L_x_3495:
        /* <DEDUP_REMOVED lines=39> */
.L_x_3496:
        /* <DEDUP_REMOVED lines=39> */
.L_x_3497:
        /* <DEDUP_REMOVED lines=39> */
.L_x_3498:
        /* <DEDUP_REMOVED lines=39> */
.L_x_3499:
        /* <DEDUP_REMOVED lines=39> */
.L_x_3500:
        /* <DEDUP_REMOVED lines=39> */
.L_x_3501:
        /* <DEDUP_REMOVED lines=39> */
.L_x_3502:
        /* <DEDUP_REMOVED lines=37> */
.L_x_3503:
        /* <DEDUP_REMOVED lines=43> */
.L_x_3504:
        /* <DEDUP_REMOVED lines=36> */
.L_x_3505:
        /* <DEDUP_REMOVED lines=35> */
.L_x_3506:
        /* <DEDUP_REMOVED lines=35> */
.L_x_3507:
        /* <DEDUP_REMOVED lines=36> */
.L_x_3508:
        /* <DEDUP_REMOVED lines=37> */
.L_x_3509:
        /* <DEDUP_REMOVED lines=37> */
.L_x_3510:
        /* <DEDUP_REMOVED lines=37> */
.L_x_3511:
        /* <DEDUP_REMOVED lines=37> */
.L_x_3512:
        /* <DEDUP_REMOVED lines=37> */
.L_x_3513:
        /* <DEDUP_REMOVED lines=35> */
.L_x_3514:
        /* <DEDUP_REMOVED lines=35> */
.L_x_3515:
        /* <DEDUP_REMOVED lines=35> */
.L_x_3516:
        /* <DEDUP_REMOVED lines=35> */
.L_x_3517:
        /* <DEDUP_REMOVED lines=35> */
.L_x_3518:
        /* <DEDUP_REMOVED lines=35> */
.L_x_3519:
        /* <DEDUP_REMOVED lines=35> */
.L_x_3520:
        /* <DEDUP_REMOVED lines=35> */
.L_x_3521:
        /* <DEDUP_REMOVED lines=35> */
.L_x_3522:
        /* <DEDUP_REMOVED lines=35> */
.L_x_3523:
        /* <DEDUP_REMOVED lines=35> */
.L_x_3524:
        /* <DEDUP_REMOVED lines=35> */
.L_x_3525:
        /* <DEDUP_REMOVED lines=35> */
.L_x_3526:
        /* <DEDUP_REMOVED lines=35> */
.L_x_3527:
        /* <DEDUP_REMOVED lines=35> */
.L_x_3528:
        /* <DEDUP_REMOVED lines=35> */
.L_x_3529:
        /* <DEDUP_REMOVED lines=36> */
.L_x_3530:
        /* <DEDUP_REMOVED lines=37> */
.L_x_3531:
        /* <DEDUP_REMOVED lines=37> */
.L_x_3532:
        /* <DEDUP_REMOVED lines=39> */
.L_x_3533:
        /* <DEDUP_REMOVED lines=52> */
.L_x_3534:
        /* <DEDUP_REMOVED lines=61> */
.L_x_3535:
        /* <DEDUP_REMOVED lines=347> */
.L_x_3537:
[----:B------:R-:W-:Y:S05]  /*18700*/  BSYNC B0 ;  /* 0x0000000000007941 */ /* 0x000fea0003800000 */
.L_x_3536:
        /* <DEDUP_REMOVED lines=39> */
.L_x_3539:
[----:B------:R-:W-:Y:S05]  /*18980*/  BSYNC B0 ;  /* 0x0000000000007941 */ /* 0x000fea0003800000 */
.L_x_3538:
        /* <DEDUP_REMOVED lines=20> */
.L_x_3541:
[----:B------:R-:W-:Y:S05]  /*18ad0*/  BSYNC B0 ;  /* 0x0000000000007941 */ /* 0x000fea0003800000 */
.L_x_3540:
        /* <DEDUP_REMOVED lines=33> */
.L_x_3544:
[----:B------:R-:W2:Y:S01]  /*18cf0*/  LDG.E.STRONG.GPU R4, [R10.64] ;  /* 0x0000000e0a047981 */ /* 0x000ea2000c1ef900 */
[----:B------:R-:W-:Y:S01]  /*18d00*/  YIELD ;  /* 0x0000000000007946 */ /* 0x000fe20003800000 */
[----:B--2---:R-:W-:-:S05]  /*18d10*/  CCTL.IVALL ;  /* 0x00000000ff00798f */ /* 0x004fca0002000000 */
[----:B------:R0:W-:Y:S01]  /*18d20*/  STL [R1], R4 ;  /* 0x0000000401007387 */ /* 0x0001e20000100800 */
[----:B------:R-:W-:-:S13]  /*18d30*/  ISETP.NE.AND P1, PT, R4, R5, PT ;  /* 0x000000050400720c */ /* 0x000fda0003f25270 */
[----:B0-----:R-:W-:Y:S05]  /*18d40*/  @P1 BRA `(.L_x_3544) ;  /* 0xffffffa000001947 */ /* 0x001fea000383ffff */
.L_x_3543:
        /* <DEDUP_REMOVED lines=17> */
.L_x_3548:
        /* <DEDUP_REMOVED lines=116> */
.L_x_3547:
        /* <DEDUP_REMOVED lines=62> */
.L_x_3549:
[----:B------:R-:W-:-:S13]  /*19980*/  ISETP.NE.OR P1, PT, R4, RZ, P1 ;  /* 0x000000ff0400720c */ /* 0x000fda0000f25670 */
[----:B------:R-:W-:Y:S05]  /*19990*/  @!P1 BRA `(.L_x_3545) ;  /* 0x0000020000009947 */ /* 0x000fea0003800000 */
.L_x_3546:
        /* <DEDUP_REMOVED lines=32> */
.L_x_3545:
        /* <DEDUP_REMOVED lines=13> */
.L_x_3551:
[----:B------:R-:W-:Y:S05]  /*19c70*/  BSYNC B0 ;  /* 0x0000000000007941 */ /* 0x000fea0003800000 */
.L_x_3550:
        /* <DEDUP_REMOVED lines=16> */
.L_x_3542:
[----:B------:R-:W-:Y:S01]  /*19d80*/  @!P2 STS.64 [0x90], R38 ;  /* 0x00009026ff00a388 */ /* 0x000fe20000000a00 */
[----:B0-2---:R-:W-:-:S03]  /*19d90*/  HFMA2.MMA R15, -RZ, RZ, 0, 0 ;  /* 0x00000000ff0f7435 */ /* 0x005fc600000001ff */
[----:B------:R-:W-:Y:S01]  /*19da0*/  BAR.SYNC.DEFER_BLOCKING 0x0 ;  /* 0x0000000000007b1d */ /* 0x000fe20000010000 */
[----:B------:R-:W-:-:S05]  /*19db0*/  ISETP.NE.AND P3, PT, RZ, UR19, PT ;  /* 0x00000013ff007c0c */ /* 0x000fca000bf65270 */
[----:B------:R-:W0:Y:S02]  /*19dc0*/  LDS.64 R12, [0x90] ;  /* 0x00009000ff0c7984 */ /* 0x000e240000000a00 */
[----:B0-----:R-:W-:Y:S02]  /*19dd0*/  FMUL.FTZ R12, R12, c[0x0][0x20c] ;  /* 0x000083000c0c7a20 */ /* 0x001fe40000410000 */
[----:B------:R-:W-:Y:S02]  /*19de0*/  FMUL.FTZ R13, R13, c[0x0][0x20c] ;  /* 0x000083000d0d7a20 */ /* 0x000fe40000410000 */
.L_x_3557:
        /* <DEDUP_REMOVED lines=56> */
.L_x_3553:
[----:B------:R-:W-:Y:S05]  /*1a170*/  BSYNC B0 ;  /* 0x0000000000007941 */ /* 0x000fea0003800000 */
.L_x_3552:
        /* <DEDUP_REMOVED lines=19> */
.L_x_3554:
        /* <DEDUP_REMOVED lines=15> */
.L_x_3556:
[----:B------:R-:W-:Y:S05]  /*1a3a0*/  BSYNC B0 ;  /* 0x0000000000007941 */ /* 0x000fea0003800000 */
.L_x_3555:
        /* <DEDUP_REMOVED lines=12> */
.L_x_3469:
        /* <DEDUP_REMOVED lines=19> */
.L_x_3560:
[----:B------:R-:W-:Y:S05]  /*1a5a0*/  BSYNC B0 ;  /* 0x0000000000007941 */ /* 0x000fea0003800000 */
.L_x_3559:
        /* <DEDUP_REMOVED lines=11> */
.L_x_3562:
[----:B------:R-:W2:Y:S01]  /*1a660*/  LDG.E.STRONG.GPU R5, [R2.64] ;  /* 0x0000000e02057981 */ /* 0x000ea2000c1ef900 */
[----:B------:R-:W-:Y:S01]  /*1a670*/  YIELD ;  /* 0x0000000000007946 */ /* 0x000fe20003800000 */
[----:B--2---:R-:W-:Y:S01]  /*1a680*/  ISETP.NE.AND P0, PT, R5, R0, PT ;  /* 0x000000000500720c */ /* 0x004fe20003f05270 */
[----:B------:R-:W-:-:S12]  /*1a690*/  CCTL.IVALL ;  /* 0x00000000ff00798f */ /* 0x000fd80002000000 */
[----:B------:R-:W-:Y:S05]  /*1a6a0*/  @P0 BRA `(.L_x_3562) ;  /* 0xffffffb000000947 */ /* 0x000fea000383ffff */
.L_x_3561:
        /* <DEDUP_REMOVED lines=27> */
.L_x_3563:
        /* <DEDUP_REMOVED lines=28> */
.L_x_3564:
        /* <DEDUP_REMOVED lines=14> */
.L_x_5650:


//--------------------- .text._Z35group_norm_nhwc_fwd_one_pass_kernelI11Bf16IOFp32WLi64ELi120ELi480EEv26Group_norm_nhwc_fwd_params --------------------------
	.section	.text._Z35group_norm_nhwc_fwd_one_pass_kernelI11Bf16IOFp32WLi64ELi120ELi480EEv26Group_norm_nhwc_fwd_params,"ax",@progbits
	.sectioninfo	@"SHI_REGISTERS=49"
	.align	128
        .global         _Z35group_norm_nhwc_fwd_one_pass_kernelI11Bf16IOFp32WLi64ELi120ELi480EEv26Group_norm_nhwc_fwd_params
        .type           _Z35group_norm_nhwc_fwd_one_pass_kernelI11Bf16IOFp32WLi64ELi120ELi480EEv26Group_norm_nhwc_fwd_params,@function
        .size           _Z35group_norm_nhwc_fwd_one_pass_kernelI11Bf16IOFp32WLi64ELi120ELi480EEv26Group_norm_nhwc_fwd_params,(.L_x_5651 - _Z35group_norm_nhwc_fwd_one_pass_kernelI11Bf16IOFp32WLi64ELi120ELi480EEv26Group_norm_nhwc_fwd_params)
        .other          _Z35group_norm_nhwc_fwd_one_pass_kernelI11Bf16IOFp32WLi64ELi120ELi480EEv26Group_norm_nhwc_fwd_params,@"STO_CUDA_ENTRY STV_DEFAULT"
_Z35group_norm_nhwc_fwd_one_pass_kernelI11Bf16IOFp32WLi64ELi120ELi480EEv26Group_norm_nhwc_fwd_params:
.text._Z35group_norm_nhwc_fwd_one_pass_kernelI11Bf16IOFp32WLi64ELi120ELi480EEv26Group_norm_nhwc_fwd_params:
[----:B------:R-:W-:Y:S02]  /*0000*/  MOV R1, c[0x0][0x28] ;  /* 0x00000a0000017a02 */ /* 0x000fe40000000f00 */
[----:B------:R-:W0:Y:S01]  /*0010*/  S2R R11, SR_CTAID.Y ;  /* 0x00000000000b7919 */ /* 0x000e220000002600 */
[----:B------:R-:W-:Y:S02]  /*0020*/  ULDC UR4, c[0x0][0x1d8] ;  /* 0x0000760000047ab9 */ /* 0x000fe40000000800 */
[----:B------:R-:W-:Y:S02]  /*0030*/  ULDC UR5, c[0x0][0x1a8] ;  /* 0x00006a0000057ab9 */ /* 0x000fe40000000800 */
[----:B------:R-:W-:-:S06]  /*0040*/  UIMAD UR4, UR4, UR5, URZ ;  /* 0x00000005040472a4 */ /* 0x000fcc000f8e023f */
[----:B0-----:R-:W-:-:S13]  /*0050*/  ISETP.GE.AND P0, PT, R11, UR4, PT ;  /* 0x000000040b007c0c */ /* 0x001fda000bf06270 */
[----:B------:R-:W-:Y:S05]  /*0060*/  @P0 EXIT ;  /* 0x000000000000094d */ /* 0x000fea0003800000 */
[----:B------:R-:W0:Y:S01]  /*0070*/  S2R R0, SR_TID.X ;  /* 0x0000000000007919 */ /* 0x000e220000002100 */
[----:B------:R-:W-:Y:S01]  /*0080*/  HFMA2.MMA R24, -RZ, RZ, 0, 0 ;  /* 0x00000000ff187435 */ /* 0x000fe200000001ff */
[----:B------:R-:W-:Y:S02]  /*0090*/  ULDC.U8 UR7, c[0x0][0x1dc] ;  /* 0x0000770000077ab9 */ /* 0x000fe40000000000 */
[----:B------:R-:W1:Y:S01]  /*00a0*/  S2R R3, SR_CTAID.X ;  /* 0x0000000000037919 */ /* 0x000e620000002500 */
[----:B------:R-:W-:-:S03]  /*00b0*/  ULDC.64 UR8, c[0x0][0x118] ;  /* 0x0000460000087ab9 */ /* 0x000fc60000000a00 */
[----:B------:R-:W2:Y:S01]  /*00c0*/  S2R R2, SR_LANEID ;  /* 0x0000000000027919 */ /* 0x000ea20000000000 */
[C---:B0-----:R-:W-:Y:S01]  /*00d0*/  IMAD.WIDE.U32 R4, R0.reuse, -0x77777777, RZ ;  /* 0x8888888900047825 */ /* 0x041fe200078e00ff */
[----:B------:R-:W-:-:S04]  /*00e0*/  ISETP.GE.U32.AND P4, PT, R0, 0x1e0, PT ;  /* 0x000001e00000780c */ /* 0x000fc80003f86070 */
[----:B------:R-:W-:Y:S02]  /*00f0*/  SHF.R.U32.HI R4, RZ, 0x5, R5 ;  /* 0x00000005ff047819 */ /* 0x000fe40000011605 */
[----:B------:R-:W-:-:S03]  /*0100*/  SHF.R.S32.HI R5, RZ, 0x1f, R0 ;  /* 0x0000001fff057819 */ /* 0x000fc60000011400 */
[----:B-1----:R-:W-:Y:S01]  /*0110*/  IMAD R20, R3, c[0x0][0x1e4], R4 ;  /* 0x0000790003147a24 */ /* 0x002fe200078e0204 */
[----:B------:R-:W-:Y:S01]  /*0120*/  LEA.HI R25, R5, R0, RZ, 0x5 ;  /* 0x0000000005197211 */ /* 0x000fe200078f28ff */
[----:B------:R-:W-:-:S03]  /*0130*/  IMAD R26, R4, -0x3c, R0 ;  /* 0xffffffc4041a7824 */ /* 0x000fc600078e0200 */
[C---:B------:R-:W-:Y:S02]  /*0140*/  IADD3 R4, R20.reuse, 0x8, RZ ;  /* 0x0000000814047810 */ /* 0x040fe40007ffe0ff */
[C---:B------:R-:W-:Y:S02]  /*0150*/  IADD3 R5, R20.reuse, 0x10, RZ ;  /* 0x0000001014057810 */ /* 0x040fe40007ffe0ff */
[C---:B------:R-:W-:Y:S02]  /*0160*/  IADD3 R6, R20.reuse, 0x18, RZ ;  /* 0x0000001814067810 */ /* 0x040fe40007ffe0ff */
[----:B------:R-:W-:Y:S02]  /*0170*/  ISETP.LT.U32.AND P1, PT, R20, c[0x0][0x1c8], PT ;  /* 0x0000720014007a0c */ /* 0x000fe40003f21070 */
[----:B------:R-:W-:Y:S02]  /*0180*/  SHF.R.S32.HI R7, RZ, 0x1f, R20 ;  /* 0x0000001fff077819 */ /* 0x000fe40000011414 */
[----:B------:R-:W-:-:S02]  /*0190*/  ISETP.LT.U32.AND P2, PT, R4, c[0x0][0x1c8], PT ;  /* 0x0000720004007a0c */ /* 0x000fc40003f41070 */
[----:B------:R-:W-:Y:S02]  /*01a0*/  ISETP.LT.U32.AND P3, PT, R5, c[0x0][0x1c8], PT ;  /* 0x0000720005007a0c */ /* 0x000fe40003f61070 */
[----:B------:R-:W-:Y:S02]  /*01b0*/  SHF.R.S32.HI R8, RZ, 0x1f, R4 ;  /* 0x0000001fff087819 */ /* 0x000fe40000011404 */
[----:B------:R-:W-:Y:S02]  /*01c0*/  SHF.R.S32.HI R9, RZ, 0x1f, R5 ;  /* 0x0000001fff097819 */ /* 0x000fe40000011405 */
[----:B------:R-:W-:Y:S02]  /*01d0*/  ISETP.LT.U32.AND P0, PT, R6, c[0x0][0x1c8], PT ;  /* 0x0000720006007a0c */ /* 0x000fe40003f01070 */
[----:B------:R-:W-:Y:S02]  /*01e0*/  SHF.R.S32.HI R10, RZ, 0x1f, R6 ;  /* 0x0000001fff0a7819 */ /* 0x000fe40000011406 */
[----:B------:R-:W-:-:S02]  /*01f0*/  ISETP.LT.AND.EX P1, PT, R7, c[0x0][0x1cc], !P4, P1 ;  /* 0x0000730007007a0c */ /* 0x000fc40006721310 */
[----:B------:R-:W-:Y:S02]  /*0200*/  ISETP.LT.AND.EX P2, PT, R8, c[0x0][0x1cc], !P4, P2 ;  /* 0x0000730008007a0c */ /* 0x000fe40006741320 */
[----:B------:R-:W-:Y:S02]  /*0210*/  ISETP.LT.AND.EX P3, PT, R9, c[0x0][0x1cc], !P4, P3 ;  /* 0x0000730009007a0c */ /* 0x000fe40006761330 */
[----:B------:R-:W-:Y:S02]  /*0220*/  ISETP.LT.AND.EX P4, PT, R10, c[0x0][0x1cc], !P4, P0 ;  /* 0x000073000a007a0c */ /* 0x000fe40006781300 */
[----:B------:R-:W-:Y:S02]  /*0230*/  SHF.R.S32.HI R25, RZ, 0x5, R25 ;  /* 0x00000005ff197819 */ /* 0x000fe40000011419 */
[----:B------:R-:W-:Y:S02]  /*0240*/  SHF.L.U32 R26, R26, 0x1, RZ ;  /* 0x000000011a1a7819 */ /* 0x000fe400000006ff */
[----:B--2---:R-:W-:-:S02]  /*0250*/  IADD3 R27, R20, 0x38, RZ ;  /* 0x00000038141b7810 */ /* 0x004fc40007ffe0ff */
.L_x_3602:
[----:B0-----:R-:W-:-:S04]  /*0260*/  IABS R15, c[0x0][0x1d8] ;  /* 0x00007600000f7a13 */ /* 0x001fc80000000000 */
[----:B------:R-:W0:Y:S08]  /*0270*/  I2F.RP R14, R15 ;  /* 0x0000000f000e7306 */ /* 0x000e300000209400 */
[----:B0-----:R-:W0:Y:S02]  /*0280*/  MUFU.RCP R14, R14 ;  /* 0x0000000e000e7308 */ /* 0x001e240000001000 */
[----:B0-----:R-:W-:-:S06]  /*0290*/  IADD3 R12, R14, 0xffffffe, RZ ;  /* 0x0ffffffe0e0c7810 */ /* 0x001fcc0007ffe0ff */
[----:B------:R0:W1:Y:S02]  /*02a0*/  F2I.FTZ.U32.TRUNC.NTZ R13, R12 ;  /* 0x0000000c000d7305 */ /* 0x000064000021f000 */
[----:B0-----:R-:W-:Y:S02]  /*02b0*/  MOV R12, RZ ;  /* 0x000000ff000c7202 */ /* 0x001fe40000000f00 */
[----:B-1----:R-:W-:-:S05]  /*02c0*/  IADD3 R16, RZ, -R13, RZ ;  /* 0x8000000dff107210 */ /* 0x002fca0007ffe0ff */
[----:B------:R-:W-:Y:S01]  /*02d0*/  IMAD R17, R16, R15, RZ ;  /* 0x0000000f10117224 */ /* 0x000fe200078e02ff */
[----:B------:R-:W-:-:S03]  /*02e0*/  IABS R16, R11 ;  /* 0x0000000b00107213 */ /* 0x000fc60000000000 */
[----:B------:R-:W-:Y:S01]  /*02f0*/  IMAD.HI.U32 R13, R13, R17, R12 ;  /* 0x000000110d0d7227 */ /* 0x000fe200078e000c */
[----:B------:R-:W-:-:S03]  /*0300*/  LOP3.LUT R12, R11, c[0x0][0x1d8], RZ, 0x3c, !PT ;  /* 0x000076000b0c7a12 */ /* 0x000fc600078e3cff */
[----:B------:R-:W-:Y:S01]  /*0310*/  @P4 IMAD R17, R10, c[0x0][0x1c0], RZ ;  /* 0x000070000a114a24 */ /* 0x000fe200078e02ff */
[----:B------:R-:W-:Y:S01]  /*0320*/  ISETP.GE.AND P5, PT, R12, RZ, PT ;  /* 0x000000ff0c00720c */ /* 0x000fe20003fa6270 */
[----:B------:R-:W-:-:S04]  /*0330*/  IMAD.HI.U32 R13, R13, R16, RZ ;  /* 0x000000100d0d7227 */ /* 0x000fc800078e00ff */
[----:B------:R-:W-:Y:S01]  /*0340*/  @P4 IMAD R33, R6, c[0x0][0x1c4], R17 ;  /* 0x0000710006214a24 */ /* 0x000fe200078e0211 */
[----:B------:R-:W-:-:S05]  /*0350*/  IADD3 R14, -R13, RZ, RZ ;  /* 0x000000ff0d0e7210 */ /* 0x000fca0007ffe1ff */
[----:B------:R-:W-:Y:S02]  /*0360*/  IMAD R14, R15, R14, R16 ;  /* 0x0000000e0f0e7224 */ /* 0x000fe400078e0210 */
[----:B------:R-:W-:-:S03]  /*0370*/  @P3 IMAD R16, R9, c[0x0][0x1c0], RZ ;  /* 0x0000700009103a24 */ /* 0x000fc600078e02ff */
[----:B------:R-:W-:Y:S01]  /*0380*/  ISETP.GT.U32.AND P6, PT, R15, R14, PT ;  /* 0x0000000e0f00720c */ /* 0x000fe20003fc4070 */
[----:B------:R-:W-:-:S12]  /*0390*/  @P3 IMAD R19, R5, c[0x0][0x1c4], R16 ;  /* 0x0000710005133a24 */ /* 0x000fd800078e0210 */
[-C--:B------:R-:W-:Y:S02]  /*03a0*/  @!P6 IADD3 R14, R14, -R15.reuse, RZ ;  /* 0x8000000f0e0ee210 */ /* 0x080fe40007ffe0ff */
[----:B------:R-:W-:Y:S02]  /*03b0*/  @!P6 IADD3 R13, R13, 0x1, RZ ;  /* 0x000000010d0de810 */ /* 0x000fe40007ffe0ff */
[----:B------:R-:W-:Y:S01]  /*03c0*/  ISETP.GE.U32.AND P0, PT, R14, R15, PT ;  /* 0x0000000f0e00720c */ /* 0x000fe20003f06070 */
[----:B------:R-:W-:Y:S01]  /*03d0*/  @P2 IMAD R15, R8, c[0x0][0x1c0], RZ ;  /* 0x00007000080f2a24 */ /* 0x000fe200078e02ff */
[----:B------:R-:W-:Y:S02]  /*03e0*/  ISETP.NE.AND P6, PT, RZ, c[0x0][0x1d8], PT ;  /* 0x00007600ff007a0c */ /* 0x000fe40003fc5270 */
[----:B------:R-:W-:Y:S01]  /*03f0*/  SHF.R.S32.HI R14, RZ, 0x1f, R26 ;  /* 0x0000001fff0e7819 */ /* 0x000fe2000001141a */
[----:B------:R-:W-:-:S08]  /*0400*/  @P2 IMAD R15, R4, c[0x0][0x1c4], R15 ;  /* 0x00007100040f2a24 */ /* 0x000fd000078e020f */
[----:B------:R-:W-:-:S04]  /*0410*/  @P0 IADD3 R13, R13, 0x1, RZ ;  /* 0x000000010d0d0810 */ /* 0x000fc80007ffe0ff */
[----:B------:R-:W-:Y:S02]  /*0420*/  @!P5 IADD3 R13, -R13, RZ, RZ ;  /* 0x000000ff0d0dd210 */ /* 0x000fe40007ffe1ff */
[----:B------:R-:W-:-:S04]  /*0430*/  @!P6 LOP3.LUT R13, RZ, c[0x0][0x1d8], RZ, 0x33, !PT ;  /* 0x00007600ff0dea12 */ /* 0x000fc800078e33ff */
[----:B------:R-:W-:-:S05]  /*0440*/  IADD3 R12, -R13, RZ, RZ ;  /* 0x000000ff0d0c7210 */ /* 0x000fca0007ffe1ff */
[----:B------:R-:W-:Y:S01]  /*0450*/  IMAD R29, R12, c[0x0][0x1d8], R11 ;  /* 0x000076000c1d7a24 */ /* 0x000fe200078e020b */
[----:B------:R-:W-:-:S03]  /*0460*/  SHF.R.S32.HI R12, RZ, 0x1f, R13 ;  /* 0x0000001fff0c7819 */ /* 0x000fc6000001140d */
[----:B------:R-:W-:Y:S02]  /*0470*/  IMAD R29, R29, 0x78, RZ ;  /* 0x000000781d1d7824 */ /* 0x000fe400078e02ff */
[----:B------:R-:W-:-:S03]  /*0480*/  IMAD R12, R12, c[0x0][0x1d0], RZ ;  /* 0x000074000c0c7a24 */ /* 0x000fc600078e02ff */
[----:B------:R-:W-:Y:S01]  /*0490*/  IADD3 R42, P0, R26, R29, RZ ;  /* 0x0000001d1a2a7210 */ /* 0x000fe20007f1e0ff */
[----:B------:R-:W-:-:S03]  /*04a0*/  IMAD R41, R13, c[0x0][0x1d4], R12 ;  /* 0x000075000d297a24 */ /* 0x000fc600078e020c */
[----:B------:R-:W-:-:S05]  /*04b0*/  LEA.HI.X.SX32 R43, R29, R14, 0x1, P0 ;  /* 0x0000000e1d2b7211 */ /* 0x000fca00000f0eff */
[----:B------:R-:W-:-:S04]  /*04c0*/  IMAD.WIDE.U32 R42, R13, c[0x0][0x1d0], R42 ;  /* 0x000074000d2a7a25 */ /* 0x000fc800078e002a */
[----:B------:R-:W-:Y:S01]  /*04d0*/  IMAD.WIDE.U32 R12, R0, -0x77777777, RZ ;  /* 0x88888889000c7825 */ /* 0x000fe200078e00ff */
[----:B------:R-:W-:Y:S02]  /*04e0*/  IADD3 R41, R43, R41, RZ ;  /* 0x000000292b297210 */ /* 0x000fe40007ffe0ff */
[-C--:B------:R-:W-:Y:S02]  /*04f0*/  @P2 MOV R40, R42.reuse ;  /* 0x0000002a00282202 */ /* 0x080fe40000000f00 */
[----:B------:R-:W-:Y:S02]  /*0500*/  SHF.R.U32.HI R28, RZ, 0x5, R13 ;  /* 0x00000005ff1c7819 */ /* 0x000fe4000001160d */
[-C--:B------:R-:W-:Y:S01]  /*0510*/  @P3 MOV R16, R42.reuse ;  /* 0x0000002a00103202 */ /* 0x080fe20000000f00 */
[----:B------:R-:W-:Y:S01]  /*0520*/  @P2 IMAD.WIDE.U32 R12, R4, c[0x0][0x1c0], R40 ;  /* 0x00007000040c2a25 */ /* 0x000fe200078e0028 */
[----:B------:R-:W-:Y:S02]  /*0530*/  @P3 MOV R17, R41 ;  /* 0x0000002900113202 */ /* 0x000fe40000000f00 */
[----:B------:R-:W-:Y:S01]  /*0540*/  @P4 MOV R22, R42 ;  /* 0x0000002a00164202 */ /* 0x000fe20000000f00 */
[----:B------:R-:W-:Y:S01]  /*0550*/  IMAD R28, R3, c[0x0][0x1e4], R28 ;  /* 0x00007900031c7a24 */ /* 0x000fe200078e021c */
[----:B------:R-:W-:Y:S01]  /*0560*/  @P2 IADD3 R13, R13, R15, RZ ;  /* 0x0000000f0d0d2210 */ /* 0x000fe20007ffe0ff */
[----:B------:R-:W-:Y:S01]  /*0570*/  @P3 IMAD.WIDE.U32 R16, R5, c[0x0][0x1c0], R16 ;  /* 0x0000700005103a25 */ /* 0x000fe200078e0010 */
[----:B------:R-:W-:-:S02]  /*0580*/  @P2 LEA R14, P0, R12, c[0x0][0x170], 0x1 ;  /* 0x00005c000c0e2a11 */ /* 0x000fc400078008ff */
[C---:B------:R-:W-:Y:S02]  /*0590*/  IADD3 R32, R28.reuse, 0x20, RZ ;  /* 0x000000201c207810 */ /* 0x040fe40007ffe0ff */
[----:B------:R-:W-:Y:S02]  /*05a0*/  IADD3 R34, R28, 0x28, RZ ;  /* 0x000000281c227810 */ /* 0x000fe40007ffe0ff */
[----:B------:R-:W-:Y:S02]  /*05b0*/  ISETP.GE.U32.AND P5, PT, R32, c[0x0][0x1c8], PT ;  /* 0x0000720020007a0c */ /* 0x000fe40003fa6070 */
[----:B------:R-:W-:Y:S02]  /*05c0*/  SHF.R.S32.HI R21, RZ, 0x1f, R32 ;  /* 0x0000001fff157819 */ /* 0x000fe40000011420 */
[----:B------:R-:W-:Y:S01]  /*05d0*/  @P2 LEA.HI.X R15, R12, c[0x0][0x174], R13, 0x1, P0 ;  /* 0x00005d000c0f2a11 */ /* 0x000fe200000f0c0d */
[----:B------:R-:W-:Y:S01]  /*05e0*/  @P1 IMAD R13, R7, c[0x0][0x1c0], RZ ;  /* 0x00007000070d1a24 */ /* 0x000fe200078e02ff */
[----:B------:R-:W-:-:S02]  /*05f0*/  ISETP.GE.AND.EX P5, PT, R21, c[0x0][0x1cc], PT, P5 ;  /* 0x0000730015007a0c */ /* 0x000fc40003fa6350 */
[----:B------:R-:W-:Y:S01]  /*0600*/  @P4 MOV R23, R41 ;  /* 0x0000002900174202 */ /* 0x000fe20000000f00 */
[----:B------:R-:W-:Y:S01]  /*0610*/  @P1 IMAD R31, R20, c[0x0][0x1c4], R13 ;  /* 0x00007100141f1a24 */ /* 0x000fe200078e020d */
[----:B------:R-:W-:Y:S02]  /*0620*/  ISETP.GE.U32.AND P0, PT, R34, c[0x0][0x1c8], PT ;  /* 0x0000720022007a0c */ /* 0x000fe40003f06070 */
[----:B------:R-:W-:Y:S01]  /*0630*/  SHF.R.S32.HI R30, RZ, 0x1f, R34 ;  /* 0x0000001fff1e7819 */ /* 0x000fe20000011422 */
[----:B------:R-:W-:Y:S01]  /*0640*/  @P4 IMAD.WIDE.U32 R22, R6, c[0x0][0x1c0], R22 ;  /* 0x0000700006164a25 */ /* 0x000fe200078e0016 */
[----:B------:R-:W-:Y:S02]  /*0650*/  ISETP.LT.U32.AND P5, PT, R0, 0x1e0, !P5 ;  /* 0x000001e00000780c */ /* 0x000fe40006fa1070 */
[----:B------:R-:W-:Y:S02]  /*0660*/  ISETP.GE.AND.EX P0, PT, R30, c[0x0][0x1cc], PT, P0 ;  /* 0x000073001e007a0c */ /* 0x000fe40003f06300 */
[----:B------:R-:W-:-:S02]  /*0670*/  @P3 IADD3 R13, R17, R19, RZ ;  /* 0x00000013110d3210 */ /* 0x000fc40007ffe0ff */
[C---:B------:R-:W-:Y:S02]  /*0680*/  @P3 LEA R12, P6, R16.reuse, c[0x0][0x170], 0x1 ;  /* 0x00005c00100c3a11 */ /* 0x040fe400078c08ff */
[----:B------:R-:W-:Y:S02]  /*0690*/  @P1 MOV R18, R42 ;  /* 0x0000002a00121202 */ /* 0x000fe40000000f00 */
[----:B------:R-:W-:Y:S02]  /*06a0*/  @P1 MOV R19, R41 ;  /* 0x0000002900131202 */ /* 0x000fe40000000f00 */
[----:B------:R-:W-:Y:S01]  /*06b0*/  @P3 LEA.HI.X R13, R16, c[0x0][0x174], R13, 0x1, P6 ;  /* 0x00005d00100d3a11 */ /* 0x000fe200030f0c0d */
[----:B------:R-:W-:Y:S01]  /*06c0*/  @P5 IMAD R21, R21, c[0x0][0x1c0], RZ ;  /* 0x0000700015155a24 */ /* 0x000fe200078e02ff */
[----:B------:R-:W-:Y:S01]  /*06d0*/  ISETP.LT.U32.AND P0, PT, R0, 0x1e0, !P0 ;  /* 0x000001e00000780c */ /* 0x000fe20004701070 */
[----:B------:R-:W-:Y:S01]  /*06e0*/  @P1 IMAD.WIDE.U32 R18, R20, c[0x0][0x1c0], R18 ;  /* 0x0000700014121a25 */ /* 0x000fe200078e0012 */
[----:B------:R-:W-:-:S02]  /*06f0*/  @P4 IADD3 R17, R23, R33, RZ ;  /* 0x0000002117114210 */ /* 0x000fc40007ffe0ff */
[----:B------:R-:W-:Y:S01]  /*0700*/  @P4 LEA R16, P6, R22, c[0x0][0x170], 0x1 ;  /* 0x00005c0016104a11 */ /* 0x000fe200078c08ff */
[----:B------:R-:W-:Y:S01]  /*0710*/  @P5 IMAD R35, R32, c[0x0][0x1c4], R21 ;  /* 0x0000710020235a24 */ /* 0x000fe200078e0215 */
[----:B------:R-:W-:Y:S02]  /*0720*/  @P5 MOV R23, R41 ;  /* 0x0000002900175202 */ /* 0x000fe40000000f00 */
[----:B------:R-:W-:Y:S02]  /*0730*/  @P4 LEA.HI.X R17, R22, c[0x0][0x174], R17, 0x1, P6 ;  /* 0x00005d0016114a11 */ /* 0x000fe400030f0c11 */
[----:B------:R-:W-:Y:S02]  /*0740*/  @P5 MOV R22, R42 ;  /* 0x0000002a00165202 */ /* 0x000fe40000000f00 */
[----:B------:R-:W-:Y:S02]  /*0750*/  @P1 IADD3 R19, R19, R31, RZ ;  /* 0x0000001f13131210 */ /* 0x000fe40007ffe0ff */
[----:B------:R-:W-:Y:S01]  /*0760*/  @P1 LEA R20, P6, R18, c[0x0][0x170], 0x1 ;  /* 0x00005c0012141a11 */ /* 0x000fe200078c08ff */
[----:B------:R-:W-:-:S03]  /*0770*/  @P5 IMAD.WIDE.U32 R32, R32, c[0x0][0x1c0], R22 ;  /* 0x0000700020205a25 */ /* 0x000fc600078e0016 */
[----:B------:R-:W-:Y:S01]  /*0780*/  @P1 LEA.HI.X R21, R18, c[0x0][0x174], R19, 0x1, P6 ;  /* 0x00005d0012151a11 */ /* 0x000fe200030f0c13 */
[----:B------:R-:W-:Y:S01]  /*0790*/  @P0 IMAD R19, R30, c[0x0][0x1c0], RZ ;  /* 0x000070001e130a24 */ /* 0x000fe200078e02ff */
[----:B------:R-:W-:Y:S01]  /*07a0*/  @P5 IADD3 R23, R33, R35, RZ ;  /* 0x0000002321175210 */ /* 0x000fe20007ffe0ff */
[----:B------:R-:W-:Y:S01]  /*07b0*/  CS2R R30, SRZ ;  /* 0x00000000001e7805 */ /* 0x000fe2000001ff00 */
[----:B------:R-:W-:Y:S01]  /*07c0*/  @P5 LEA R22, P6, R32, c[0x0][0x170], 0x1 ;  /* 0x00005c0020165a11 */ /* 0x000fe200078c08ff */
[----:B------:R-:W-:Y:S01]  /*07d0*/  @P0 IMAD R33, R34, c[0x0][0x1c4], R19 ;  /* 0x0000710022210a24 */ /* 0x000fe200078e0213 */
[----:B------:R-:W-:Y:S02]  /*07e0*/  @P0 MOV R18, R42 ;  /* 0x0000002a00120202 */ /* 0x000fe40000000f00 */
[----:B------:R-:W-:Y:S01]  /*07f0*/  @P0 MOV R19, R41 ;  /* 0x0000002900130202 */ /* 0x000fe20000000f00 */
[----:B------:R0:W2:Y:S01]  /*0800*/  @P2 LDG.E R30, [R14.64] ;  /* 0x000000080e1e2981 */ /* 0x0000a2000c1e1900 */
[----:B------:R-:W-:-:S02]  /*0810*/  @P5 LEA.HI.X R23, R32, c[0x0][0x174], R23, 0x1, P6 ;  /* 0x00005d0020175a11 */ /* 0x000fc400030f0c17 */
[----:B------:R-:W-:Y:S01]  /*0820*/  MOV R32, RZ ;  /* 0x000000ff00207202 */ /* 0x000fe20000000f00 */
[----:B------:R-:W-:Y:S01]  /*0830*/  @P0 IMAD.WIDE.U32 R34, R34, c[0x0][0x1c0], R18 ;  /* 0x0000700022220a25 */ /* 0x000fe200078e0012 */
[----:B------:R-:W-:Y:S01]  /*0840*/  IADD3 R37, R28, 0x30, RZ ;  /* 0x000000301c257810 */ /* 0x000fe20007ffe0ff */
[----:B------:R1:W3:Y:S03]  /*0850*/  @P1 LDG.E R31, [R20.64] ;  /* 0x00000008141f1981 */ /* 0x0002e6000c1e1900 */
[----:B------:R-:W-:Y:S01]  /*0860*/  @P0 IADD3 R19, R35, R33, RZ ;  /* 0x0000002123130210 */ /* 0x000fe20007ffe0ff */
[----:B------:R4:W5:Y:S01]  /*0870*/  @P5 LDG.E R32, [R22.64] ;  /* 0x0000000816205981 */ /* 0x000962000c1e1900 */
[----:B------:R-:W-:Y:S02]  /*0880*/  ISETP.GE.U32.AND P5, PT, R37, c[0x0][0x1c8], PT ;  /* 0x0000720025007a0c */ /* 0x000fe40003fa6070 */
[----:B------:R-:W-:-:S02]  /*0890*/  @P0 LEA R18, P6, R34, c[0x0][0x170], 0x1 ;  /* 0x00005c0022120a11 */ /* 0x000fc400078c08ff */
[----:B------:R-:W-:Y:S02]  /*08a0*/  SHF.R.S32.HI R36, RZ, 0x1f, R37 ;  /* 0x0000001fff247819 */ /* 0x000fe40000011425 */
[----:B------:R-:W-:Y:S02]  /*08b0*/  MOV R33, RZ ;  /* 0x000000ff00217202 */ /* 0x000fe40000000f00 */
[----:B------:R-:W-:Y:S02]  /*08c0*/  @P0 LEA.HI.X R19, R34, c[0x0][0x174], R19, 0x1, P6 ;  /* 0x00005d0022130a11 */ /* 0x000fe400030f0c13 */
[----:B------:R-:W-:Y:S02]  /*08d0*/  ISETP.GE.AND.EX P5, PT, R36, c[0x0][0x1cc], PT, P5 ;  /* 0x0000730024007a0c */ /* 0x000fe40003fa6350 */
[----:B------:R-:W-:Y:S01]  /*08e0*/  ISETP.GE.U32.AND P6, PT, R27, c[0x0][0x1c8], PT ;  /* 0x000072001b007a0c */ /* 0x000fe20003fc6070 */
[----:B------:R0:W5:Y:S01]  /*08f0*/  @P3 LDG.E R33, [R12.64] ;  /* 0x000000080c213981 */ /* 0x000162000c1e1900 */
[----:B------:R-:W-:-:S02]  /*0900*/  SHF.R.S32.HI R34, RZ, 0x1f, R27 ;  /* 0x0000001fff227819 */ /* 0x000fc4000001141b */
[----:B------:R-:W-:Y:S02]  /*0910*/  ISETP.LT.U32.AND P5, PT, R0, 0x1e0, !P5 ;  /* 0x000001e00000780c */ /* 0x000fe40006fa1070 */
[----:B------:R-:W-:Y:S02]  /*0920*/  ISETP.GE.AND.EX P6, PT, R34, c[0x0][0x1cc], PT, P6 ;  /* 0x0000730022007a0c */ /* 0x000fe40003fc6360 */
[----:B------:R-:W-:Y:S02]  /*0930*/  MOV R35, RZ ;  /* 0x000000ff00237202 */ /* 0x000fe40000000f00 */
[----:B------:R-:W-:-:S04]  /*0940*/  ISETP.GT.U32.OR P6, PT, R0, 0x1df, P6 ;  /* 0x000001df0000780c */ /* 0x000fc800037c4470 */
[----:B------:R4:W5:Y:S03]  /*0950*/  @P4 LDG.E R35, [R16.64] ;  /* 0x0000000810234981 */ /* 0x000966000c1e1900 */
[----:B0-----:R-:W-:Y:S01]  /*0960*/  @P5 IMAD R14, R36, c[0x0][0x1c0], RZ ;  /* 0x00007000240e5a24 */ /* 0x001fe200078e02ff */
[-C--:B-1----:R-:W-:Y:S02]  /*0970*/  @P5 MOV R20, R42.reuse ;  /* 0x0000002a00145202 */ /* 0x082fe40000000f00 */
[----:B------:R-:W-:Y:S01]  /*0980*/  @P5 MOV R21, R41 ;  /* 0x0000002900155202 */ /* 0x000fe20000000f00 */
[C---:B------:R-:W-:Y:S01]  /*0990*/  @P5 IMAD R15, R37.reuse, c[0x0][0x1c4], R14 ;  /* 0x00007100250f5a24 */ /* 0x040fe200078e020e */
[----:B------:R-:W-:Y:S01]  /*09a0*/  MOV R36, RZ ;  /* 0x000000ff00247202 */ /* 0x000fe20000000f00 */
[----:B------:R-:W-:Y:S02]  /*09b0*/  @!P6 IMAD R14, R34, c[0x0][0x1c0], RZ ;  /* 0x00007000220eea24 */ /* 0x000fe400078e02ff */
[----:B------:R-:W-:Y:S01]  /*09c0*/  @P5 IMAD.WIDE.U32 R20, R37, c[0x0][0x1c0], R20 ;  /* 0x0000700025145a25 */ /* 0x000fe200078e0014 */
[----:B----4-:R-:W-:-:S02]  /*09d0*/  @!P6 MOV R16, R42 ;  /* 0x0000002a0010e202 */ /* 0x010fc40000000f00 */
[----:B------:R-:W-:Y:S01]  /*09e0*/  @!P6 MOV R17, R41 ;  /* 0x000000290011e202 */ /* 0x000fe20000000f00 */
[----:B------:R0:W4:Y:S01]  /*09f0*/  @P0 LDG.E R36, [R18.64] ;  /* 0x0000000812240981 */ /* 0x000122000c1e1900 */
[----:B------:R-:W-:Y:S01]  /*0a00*/  @!P6 IMAD R23, R27, c[0x0][0x1c4], R14 ;  /* 0x000071001b17ea24 */ /* 0x000fe200078e020e */
[----:B------:R-:W-:Y:S02]  /*0a10*/  @P5 IADD3 R13, R21, R15, RZ ;  /* 0x0000000f150d5210 */ /* 0x000fe40007ffe0ff */
[C---:B------:R-:W-:Y:S01]  /*0a20*/  @P5 LEA R14, P0, R20.reuse, c[0x0][0x170], 0x1 ;  /* 0x00005c00140e5a11 */ /* 0x040fe200078008ff */
[----:B------:R-:W-:Y:S01]  /*0a30*/  @!P6 IMAD.WIDE.U32 R16, R27, c[0x0][0x1c0], R16 ;  /* 0x000070001b10ea25 */ /* 0x000fe200078e0010 */
[----:B------:R-:W-:Y:S02]  /*0a40*/  MOV R37, RZ ;  /* 0x000000ff00257202 */ /* 0x000fe40000000f00 */
[----:B------:R-:W-:Y:S02]  /*0a50*/  @P5 LEA.HI.X R15, R20, c[0x0][0x174], R13, 0x1, P0 ;  /* 0x00005d00140f5a11 */ /* 0x000fe400000f0c0d */
[----:B------:R-:W-:-:S02]  /*0a60*/  @!P6 IADD3 R13, R17, R23, RZ ;  /* 0x00000017110de210 */ /* 0x000fc40007ffe0ff */
[C---:B------:R-:W-:Y:S01]  /*0a70*/  @!P6 LEA R12, P0, R16.reuse, c[0x0][0x170], 0x1 ;  /* 0x00005c00100cea11 */ /* 0x040fe200078008ff */
[----:B------:R2:W4:Y:S01]  /*0a80*/  @P5 LDG.E R37, [R14.64] ;  /* 0x000000080e255981 */ /* 0x000522000c1e1900 */
[----:B------:R-:W-:Y:S02]  /*0a90*/  MOV R38, RZ ;  /* 0x000000ff00267202 */ /* 0x000fe40000000f00 */
[----:B------:R-:W-:-:S05]  /*0aa0*/  @!P6 LEA.HI.X R13, R16, c[0x0][0x174], R13, 0x1, P0 ;  /* 0x00005d00100dea11 */ /* 0x000fca00000f0c0d */
[----:B------:R3:W4:Y:S01]  /*0ab0*/  @!P6 LDG.E R38, [R12.64] ;  /* 0x000000080c26e981 */ /* 0x000722000c1e1900 */
[C---:B------:R-:W-:Y:S02]  /*0ac0*/  ISETP.GT.AND P0, PT, R2.reuse, 0x1e, PT ;  /* 0x0000001e0200780c */ /* 0x040fe40003f04270 */
[----:B------:R-:W-:Y:S02]  /*0ad0*/  ISETP.NE.AND P6, PT, R2, RZ, PT ;  /* 0x000000ff0200720c */ /* 0x000fe40003fc5270 */
[----:B------:R-:W-:Y:S01]  /*0ae0*/  ISETP.NE.AND P5, PT, R0, RZ, PT ;  /* 0x000000ff0000720c */ /* 0x000fe20003fa5270 */
[----:B------:R-:W-:Y:S01]  /*0af0*/  ULDC UR5, c[0x0][0xc] ;  /* 0x0000030000057ab9 */ /* 0x000fe20000000800 */
[----:B------:R-:W-:Y:S01]  /*0b00*/  BSSY B0, `(.L_x_3565) ;  /* 0x0000078000007945 */ /* 0x000fe20003800000 */
[--C-:B--2---:R-:W-:Y:S02]  /*0b10*/  PRMT R14, RZ, 0x5410, R30.reuse ;  /* 0x00005410ff0e7816 */ /* 0x104fe4000000001e */
[----:B------:R-:W-:-:S02]  /*0b20*/  PRMT R15, RZ, 0x7610, R30 ;  /* 0x00007610ff0f7816 */ /* 0x000fc4000000001e */
[--C-:B---3--:R-:W-:Y:S02]  /*0b30*/  PRMT R13, RZ, 0x7610, R31.reuse ;  /* 0x00007610ff0d7816 */ /* 0x108fe4000000001f */
[----:B------:R-:W-:Y:S01]  /*0b40*/  PRMT R12, RZ, 0x5410, R31 ;  /* 0x00005410ff0c7816 */ /* 0x000fe2000000001f */
[----:B------:R-:W-:Y:S02]  /*0b50*/  FADD.FTZ R17, R14, R15 ;  /* 0x0000000f0e117221 */ /* 0x000fe40000010000 */
[----:B0-----:R-:W-:Y:S02]  /*0b60*/  FMUL.FTZ R19, R15, R15 ;  /* 0x0000000f0f137220 */ /* 0x001fe40000410000 */
[----:B------:R-:W-:Y:S02]  /*0b70*/  FMUL.FTZ R15, R13, R13 ;  /* 0x0000000d0d0f7220 */ /* 0x000fe40000410000 */
[C---:B------:R-:W-:Y:S02]  /*0b80*/  FADD.FTZ R16, R12.reuse, R13 ;  /* 0x0000000d0c107221 */ /* 0x040fe40000010000 */
[----:B------:R-:W-:-:S02]  /*0b90*/  FFMA.FTZ R15, R12, R12, R15 ;  /* 0x0000000c0c0f7223 */ /* 0x000fc4000001000f */
[----:B------:R-:W-:Y:S02]  /*0ba0*/  FADD.FTZ R16, RZ, R16 ;  /* 0x00000010ff107221 */ /* 0x000fe40000010000 */
[----:B------:R-:W-:Y:S01]  /*0bb0*/  FFMA.FTZ R14, R14, R14, R19 ;  /* 0x0000000e0e0e7223 */ /* 0x000fe20000010013 */
[----:B-----5:R-:W-:Y:S01]  /*0bc0*/  PRMT R13, RZ, 0x7610, R33 ;  /* 0x00007610ff0d7816 */ /* 0x020fe20000000021 */
[----:B------:R-:W-:Y:S01]  /*0bd0*/  FADD.FTZ R15, RZ, R15 ;  /* 0x0000000fff0f7221 */ /* 0x000fe20000010000 */
[----:B------:R-:W-:Y:S01]  /*0be0*/  PRMT R12, RZ, 0x5410, R33 ;  /* 0x00005410ff0c7816 */ /* 0x000fe20000000021 */
[----:B------:R-:W-:Y:S02]  /*0bf0*/  FADD.FTZ R16, R16, R17 ;  /* 0x0000001110107221 */ /* 0x000fe40000010000 */
[----:B------:R-:W-:Y:S02]  /*0c00*/  FMUL.FTZ R17, R13, R13 ;  /* 0x0000000d0d117220 */ /* 0x000fe40000410000 */
[----:B------:R-:W-:-:S02]  /*0c10*/  FADD.FTZ R14, R15, R14 ;  /* 0x0000000e0f0e7221 */ /* 0x000fc40000010000 */
[C---:B------:R-:W-:Y:S02]  /*0c20*/  FADD.FTZ R13, R12.reuse, R13 ;  /* 0x0000000d0c0d7221 */ /* 0x040fe40000010000 */
[----:B------:R-:W-:Y:S01]  /*0c30*/  FFMA.FTZ R17, R12, R12, R17 ;  /* 0x0000000c0c117223 */ /* 0x000fe20000010011 */
[--C-:B------:R-:W-:Y:S02]  /*0c40*/  PRMT R15, RZ, 0x7610, R35.reuse ;  /* 0x00007610ff0f7816 */ /* 0x100fe40000000023 */
[----:B------:R-:W-:Y:S01]  /*0c50*/  PRMT R12, RZ, 0x5410, R35 ;  /* 0x00005410ff0c7816 */ /* 0x000fe20000000023 */
[----:B------:R-:W-:Y:S02]  /*0c60*/  FADD.FTZ R13, R16, R13 ;  /* 0x0000000d100d7221 */ /* 0x000fe40000010000 */
[----:B------:R-:W-:Y:S02]  /*0c70*/  FMUL.FTZ R19, R15, R15 ;  /* 0x0000000f0f137220 */ /* 0x000fe40000410000 */
[C---:B------:R-:W-:Y:S01]  /*0c80*/  FADD.FTZ R16, R12.reuse, R15 ;  /* 0x0000000f0c107221 */ /* 0x040fe20000010000 */
[--C-:B------:R-:W-:Y:S01]  /*0c90*/  PRMT R15, RZ, 0x7610, R32.reuse ;  /* 0x00007610ff0f7816 */ /* 0x100fe20000000020 */
[----:B------:R-:W-:Y:S01]  /*0ca0*/  FFMA.FTZ R19, R12, R12, R19 ;  /* 0x0000000c0c137223 */ /* 0x000fe20000010013 */
[----:B------:R-:W-:Y:S01]  /*0cb0*/  PRMT R12, RZ, 0x5410, R32 ;  /* 0x00005410ff0c7816 */ /* 0x000fe20000000020 */
[----:B------:R-:W-:-:S02]  /*0cc0*/  FADD.FTZ R14, R14, R17 ;  /* 0x000000110e0e7221 */ /* 0x000fc40000010000 */
[----:B------:R-:W-:Y:S02]  /*0cd0*/  FADD.FTZ R13, R13, R16 ;  /* 0x000000100d0d7221 */ /* 0x000fe40000010000 */
[----:B------:R-:W-:Y:S02]  /*0ce0*/  FMUL.FTZ R17, R15, R15 ;  /* 0x0000000f0f117220 */ /* 0x000fe40000410000 */
[C---:B------:R-:W-:Y:S01]  /*0cf0*/  FADD.FTZ R16, R12.reuse, R15 ;  /* 0x0000000f0c107221 */ /* 0x040fe20000010000 */
[--C-:B----4-:R-:W-:Y:S01]  /*0d00*/  PRMT R15, RZ, 0x7610, R36.reuse ;  /* 0x00007610ff0f7816 */ /* 0x110fe20000000024 */
[----:B------:R-:W-:Y:S01]  /*0d10*/  FFMA.FTZ R17, R12, R12, R17 ;  /* 0x0000000c0c117223 */ /* 0x000fe20000010011 */
[----:B------:R-:W-:Y:S01]  /*0d20*/  PRMT R12, RZ, 0x5410, R36 ;  /* 0x00005410ff0c7816 */ /* 0x000fe20000000024 */
[----:B------:R-:W-:Y:S02]  /*0d30*/  FADD.FTZ R14, R14, R19 ;  /* 0x000000130e0e7221 */ /* 0x000fe40000010000 */
[----:B------:R-:W-:-:S02]  /*0d40*/  FMUL.FTZ R19, R15, R15 ;  /* 0x0000000f0f137220 */ /* 0x000fc40000410000 */
[----:B------:R-:W-:Y:S02]  /*0d50*/  FADD.FTZ R13, R13, R16 ;  /* 0x000000100d0d7221 */ /* 0x000fe40000010000 */
[C---:B------:R-:W-:Y:S01]  /*0d60*/  FADD.FTZ R16, R12.reuse, R15 ;  /* 0x0000000f0c107221 */ /* 0x040fe20000010000 */
[----:B------:R-:W-:Y:S01]  /*0d70*/  PRMT R15, RZ, 0x7610, R37 ;  /* 0x00007610ff0f7816 */ /* 0x000fe20000000025 */
[----:B------:R-:W-:Y:S01]  /*0d80*/  FFMA.FTZ R19, R12, R12, R19 ;  /* 0x0000000c0c137223 */ /* 0x000fe20000010013 */
[----:B------:R-:W-:Y:S01]  /*0d90*/  PRMT R12, RZ, 0x5410, R37 ;  /* 0x00005410ff0c7816 */ /* 0x000fe20000000025 */
[----:B------:R-:W-:Y:S02]  /*0da0*/  FADD.FTZ R14, R14, R17 ;  /* 0x000000110e0e7221 */ /* 0x000fe40000010000 */
[----:B------:R-:W-:Y:S02]  /*0db0*/  FADD.FTZ R13, R13, R16 ;  /* 0x000000100d0d7221 */ /* 0x000fe40000010000 */
[----:B------:R-:W-:-:S02]  /*0dc0*/  FMUL.FTZ R17, R15, R15 ;  /* 0x0000000f0f117220 */ /* 0x000fc40000410000 */
[C---:B------:R-:W-:Y:S01]  /*0dd0*/  FADD.FTZ R16, R12.reuse, R15 ;  /* 0x0000000f0c107221 */ /* 0x040fe20000010000 */
[--C-:B------:R-:W-:Y:S01]  /*0de0*/  PRMT R15, RZ, 0x7610, R38.reuse ;  /* 0x00007610ff0f7816 */ /* 0x100fe20000000026 */
[----:B------:R-:W-:Y:S01]  /*0df0*/  FFMA.FTZ R17, R12, R12, R17 ;  /* 0x0000000c0c117223 */ /* 0x000fe20000010011 */
[----:B------:R-:W-:Y:S01]  /*0e00*/  PRMT R12, RZ, 0x5410, R38 ;  /* 0x00005410ff0c7816 */ /* 0x000fe20000000026 */
[----:B------:R-:W-:Y:S02]  /*0e10*/  FADD.FTZ R14, R14, R19 ;  /* 0x000000130e0e7221 */ /* 0x000fe40000010000 */
[----:B------:R-:W-:Y:S02]  /*0e20*/  FMUL.FTZ R19, R15, R15 ;  /* 0x0000000f0f137220 */ /* 0x000fe40000410000 */
[----:B------:R-:W-:Y:S02]  /*0e30*/  FADD.FTZ R13, R13, R16 ;  /* 0x000000100d0d7221 */ /* 0x000fe40000010000 */
[----:B------:R-:W-:-:S02]  /*0e40*/  FADD.FTZ R16, R12, R15 ;  /* 0x0000000f0c107221 */ /* 0x000fc40000010000 */
[----:B------:R-:W-:Y:S02]  /*0e50*/  FADD.FTZ R14, R14, R17 ;  /* 0x000000110e0e7221 */ /* 0x000fe40000010000 */
[----:B------:R-:W-:Y:S02]  /*0e60*/  FFMA.FTZ R19, R12, R12, R19 ;  /* 0x0000000c0c137223 */ /* 0x000fe40000010013 */
[----:B------:R-:W-:Y:S02]  /*0e70*/  FADD.FTZ R12, R13, R16 ;  /* 0x000000100d0c7221 */ /* 0x000fe40000010000 */
[----:B------:R-:W-:-:S03]  /*0e80*/  FADD.FTZ R13, R14, R19 ;  /* 0x000000130e0d7221 */ /* 0x000fc60000010000 */
[----:B------:R-:W0:Y:S04]  /*0e90*/  SHFL.DOWN PT, R15, R12, 0x1, 0x1f ;  /* 0x08201f000c0f7f89 */ /* 0x000e2800000e0000 */
[----:B------:R-:W1:Y:S01]  /*0ea0*/  SHFL.DOWN PT, R14, R13, 0x1, 0x1f ;  /* 0x08201f000d0e7f89 */ /* 0x000e6200000e0000 */
[----:B0-----:R-:W-:Y:S02]  /*0eb0*/  @!P0 FADD.FTZ R12, R12, R15 ;  /* 0x0000000f0c0c8221 */ /* 0x001fe40000010000 */
[----:B-1----:R-:W-:-:S03]  /*0ec0*/  @!P0 FADD.FTZ R13, R13, R14 ;  /* 0x0000000e0d0d8221 */ /* 0x002fc60000010000 */
[----:B------:R-:W0:Y:S04]  /*0ed0*/  SHFL.DOWN PT, R15, R12, 0x2, 0x1f ;  /* 0x08401f000c0f7f89 */ /* 0x000e2800000e0000 */
[----:B------:R-:W1:Y:S01]  /*0ee0*/  SHFL.DOWN PT, R14, R13, 0x2, 0x1f ;  /* 0x08401f000d0e7f89 */ /* 0x000e6200000e0000 */
[----:B------:R-:W-:-:S13]  /*0ef0*/  ISETP.GT.AND P0, PT, R2, 0x1d, PT ;  /* 0x0000001d0200780c */ /* 0x000fda0003f04270 */
        /* <DEDUP_REMOVED lines=16> */
[----:B-1----:R-:W-:-:S05]  /*1000*/  @!P0 FADD.FTZ R13, R13, R14 ;  /* 0x0000000e0d0d8221 */ /* 0x002fca0000010000 */
[----:B------:R0:W-:Y:S04]  /*1010*/  @!P6 STS.64 [R25.X8+0x10], R12 ;  /* 0x0000100c1900e388 */ /* 0x0001e80000008a00 */
[----:B------:R-:W-:Y:S06]  /*1020*/  BAR.SYNC.DEFER_BLOCKING 0x0 ;  /* 0x0000000000007b1d */ /* 0x000fec0000010000 */
[----:B------:R-:W-:Y:S05]  /*1030*/  @P5 BRA `(.L_x_3566) ;  /* 0x0000024000005947 */ /* 0x000fea0003800000 */
[----:B------:R-:W1:Y:S04]  /*1040*/  LDS.64 R14, [0x18] ;  /* 0x00001800ff0e7984 */ /* 0x000e680000000a00 */
[----:B------:R-:W2:Y:S04]  /*1050*/  LDS.128 R16, [0x20] ;  /* 0x00002000ff107984 */ /* 0x000ea80000000c00 */
[----:B------:R-:W3:Y:S01]  /*1060*/  LDS.128 R20, [0x30] ;  /* 0x00003000ff147984 */ /* 0x000ee20000000c00 */
[----:B-1----:R-:W-:-:S02]  /*1070*/  FADD.FTZ R39, R12, R14 ;  /* 0x0000000e0c277221 */ /* 0x002fc40000010000 */
[----:B------:R-:W-:Y:S02]  /*1080*/  FADD.FTZ R44, R13, R15 ;  /* 0x0000000f0d2c7221 */ /* 0x000fe40000010000 */
[----:B0-----:R-:W0:Y:S01]  /*1090*/  LDS.128 R12, [0x40] ;  /* 0x00004000ff0c7984 */ /* 0x001e220000000c00 */
[----:B--2---:R-:W-:Y:S02]  /*10a0*/  FADD.FTZ R39, R39, R16 ;  /* 0x0000001027277221 */ /* 0x004fe40000010000 */
[----:B------:R-:W-:Y:S02]  /*10b0*/  FADD.FTZ R44, R44, R17 ;  /* 0x000000112c2c7221 */ /* 0x000fe40000010000 */
[----:B------:R-:W-:Y:S02]  /*10c0*/  FADD.FTZ R39, R39, R18 ;  /* 0x0000001227277221 */ /* 0x000fe40000010000 */
[----:B------:R-:W-:Y:S02]  /*10d0*/  FADD.FTZ R44, R44, R19 ;  /* 0x000000132c2c7221 */ /* 0x000fe40000010000 */
[----:B------:R-:W1:Y:S01]  /*10e0*/  LDS.128 R16, [0x50] ;  /* 0x00005000ff107984 */ /* 0x000e620000000c00 */
[----:B---3--:R-:W-:-:S02]  /*10f0*/  FADD.FTZ R39, R39, R20 ;  /* 0x0000001427277221 */ /* 0x008fc40000010000 */
[----:B------:R-:W-:Y:S02]  /*1100*/  FADD.FTZ R44, R44, R21 ;  /* 0x000000152c2c7221 */ /* 0x000fe40000010000 */
[----:B------:R-:W-:Y:S02]  /*1110*/  FADD.FTZ R39, R39, R22 ;  /* 0x0000001627277221 */ /* 0x000fe40000010000 */
[----:B------:R-:W-:Y:S02]  /*1120*/  FADD.FTZ R44, R44, R23 ;  /* 0x000000172c2c7221 */ /* 0x000fe40000010000 */
[----:B------:R-:W2:Y:S01]  /*1130*/  LDS.128 R20, [0x60] ;  /* 0x00006000ff147984 */ /* 0x000ea20000000c00 */
[----:B0-----:R-:W-:Y:S02]  /*1140*/  FADD.FTZ R39, R39, R12 ;  /* 0x0000000c27277221 */ /* 0x001fe40000010000 */
[----:B------:R-:W-:Y:S02]  /*1150*/  FADD.FTZ R44, R44, R13 ;  /* 0x0000000d2c2c7221 */ /* 0x000fe40000010000 */
[----:B------:R-:W-:-:S02]  /*1160*/  FADD.FTZ R39, R39, R14 ;  /* 0x0000000e27277221 */ /* 0x000fc40000010000 */
[----:B------:R-:W-:Y:S02]  /*1170*/  FADD.FTZ R44, R44, R15 ;  /* 0x0000000f2c2c7221 */ /* 0x000fe40000010000 */
[----:B------:R-:W0:Y:S01]  /*1180*/  LDS.128 R12, [0x70] ;  /* 0x00007000ff0c7984 */ /* 0x000e220000000c00 */
[----:B-1----:R-:W-:Y:S02]  /*1190*/  FADD.FTZ R39, R39, R16 ;  /* 0x0000001027277221 */ /* 0x002fe40000010000 */
[----:B------:R-:W-:Y:S02]  /*11a0*/  FADD.FTZ R44, R44, R17 ;  /* 0x000000112c2c7221 */ /* 0x000fe40000010000 */
[----:B------:R-:W1:Y:S01]  /*11b0*/  LDS.64 R16, [0x80] ;  /* 0x00008000ff107984 */ /* 0x000e620000000a00 */
[----:B------:R-:W-:Y:S02]  /*11c0*/  FADD.FTZ R39, R39, R18 ;  /* 0x0000001227277221 */ /* 0x000fe40000010000 */
[----:B------:R-:W-:-:S02]  /*11d0*/  FADD.FTZ R44, R44, R19 ;  /* 0x000000132c2c7221 */ /* 0x000fc40000010000 */
[----:B--2---:R-:W-:Y:S02]  /*11e0*/  FADD.FTZ R39, R39, R20 ;  /* 0x0000001427277221 */ /* 0x004fe40000010000 */
        /* <DEDUP_REMOVED lines=9> */
.L_x_3566:
[----:B------:R-:W-:Y:S05]  /*1280*/  BSYNC B0 ;  /* 0x0000000000007941 */ /* 0x000fea0003800000 */
.L_x_3565:
[----:B------:R-:W-:-:S06]  /*1290*/  UISETP.GE.U32.AND UP0, UPT, UR5, 0x2, UPT ;  /* 0x000000020500788c */ /* 0x000fcc000bf06070 */
[----:B------:R-:W-:-:S13]  /*12a0*/  PLOP3.LUT P0, PT, PT, PT, UP0, 0x80, 0x0 ;  /* 0x000000000000781c */ /* 0x000fda0003f0f008 */
[----:B------:R-:W-:Y:S05]  /*12b0*/  @!P0 BRA `(.L_x_3567) ;  /* 0x000011f000008947 */ /* 0x000fea0003800000 */
[----:B------:R-:W1:Y:S01]  /*12c0*/  S2R R14, SR_CTAID.Y ;  /* 0x00000000000e7919 */ /* 0x000e620000002600 */
[----:B------:R-:W-:Y:S01]  /*12d0*/  LOP3.LUT R15, R24, 0x1, RZ, 0xc0, !PT ;  /* 0x00000001180f7812 */ /* 0x000fe200078ec0ff */
[----:B------:R-:W-:-:S04]  /*12e0*/  HFMA2.MMA R21, -RZ, RZ, 0, 2.384185791015625e-07 ;  /* 0x00000004ff157435 */ /* 0x000fc800000001ff */
[----:B------:R-:W-:-:S04]  /*12f0*/  IMAD R15, R15, c[0x0][0x10], RZ ;  /* 0x000004000f0f7a24 */ /* 0x000fc800078e02ff */
[----:B------:R-:W-:-:S05]  /*1300*/  IMAD R17, R15, c[0x0][0xc], RZ ;  /* 0x000003000f117a24 */ /* 0x000fca00078e02ff */
[----:B------:R-:W-:Y:S02]  /*1310*/  SHF.L.U32 R20, R17, 0x1, RZ ;  /* 0x0000000111147819 */ /* 0x000fe400000006ff */
[----:B-1----:R-:W-:-:S05]  /*1320*/  IADD3 R16, R15, R14, RZ ;  /* 0x0000000e0f107210 */ /* 0x002fca0007ffe0ff */
[----:B------:R-:W-:-:S04]  /*1330*/  IMAD.WIDE.U32 R16, R16, R21, c[0x0][0x190] ;  /* 0x0000640010107625 */ /* 0x000fc800078e0015 */
[----:B------:R-:W-:Y:S01]  /*1340*/  IMAD.WIDE R20, R20, R21, c[0x0][0x198] ;  /* 0x0000660014147625 */ /* 0x000fe200078e0215 */
[----:B------:R-:W-:Y:S05]  /*1350*/  @P5 BRA `(.L_x_3568) ;  /* 0x0000011000005947 */ /* 0x000fea0003800000 */
[----:B------:R-:W-:Y:S01]  /*1360*/  IMAD R19, R3, c[0x0][0x10], R14 ;  /* 0x0000040003137a24 */ /* 0x000fe200078e020e */
[----:B------:R-:W-:Y:S02]  /*1370*/  LOP3.LUT P0, RZ, R24, 0x2, RZ, 0xc0, !PT ;  /* 0x0000000218ff7812 */ /* 0x000fe4000780c0ff */
[----:B------:R-:W-:Y:S01]  /*1380*/  MOV R15, 0x1 ;  /* 0x00000001000f7802 */ /* 0x000fe20000000f00 */
[----:B------:R-:W-:-:S03]  /*1390*/  IMAD.WIDE.U32 R18, R19, 0x8, R20 ;  /* 0x0000000813127825 */ /* 0x000fc600078e0014 */
[----:B------:R-:W-:Y:S02]  /*13a0*/  SEL R15, R15, 0xffffffff, !P0 ;  /* 0xffffffff0f0f7807 */ /* 0x000fe40004000000 */
[----:B------:R1:W-:Y:S01]  /*13b0*/  STG.E.64 [R18.64], R12 ;  /* 0x0000000c12007986 */ /* 0x0003e2000c101b08 */
[----:B------:R-:W-:Y:S06]  /*13c0*/  MEMBAR.ALL.GPU ;  /* 0x0000000000007992 */ /* 0x000fec000000a000 */
[----:B-1----:R-:W-:Y:S01]  /*13d0*/  SEL R18, RZ, c[0x0][0xc], P0 ;  /* 0x00000300ff127a07 */ /* 0x002fe20000000000 */
[----:B------:R-:W-:-:S00]  /*13e0*/  ERRBAR ;  /* 0x00000000000079ab */ /* 0x000fc00000000000 */
[----:B------:R1:W-:Y:S02]  /*13f0*/  RED.E.ADD.S32.STRONG.GPU [R16.64], R15 ;  /* 0x0000000f1000798e */ /* 0x0003e4000c10e388 */
[----:B------:R-:W-:-:S13]  /*1400*/  ISETP.NE.AND P0, PT, R18, -0x1, PT ;  /* 0xffffffff1200780c */ /* 0x000fda0003f05270 */
[----:B-1----:R-:W-:Y:S05]  /*1410*/  @!P0 BRA `(.L_x_3568) ;  /* 0x0000005000008947 */ /* 0x002fea0003800000 */
.L_x_3569:
[----:B------:R-:W2:Y:S01]  /*1420*/  LDG.E.STRONG.GPU R15, [R16.64] ;  /* 0x00000008100f7981 */ /* 0x000ea2000c1ef900 */
[----:B------:R-:W-:Y:S01]  /*1430*/  YIELD ;  /* 0x0000000000007946 */ /* 0x000fe20003800000 */
[----:B--2---:R-:W-:Y:S01]  /*1440*/  ISETP.NE.AND P0, PT, R15, R18, PT ;  /* 0x000000120f00720c */ /* 0x004fe20003f05270 */
[----:B------:R-:W-:-:S12]  /*1450*/  CCTL.IVALL ;  /* 0x00000000ff00798f */ /* 0x000fd80002000000 */
[----:B------:R-:W-:Y:S05]  /*1460*/  @P0 BRA `(.L_x_3569) ;  /* 0xffffffb000000947 */ /* 0x000fea000383ffff */
.L_x_3568:
[----:B------:R-:W-:Y:S01]  /*1470*/  ISETP.NE.AND P0, PT, RZ, c[0x0][0xc], PT ;  /* 0x00000300ff007a0c */ /* 0x000fe20003f05270 */
[----:B------:R-:W-:Y:S01]  /*1480*/  WARPSYNC 0xffffffff ;  /* 0xffffffff00007948 */ /* 0x000fe20003800000 */
[----:B------:R-:W-:Y:S11]  /*1490*/  BAR.SYNC.DEFER_BLOCKING 0x0 ;  /* 0x0000000000007b1d */ /* 0x000ff60000010000 */
[----:B------:R-:W-:Y:S05]  /*14a0*/  @!P0 BRA `(.L_x_3567) ;  /* 0x0000100000008947 */ /* 0x000fea0003800000 */
[----:B------:R-:W-:Y:S01]  /*14b0*/  UIADD3 UR6, UR5, -0x1, URZ ;  /* 0xffffffff05067890 */ /* 0x000fe2000fffe03f */
[----:B------:R-:W-:-:S03]  /*14c0*/  MOV R15, RZ ;  /* 0x000000ff000f7202 */ /* 0x000fc60000000f00 */
[----:B------:R-:W-:-:S06]  /*14d0*/  UISETP.GE.U32.AND UP0, UPT, UR6, 0x3, UPT ;  /* 0x000000030600788c */ /* 0x000fcc000bf06070 */
[----:B------:R-:W-:-:S13]  /*14e0*/  PLOP3.LUT P0, PT, PT, PT, UP0, 0x80, 0x0 ;  /* 0x000000000000781c */ /* 0x000fda0003f0f008 */
[----:B------:R-:W-:Y:S05]  /*14f0*/  @!P0 BRA `(.L_x_3570) ;  /* 0x00000de000008947 */ /* 0x000fea0003800000 */
[----:B------:R-:W-:Y:S01]  /*1500*/  ULOP3.LUT UR5, UR5, 0x3, URZ, 0xc0, !UPT ;  /* 0x0000000305057892 */ /* 0x000fe2000f8ec03f */
[----:B------:R-:W-:Y:S01]  /*1510*/  HFMA2.MMA R15, -RZ, RZ, 0, 0 ;  /* 0x00000000ff0f7435 */ /* 0x000fe200000001ff */
[----:B------:R-:W-:Y:S02]  /*1520*/  ULDC UR6, c[0x0][0xc] ;  /* 0x0000030000067ab9 */ /* 0x000fe40000000800 */
[----:B------:R-:W-:-:S06]  /*1530*/  UIADD3 UR5, -UR5, UR6, URZ ;  /* 0x0000000605057290 */ /* 0x000fcc000fffe13f */
[----:B------:R-:W-:-:S13]  /*1540*/  ISETP.LT.AND P0, PT, RZ, UR5, PT ;  /* 0x00000005ff007c0c */ /* 0x000fda000bf01270 */
[----:B------:R-:W-:Y:S05]  /*1550*/  @!P0 BRA `(.L_x_3571) ;  /* 0x00000b9000008947 */ /* 0x000fea0003800000 */
[----:B------:R-:W-:Y:S01]  /*1560*/  UISETP.GT.AND UP0, UPT, UR5, 0xc, UPT ;  /* 0x0000000c0500788c */ /* 0x000fe2000bf04270 */
[----:B------:R-:W-:-:S05]  /*1570*/  PLOP3.LUT P0, PT, PT, PT, PT, 0x80, 0x0 ;  /* 0x000000000000781c */ /* 0x000fca0003f0f070 */
[----:B------:R-:W-:-:S13]  /*1580*/  PLOP3.LUT P6, PT, PT, PT, UP0, 0x80, 0x0 ;  /* 0x000000000000781c */ /* 0x000fda0003fcf008 */
[----:B------:R-:W-:Y:S05]  /*1590*/  @!P6 BRA `(.L_x_3572) ;  /* 0x000007500000e947 */ /* 0x000fea0003800000 */
[----:B------:R-:W-:Y:S02]  /*15a0*/  PLOP3.LUT P0, PT, PT, PT, PT, 0x8, 0x0 ;  /* 0x000000000000781c */ /* 0x000fe40003f0e170 */
.L_x_3573:
[----:B------:R-:W-:-:S13]  /*15b0*/  ISETP.EQ.OR P6, PT, R15, R3, P5 ;  /* 0x000000030f00720c */ /* 0x000fda0002fc2670 */
[----:B------:R-:W-:-:S04]  /*15c0*/  @!P6 IMAD R19, R15, c[0x0][0x10], R14 ;  /* 0x000004000f13ea24 */ /* 0x000fc800078e020e */
[----:B------:R-:W-:-:S05]  /*15d0*/  @!P6 IMAD.WIDE.U32 R18, R19, 0x8, R20 ;  /* 0x000000081312e825 */ /* 0x000fca00078e0014 */
[----:B------:R-:W2:Y:S01]  /*15e0*/  @!P6 LDG.E.64 R16, [R18.64] ;  /* 0x000000081210e981 */ /* 0x000ea2000c1e1b00 */
[----:B------:R-:W-:Y:S01]  /*15f0*/  IADD3 R23, R15, 0x1, RZ ;  /* 0x000000010f177810 */ /* 0x000fe20007ffe0ff */
[----:B0-2---:R-:W-:Y:S02]  /*1600*/  @!P6 FADD.FTZ R12, R12, R16 ;  /* 0x000000100c0ce221 */ /* 0x005fe40000010000 */
[----:B------:R-:W-:Y:S01]  /*1610*/  @!P6 FADD.FTZ R13, R13, R17 ;  /* 0x000000110d0de221 */ /* 0x000fe20000010000 */
[----:B------:R-:W-:-:S13]  /*1620*/  ISETP.EQ.OR P6, PT, R23, R3, P5 ;  /* 0x000000031700720c */ /* 0x000fda0002fc2670 */
[----:B------:R-:W-:-:S04]  /*1630*/  @!P6 IMAD R23, R23, c[0x0][0x10], R14 ;  /* 0x000004001717ea24 */ /* 0x000fc800078e020e */
[----:B------:R-:W-:-:S05]  /*1640*/  @!P6 IMAD.WIDE.U32 R22, R23, 0x8, R20 ;  /* 0x000000081716e825 */ /* 0x000fca00078e0014 */
[----:B------:R-:W2:Y:S01]  /*1650*/  @!P6 LDG.E.64 R16, [R22.64] ;  /* 0x000000081610e981 */ /* 0x000ea2000c1e1b00 */
[----:B------:R-:W-:Y:S01]  /*1660*/  IADD3 R39, R15, 0x2, RZ ;  /* 0x000000020f277810 */ /* 0x000fe20007ffe0ff */
[----:B--2---:R-:W-:Y:S02]  /*1670*/  @!P6 FADD.FTZ R12, R12, R16 ;  /* 0x000000100c0ce221 */ /* 0x004fe40000010000 */
        /* <DEDUP_REMOVED lines=103> */
.L_x_3572:
[----:B------:R-:W-:-:S06]  /*1cf0*/  UISETP.GT.AND UP0, UPT, UR5, 0x4, UPT ;  /* 0x000000040500788c */ /* 0x000fcc000bf04270 */
[----:B------:R-:W-:-:S13]  /*1d00*/  PLOP3.LUT P6, PT, PT, PT, UP0, 0x80, 0x0 ;  /* 0x000000000000781c */ /* 0x000fda0003fcf008 */
[----:B------:R-:W-:Y:S05]  /*1d10*/  @!P6 BRA `(.L_x_3574) ;  /* 0x000003b00000e947 */ /* 0x000fea0003800000 */
[C---:B------:R-:W-:Y:S02]  /*1d20*/  ISETP.EQ.OR P0, PT, R15.reuse, R3, P5 ;  /* 0x000000030f00720c */ /* 0x040fe40002f02670 */
[----:B------:R-:W-:-:S04]  /*1d30*/  IADD3 R19, R15, 0x1, RZ ;  /* 0x000000010f137810 */ /* 0x000fc80007ffe0ff */
[----:B------:R-:W-:-:S07]  /*1d40*/  ISETP.EQ.OR P6, PT, R19, R3, P5 ;  /* 0x000000031300720c */ /* 0x000fce0002fc2670 */
[----:B------:R-:W-:-:S04]  /*1d50*/  @!P0 IMAD R17, R15, c[0x0][0x10], R14 ;  /* 0x000004000f118a24 */ /* 0x000fc800078e020e */
[----:B------:R-:W-:-:S04]  /*1d60*/  @!P0 IMAD.WIDE.U32 R16, R17, 0x8, R20 ;  /* 0x0000000811108825 */ /* 0x000fc800078e0014 */
[----:B------:R-:W-:Y:S02]  /*1d70*/  @!P6 IMAD R19, R19, c[0x0][0x10], R14 ;  /* 0x000004001313ea24 */ /* 0x000fe400078e020e */
[----:B------:R-:W2:Y:S02]  /*1d80*/  @!P0 LDG.E.64 R16, [R16.64] ;  /* 0x0000000810108981 */ /* 0x000ea4000c1e1b00 */
[----:B------:R-:W-:-:S06]  /*1d90*/  @!P6 IMAD.WIDE.U32 R18, R19, 0x8, R20 ;  /* 0x000000081312e825 */ /* 0x000fcc00078e0014 */
[----:B------:R-:W3:Y:S01]  /*1da0*/  @!P6 LDG.E.64 R18, [R18.64] ;  /* 0x000000081212e981 */ /* 0x000ee2000c1e1b00 */
[C---:B------:R-:W-:Y:S02]  /*1db0*/  IADD3 R22, R15.reuse, 0x2, RZ ;  /* 0x000000020f167810 */ /* 0x040fe40007ffe0ff */
[----:B------:R-:W-:Y:S01]  /*1dc0*/  IADD3 R23, R15, 0x3, RZ ;  /* 0x000000030f177810 */ /* 0x000fe20007ffe0ff */
[----:B0-2---:R-:W-:Y:S02]  /*1dd0*/  @!P0 FADD.FTZ R12, R12, R16 ;  /* 0x000000100c0c8221 */ /* 0x005fe40000010000 */
[----:B------:R-:W-:Y:S01]  /*1de0*/  @!P0 FADD.FTZ R13, R13, R17 ;  /* 0x000000110d0d8221 */ /* 0x000fe20000010000 */
[-C--:B------:R-:W-:Y:S01]  /*1df0*/  ISETP.EQ.OR P0, PT, R22, R3.reuse, P5 ;  /* 0x000000031600720c */ /* 0x080fe20002f02670 */
[----:B---3--:R-:W-:Y:S02]  /*1e00*/  @!P6 FADD.FTZ R12, R12, R18 ;  /* 0x000000120c0ce221 */ /* 0x008fe40000010000 */
[----:B------:R-:W-:Y:S01]  /*1e10*/  @!P6 FADD.FTZ R13, R13, R19 ;  /* 0x000000130d0de221 */ /* 0x000fe20000010000 */
[----:B------:R-:W-:-:S09]  /*1e20*/  ISETP.EQ.OR P6, PT, R23, R3, P5 ;  /* 0x000000031700720c */ /* 0x000fd20002fc2670 */
[----:B------:R-:W-:-:S04]  /*1e30*/  @!P0 IMAD R17, R22, c[0x0][0x10], R14 ;  /* 0x0000040016118a24 */ /* 0x000fc800078e020e */
[----:B------:R-:W-:-:S04]  /*1e40*/  @!P0 IMAD.WIDE.U32 R16, R17, 0x8, R20 ;  /* 0x0000000811108825 */ /* 0x000fc800078e0014 */
[----:B------:R-:W-:Y:S02]  /*1e50*/  @!P6 IMAD R19, R23, c[0x0][0x10], R14 ;  /* 0x000004001713ea24 */ /* 0x000fe400078e020e */
[----:B------:R-:W2:Y:S02]  /*1e60*/  @!P0 LDG.E.64 R16, [R16.64] ;  /* 0x0000000810108981 */ /* 0x000ea4000c1e1b00 */
[----:B------:R-:W-:-:S06]  /*1e70*/  @!P6 IMAD.WIDE.U32 R18, R19, 0x8, R20 ;  /* 0x000000081312e825 */ /* 0x000fcc00078e0014 */
[----:B------:R-:W3:Y:S01]  /*1e80*/  @!P6 LDG.E.64 R18, [R18.64] ;  /* 0x000000081212e981 */ /* 0x000ee2000c1e1b00 */
[----:B------:R-:W-:-:S04]  /*1e90*/  IADD3 R15, R15, 0x4, RZ ;  /* 0x000000040f0f7810 */ /* 0x000fc80007ffe0ff */
[----:B------:R-:W-:Y:S01]  /*1ea0*/  IADD3 R22, R15, 0x1, RZ ;  /* 0x000000010f167810 */ /* 0x000fe20007ffe0ff */
[----:B--2---:R-:W-:Y:S02]  /*1eb0*/  @!P0 FADD.FTZ R12, R12, R16 ;  /* 0x000000100c0c8221 */ /* 0x004fe40000010000 */
        /* <DEDUP_REMOVED lines=25> */
[----:B------:R-:W-:Y:S01]  /*2050*/  UIADD3 UR5, UR5, -0x4, URZ ;  /* 0xfffffffc05057890 */ /* 0x000fe2000fffe03f */
[----:B------:R-:W-:-:S03]  /*2060*/  IADD3 R15, R15, 0x4, RZ ;  /* 0x000000040f0f7810 */ /* 0x000fc60007ffe0ff */
[----:B------:R-:W-:Y:S01]  /*2070*/  UIADD3 UR5, UR5, -0x4, URZ ;  /* 0xfffffffc05057890 */ /* 0x000fe2000fffe03f */
[----:B--2---:R-:W-:Y:S02]  /*2080*/  @!P0 FADD.FTZ R12, R12, R16 ;  /* 0x000000100c0c8221 */ /* 0x004fe40000010000 */
[----:B------:R-:W-:Y:S01]  /*2090*/  @!P0 FADD.FTZ R13, R13, R17 ;  /* 0x000000110d0d8221 */ /* 0x000fe20000010000 */
[----:B------:R-:W-:Y:S01]  /*20a0*/  PLOP3.LUT P0, PT, PT, PT, PT, 0x8, 0x0 ;  /* 0x000000000000781c */ /* 0x000fe20003f0e170 */
[----:B---3--:R-:W-:Y:S02]  /*20b0*/  @!P6 FADD.FTZ R12, R12, R18 ;  /* 0x000000120c0ce221 */ /* 0x008fe40000010000 */
[----:B------:R-:W-:Y:S02]  /*20c0*/  @!P6 FADD.FTZ R13, R13, R19 ;  /* 0x000000130d0de221 */ /* 0x000fe40000010000 */
.L_x_3574:
[----:B------:R-:W-:-:S13]  /*20d0*/  ISETP.NE.OR P0, PT, RZ, UR5, P0 ;  /* 0x00000005ff007c0c */ /* 0x000fda0008705670 */
[----:B------:R-:W-:Y:S05]  /*20e0*/  @!P0 BRA `(.L_x_3570) ;  /* 0x000001f000008947 */ /* 0x000fea0003800000 */
.L_x_3571:
        /* <DEDUP_REMOVED lines=24> */
[----:B------:R-:W-:Y:S01]  /*2270*/  IADD3 R15, R15, 0x4, RZ ;  /* 0x000000040f0f7810 */ /* 0x000fe20007ffe0ff */
[----:B--2---:R-:W-:Y:S02]  /*2280*/  @!P0 FADD.FTZ R12, R12, R16 ;  /* 0x000000100c0c8221 */ /* 0x004fe40000010000 */
[----:B------:R-:W-:Y:S02]  /*2290*/  @!P0 FADD.FTZ R13, R13, R17 ;  /* 0x000000110d0d8221 */ /* 0x000fe40000010000 */
[----:B------:R-:W-:Y:S01]  /*22a0*/  ISETP.NE.AND P0, PT, RZ, UR5, PT ;  /* 0x00000005ff007c0c */ /* 0x000fe2000bf05270 */
[----:B---3--:R-:W-:Y:S02]  /*22b0*/  @!P6 FADD.FTZ R12, R12, R18 ;  /* 0x000000120c0ce221 */ /* 0x008fe40000010000 */
[----:B------:R-:W-:-:S10]  /*22c0*/  @!P6 FADD.FTZ R13, R13, R19 ;  /* 0x000000130d0de221 */ /* 0x000fd40000010000 */
[----:B------:R-:W-:Y:S05]  /*22d0*/  @P0 BRA `(.L_x_3571) ;  /* 0xfffffe1000000947 */ /* 0x000fea000383ffff */
.L_x_3570:
        /* <DEDUP_REMOVED lines=12> */
.L_x_3576:
[----:B------:R-:W-:Y:S05]  /*23a0*/  BSYNC B0 ;  /* 0x0000000000007941 */ /* 0x000fea0003800000 */
.L_x_3575:
        /* <DEDUP_REMOVED lines=15> */
[----:B------:R-:W-:-:S04]  /*24a0*/  @!P0 FADD.FTZ R13, R13, R17 ;  /* 0x000000110d0d8221 */ /* 0x000fc80000010000 */
.L_x_3567:
[----:B------:R-:W-:Y:S01]  /*24b0*/  LOP3.LUT P0, RZ, R3, R0, RZ, 0xfc, !PT ;  /* 0x0000000003ff7212 */ /* 0x000fe2000780fcff */
[----:B------:R1:W-:Y:S01]  /*24c0*/  @!P5 STS.64 [0x90], R12 ;  /* 0x0000900cff00d388 */ /* 0x0003e20000000a00 */
[----:B------:R-:W-:Y:S01]  /*24d0*/  ISETP.EQ.U32.AND P6, PT, RZ, c[0x0][0x168], PT ;  /* 0x00005a00ff007a0c */ /* 0x000fe20003fc2070 */
[----:B------:R-:W-:Y:S01]  /*24e0*/  HFMA2.MMA R17, -RZ, RZ, 0, 2.384185791015625e-07 ;  /* 0x00000004ff117435 */ /* 0x000fe200000001ff */
[----:B------:R-:W-:Y:S02]  /*24f0*/  IADD3 R16, R26, R29, RZ ;  /* 0x0000001d1a107210 */ /* 0x000fe40007ffe0ff */
[----:B------:R-:W-:-:S07]  /*2500*/  ISETP.EQ.OR.EX P0, PT, RZ, c[0x0][0x16c], P0, P6 ;  /* 0x00005b00ff007a0c */ /* 0x000fce0000702760 */
[----:B------:R-:W-:-:S04]  /*2510*/  IMAD.WIDE R18, R16, R17, c[0x0][0x178] ;  /* 0x00005e0010127625 */ /* 0x000fc800078e0211 */
[----:B------:R-:W-:Y:S02]  /*2520*/  IMAD.WIDE R16, R16, R17, c[0x0][0x180] ;  /* 0x0000600010107625 */ /* 0x000fe400078e0211 */
[----:B------:R-:W-:Y:S02]  /*2530*/  @!P0 MOV R20, 0x8 ;  /* 0x0000000800148802 */ /* 0x000fe40000000f00 */
[----:B------:R-:W-:Y:S02]  /*2540*/  @!P0 FMUL.FTZ R15, R13, c[0x0][0x1f4] ;  /* 0x00007d000d0f8a20 */ /* 0x000fe40000410000 */
[----:B------:R-:W-:Y:S02]  /*2550*/  @!P0 FMUL.FTZ R14, R12, c[0x0][0x1f4] ;  /* 0x00007d000c0e8a20 */ /* 0x000fe40000410000 */
[----:B------:R-:W-:-:S05]  /*2560*/  @!P0 IMAD.WIDE R20, R11, R20, c[0x0][0x168] ;  /* 0x00005a000b148625 */ /* 0x000fca00078e0214 */
[----:B------:R2:W-:Y:S04]  /*2570*/  @!P0 STG.E.64 [R20.64], R14 ;  /* 0x0000000e14008986 */ /* 0x0005e8000c101b08 */
[----:B------:R-:W-:Y:S06]  /*2580*/  BAR.SYNC.DEFER_BLOCKING 0x0 ;  /* 0x0000000000007b1d */ /* 0x000fec0000010000 */
[----:B------:R-:W3:Y:S04]  /*2590*/  LDG.E.64 R18, [R18.64] ;  /* 0x0000000812127981 */ /* 0x000ee8000c1e1b00 */
[----:B------:R-:W3:Y:S01]  /*25a0*/  LDG.E.64 R16, [R16.64] ;  /* 0x0000000810107981 */ /* 0x000ee2000c1e1b00 */
[----:B01----:R-:W-:Y:S01]  /*25b0*/  IMAD.WIDE.U32 R12, R0, -0x77777777, RZ ;  /* 0x88888889000c7825 */ /* 0x003fe200078e00ff */
[----:B------:R-:W-:-:S02]  /*25c0*/  ISETP.NE.AND P6, PT, RZ, UR7, PT ;  /* 0x00000007ff007c0c */ /* 0x000fc4000bfc5270 */
[----:B------:R-:W0:Y:S01]  /*25d0*/  LDS.64 R22, [0x90] ;  /* 0x00009000ff167984 */ /* 0x000e220000000a00 */
[----:B--2---:R-:W-:Y:S02]  /*25e0*/  PRMT R21, RZ, 0x7610, R30 ;  /* 0x00007610ff157816 */ /* 0x004fe4000000001e */
[----:B------:R-:W-:Y:S02]  /*25f0*/  SHF.R.U32.HI R20, RZ, 0x5, R13 ;  /* 0x00000005ff147819 */ /* 0x000fe4000001160d */
[--C-:B------:R-:W-:Y:S02]  /*2600*/  PRMT R13, RZ, 0x5410, R31.reuse ;  /* 0x00005410ff0d7816 */ /* 0x100fe4000000001f */
[----:B------:R-:W-:Y:S01]  /*2610*/  PRMT R31, RZ, 0x7610, R31 ;  /* 0x00007610ff1f7816 */ /* 0x000fe2000000001f */
[----:B------:R-:W-:Y:S01]  /*2620*/  IMAD R20, R3, c[0x0][0x1e4], R20 ;  /* 0x0000790003147a24 */ /* 0x000fe200078e0214 */
[----:B------:R-:W-:Y:S01]  /*2630*/  PRMT R15, RZ, 0x5410, R30 ;  /* 0x00005410ff0f7816 */ /* 0x000fe2000000001e */
[----:B0-----:R-:W-:-:S04]  /*2640*/  FMUL.FTZ R22, R22, c[0x0][0x1f4] ;  /* 0x00007d0016167a20 */ /* 0x001fc80000410000 */
[----:B------:R-:W-:Y:S02]  /*2650*/  FMUL.FTZ R44, R22, R22 ;  /* 0x00000016162c7220 */ /* 0x000fe40000410000 */
[----:B------:R-:W-:Y:S02]  /*2660*/  FADD.FTZ R12, R13, -R22 ;  /* 0x800000160d0c7221 */ /* 0x000fe40000010000 */
[----:B------:R-:W-:Y:S01]  /*2670*/  FFMA.FTZ R44, R23, c[0x0][0x1f4], -R44 ;  /* 0x00007d00172c7a23 */ /* 0x000fe2000001082c */
[----:B------:R-:W-:Y:S01]  /*2680*/  MOV R23, 0x3f800000 ;  /* 0x3f80000000177802 */ /* 0x000fe20000000f00 */
[--C-:B------:R-:W-:Y:S02]  /*2690*/  FADD.FTZ R14, R31, -R22.reuse ;  /* 0x800000161f0e7221 */ /* 0x100fe40000010000 */
[----:B------:R-:W-:Y:S01]  /*26a0*/  FADD.FTZ R46, R21, -R22 ;  /* 0x80000016152e7221 */ /* 0x000fe20000010000 */
[----:B------:R-:W-:-:S13]  /*26b0*/  FSETP.GTU.FTZ.AND P0, PT, R44, RZ, PT ;  /* 0x000000ff2c00720b */ /* 0x000fda0003f1c000 */
[----:B------:R-:W-:-:S04]  /*26c0*/  @P0 FADD.FTZ R44, R44, c[0x0][0x188] ;  /* 0x000062002c2c0621 */ /* 0x000fc80000010000 */
[----:B------:R0:W1:Y:S02]  /*26d0*/  @P0 MUFU.RSQ R23, R44 ;  /* 0x0000002c00170308 */ /* 0x0000640000001400 */
[----:B0-----:R-:W-:Y:S02]  /*26e0*/  FADD.FTZ R44, R15, -R22 ;  /* 0x800000160f2c7221 */ /* 0x001fe40000010000 */
[-C--:B-1----:R-:W-:Y:S02]  /*26f0*/  FMUL.FTZ R13, R12, R23.reuse ;  /* 0x000000170c0d7220 */ /* 0x082fe40000410000 */
[----:B------:R-:W-:Y:S02]  /*2700*/  FMUL.FTZ R14, R14, R23 ;  /* 0x000000170e0e7220 */ /* 0x000fe40000410000 */
[----:B---3--:R-:W-:Y:S02]  /*2710*/  FFMA.FTZ R21, R18, R13, R16 ;  /* 0x0000000d12157223 */ /* 0x008fe40000010010 */
[----:B------:R-:W-:Y:S01]  /*2720*/  FFMA.FTZ R30, R19, R14, R17 ;  /* 0x0000000e131e7223 */ /* 0x000fe20000010011 */
[----:B------:R-:W-:Y:S05]  /*2730*/  @!P6 BRA `(.L_x_3577) ;  /* 0x000000a00000e947 */ /* 0x000fea0003800000 */
        /* <DEDUP_REMOVED lines=9> */
[----:B-1----:R-:W-:-:S05]  /*27d0*/  FMUL.FTZ R21, R21, R14 ;  /* 0x0000000e15157220 */ /* 0x002fca0000410000 */
.L_x_3577:
[----:B------:R-:W-:Y:S01]  /*27e0*/  BSSY B0, `(.L_x_3578) ;  /* 0x000000c000007945 */ /* 0x000fe20003800000 */
[----:B------:R-:W-:Y:S05]  /*27f0*/  @!P1 BRA `(.L_x_3579) ;  /* 0x000000a000009947 */ /* 0x000fea0003800000 */
[----:B------:R-:W-:Y:S01]  /*2800*/  IMAD R13, R7, c[0x0][0x1c0], RZ ;  /* 0x00007000070d7a24 */ /* 0x000fe200078e02ff */
[----:B------:R-:W-:Y:S02]  /*2810*/  MOV R12, R42 ;  /* 0x0000002a000c7202 */ /* 0x000fe40000000f00 */
        /* <DEDUP_REMOVED lines=8> */
.L_x_3579:
[----:B------:R-:W-:Y:S05]  /*28a0*/  BSYNC B0 ;  /* 0x0000000000007941 */ /* 0x000fea0003800000 */
.L_x_3578:
[-C--:B------:R-:W-:Y:S01]  /*28b0*/  FMUL.FTZ R13, R44, R23.reuse ;  /* 0x000000172c0d7220 */ /* 0x080fe20000410000 */
[----:B------:R-:W-:Y:S01]  /*28c0*/  PRMT R31, RZ, 0x5410, R33 ;  /* 0x00005410ff1f7816 */ /* 0x000fe20000000021 */
[----:B------:R-:W-:Y:S01]  /*28d0*/  FMUL.FTZ R46, R46, R23 ;  /* 0x000000172e2e7220 */ /* 0x000fe20000410000 */
[----:B0-----:R-:W-:Y:S01]  /*28e0*/  IADD3 R21, R20, 0x20, RZ ;  /* 0x0000002014157810 */ /* 0x001fe20007ffe0ff */
[----:B------:R-:W-:Y:S02]  /*28f0*/  FFMA.FTZ R28, R18, R13, R16 ;  /* 0x0000000d121c7223 */ /* 0x000fe40000010010 */
        /* <DEDUP_REMOVED lines=12> */
.L_x_3580:
[----:B------:R-:W-:Y:S01]  /*29c0*/  BSSY B0, `(.L_x_3581) ;  /* 0x000000c000007945 */ /* 0x000fe20003800000 */
[----:B------:R-:W-:Y:S05]  /*29d0*/  @!P2 BRA `(.L_x_3582) ;  /* 0x000000a00000a947 */ /* 0x000fea0003800000 */
[----:B------:R-:W-:Y:S01]  /*29e0*/  MOV R12, R42 ;  /* 0x0000002a000c7202 */ /* 0x000fe20000000f00 */
[----:B------:R-:W-:Y:S01]  /*29f0*/  IMAD R15, R8, c[0x0][0x1c0], RZ ;  /* 0x00007000080f7a24 */ /* 0x000fe200078e02ff */
[----:B------:R-:W-:Y:S02]  /*2a00*/  MOV R13, R41 ;  /* 0x00000029000d7202 */ /* 0x000fe40000000f00 */
[----:B------:R-:W-:Y:S01]  /*2a10*/  F2FP.BF16.PACK_AB R29, R29, R28 ;  /* 0x0000001c1d1d723e */ /* 0x000fe200000010ff */
[C---:B------:R-:W-:Y:S02]  /*2a20*/  IMAD R15, R4.reuse, c[0x0][0x1c4], R15 ;  /* 0x00007100040f7a24 */ /* 0x040fe400078e020f */
[----:B------:R-:W-:-:S05]  /*2a30*/  IMAD.WIDE.U32 R12, R4, c[0x0][0x1c0], R12 ;  /* 0x00007000040c7a25 */ /* 0x000fca00078e000c */
[----:B------:R-:W-:Y:S02]  /*2a40*/  IADD3 R15, R13, R15, RZ ;  /* 0x0000000f0d0f7210 */ /* 0x000fe40007ffe0ff */
[----:B------:R-:W-:-:S04]  /*2a50*/  LEA R14, P0, R12, c[0x0][0x160], 0x1 ;  /* 0x000058000c0e7a11 */ /* 0x000fc800078008ff */
[----:B------:R-:W-:-:S05]  /*2a60*/  LEA.HI.X R15, R12, c[0x0][0x164], R15, 0x1, P0 ;  /* 0x000059000c0f7a11 */ /* 0x000fca00000f0c0f */
[----:B------:R0:W-:Y:S04]  /*2a70*/  STG.E [R14.64], R29 ;  /* 0x0000001d0e007986 */ /* 0x0001e8000c101908 */
.L_x_3582:
[----:B------:R-:W-:Y:S05]  /*2a80*/  BSYNC B0 ;  /* 0x0000000000007941 */ /* 0x000fea0003800000 */
.L_x_3581:
[----:B------:R-:W-:Y:S01]  /*2a90*/  PRMT R33, RZ, 0x7610, R33 ;  /* 0x00007610ff217816 */ /* 0x000fe20000000021 */
[--C-:B------:R-:W-:Y:S01]  /*2aa0*/  FADD.FTZ R12, R31, -R22.reuse ;  /* 0x800000161f0c7221 */ /* 0x100fe20000010000 */
[--C-:B------:R-:W-:Y:S02]  /*2ab0*/  PRMT R13, RZ, 0x5410, R35.reuse ;  /* 0x00005410ff0d7816 */ /* 0x100fe40000000023 */
[----:B------:R-:W-:Y:S01]  /*2ac0*/  PRMT R35, RZ, 0x7610, R35 ;  /* 0x00007610ff237816 */ /* 0x000fe20000000023 */
[--C-:B0-----:R-:W-:Y:S01]  /*2ad0*/  FADD.FTZ R14, R33, -R22.reuse ;  /* 0x80000016210e7221 */ /* 0x101fe20000010000 */
[----:B------:R-:W-:Y:S01]  /*2ae0*/  ISETP.GE.U32.AND P0, PT, R21, c[0x0][0x1c8], PT ;  /* 0x0000720015007a0c */ /* 0x000fe20003f06070 */
[--C-:B------:R-:W-:Y:S02]  /*2af0*/  FADD.FTZ R28, R13, -R22.reuse ;  /* 0x800000160d1c7221 */ /* 0x100fe40000010000 */
[----:B------:R-:W-:Y:S02]  /*2b00*/  FADD.FTZ R30, R35, -R22 ;  /* 0x80000016231e7221 */ /* 0x000fe40000010000 */
[----:B------:R-:W-:-:S02]  /*2b10*/  FMUL.FTZ R13, R12, R23 ;  /* 0x000000170c0d7220 */ /* 0x000fc40000410000 */
[-C--:B------:R-:W-:Y:S02]  /*2b20*/  FMUL.FTZ R14, R14, R23.reuse ;  /* 0x000000170e0e7220 */ /* 0x080fe40000410000 */
[-C--:B------:R-:W-:Y:S02]  /*2b30*/  FMUL.FTZ R31, R28, R23.reuse ;  /* 0x000000171c1f7220 */ /* 0x080fe40000410000 */
[----:B------:R-:W-:Y:S02]  /*2b40*/  FMUL.FTZ R44, R30, R23 ;  /* 0x000000171e2c7220 */ /* 0x000fe40000410000 */
        /* <DEDUP_REMOVED lines=13> */
.L_x_3583:
        /* <DEDUP_REMOVED lines=12> */
.L_x_3585:
[----:B------:R-:W-:Y:S05]  /*2ce0*/  BSYNC B0 ;  /* 0x0000000000007941 */ /* 0x000fea0003800000 */
.L_x_3584:
[----:B------:R-:W-:Y:S01]  /*2cf0*/  IADD3 R28, R20, 0x28, RZ ;  /* 0x00000028141c7810 */ /* 0x000fe20007ffe0ff */
[----:B------:R-:W-:Y:S02]  /*2d00*/  FFMA.FTZ R31, R18, R31, R16 ;  /* 0x0000001f121f7223 */ /* 0x000fe40000010010 */
[----:B------:R-:W-:Y:S01]  /*2d10*/  FFMA.FTZ R44, R19, R44, R17 ;  /* 0x0000002c132c7223 */ /* 0x000fe20000010011 */
[----:B------:R-:W-:Y:S05]  /*2d20*/  @!P6 BRA `(.L_x_3586) ;  /* 0x000000a00000e947 */ /* 0x000fea0003800000 */
        /* <DEDUP_REMOVED lines=10> */
.L_x_3586:
[----:B------:R-:W-:Y:S01]  /*2dd0*/  BSSY B0, `(.L_x_3587) ;  /* 0x000000c000007945 */ /* 0x000fe20003800000 */
[----:B------:R-:W-:Y:S05]  /*2de0*/  @!P4 BRA `(.L_x_3588) ;  /* 0x000000a00000c947 */ /* 0x000fea0003800000 */
[----:B------:R-:W-:Y:S01]  /*2df0*/  MOV R12, R42 ;  /* 0x0000002a000c7202 */ /* 0x000fe20000000f00 */
[----:B0-----:R-:W-:Y:S01]  /*2e00*/  IMAD R15, R10, c[0x0][0x1c0], RZ ;  /* 0x000070000a0f7a24 */ /* 0x001fe200078e02ff */
        /* <DEDUP_REMOVED lines=8> */
.L_x_3588:
[----:B------:R-:W-:Y:S05]  /*2e90*/  BSYNC B0 ;  /* 0x0000000000007941 */ /* 0x000fea0003800000 */
.L_x_3587:
[--C-:B------:R-:W-:Y:S02]  /*2ea0*/  PRMT R13, RZ, 0x5410, R32.reuse ;  /* 0x00005410ff0d7816 */ /* 0x100fe40000000020 */
[----:B0-----:R-:W-:Y:S02]  /*2eb0*/  PRMT R15, RZ, 0x7610, R32 ;  /* 0x00007610ff0f7816 */ /* 0x001fe40000000020 */
[----:B------:R-:W-:Y:S01]  /*2ec0*/  SHF.R.S32.HI R33, RZ, 0x1f, R21 ;  /* 0x0000001fff217819 */ /* 0x000fe20000011415 */
[--C-:B------:R-:W-:Y:S01]  /*2ed0*/  FADD.FTZ R12, R13, -R22.reuse ;  /* 0x800000160d0c7221 */ /* 0x100fe20000010000 */
[----:B------:R-:W-:Y:S01]  /*2ee0*/  ISETP.GE.U32.AND P5, PT, R28, c[0x0][0x1c8], PT ;  /* 0x000072001c007a0c */ /* 0x000fe20003fa6070 */
[----:B------:R-:W-:Y:S01]  /*2ef0*/  FADD.FTZ R14, R15, -R22 ;  /* 0x800000160f0e7221 */ /* 0x000fe20000010000 */
[----:B------:R-:W-:Y:S01]  /*2f00*/  SHF.R.S32.HI R29, RZ, 0x1f, R28 ;  /* 0x0000001fff1d7819 */ /* 0x000fe2000001141c */
[-C--:B------:R-:W-:Y:S01]  /*2f10*/  FMUL.FTZ R13, R12, R23.reuse ;  /* 0x000000170c0d7220 */ /* 0x080fe20000410000 */
[--C-:B------:R-:W-:Y:S01]  /*2f20*/  PRMT R31, RZ, 0x5410, R36.reuse ;  /* 0x00005410ff1f7816 */ /* 0x100fe20000000024 */
[----:B------:R-:W-:Y:S01]  /*2f30*/  FMUL.FTZ R14, R14, R23 ;  /* 0x000000170e0e7220 */ /* 0x000fe20000410000 */
[----:B------:R-:W-:Y:S01]  /*2f40*/  PRMT R15, RZ, 0x7610, R36 ;  /* 0x00007610ff0f7816 */ /* 0x000fe20000000024 */
[----:B------:R-:W-:Y:S01]  /*2f50*/  FFMA.FTZ R30, R18, R13, R16 ;  /* 0x0000000d121e7223 */ /* 0x000fe20000010010 */
[----:B------:R-:W-:Y:S01]  /*2f60*/  ISETP.GE.AND.EX P0, PT, R33, c[0x0][0x1cc], PT, P0 ;  /* 0x0000730021007a0c */ /* 0x000fe20003f06300 */
[--C-:B------:R-:W-:Y:S01]  /*2f70*/  FADD.FTZ R36, R31, -R22.reuse ;  /* 0x800000161f247221 */ /* 0x100fe20000010000 */
[----:B------:R-:W-:Y:S01]  /*2f80*/  ISETP.GE.AND.EX P5, PT, R29, c[0x0][0x1cc], PT, P5 ;  /* 0x000073001d007a0c */ /* 0x000fe20003fa6350 */
[----:B------:R-:W-:Y:S01]  /*2f90*/  FADD.FTZ R44, R15, -R22 ;  /* 0x800000160f2c7221 */ /* 0x000fe20000010000 */
[C---:B------:R-:W-:Y:S01]  /*2fa0*/  ISETP.LT.U32.AND P0, PT, R0.reuse, 0x1e0, !P0 ;  /* 0x000001e00000780c */ /* 0x040fe20004701070 */
[----:B------:R-:W-:Y:S01]  /*2fb0*/  FFMA.FTZ R31, R19, R14, R17 ;  /* 0x0000000e131f7223 */ /* 0x000fe20000010011 */
[----:B------:R-:W-:Y:S01]  /*2fc0*/  ISETP.LT.U32.AND P5, PT, R0, 0x1e0, !P5 ;  /* 0x000001e00000780c */ /* 0x000fe20006fa1070 */
[----:B------:R-:W-:Y:S09]  /*2fd0*/  @!P6 BRA `(.L_x_3589) ;  /* 0x000000a00000e947 */ /* 0x000ff20003800000 */
        /* <DEDUP_REMOVED lines=10> */
.L_x_3589:
        /* <DEDUP_REMOVED lines=12> */
.L_x_3591:
[----:B------:R-:W-:Y:S05]  /*3140*/  BSYNC B0 ;  /* 0x0000000000007941 */ /* 0x000fea0003800000 */
.L_x_3590:
[-C--:B------:R-:W-:Y:S01]  /*3150*/  FMUL.FTZ R13, R36, R23.reuse ;  /* 0x00000017240d7220 */ /* 0x080fe20000410000 */
[----:B------:R-:W-:Y:S01]  /*3160*/  PRMT R33, RZ, 0x5410, R37 ;  /* 0x00005410ff217816 */ /* 0x000fe20000000025 */
[----:B------:R-:W-:Y:S01]  /*3170*/  FMUL.FTZ R44, R44, R23 ;  /* 0x000000172c2c7220 */ /* 0x000fe20000410000 */
[----:B------:R-:W-:Y:S01]  /*3180*/  IADD3 R12, R20, 0x30, RZ ;  /* 0x00000030140c7810 */ /* 0x000fe20007ffe0ff */
[----:B------:R-:W-:Y:S02]  /*3190*/  FFMA.FTZ R13, R18, R13, R16 ;  /* 0x0000000d120d7223 */ /* 0x000fe40000010010 */
[----:B------:R-:W-:Y:S01]  /*31a0*/  FFMA.FTZ R44, R19, R44, R17 ;  /* 0x0000002c132c7223 */ /* 0x000fe20000010011 */
[----:B------:R-:W-:Y:S05]  /*31b0*/  @!P6 BRA `(.L_x_3592) ;  /* 0x000000a00000e947 */ /* 0x000fea0003800000 */
        /* <DEDUP_REMOVED lines=10> */
.L_x_3592:
[----:B------:R-:W-:Y:S01]  /*3260*/  BSSY B0, `(.L_x_3593) ;  /* 0x000000c000007945 */ /* 0x000fe20003800000 */
[----:B------:R-:W-:Y:S05]  /*3270*/  @!P5 BRA `(.L_x_3594) ;  /* 0x000000a00000d947 */ /* 0x000fea0003800000 */
[----:B------:R-:W-:Y:S01]  /*3280*/  IMAD R29, R29, c[0x0][0x1c0], RZ ;  /* 0x000070001d1d7a24 */ /* 0x000fe200078e02ff */
[----:B0-----:R-:W-:Y:S02]  /*3290*/  MOV R14, R42 ;  /* 0x0000002a000e7202 */ /* 0x001fe40000000f00 */
[----:B------:R-:W-:Y:S01]  /*32a0*/  MOV R15, R41 ;  /* 0x00000029000f7202 */ /* 0x000fe20000000f00 */
[----:B------:R-:W-:Y:S01]  /*32b0*/  IMAD R21, R28, c[0x0][0x1c4], R29 ;  /* 0x000071001c157a24 */ /* 0x000fe200078e021d */
[----:B------:R-:W-:-:S03]  /*32c0*/  F2FP.BF16.PACK_AB R13, R44, R13 ;  /* 0x0000000d2c0d723e */ /* 0x000fc600000010ff */
[----:B------:R-:W-:-:S05]  /*32d0*/  IMAD.WIDE.U32 R28, R28, c[0x0][0x1c0], R14 ;  /* 0x000070001c1c7a25 */ /* 0x000fca00078e000e */
[----:B------:R-:W-:Y:S02]  /*32e0*/  IADD3 R21, R29, R21, RZ ;  /* 0x000000151d157210 */ /* 0x000fe40007ffe0ff */
[----:B------:R-:W-:-:S04]  /*32f0*/  LEA R14, P0, R28, c[0x0][0x160], 0x1 ;  /* 0x000058001c0e7a11 */ /* 0x000fc800078008ff */
[----:B------:R-:W-:-:S05]  /*3300*/  LEA.HI.X R15, R28, c[0x0][0x164], R21, 0x1, P0 ;  /* 0x000059001c0f7a11 */ /* 0x000fca00000f0c15 */
[----:B------:R0:W-:Y:S04]  /*3310*/  STG.E [R14.64], R13 ;  /* 0x0000000d0e007986 */ /* 0x0001e8000c101908 */
.L_x_3594:
[----:B------:R-:W-:Y:S05]  /*3320*/  BSYNC B0 ;  /* 0x0000000000007941 */ /* 0x000fea0003800000 */
.L_x_3593:
[----:B------:R-:W-:Y:S01]  /*3330*/  PRMT R37, RZ, 0x7610, R37 ;  /* 0x00007610ff257816 */ /* 0x000fe20000000025 */
[----:B0-----:R-:W-:Y:S01]  /*3340*/  FADD.FTZ R14, R33, -R22 ;  /* 0x80000016210e7221 */ /* 0x001fe20000010000 */
[--C-:B------:R-:W-:Y:S02]  /*3350*/  PRMT R13, RZ, 0x5410, R38.reuse ;  /* 0x00005410ff0d7816 */ /* 0x100fe40000000026 */
[----:B------:R-:W-:Y:S01]  /*3360*/  PRMT R15, RZ, 0x7610, R38 ;  /* 0x00007610ff0f7816 */ /* 0x000fe20000000026 */
[--C-:B------:R-:W-:Y:S01]  /*3370*/  FADD.FTZ R28, R37, -R22.reuse ;  /* 0x80000016251c7221 */ /* 0x100fe20000010000 */
[----:B------:R-:W-:Y:S01]  /*3380*/  ISETP.GE.U32.AND P5, PT, R27, c[0x0][0x1c8], PT ;  /* 0x000072001b007a0c */ /* 0x000fe20003fa6070 */
[--C-:B------:R-:W-:Y:S01]  /*3390*/  FADD.FTZ R30, R13, -R22.reuse ;  /* 0x800000160d1e7221 */ /* 0x100fe20000010000 */
[----:B------:R-:W-:Y:S01]  /*33a0*/  ISETP.GE.U32.AND P0, PT, R12, c[0x0][0x1c8], PT ;  /* 0x000072000c007a0c */ /* 0x000fe20003f06070 */
[----:B------:R-:W-:Y:S01]  /*33b0*/  FADD.FTZ R22, R15, -R22 ;  /* 0x800000160f167221 */ /* 0x000fe20000010000 */
[----:B------:R-:W-:Y:S01]  /*33c0*/  SHF.R.S32.HI R29, RZ, 0x1f, R12 ;  /* 0x0000001fff1d7819 */ /* 0x000fe2000001140c */
[-C--:B------:R-:W-:Y:S01]  /*33d0*/  FMUL.FTZ R13, R14, R23.reuse ;  /* 0x000000170e0d7220 */ /* 0x080fe20000410000 */
[----:B------:R-:W-:Y:S01]  /*33e0*/  ISETP.GE.AND.EX P5, PT, R34, c[0x0][0x1cc], PT, P5 ;  /* 0x0000730022007a0c */ /* 0x000fe20003fa6350 */
[-C--:B------:R-:W-:Y:S01]  /*33f0*/  FMUL.FTZ R15, R30, R23.reuse ;  /* 0x000000171e0f7220 */ /* 0x080fe20000410000 */
[----:B------:R-:W-:Y:S01]  /*3400*/  ISETP.GE.AND.EX P0, PT, R29, c[0x0][0x1cc], PT, P0 ;  /* 0x000073001d007a0c */ /* 0x000fe20003f06300 */
[-C--:B------:R-:W-:Y:S01]  /*3410*/  FMUL.FTZ R22, R22, R23.reuse ;  /* 0x0000001716167220 */ /* 0x080fe20000410000 */
[----:B------:R-:W-:Y:S01]  /*3420*/  ISETP.GT.U32.OR P5, PT, R0, 0x1df, P5 ;  /* 0x000001df0000780c */ /* 0x000fe20002fa4470 */
[----:B------:R-:W-:Y:S01]  /*3430*/  FMUL.FTZ R28, R28, R23 ;  /* 0x000000171c1c7220 */ /* 0x000fe20000410000 */
[----:B------:R-:W-:Y:S01]  /*3440*/  ISETP.LT.U32.AND P0, PT, R0, 0x1e0, !P0 ;  /* 0x000001e00000780c */ /* 0x000fe20004701070 */
[----:B------:R-:W-:-:S02]  /*3450*/  FFMA.FTZ R21, R18, R13, R16 ;  /* 0x0000000d12157223 */ /* 0x000fc40000010010 */
[----:B------:R-:W-:Y:S02]  /*3460*/  FFMA.FTZ R16, R18, R15, R16 ;  /* 0x0000000f12107223 */ /* 0x000fe40000010010 */
[C-C-:B------:R-:W-:Y:S02]  /*3470*/  FFMA.FTZ R13, R19.reuse, R22, R17.reuse ;  /* 0x00000016130d7223 */ /* 0x140fe40000010011 */
        /* <DEDUP_REMOVED lines=12> */
.L_x_3595:
        /* <DEDUP_REMOVED lines=12> */
.L_x_3597:
[----:B------:R-:W-:Y:S05]  /*3600*/  BSYNC B0 ;  /* 0x0000000000007941 */ /* 0x000fea0003800000 */
.L_x_3596:
[----:B------:R-:W-:Y:S05]  /*3610*/  @!P6 BRA `(.L_x_3598) ;  /* 0x000000a00000e947 */ /* 0x000fea0003800000 */
[----:B------:R-:W-:Y:S02]  /*3620*/  FMUL.FTZ R17, R13, -1.4426950216293334961 ;  /* 0xbfb8aa3b0d117820 */ /* 0x000fe40000410000 */
[----:B------:R-:W-:-:S04]  /*3630*/  FMUL.FTZ R12, R16, -1.4426950216293334961 ;  /* 0xbfb8aa3b100c7820 */ /* 0x000fc80000410000 */
[----:B------:R-:W1:Y:S08]  /*3640*/  MUFU.EX2 R17, R17 ;  /* 0x0000001100117308 */ /* 0x000e700000000800 */
[----:B------:R-:W2:Y:S01]  /*3650*/  MUFU.EX2 R12, R12 ;  /* 0x0000000c000c7308 */ /* 0x000ea20000000800 */
[----:B-1----:R-:W-:-:S07]  /*3660*/  FADD.FTZ R18, R17, 1 ;  /* 0x3f80000011127421 */ /* 0x002fce0000010000 */
[----:B------:R-:W1:Y:S01]  /*3670*/  MUFU.RCP R18, R18 ;  /* 0x0000001200127308 */ /* 0x000e620000001000 */
[----:B0-2---:R-:W-:-:S07]  /*3680*/  FADD.FTZ R14, R12, 1 ;  /* 0x3f8000000c0e7421 */ /* 0x005fce0000010000 */
[----:B------:R-:W0:Y:S01]  /*3690*/  MUFU.RCP R15, R14 ;  /* 0x0000000e000f7308 */ /* 0x000e220000001000 */
[----:B-1----:R-:W-:Y:S02]  /*36a0*/  FMUL.FTZ R13, R13, R18 ;  /* 0x000000120d0d7220 */ /* 0x002fe40000410000 */
[----:B0-----:R-:W-:-:S05]  /*36b0*/  FMUL.FTZ R16, R16, R15 ;  /* 0x0000000f10107220 */ /* 0x001fca0000410000 */
.L_x_3598:
[----:B------:R-:W-:Y:S01]  /*36c0*/  BSSY B0, `(.L_x_3599) ;  /* 0x000000b000007945 */ /* 0x000fe20003800000 */
[----:B------:R-:W-:Y:S05]  /*36d0*/  @P5 BRA `(.L_x_3600) ;  /* 0x0000009000005947 */ /* 0x000fea0003800000 */
[----:B------:R-:W-:Y:S01]  /*36e0*/  MOV R40, R42 ;  /* 0x0000002a00287202 */ /* 0x000fe20000000f00 */
[----:B------:R-:W-:Y:S01]  /*36f0*/  IMAD R34, R34, c[0x0][0x1c0], RZ ;  /* 0x0000700022227a24 */ /* 0x000fe200078e02ff */
[----:B------:R-:W-:-:S03]  /*3700*/  F2FP.BF16.PACK_AB R13, R13, R16 ;  /* 0x000000100d0d723e */ /* 0x000fc600000010ff */
[----:B------:R-:W-:-:S04]  /*3710*/  IMAD.WIDE.U32 R40, R27, c[0x0][0x1c0], R40 ;  /* 0x000070001b287a25 */ /* 0x000fc800078e0028 */
[----:B0-----:R-:W-:Y:S01]  /*3720*/  IMAD R15, R27, c[0x0][0x1c4], R34 ;  /* 0x000071001b0f7a24 */ /* 0x001fe200078e0222 */
[----:B------:R-:W-:-:S04]  /*3730*/  LEA R14, P0, R40, c[0x0][0x160], 0x1 ;  /* 0x00005800280e7a11 */ /* 0x000fc800078008ff */
[----:B------:R-:W-:-:S04]  /*3740*/  IADD3 R15, R41, R15, RZ ;  /* 0x0000000f290f7210 */ /* 0x000fc80007ffe0ff */
[----:B------:R-:W-:-:S05]  /*3750*/  LEA.HI.X R15, R40, c[0x0][0x164], R15, 0x1, P0 ;  /* 0x00005900280f7a11 */ /* 0x000fca00000f0c0f */
[----:B------:R0:W-:Y:S02]  /*3760*/  STG.E [R14.64], R13 ;  /* 0x0000000d0e007986 */ /* 0x0001e4000c101908 */
.L_x_3600:
[----:B------:R-:W-:Y:S05]  /*3770*/  BSYNC B0 ;  /* 0x0000000000007941 */ /* 0x000fea0003800000 */
.L_x_3599:
[----:B------:R-:W-:Y:S02]  /*3780*/  IADD3 R11, R11, c[0x0][0x10], RZ ;  /* 0x000004000b0b7a10 */ /* 0x000fe40007ffe0ff */
[----:B------:R-:W-:Y:S02]  /*3790*/  IADD3 R24, R24, 0x1, RZ ;  /* 0x0000000118187810 */ /* 0x000fe40007ffe0ff */
[----:B------:R-:W-:-:S13]  /*37a0*/  ISETP.GE.AND P0, PT, R11, UR4, PT ;  /* 0x000000040b007c0c */ /* 0x000fda000bf06270 */
[----:B------:R-:W-:Y:S01]  /*37b0*/  @P0 CALL.REL.NOINC `(.L_x_3601) ;  /* 0x0000001000000944 */ /* 0x000fe20003c00000 */
[----:B------:R-:W-:Y:S05]  /*37c0*/  BRA `(.L_x_3602) ;  /* 0xffffca9000007947 */ /* 0x000fea000383ffff */
.L_x_3601:
[----:B------:R-:W-:Y:S05]  /*37d0*/  EXIT ;  /* 0x000000000000794d */ /* 0x000fea0003800000 */
.L_x_3603:
        /* <DEDUP_REMOVED lines=10> */
.L_x_5651:


//--------------------- .text._Z35group_norm_nhwc_fwd_one_pass_kernelI11Bf16IOFp32WLi128ELi120ELi480EEv26Group_norm_nhwc_fwd_params --------------------------
	.section	.text._Z35group_norm_nhwc_fwd_one_pass_kernelI11Bf16IOFp32WLi128ELi120ELi480EEv26Group_norm_nhwc_fwd_params,"ax",@progbits
	.sectioninfo	@"SHI_REGISTERS=86"
	.align	128
        .global         _Z35group_norm_nhwc_fwd_one_pass_kernelI11Bf16IOFp32WLi128ELi120ELi480EEv26Group_norm_nhwc_fwd_params
        .type           _Z35group_norm_nhwc_fwd_one_pass_kernelI11Bf16IOFp32WLi128ELi120ELi480EEv26Group_norm_nhwc_fwd_params,@function
        .size           _Z35group_norm_nhwc_fwd_one_pass_kernelI11Bf16IOFp32WLi128ELi120ELi480EEv26Group_norm_nhwc_fwd_params,(.L_x_5652 - _Z35group_norm_nhwc_fwd_one_pass_kernelI11Bf16IOFp32WLi128ELi120ELi480EEv26Group_norm_nhwc_fwd_params)
        .other          _Z35group_norm_nhwc_fwd_one_pass_kernelI11Bf16IOFp32WLi128ELi120ELi480EEv26Group_norm_nhwc_fwd_params,@"STO_CUDA_ENTRY STV_DEFAULT"
_Z35group_norm_nhwc_fwd_one_pass_kernelI11Bf16IOFp32WLi128ELi120ELi480EEv26Group_norm_nhwc_fwd_params:
.text._Z35group_norm_nhwc_fwd_one_pass_kernelI11Bf16IOFp32WLi128ELi120ELi480EEv26Group_norm_nhwc_fwd_params:
        /* <DEDUP_REMOVED lines=13> */
[----:B0-----:R-:W-:Y:S01]  /*00d0*/  IMAD.WIDE.U32 R2, R12, -0x77777777, RZ ;  /* 0x888888890c027825 */ /* 0x001fe200078e00ff */
[----:B------:R-:W-:-:S04]  /*00e0*/  SHF.R.S32.HI R5, RZ, 0x1f, R12 ;  /* 0x0000001fff057819 */ /* 0x000fc8000001140c */
[----:B------:R-:W-:Y:S02]  /*00f0*/  SHF.R.U32.HI R2, RZ, 0x5, R3 ;  /* 0x00000005ff027819 */ /* 0x000fe40000011603 */
[----:B------:R-:W-:-:S03]  /*0100*/  LEA.HI R5, R5, R12, RZ, 0x5 ;  /* 0x0000000c05057211 */ /* 0x000fc600078f28ff */
[----:B-1----:R-:W-:Y:S01]  /*0110*/  IMAD R15, R13, c[0x0][0x1e4], R2 ;  /* 0x000079000d0f7a24 */ /* 0x002fe200078e0202 */
[----:B------:R-:W-:Y:S01]  /*0120*/  SHF.R.S32.HI R16, RZ, 0x5, R5 ;  /* 0x00000005ff107819 */ /* 0x000fe20000011405 */
[----:B------:R-:W-:-:S03]  /*0130*/  IMAD R17, R2, -0x3c, R12 ;  /* 0xffffffc402117824 */ /* 0x000fc600078e020c */
[C---:B------:R-:W-:Y:S02]  /*0140*/  ISETP.GE.U32.AND P0, PT, R15.reuse, c[0x0][0x1c8], PT ;  /* 0x000072000f007a0c */ /* 0x040fe40003f06070 */
[----:B------:R-:W-:Y:S02]  /*0150*/  SHF.R.S32.HI R69, RZ, 0x1f, R15 ;  /* 0x0000001fff457819 */ /* 0x000fe4000001140f */
[----:B------:R-:W-:Y:S02]  /*0160*/  IADD3 R19, R15, 0x8, RZ ;  /* 0x000000080f137810 */ /* 0x000fe40007ffe0ff */
[----:B------:R-:W-:Y:S02]  /*0170*/  ISETP.GE.AND.EX P0, PT, R69, c[0x0][0x1cc], PT, P0 ;  /* 0x0000730045007a0c */ /* 0x000fe40003f06300 */
[----:B------:R-:W-:Y:S02]  /*0180*/  SHF.L.U32 R17, R17, 0x1, RZ ;  /* 0x0000000111117819 */ /* 0x000fe400000006ff */
        /* <DEDUP_REMOVED lines=9> */
[----:B------:R-:W-:Y:S02]  /*0220*/  ISETP.LT.U32.AND P0, PT, R12, 0x1e0, !P0 ;  /* 0x000001e00c00780c */ /* 0x000fe40004701070 */
[C---:B------:R-:W-:Y:S02]  /*0230*/  IADD3 R28, R15.reuse, 0x58, RZ ;  /* 0x000000580f1c7810 */ /* 0x040fe40007ffe0ff */
[C---:B------:R-:W-:Y:S02]  /*0240*/  IADD3 R29, R15.reuse, 0x60, RZ ;  /* 0x000000600f1d7810 */ /* 0x040fe40007ffe0ff */
[----:B------:R-:W-:-:S02]  /*0250*/  IADD3 R30, R15, 0x68, RZ ;  /* 0x000000680f1e7810 */ /* 0x000fc40007ffe0ff */
[C---:B------:R-:W-:Y:S02]  /*0260*/  IADD3 R31, R15.reuse, 0x70, RZ ;  /* 0x000000700f1f7810 */ /* 0x040fe40007ffe0ff */
[----:B------:R-:W-:Y:S02]  /*0270*/  IADD3 R32, R15, 0x78, RZ ;  /* 0x000000780f207810 */ /* 0x000fe40007ffe0ff */
[----:B--2---:R-:W-:Y:S02]  /*0280*/  SHF.R.S32.HI R70, RZ, 0x1f, R19 ;  /* 0x0000001fff467819 */ /* 0x004fe40000011413 */
.L_x_3662:
[----:B0-----:R-:W-:Y:S02]  /*0290*/  IABS R5, c[0x0][0x1d8] ;  /* 0x0000760000057a13 */ /* 0x001fe40000000000 */
[----:B------:R-:W-:Y:S02]  /*02a0*/  SHF.R.S32.HI R41, RZ, 0x1f, R18 ;  /* 0x0000001fff297819 */ /* 0x000fe40000011412 */
[----:B------:R-:W0:Y:S01]  /*02b0*/  I2F.RP R0, R5 ;  /* 0x0000000500007306 */ /* 0x000e220000209400 */
[----:B------:R-:W-:Y:S02]  /*02c0*/  ISETP.GE.U32.AND P5, PT, R21, c[0x0][0x1c8], PT ;  /* 0x0000720015007a0c */ /* 0x000fe40003fa6070 */
[----:B------:R-:W-:-:S02]  /*02d0*/  SHF.R.S32.HI R43, RZ, 0x1f, R21 ;  /* 0x0000001fff2b7819 */ /* 0x000fc40000011415 */
[----:B------:R-:W-:Y:S02]  /*02e0*/  ISETP.GE.U32.AND P4, PT, R20, c[0x0][0x1c8], PT ;  /* 0x0000720014007a0c */ /* 0x000fe40003f86070 */
[----:B------:R-:W-:Y:S02]  /*02f0*/  SHF.R.S32.HI R42, RZ, 0x1f, R20 ;  /* 0x0000001fff2a7819 */ /* 0x000fe40000011414 */
[----:B------:R-:W-:Y:S02]  /*0300*/  ISETP.GE.AND.EX P5, PT, R43, c[0x0][0x1cc], PT, P5 ;  /* 0x000073002b007a0c */ /* 0x000fe40003fa6350 */
[----:B------:R-:W-:Y:S02]  /*0310*/  ISETP.GE.AND.EX P4, PT, R42, c[0x0][0x1cc], PT, P4 ;  /* 0x000073002a007a0c */ /* 0x000fe40003f86340 */
[C---:B------:R-:W-:Y:S02]  /*0320*/  ISETP.GT.U32.OR P5, PT, R12.reuse, 0x1df, P5 ;  /* 0x000001df0c00780c */ /* 0x040fe40002fa4470 */
[----:B------:R-:W-:Y:S01]  /*0330*/  ISETP.GT.U32.OR P4, PT, R12, 0x1df, P4 ;  /* 0x000001df0c00780c */ /* 0x000fe20002784470 */
[----:B0-----:R-:W0:Y:S01]  /*0340*/  MUFU.RCP R0, R0 ;  /* 0x0000000000007308 */ /* 0x001e220000001000 */
[----:B------:R-:W-:-:S02]  /*0350*/  MOV R44, RZ ;  /* 0x000000ff002c7202 */ /* 0x000fc40000000f00 */
[----:B------:R-:W-:-:S09]  /*0360*/  MOV R60, RZ ;  /* 0x000000ff003c7202 */ /* 0x000fd20000000f00 */
[----:B------:R-:W-:Y:S01]  /*0370*/  @!P4 IMAD R35, R42, c[0x0][0x1c0], RZ ;  /* 0x000070002a23ca24 */ /* 0x000fe200078e02ff */
[----:B0-----:R-:W-:-:S03]  /*0380*/  IADD3 R2, R0, 0xffffffe, RZ ;  /* 0x0ffffffe00027810 */ /* 0x001fc60007ffe0ff */
[----:B------:R-:W-:Y:S01]  /*0390*/  @!P4 IMAD R45, R20, c[0x0][0x1c4], R35 ;  /* 0x00007100142dca24 */ /* 0x000fe200078e0223 */
[----:B------:R0:W1:Y:S02]  /*03a0*/  F2I.FTZ.U32.TRUNC.NTZ R3, R2 ;  /* 0x0000000200037305 */ /* 0x000064000021f000 */
[----:B0-----:R-:W-:Y:S02]  /*03b0*/  MOV R2, RZ ;  /* 0x000000ff00027202 */ /* 0x001fe40000000f00 */
[----:B-1----:R-:W-:-:S05]  /*03c0*/  IADD3 R4, RZ, -R3, RZ ;  /* 0x80000003ff047210 */ /* 0x002fca0007ffe0ff */
[----:B------:R-:W-:Y:S01]  /*03d0*/  IMAD R7, R4, R5, RZ ;  /* 0x0000000504077224 */ /* 0x000fe200078e02ff */
[----:B------:R-:W-:-:S03]  /*03e0*/  IABS R4, R14 ;  /* 0x0000000e00047213 */ /* 0x000fc60000000000 */
[----:B------:R-:W-:-:S06]  /*03f0*/  IMAD.HI.U32 R3, R3, R7, R2 ;  /* 0x0000000703037227 */ /* 0x000fcc00078e0002 */
[----:B------:R-:W-:-:S05]  /*0400*/  IMAD.HI.U32 R3, R3, R4, RZ ;  /* 0x0000000403037227 */ /* 0x000fca00078e00ff */
[----:B------:R-:W-:-:S05]  /*0410*/  IADD3 R0, -R3, RZ, RZ ;  /* 0x000000ff03007210 */ /* 0x000fca0007ffe1ff */
[----:B------:R-:W-:-:S05]  /*0420*/  IMAD R0, R5, R0, R4 ;  /* 0x0000000005007224 */ /* 0x000fca00078e0204 */
[----:B------:R-:W-:-:S13]  /*0430*/  ISETP.GT.U32.AND P2, PT, R5, R0, PT ;  /* 0x000000000500720c */ /* 0x000fda0003f44070 */
[-C--:B------:R-:W-:Y:S02]  /*0440*/  @!P2 IADD3 R0, R0, -R5.reuse, RZ ;  /* 0x800000050000a210 */ /* 0x080fe40007ffe0ff */
[----:B------:R-:W-:Y:S02]  /*0450*/  @!P2 IADD3 R3, R3, 0x1, RZ ;  /* 0x000000010303a810 */ /* 0x000fe40007ffe0ff */
[----:B------:R-:W-:Y:S02]  /*0460*/  ISETP.GE.U32.AND P1, PT, R0, R5, PT ;  /* 0x000000050000720c */ /* 0x000fe40003f26070 */
[----:B------:R-:W-:Y:S02]  /*0470*/  LOP3.LUT R0, R14, c[0x0][0x1d8], RZ, 0x3c, !PT ;  /* 0x000076000e007a12 */ /* 0x000fe400078e3cff */
[----:B------:R-:W-:Y:S02]  /*0480*/  ISETP.NE.AND P2, PT, RZ, c[0x0][0x1d8], PT ;  /* 0x00007600ff007a0c */ /* 0x000fe40003f45270 */
[----:B------:R-:W-:-:S07]  /*0490*/  ISETP.GE.AND P3, PT, R0, RZ, PT ;  /* 0x000000ff0000720c */ /* 0x000fce0003f66270 */
[----:B------:R-:W-:Y:S02]  /*04a0*/  @P1 IADD3 R3, R3, 0x1, RZ ;  /* 0x0000000103031810 */ /* 0x000fe40007ffe0ff */
[----:B------:R-:W-:-:S04]  /*04b0*/  ISETP.GE.U32.AND P1, PT, R19, c[0x0][0x1c8], PT ;  /* 0x0000720013007a0c */ /* 0x000fc80003f26070 */
[----:B------:R-:W-:Y:S02]  /*04c0*/  @!P3 IADD3 R3, -R3, RZ, RZ ;  /* 0x000000ff0303b210 */ /* 0x000fe40007ffe1ff */
[----:B------:R-:W-:Y:S02]  /*04d0*/  @!P2 LOP3.LUT R3, RZ, c[0x0][0x1d8], RZ, 0x33, !PT ;  /* 0x00007600ff03aa12 */ /* 0x000fe400078e33ff */
[----:B------:R-:W-:Y:S02]  /*04e0*/  ISETP.GE.AND.EX P1, PT, R70, c[0x0][0x1cc], PT, P1 ;  /* 0x0000730046007a0c */ /* 0x000fe40003f26310 */
[----:B------:R-:W-:Y:S02]  /*04f0*/  IADD3 R5, -R3, RZ, RZ ;  /* 0x000000ff03057210 */ /* 0x000fe40007ffe1ff */
[----:B------:R-:W-:Y:S02]  /*0500*/  SHF.R.S32.HI R0, RZ, 0x1f, R3 ;  /* 0x0000001fff007819 */ /* 0x000fe40000011403 */
[----:B------:R-:W-:Y:S01]  /*0510*/  ISETP.LT.U32.AND P1, PT, R12, 0x1e0, !P1 ;  /* 0x000001e00c00780c */ /* 0x000fe20004f21070 */
[----:B------:R-:W-:Y:S01]  /*0520*/  IMAD R62, R5, c[0x0][0x1d8], R14 ;  /* 0x00007600053e7a24 */ /* 0x000fe200078e020e */
[----:B------:R-:W-:Y:S01]  /*0530*/  SHF.R.S32.HI R5, RZ, 0x1f, R17 ;  /* 0x0000001fff057819 */ /* 0x000fe20000011411 */
[----:B------:R-:W-:-:S02]  /*0540*/  IMAD R0, R0, c[0x0][0x1d0], RZ ;  /* 0x0000740000007a24 */ /* 0x000fc400078e02ff */
[----:B------:R-:W-:-:S05]  /*0550*/  IMAD R62, R62, 0x78, RZ ;  /* 0x000000783e3e7824 */ /* 0x000fca00078e02ff */
[----:B------:R-:W-:-:S04]  /*0560*/  IADD3 R8, P2, R17, R62, RZ ;  /* 0x0000003e11087210 */ /* 0x000fc80007f5e0ff */
[----:B------:R-:W-:Y:S01]  /*0570*/  LEA.HI.X.SX32 R9, R62, R5, 0x1, P2 ;  /* 0x000000053e097211 */ /* 0x000fe200010f0eff */
[C---:B------:R-:W-:Y:S01]  /*0580*/  IMAD R5, R3.reuse, c[0x0][0x1d4], R0 ;  /* 0x0000750003057a24 */ /* 0x040fe200078e0200 */
[----:B------:R-:W-:Y:S01]  /*0590*/  ISETP.GE.U32.AND P2, PT, R18, c[0x0][0x1c8], PT ;  /* 0x0000720012007a0c */ /* 0x000fe20003f46070 */
[----:B------:R-:W-:Y:S02]  /*05a0*/  @P1 IMAD R0, R70, c[0x0][0x1c0], RZ ;  /* 0x0000700046001a24 */ /* 0x000fe400078e02ff */
[----:B------:R-:W-:Y:S01]  /*05b0*/  IMAD.WIDE.U32 R8, R3, c[0x0][0x1d0], R8 ;  /* 0x0000740003087a25 */ /* 0x000fe200078e0008 */
[----:B------:R-:W-:-:S03]  /*05c0*/  ISETP.GE.AND.EX P2, PT, R41, c[0x0][0x1cc], PT, P2 ;  /* 0x0000730029007a0c */ /* 0x000fc60003f46320 */
[----:B------:R-:W-:Y:S01]  /*05d0*/  @P1 IMAD R7, R19, c[0x0][0x1c4], R0 ;  /* 0x0000710013071a24 */ /* 0x000fe200078e0200 */
[----:B------:R-:W-:Y:S01]  /*05e0*/  IADD3 R3, R9, R5, RZ ;  /* 0x0000000509037210 */ /* 0x000fe20007ffe0ff */
[----:B------:R-:W-:Y:S01]  /*05f0*/  @P0 IMAD R0, R69, c[0x0][0x1c0], RZ ;  /* 0x0000700045000a24 */ /* 0x000fe200078e02ff */
[-C--:B------:R-:W-:Y:S02]  /*0600*/  @P1 MOV R2, R8.reuse ;  /* 0x0000000800021202 */ /* 0x080fe40000000f00 */
[----:B------:R-:W-:Y:S02]  /*0610*/  ISETP.GT.U32.OR P2, PT, R12, 0x1df, P2 ;  /* 0x000001df0c00780c */ /* 0x000fe40001744470 */
[-C--:B------:R-:W-:Y:S01]  /*0620*/  @!P4 MOV R38, R8.reuse ;  /* 0x000000080026c202 */ /* 0x080fe20000000f00 */
[----:B------:R-:W-:Y:S01]  /*0630*/  @P1 IMAD.WIDE.U32 R4, R19, c[0x0][0x1c0], R2 ;  /* 0x0000700013041a25 */ /* 0x000fe200078e0002 */
[----:B------:R-:W-:Y:S02]  /*0640*/  @!P4 MOV R39, R3 ;  /* 0x000000030027c202 */ /* 0x000fe40000000f00 */
[----:B------:R-:W-:-:S02]  /*0650*/  @!P5 MOV R46, R8 ;  /* 0x00000008002ed202 */ /* 0x000fc40000000f00 */
[----:B------:R-:W-:Y:S01]  /*0660*/  @P1 IADD3 R5, R5, R7, RZ ;  /* 0x0000000705051210 */ /* 0x000fe20007ffe0ff */
[----:B------:R-:W-:Y:S01]  /*0670*/  @P0 IMAD R7, R15, c[0x0][0x1c4], R0 ;  /* 0x000071000f070a24 */ /* 0x000fe200078e0200 */
[----:B------:R-:W-:Y:S01]  /*0680*/  @P1 LEA R10, P3, R4, c[0x0][0x170], 0x1 ;  /* 0x00005c00040a1a11 */ /* 0x000fe200078608ff */
[----:B------:R-:W-:Y:S01]  /*0690*/  @!P4 IMAD.WIDE.U32 R38, R20, c[0x0][0x1c0], R38 ;  /* 0x000070001426ca25 */ /* 0x000fe200078e0026 */
[-C--:B------:R-:W-:Y:S02]  /*06a0*/  @!P5 MOV R47, R3.reuse ;  /* 0x00000003002fd202 */ /* 0x080fe40000000f00 */
[----:B------:R-:W-:Y:S01]  /*06b0*/  @P1 LEA.HI.X R11, R4, c[0x0][0x174], R5, 0x1, P3 ;  /* 0x00005d00040b1a11 */ /* 0x000fe200018f0c05 */
[----:B------:R-:W-:Y:S01]  /*06c0*/  @!P2 IMAD R5, R41, c[0x0][0x1c0], RZ ;  /* 0x000070002905aa24 */ /* 0x000fe200078e02ff */
[-C--:B------:R-:W-:Y:S01]  /*06d0*/  @!P2 MOV R34, R8.reuse ;  /* 0x000000080022a202 */ /* 0x080fe20000000f00 */
[----:B------:R-:W-:Y:S01]  /*06e0*/  @!P5 IMAD R4, R43, c[0x0][0x1c0], RZ ;  /* 0x000070002b04da24 */ /* 0x000fe200078e02ff */
[-C--:B------:R-:W-:Y:S01]  /*06f0*/  @!P2 MOV R35, R3.reuse ;  /* 0x000000030023a202 */ /* 0x080fe20000000f00 */
[C---:B------:R-:W-:Y:S01]  /*0700*/  @!P2 IMAD R33, R18.reuse, c[0x0][0x1c4], R5 ;  /* 0x000071001221aa24 */ /* 0x040fe200078e0205 */
[----:B------:R-:W-:Y:S01]  /*0710*/  @P0 MOV R5, R3 ;  /* 0x0000000300050202 */ /* 0x000fe20000000f00 */
[----:B------:R-:W-:Y:S01]  /*0720*/  @!P5 IMAD R49, R21, c[0x0][0x1c4], R4 ;  /* 0x000071001531da24 */ /* 0x000fe200078e0204 */
[----:B------:R-:W-:Y:S01]  /*0730*/  @P0 MOV R4, R8 ;  /* 0x0000000800040202 */ /* 0x000fe20000000f00 */
[----:B------:R-:W-:Y:S01]  /*0740*/  @!P2 IMAD.WIDE.U32 R34, R18, c[0x0][0x1c0], R34 ;  /* 0x000070001222aa25 */ /* 0x000fe200078e0022 */
[----:B------:R0:W2:Y:S03]  /*0750*/  @P1 LDG.E R44, [R10.64] ;  /* 0x000000060a2c1981 */ /* 0x0000a6000c1e1900 */
[----:B------:R-:W-:Y:S01]  /*0760*/  @P0 IMAD.WIDE.U32 R4, R15, c[0x0][0x1c0], R4 ;  /* 0x000070000f040a25 */ /* 0x000fe200078e0004 */
[----:B------:R-:W-:-:S03]  /*0770*/  @!P2 LEA R36, P6, R34, c[0x0][0x170], 0x1 ;  /* 0x00005c002224aa11 */ /* 0x000fc600078c08ff */
[----:B------:R-:W-:Y:S01]  /*0780*/  @!P5 IMAD.WIDE.U32 R46, R21, c[0x0][0x1c0], R46 ;  /* 0x00007000152eda25 */ /* 0x000fe200078e002e */
[----:B------:R-:W-:Y:S02]  /*0790*/  @P0 IADD3 R7, R5, R7, RZ ;  /* 0x0000000705070210 */ /* 0x000fe40007ffe0ff */
[----:B------:R-:W-:Y:S02]  /*07a0*/  @!P2 IADD3 R5, R35, R33, RZ ;  /* 0x000000212305a210 */ /* 0x000fe40007ffe0ff */
[----:B------:R-:W-:Y:S02]  /*07b0*/  @P0 LEA R6, P3, R4, c[0x0][0x170], 0x1 ;  /* 0x00005c0004060a11 */ /* 0x000fe400078608ff */
[----:B------:R-:W-:Y:S02]  /*07c0*/  @!P2 LEA.HI.X R37, R34, c[0x0][0x174], R5, 0x1, P6 ;  /* 0x00005d002225aa11 */ /* 0x000fe400030f0c05 */
[----:B------:R-:W-:Y:S02]  /*07d0*/  @P0 LEA.HI.X R7, R4, c[0x0][0x174], R7, 0x1, P3 ;  /* 0x00005d0004070a11 */ /* 0x000fe400018f0c07 */
[----:B------:R-:W-:-:S02]  /*07e0*/  @!P4 IADD3 R5, R39, R45, RZ ;  /* 0x0000002d2705c210 */ /* 0x000fc40007ffe0ff */
[C---:B------:R-:W-:Y:S01]  /*07f0*/  @!P4 LEA R4, P3, R38.reuse, c[0x0][0x170], 0x1 ;  /* 0x00005c002604ca11 */ /* 0x040fe200078608ff */
[----:B------:R1:W3:Y:S01]  /*0800*/  @P0 LDG.E R60, [R6.64] ;  /* 0x00000006063c0981 */ /* 0x0002e2000c1e1900 */
[----:B------:R-:W-:Y:S02]  /*0810*/  @!P5 IADD3 R33, R47, R49, RZ ;  /* 0x000000312f21d210 */ /* 0x000fe40007ffe0ff */
[----:B------:R-:W-:Y:S02]  /*0820*/  @!P4 LEA.HI.X R5, R38, c[0x0][0x174], R5, 0x1, P3 ;  /* 0x00005d002605ca11 */ /* 0x000fe400018f0c05 */
[----:B------:R-:W-:Y:S02]  /*0830*/  @!P5 LEA R50, P6, R46, c[0x0][0x170], 0x1 ;  /* 0x00005c002e32da11 */ /* 0x000fe400078c08ff */
[----:B------:R-:W-:Y:S02]  /*0840*/  ISETP.GE.U32.AND P3, PT, R22, c[0x0][0x1c8], PT ;  /* 0x0000720016007a0c */ /* 0x000fe40003f66070 */
[----:B------:R-:W-:-:S02]  /*0850*/  SHF.R.S32.HI R45, RZ, 0x1f, R22 ;  /* 0x0000001fff2d7819 */ /* 0x000fc40000011416 */
[----:B------:R-:W-:Y:S02]  /*0860*/  @!P5 LEA.HI.X R51, R46, c[0x0][0x174], R33, 0x1, P6 ;  /* 0x00005d002e33da11 */ /* 0x000fe400030f0c21 */
[----:B------:R-:W-:Y:S02]  /*0870*/  ISETP.GE.AND.EX P3, PT, R45, c[0x0][0x1cc], PT, P3 ;  /* 0x000073002d007a0c */ /* 0x000fe40003f66330 */
[----:B------:R-:W-:Y:S02]  /*0880*/  ISETP.GE.U32.AND P1, PT, R23, c[0x0][0x1c8], PT ;  /* 0x0000720017007a0c */ /* 0x000fe40003f26070 */
[----:B------:R-:W-:Y:S02]  /*0890*/  SHF.R.S32.HI R46, RZ, 0x1f, R23 ;  /* 0x0000001fff2e7819 */ /* 0x000fe40000011417 */
[----:B------:R-:W-:Y:S02]  /*08a0*/  ISETP.GT.U32.OR P3, PT, R12, 0x1df, P3 ;  /* 0x000001df0c00780c */ /* 0x000fe40001f64470 */
[----:B------:R-:W-:-:S02]  /*08b0*/  MOV R47, RZ ;  /* 0x000000ff002f7202 */ /* 0x000fc40000000f00 */
[----:B------:R-:W-:Y:S01]  /*08c0*/  ISETP.GE.AND.EX P1, PT, R46, c[0x0][0x1cc], PT, P1 ;  /* 0x000073002e007a0c */ /* 0x000fe20003f26310 */
[----:B------:R-:W-:-:S03]  /*08d0*/  CS2R R48, SRZ ;  /* 0x0000000000307805 */ /* 0x000fc6000001ff00 */
[----:B------:R-:W-:Y:S01]  /*08e0*/  ISETP.GT.U32.OR P1, PT, R12, 0x1df, P1 ;  /* 0x000001df0c00780c */ /* 0x000fe20000f24470 */
[----:B------:R4:W5:Y:S01]  /*08f0*/  @!P2 LDG.E R47, [R36.64] ;  /* 0x00000006242fa981 */ /* 0x000962000c1e1900 */
[----:B------:R-:W-:Y:S02]  /*0900*/  ISETP.GE.U32.AND P2, PT, R24, c[0x0][0x1c8], PT ;  /* 0x0000720018007a0c */ /* 0x000fe40003f46070 */
[----:B------:R-:W-:Y:S01]  /*0910*/  SHF.R.S32.HI R33, RZ, 0x1f, R24 ;  /* 0x0000001fff217819 */ /* 0x000fe20000011418 */
[----:B------:R0:W5:Y:S01]  /*0920*/  @!P4 LDG.E R48, [R4.64] ;  /* 0x000000060430c981 */ /* 0x000162000c1e1900 */
[----:B-1----:R-:W-:Y:S02]  /*0930*/  @!P3 IMAD R7, R45, c[0x0][0x1c0], RZ ;  /* 0x000070002d07ba24 */ /* 0x002fe400078e02ff */
[----:B------:R-:W-:Y:S01]  /*0940*/  ISETP.GE.AND.EX P2, PT, R33, c[0x0][0x1cc], PT, P2 ;  /* 0x0000730021007a0c */ /* 0x000fe20003f46320 */
[----:B------:R1:W5:Y:S01]  /*0950*/  @!P5 LDG.E R49, [R50.64] ;  /* 0x000000063231d981 */ /* 0x000362000c1e1900 */
[----:B------:R-:W-:-:S02]  /*0960*/  @!P3 IMAD R7, R22, c[0x0][0x1c4], R7 ;  /* 0x000071001607ba24 */ /* 0x000fc400078e0207 */
[----:B------:R-:W-:Y:S02]  /*0970*/  ISETP.GT.U32.OR P2, PT, R12, 0x1df, P2 ;  /* 0x000001df0c00780c */ /* 0x000fe40001744470 */
[-C--:B0-----:R-:W-:Y:S02]  /*0980*/  @!P3 MOV R4, R8.reuse ;  /* 0x000000080004b202 */ /* 0x081fe40000000f00 */
[-C--:B------:R-:W-:Y:S01]  /*0990*/  @!P3 MOV R5, R3.reuse ;  /* 0x000000030005b202 */ /* 0x080fe20000000f00 */
[----:B------:R-:W-:Y:S01]  /*09a0*/  @!P1 IMAD R0, R46, c[0x0][0x1c0], RZ ;  /* 0x000070002e009a24 */ /* 0x000fe200078e02ff */
[----:B------:R-:W-:Y:S02]  /*09b0*/  @!P1 MOV R10, R8 ;  /* 0x00000008000a9202 */ /* 0x000fe40000000f00 */
[----:B------:R-:W-:Y:S01]  /*09c0*/  @!P1 MOV R11, R3 ;  /* 0x00000003000b9202 */ /* 0x000fe20000000f00 */
[----:B------:R-:W-:Y:S01]  /*09d0*/  @!P3 IMAD.WIDE.U32 R4, R22, c[0x0][0x1c0], R4 ;  /* 0x000070001604ba25 */ /* 0x000fe200078e0004 */
[----:B------:R-:W-:-:S02]  /*09e0*/  ISETP.GE.U32.AND P4, PT, R25, c[0x0][0x1c8], PT ;  /* 0x0000720019007a0c */ /* 0x000fc40003f86070 */
[----:B------:R-:W-:Y:S01]  /*09f0*/  SHF.R.S32.HI R34, RZ, 0x1f, R25 ;  /* 0x0000001fff227819 */ /* 0x000fe20000011419 */
[----:B----4-:R-:W-:Y:S01]  /*0a00*/  @!P1 IMAD R37, R23, c[0x0][0x1c4], R0 ;  /* 0x0000710017259a24 */ /* 0x010fe200078e0200 */
[----:B------:R-:W-:Y:S01]  /*0a10*/  @!P3 IADD3 R5, R5, R7, RZ ;  /* 0x000000070505b210 */ /* 0x000fe20007ffe0ff */
[----:B------:R-:W-:Y:S01]  /*0a20*/  @!P1 IMAD.WIDE.U32 R10, R23, c[0x0][0x1c0], R10 ;  /* 0x00007000170a9a25 */ /* 0x000fe200078e000a */
[----:B------:R-:W-:Y:S02]  /*0a30*/  ISETP.GE.AND.EX P4, PT, R34, c[0x0][0x1cc], PT, P4 ;  /* 0x0000730022007a0c */ /* 0x000fe40003f86340 */
[----:B------:R-:W-:Y:S02]  /*0a40*/  @!P3 LEA R6, P6, R4, c[0x0][0x170], 0x1 ;  /* 0x00005c000406ba11 */ /* 0x000fe400078c08ff */
[----:B------:R-:W-:Y:S02]  /*0a50*/  ISETP.GE.U32.AND P5, PT, R26, c[0x0][0x1c8], PT ;  /* 0x000072001a007a0c */ /* 0x000fe40003fa6070 */
[----:B------:R-:W-:-:S02]  /*0a60*/  SHF.R.S32.HI R35, RZ, 0x1f, R26 ;  /* 0x0000001fff237819 */ /* 0x000fc4000001141a */
[----:B------:R-:W-:Y:S02]  /*0a70*/  @!P3 LEA.HI.X R7, R4, c[0x0][0x174], R5, 0x1, P6 ;  /* 0x00005d000407ba11 */ /* 0x000fe400030f0c05 */
[----:B------:R-:W-:Y:S02]  /*0a80*/  ISETP.GT.U32.OR P4, PT, R12, 0x1df, P4 ;  /* 0x000001df0c00780c */ /* 0x000fe40002784470 */
[----:B------:R-:W-:Y:S02]  /*0a90*/  ISETP.GE.AND.EX P5, PT, R35, c[0x0][0x1cc], PT, P5 ;  /* 0x0000730023007a0c */ /* 0x000fe40003fa6350 */
[----:B------:R-:W-:Y:S01]  /*0aa0*/  @!P1 IADD3 R5, R11, R37, RZ ;  /* 0x000000250b059210 */ /* 0x000fe20007ffe0ff */
[----:B------:R-:W-:Y:S01]  /*0ab0*/  @!P2 IMAD R11, R33, c[0x0][0x1c0], RZ ;  /* 0x00007000210baa24 */ /* 0x000fe200078e02ff */
[----:B------:R-:W-:Y:S02]  /*0ac0*/  @!P1 LEA R4, P6, R10, c[0x0][0x170], 0x1 ;  /* 0x00005c000a049a11 */ /* 0x000fe400078c08ff */
[----:B------:R-:W-:Y:S01]  /*0ad0*/  ISETP.GT.U32.OR P5, PT, R12, 0x1df, P5 ;  /* 0x000001df0c00780c */ /* 0x000fe20002fa4470 */
[----:B------:R-:W-:Y:S01]  /*0ae0*/  @!P2 IMAD R37, R24, c[0x0][0x1c4], R11 ;  /* 0x000071001825aa24 */ /* 0x000fe200078e020b */
[----:B-1----:R-:W-:-:S02]  /*0af0*/  MOV R50, RZ ;  /* 0x000000ff00327202 */ /* 0x002fc40000000f00 */
[----:B------:R-:W-:Y:S02]  /*0b00*/  @!P1 LEA.HI.X R5, R10, c[0x0][0x174], R5, 0x1, P6 ;  /* 0x00005d000a059a11 */ /* 0x000fe400030f0c05 */
[----:B------:R-:W-:Y:S02]  /*0b10*/  @!P2 MOV R10, R8 ;  /* 0x00000008000aa202 */ /* 0x000fe40000000f00 */
[----:B------:R-:W-:Y:S01]  /*0b20*/  @!P2 MOV R11, R3 ;  /* 0x00000003000ba202 */ /* 0x000fe20000000f00 */
[----:B------:R0:W4:Y:S01]  /*0b30*/  @!P3 LDG.E R50, [R6.64] ;  /* 0x000000060632b981 */ /* 0x000122000c1e1900 */
[----:B------:R-:W-:-:S03]  /*0b40*/  @!P4 IMAD R36, R34, c[0x0][0x1c0], RZ ;  /* 0x000070002224ca24 */ /* 0x000fc600078e02ff */
[----:B------:R-:W-:Y:S01]  /*0b50*/  @!P2 IMAD.WIDE.U32 R10, R24, c[0x0][0x1c0], R10 ;  /* 0x00007000180aaa25 */ /* 0x000fe200078e000a */
[----:B------:R-:W-:Y:S02]  /*0b60*/  ISETP.GE.U32.AND P3, PT, R27, c[0x0][0x1c8], PT ;  /* 0x000072001b007a0c */ /* 0x000fe40003f66070 */
[----:B0-----:R-:W-:Y:S02]  /*0b70*/  @!P4 MOV R6, R8 ;  /* 0x000000080006c202 */ /* 0x001fe40000000f00 */
[----:B------:R-:W-:Y:S01]  /*0b80*/  @!P4 MOV R7, R3 ;  /* 0x000000030007c202 */ /* 0x000fe20000000f00 */
[----:B------:R-:W-:Y:S01]  /*0b90*/  @!P4 IMAD R51, R25, c[0x0][0x1c4], R36 ;  /* 0x000071001933ca24 */ /* 0x000fe200078e0224 */
[----:B------:R-:W-:Y:S01]  /*0ba0*/  @!P2 IADD3 R11, R11, R37, RZ ;  /* 0x000000250b0ba210 */ /* 0x000fe20007ffe0ff */
[----:B------:R-:W-:Y:S01]  /*0bb0*/  @!P5 IMAD R53, R35, c[0x0][0x1c0], RZ ;  /* 0x000070002335da24 */ /* 0x000fe200078e02ff */
[----:B------:R-:W-:Y:S01]  /*0bc0*/  SHF.R.S32.HI R0, RZ, 0x1f, R27 ;  /* 0x0000001fff007819 */ /* 0x000fe2000001141b */
[----:B------:R-:W-:Y:S01]  /*0bd0*/  @!P4 IMAD.WIDE.U32 R6, R25, c[0x0][0x1c0], R6 ;  /* 0x000070001906ca25 */ /* 0x000fe200078e0006 */
[----:B------:R-:W-:-:S02]  /*0be0*/  @!P2 LEA R38, P6, R10, c[0x0][0x170], 0x1 ;  /* 0x00005c000a26aa11 */ /* 0x000fc400078c08ff */
[----:B------:R-:W-:Y:S02]  /*0bf0*/  @!P5 MOV R36, R8 ;  /* 0x000000080024d202 */ /* 0x000fe40000000f00 */
[----:B------:R-:W-:Y:S01]  /*0c00*/  @!P5 MOV R37, R3 ;  /* 0x000000030025d202 */ /* 0x000fe20000000f00 */
[----:B------:R-:W-:Y:S01]  /*0c10*/  @!P5 IMAD R53, R26, c[0x0][0x1c4], R53 ;  /* 0x000071001a35da24 */ /* 0x000fe200078e0235 */
[----:B------:R-:W-:Y:S02]  /*0c20*/  @!P2 LEA.HI.X R39, R10, c[0x0][0x174], R11, 0x1, P6 ;  /* 0x00005d000a27aa11 */ /* 0x000fe400030f0c0b */
[----:B------:R-:W-:Y:S01]  /*0c30*/  ISETP.GE.AND.EX P3, PT, R0, c[0x0][0x1cc], PT, P3 ;  /* 0x0000730000007a0c */ /* 0x000fe20003f66330 */
[----:B------:R-:W-:Y:S01]  /*0c40*/  @!P5 IMAD.WIDE.U32 R36, R26, c[0x0][0x1c0], R36 ;  /* 0x000070001a24da25 */ /* 0x000fe200078e0024 */
[----:B------:R-:W-:Y:S02]  /*0c50*/  @!P4 IADD3 R7, R7, R51, RZ ;  /* 0x000000330707c210 */ /* 0x000fe40007ffe0ff */
[----:B------:R-:W-:-:S02]  /*0c60*/  @!P4 LEA R10, P6, R6, c[0x0][0x170], 0x1 ;  /* 0x00005c00060aca11 */ /* 0x000fc400078c08ff */
[----:B------:R-:W-:Y:S02]  /*0c70*/  ISETP.GT.U32.OR P3, PT, R12, 0x1df, P3 ;  /* 0x000001df0c00780c */ /* 0x000fe40001f64470 */
[----:B------:R-:W-:Y:S02]  /*0c80*/  MOV R51, RZ ;  /* 0x000000ff00337202 */ /* 0x000fe40000000f00 */
[----:B------:R-:W-:Y:S02]  /*0c90*/  @!P4 LEA.HI.X R11, R6, c[0x0][0x174], R7, 0x1, P6 ;  /* 0x00005d00060bca11 */ /* 0x000fe400030f0c07 */
[----:B------:R-:W-:Y:S02]  /*0ca0*/  @!P5 IADD3 R7, R37, R53, RZ ;  /* 0x000000352507d210 */ /* 0x000fe40007ffe0ff */
[----:B------:R-:W-:Y:S01]  /*0cb0*/  @!P5 LEA R6, P6, R36, c[0x0][0x170], 0x1 ;  /* 0x00005c002406da11 */ /* 0x000fe200078c08ff */
[----:B------:R0:W4:Y:S01]  /*0cc0*/  @!P1 LDG.E R51, [R4.64] ;  /* 0x0000000604339981 */ /* 0x000122000c1e1900 */
[----:B------:R-:W-:-:S02]  /*0cd0*/  ISETP.GE.U32.AND P1, PT, R28, c[0x0][0x1c8], PT ;  /* 0x000072001c007a0c */ /* 0x000fc40003f26070 */
[----:B------:R-:W-:Y:S02]  /*0ce0*/  @!P5 LEA.HI.X R7, R36, c[0x0][0x174], R7, 0x1, P6 ;  /* 0x00005d002407da11 */ /* 0x000fe400030f0c07 */
[----:B------:R-:W-:Y:S01]  /*0cf0*/  SHF.R.S32.HI R36, RZ, 0x1f, R28 ;  /* 0x0000001fff247819 */ /* 0x000fe2000001141c */
[----:B------:R-:W-:-:S03]  /*0d00*/  CS2R R52, SRZ ;  /* 0x0000000000347805 */ /* 0x000fc6000001ff00 */
[----:B------:R-:W-:Y:S01]  /*0d10*/  ISETP.GE.AND.EX P1, PT, R36, c[0x0][0x1cc], PT, P1 ;  /* 0x0000730024007a0c */ /* 0x000fe20003f26310 */
[----:B------:R-:W-:Y:S01]  /*0d20*/  @!P3 IMAD R40, R0, c[0x0][0x1c0], RZ ;  /* 0x000070000028ba24 */ /* 0x000fe200078e02ff */
[----:B0-----:R-:W-:Y:S01]  /*0d30*/  @!P3 MOV R4, R8 ;  /* 0x000000080004b202 */ /* 0x001fe20000000f00 */
[----:B------:R0:W4:Y:S01]  /*0d40*/  @!P2 LDG.E R52, [R38.64] ;  /* 0x000000062634a981 */ /* 0x000122000c1e1900 */
[----:B------:R-:W-:Y:S02]  /*0d50*/  @!P3 MOV R5, R3 ;  /* 0x000000030005b202 */ /* 0x000fe40000000f00 */
[----:B------:R-:W-:Y:S01]  /*0d60*/  ISETP.GT.U32.OR P1, PT, R12, 0x1df, P1 ;  /* 0x000001df0c00780c */ /* 0x000fe20000f24470 */
[----:B------:R-:W-:Y:S01]  /*0d70*/  @!P3 IMAD R55, R27, c[0x0][0x1c4], R40 ;  /* 0x000071001b37ba24 */ /* 0x000fe200078e0228 */
[----:B------:R-:W-:Y:S01]  /*0d80*/  ISETP.GE.U32.AND P2, PT, R29, c[0x0][0x1c8], PT ;  /* 0x000072001d007a0c */ /* 0x000fe20003f46070 */
[----:B------:R-:W-:Y:S01]  /*0d90*/  @!P3 IMAD.WIDE.U32 R4, R27, c[0x0][0x1c0], R4 ;  /* 0x000070001b04ba25 */ /* 0x000fe200078e0004 */
[----:B------:R-:W-:Y:S01]  /*0da0*/  SHF.R.S32.HI R37, RZ, 0x1f, R29 ;  /* 0x0000001fff257819 */ /* 0x000fe2000001141d */
[----:B------:R1:W4:Y:S03]  /*0db0*/  @!P4 LDG.E R53, [R10.64] ;  /* 0x000000060a35c981 */ /* 0x000326000c1e1900 */
[----:B------:R-:W-:-:S02]  /*0dc0*/  ISETP.GE.AND.EX P2, PT, R37, c[0x0][0x1cc], PT, P2 ;  /* 0x0000730025007a0c */ /* 0x000fc40003f46320 */
[----:B------:R-:W-:Y:S02]  /*0dd0*/  @!P3 IADD3 R5, R5, R55, RZ ;  /* 0x000000370505b210 */ /* 0x000fe40007ffe0ff */
[----:B------:R-:W-:Y:S02]  /*0de0*/  @!P3 LEA R56, P4, R4, c[0x0][0x170], 0x1 ;  /* 0x00005c000438ba11 */ /* 0x000fe400078808ff */
[----:B------:R-:W-:Y:S02]  /*0df0*/  ISETP.GT.U32.OR P2, PT, R12, 0x1df, P2 ;  /* 0x000001df0c00780c */ /* 0x000fe40001744470 */
[----:B------:R-:W-:Y:S01]  /*0e00*/  @!P3 LEA.HI.X R57, R4, c[0x0][0x174], R5, 0x1, P4 ;  /* 0x00005d000439ba11 */ /* 0x000fe200020f0c05 */
[----:B------:R-:W-:Y:S01]  /*0e10*/  @!P1 IMAD R5, R36, c[0x0][0x1c0], RZ ;  /* 0x0000700024059a24 */ /* 0x000fe200078e02ff */
[----:B------:R-:W-:Y:S02]  /*0e20*/  MOV R55, RZ ;  /* 0x000000ff00377202 */ /* 0x000fe40000000f00 */
[----:B------:R-:W-:Y:S01]  /*0e30*/  @!P1 MOV R4, R8 ;  /* 0x0000000800049202 */ /* 0x000fe20000000f00 */
[----:B-1----:R-:W-:Y:S01]  /*0e40*/  @!P1 IMAD R11, R28, c[0x0][0x1c4], R5 ;  /* 0x000071001c0b9a24 */ /* 0x002fe200078e0205 */
[----:B------:R-:W-:-:S02]  /*0e50*/  @!P1 MOV R5, R3 ;  /* 0x0000000300059202 */ /* 0x000fc40000000f00 */
[----:B------:R-:W-:Y:S01]  /*0e60*/  ISETP.GE.U32.AND P4, PT, R30, c[0x0][0x1c8], PT ;  /* 0x000072001e007a0c */ /* 0x000fe20003f86070 */
[----:B------:R1:W4:Y:S01]  /*0e70*/  @!P3 LDG.E R55, [R56.64] ;  /* 0x000000063837b981 */ /* 0x000322000c1e1900 */
[----:B0-----:R-:W-:Y:S01]  /*0e80*/  SHF.R.S32.HI R38, RZ, 0x1f, R30 ;  /* 0x0000001fff267819 */ /* 0x001fe2000001141e */
[----:B------:R-:W-:Y:S01]  /*0e90*/  @!P1 IMAD.WIDE.U32 R4, R28, c[0x0][0x1c0], R4 ;  /* 0x000070001c049a25 */ /* 0x000fe200078e0004 */
[----:B------:R-:W-:Y:S02]  /*0ea0*/  MOV R54, RZ ;  /* 0x000000ff00367202 */ /* 0x000fe40000000f00 */
[----:B------:R-:W-:Y:S01]  /*0eb0*/  ISETP.GE.AND.EX P3, PT, R38, c[0x0][0x1cc], PT, P4 ;  /* 0x0000730026007a0c */ /* 0x000fe20003f66340 */
[----:B------:R-:W-:Y:S01]  /*0ec0*/  @!P2 IMAD R10, R37, c[0x0][0x1c0], RZ ;  /* 0x00007000250aaa24 */ /* 0x000fe200078e02ff */
[----:B------:R-:W-:Y:S02]  /*0ed0*/  @!P1 IADD3 R5, R5, R11, RZ ;  /* 0x0000000b05059210 */ /* 0x000fe40007ffe0ff */
[----:B------:R-:W-:Y:S01]  /*0ee0*/  ISETP.GT.U32.OR P3, PT, R12, 0x1df, P3 ;  /* 0x000001df0c00780c */ /* 0x000fe20001f64470 */
[----:B------:R-:W-:Y:S01]  /*0ef0*/  @!P2 IMAD R59, R29, c[0x0][0x1c4], R10 ;  /* 0x000071001d3baa24 */ /* 0x000fe200078e020a */
[----:B------:R-:W-:Y:S01]  /*0f00*/  @!P2 MOV R10, R8 ;  /* 0x00000008000aa202 */ /* 0x000fe20000000f00 */
[----:B------:R0:W4:Y:S01]  /*0f10*/  @!P5 LDG.E R54, [R6.64] ;  /* 0x000000060636d981 */ /* 0x000122000c1e1900 */
[----:B------:R-:W-:-:S02]  /*0f20*/  @!P2 MOV R11, R3 ;  /* 0x00000003000ba202 */ /* 0x000fc40000000f00 */
[----:B------:R-:W-:Y:S02]  /*0f30*/  ISETP.GE.U32.AND P4, PT, R31, c[0x0][0x1c8], PT ;  /* 0x000072001f007a0c */ /* 0x000fe40003f86070 */
[----:B------:R-:W-:Y:S01]  /*0f40*/  SHF.R.S32.HI R39, RZ, 0x1f, R31 ;  /* 0x0000001fff277819 */ /* 0x000fe2000001141f */
[----:B------:R-:W-:Y:S01]  /*0f50*/  @!P2 IMAD.WIDE.U32 R10, R29, c[0x0][0x1c0], R10 ;  /* 0x000070001d0aaa25 */ /* 0x000fe200078e000a */
[C---:B0-----:R-:W-:Y:S02]  /*0f60*/  @!P1 LEA R6, P5, R4.reuse, c[0x0][0x170], 0x1 ;  /* 0x00005c0004069a11 */ /* 0x041fe400078a08ff */
[----:B------:R-:W-:Y:S02]  /*0f70*/  ISETP.GE.AND.EX P4, PT, R39, c[0x0][0x1cc], PT, P4 ;  /* 0x0000730027007a0c */ /* 0x000fe40003f86340 */
[----:B------:R-:W-:Y:S02]  /*0f80*/  @!P1 LEA.HI.X R7, R4, c[0x0][0x174], R5, 0x1, P5 ;  /* 0x00005d0004079a11 */ /* 0x000fe400028f0c05 */
[----:B------:R-:W-:Y:S01]  /*0f90*/  @!P2 IADD3 R5, R11, R59, RZ ;  /* 0x0000003b0b05a210 */ /* 0x000fe20007ffe0ff */
[----:B------:R-:W-:Y:S01]  /*0fa0*/  @!P3 IMAD R11, R38, c[0x0][0x1c0], RZ ;  /* 0x00007000260bba24 */ /* 0x000fe200078e02ff */
[----:B------:R-:W-:Y:S01]  /*0fb0*/  @!P2 LEA R4, P5, R10, c[0x0][0x170], 0x1 ;  /* 0x00005c000a04aa11 */ /* 0x000fe200078a08ff */
[----:B-1----:R-:W-:Y:S01]  /*0fc0*/  CS2R R56, SRZ ;  /* 0x0000000000387805 */ /* 0x002fe2000001ff00 */
[----:B------:R-:W-:Y:S01]  /*0fd0*/  ISETP.GT.U32.OR P4, PT, R12, 0x1df, P4 ;  /* 0x000001df0c00780c */ /* 0x000fe20002784470 */
[----:B------:R-:W-:Y:S01]  /*0fe0*/  @!P3 IMAD R59, R30, c[0x0][0x1c4], R11 ;  /* 0x000071001e3bba24 */ /* 0x000fe200078e020b */
[----:B------:R-:W-:-:S02]  /*0ff0*/  @!P2 LEA.HI.X R5, R10, c[0x0][0x174], R5, 0x1, P5 ;  /* 0x00005d000a05aa11 */ /* 0x000fc400028f0c05 */
[----:B------:R-:W-:Y:S01]  /*1000*/  @!P3 MOV R10, R8 ;  /* 0x00000008000ab202 */ /* 0x000fe20000000f00 */
[----:B------:R0:W4:Y:S01]  /*1010*/  @!P1 LDG.E R56, [R6.64] ;  /* 0x0000000606389981 */ /* 0x000122000c1e1900 */
[----:B------:R-:W-:-:S03]  /*1020*/  @!P3 MOV R11, R3 ;  /* 0x00000003000bb202 */ /* 0x000fc60000000f00 */
[----:B------:R1:W4:Y:S02]  /*1030*/  @!P2 LDG.E R57, [R4.64] ;  /* 0x000000060439a981 */ /* 0x000324000c1e1900 */
[----:B------:R-:W-:-:S04]  /*1040*/  @!P3 IMAD.WIDE.U32 R10, R30, c[0x0][0x1c0], R10 ;  /* 0x000070001e0aba25 */ /* 0x000fc800078e000a */
[----:B0-----:R-:W-:Y:S01]  /*1050*/  @!P4 IMAD R6, R39, c[0x0][0x1c0], RZ ;  /* 0x000070002706ca24 */ /* 0x001fe200078e02ff */
[----:B------:R-:W-:Y:S02]  /*1060*/  @!P3 IADD3 R11, R11, R59, RZ ;  /* 0x0000003b0b0bb210 */ /* 0x000fe40007ffe0ff */
[C---:B------:R-:W-:Y:S01]  /*1070*/  @!P3 LEA R64, P1, R10.reuse, c[0x0][0x170], 0x1 ;  /* 0x00005c000a40ba11 */ /* 0x040fe200078208ff */
[----:B------:R-:W-:Y:S01]  /*1080*/  CS2R R58, SRZ ;  /* 0x00000000003a7805 */ /* 0x000fe2000001ff00 */
[----:B------:R-:W-:Y:S02]  /*1090*/  @!P4 MOV R7, R3 ;  /* 0x000000030007c202 */ /* 0x000fe40000000f00 */
[----:B------:R-:W-:Y:S01]  /*10a0*/  @!P3 LEA.HI.X R65, R10, c[0x0][0x174], R11, 0x1, P1 ;  /* 0x00005d000a41ba11 */ /* 0x000fe200008f0c0b */
[----:B------:R-:W-:Y:S01]  /*10b0*/  @!P4 IMAD R11, R31, c[0x0][0x1c4], R6 ;  /* 0x000071001f0bca24 */ /* 0x000fe200078e0206 */
[----:B------:R-:W-:-:S03]  /*10c0*/  @!P4 MOV R6, R8 ;  /* 0x000000080006c202 */ /* 0x000fc60000000f00 */
[----:B------:R-:W4:Y:S02]  /*10d0*/  @!P3 LDG.E R58, [R64.64] ;  /* 0x00000006403ab981 */ /* 0x000f24000c1e1900 */
[----:B------:R-:W-:-:S05]  /*10e0*/  @!P4 IMAD.WIDE.U32 R6, R31, c[0x0][0x1c0], R6 ;  /* 0x000070001f06ca25 */ /* 0x000fca00078e0006 */
[----:B------:R-:W-:Y:S02]  /*10f0*/  @!P4 IADD3 R7, R7, R11, RZ ;  /* 0x0000000b0707c210 */ /* 0x000fe40007ffe0ff */
[----:B-1----:R-:W-:-:S04]  /*1100*/  @!P4 LEA R4, P1, R6, c[0x0][0x170], 0x1 ;  /* 0x00005c000604ca11 */ /* 0x002fc800078208ff */
[----:B------:R-:W-:-:S05]  /*1110*/  @!P4 LEA.HI.X R5, R6, c[0x0][0x174], R7, 0x1, P1 ;  /* 0x00005d000605ca11 */ /* 0x000fca00008f0c07 */
[----:B------:R3:W4:Y:S02]  /*1120*/  @!P4 LDG.E R59, [R4.64] ;  /* 0x00000006043bc981 */ /* 0x000724000c1e1900 */
[--C-:B---3--:R-:W-:Y:S02]  /*1130*/  PRMT R5, RZ, 0x7610, R60.reuse ;  /* 0x00007610ff057816 */ /* 0x108fe4000000003c */
[----:B------:R-:W-:-:S03]  /*1140*/  PRMT R4, RZ, 0x5410, R60 ;  /* 0x00005410ff047816 */ /* 0x000fc6000000003c */
[----:B------:R-:W-:Y:S02]  /*1150*/  FMUL.FTZ R7, R5, R5 ;  /* 0x0000000505077220 */ /* 0x000fe40000410000 */
[C---:B------:R-:W-:Y:S01]  /*1160*/  FADD.FTZ R6, R4.reuse, R5 ;  /* 0x0000000504067221 */ /* 0x040fe20000010000 */
[--C-:B--2---:R-:W-:Y:S01]  /*1170*/  PRMT R5, RZ, 0x7610, R44.reuse ;  /* 0x00007610ff057816 */ /* 0x104fe2000000002c */
[----:B------:R-:W-:Y:S01]  /*1180*/  FFMA.FTZ R7, R4, R4, R7 ;  /* 0x0000000404077223 */ /* 0x000fe20000010007 */
[----:B------:R-:W-:Y:S01]  /*1190*/  PRMT R4, RZ, 0x5410, R44 ;  /* 0x00005410ff047816 */ /* 0x000fe2000000002c */
[----:B------:R-:W-:Y:S02]  /*11a0*/  FADD.FTZ R6, RZ, R6 ;  /* 0x00000006ff067221 */ /* 0x000fe40000010000 */
[----:B------:R-:W-:Y:S02]  /*11b0*/  FMUL.FTZ R61, R5, R5 ;  /* 0x00000005053d7220 */ /* 0x000fe40000410000 */
[----:B------:R-:W-:-:S02]  /*11c0*/  FADD.FTZ R11, R4, R5 ;  /* 0x00000005040b7221 */ /* 0x000fc40000010000 */
[----:B------:R-:W-:Y:S02]  /*11d0*/  FFMA.FTZ R10, R4, R4, R61 ;  /* 0x00000004040a7223 */ /* 0x000fe4000001003d */
[----:B------:R-:W-:Y:S02]  /*11e0*/  FADD.FTZ R6, R6, R11 ;  /* 0x0000000b06067221 */ /* 0x000fe40000010000 */
[----:B------:R-:W-:Y:S01]  /*11f0*/  FADD.FTZ R7, RZ, R7 ;  /* 0x00000007ff077221 */ /* 0x000fe20000010000 */
[--C-:B-----5:R-:W-:Y:S02]  /*1200*/  PRMT R5, RZ, 0x7610, R47.reuse ;  /* 0x00007610ff057816 */ /* 0x120fe4000000002f */
[----:B------:R-:W-:-:S03]  /*1210*/  PRMT R4, RZ, 0x5410, R47 ;  /* 0x00005410ff047816 */ /* 0x000fc6000000002f */
[----:B------:R-:W-:Y:S02]  /*1220*/  FMUL.FTZ R11, R5, R5 ;  /* 0x00000005050b7220 */ /* 0x000fe40000410000 */
[C---:B------:R-:W-:Y:S02]  /*1230*/  FADD.FTZ R5, R4.reuse, R5 ;  /* 0x0000000504057221 */ /* 0x040fe40000010000 */
[----:B------:R-:W-:Y:S02]  /*1240*/  FADD.FTZ R7, R7, R10 ;  /* 0x0000000a07077221 */ /* 0x000fe40000010000 */
[----:B------:R-:W-:-:S04]  /*1250*/  FFMA.FTZ R4, R4, R4, R11 ;  /* 0x0000000404047223 */ /* 0x000fc8000001000b */
[----:B------:R-:W-:Y:S01]  /*1260*/  FADD.FTZ R4, R7, R4 ;  /* 0x0000000407047221 */ /* 0x000fe20000010000 */
[--C-:B------:R-:W-:Y:S01]  /*1270*/  PRMT R7, RZ, 0x7610, R48.reuse ;  /* 0x00007610ff077816 */ /* 0x100fe20000000030 */
[----:B------:R-:W-:Y:S01]  /*1280*/  FADD.FTZ R5, R6, R5 ;  /* 0x0000000506057221 */ /* 0x000fe20000010000 */
[----:B------:R-:W-:-:S03]  /*1290*/  PRMT R6, RZ, 0x5410, R48 ;  /* 0x00005410ff067816 */ /* 0x000fc60000000030 */
[----:B------:R-:W-:Y:S02]  /*12a0*/  FMUL.FTZ R11, R7, R7 ;  /* 0x00000007070b7220 */ /* 0x000fe40000410000 */
[C---:B------:R-:W-:Y:S01]  /*12b0*/  FADD.FTZ R10, R6.reuse, R7 ;  /* 0x00000007060a7221 */ /* 0x040fe20000010000 */
[----:B------:R-:W-:Y:S01]  /*12c0*/  PRMT R7, RZ, 0x7610, R49 ;  /* 0x00007610ff077816 */ /* 0x000fe20000000031 */
[----:B------:R-:W-:Y:S01]  /*12d0*/  FFMA.FTZ R11, R6, R6, R11 ;  /* 0x00000006060b7223 */ /* 0x000fe2000001000b */
[----:B------:R-:W-:-:S03]  /*12e0*/  PRMT R6, RZ, 0x5410, R49 ;  /* 0x00005410ff067816 */ /* 0x000fc60000000031 */
[----:B------:R-:W-:Y:S02]  /*12f0*/  FADD.FTZ R4, R4, R11 ;  /* 0x0000000b04047221 */ /* 0x000fe40000010000 */
[----:B------:R-:W-:Y:S02]  /*1300*/  FMUL.FTZ R11, R7, R7 ;  /* 0x00000007070b7220 */ /* 0x000fe40000410000 */
[----:B------:R-:W-:Y:S02]  /*1310*/  FADD.FTZ R5, R5, R10 ;  /* 0x0000000a05057221 */ /* 0x000fe40000010000 */
[C---:B------:R-:W-:Y:S02]  /*1320*/  FADD.FTZ R10, R6.reuse, R7 ;  /* 0x00000007060a7221 */ /* 0x040fe40000010000 */
[----:B------:R-:W-:-:S04]  /*1330*/  FFMA.FTZ R11, R6, R6, R11 ;  /* 0x00000006060b7223 */ /* 0x000fc8000001000b */
[----:B------:R-:W-:Y:S02]  /*1340*/  FADD.FTZ R4, R4, R11 ;  /* 0x0000000b04047221 */ /* 0x000fe40000010000 */
[----:B------:R-:W-:Y:S01]  /*1350*/  FADD.FTZ R5, R5, R10 ;  /* 0x0000000a05057221 */ /* 0x000fe20000010000 */
[--C-:B----4-:R-:W-:Y:S02]  /*1360*/  PRMT R7, RZ, 0x7610, R50.reuse ;  /* 0x00007610ff077816 */ /* 0x110fe40000000032 */
[----:B------:R-:W-:-:S03]  /*1370*/  PRMT R6, RZ, 0x5410, R50 ;  /* 0x00005410ff067816 */ /* 0x000fc60000000032 */
[----:B------:R-:W-:Y:S02]  /*1380*/  FMUL.FTZ R11, R7, R7 ;  /* 0x00000007070b7220 */ /* 0x000fe40000410000 */
[C---:B------:R-:W-:Y:S02]  /*1390*/  FADD.FTZ R10, R6.reuse, R7 ;  /* 0x00000007060a7221 */ /* 0x040fe40000010000 */
[----:B------:R-:W-:-:S04]  /*13a0*/  FFMA.FTZ R11, R6, R6, R11 ;  /* 0x00000006060b7223 */ /* 0x000fc8000001000b */
[----:B------:R-:W-:Y:S02]  /*13b0*/  FADD.FTZ R4, R4, R11 ;  /* 0x0000000b04047221 */ /* 0x000fe40000010000 */
[----:B------:R-:W-:Y:S01]  /*13c0*/  FADD.FTZ R5, R5, R10 ;  /* 0x0000000a05057221 */ /* 0x000fe20000010000 */
[--C-:B------:R-:W-:Y:S02]  /*13d0*/  PRMT R7, RZ, 0x7610, R51.reuse ;  /* 0x00007610ff077816 */ /* 0x100fe40000000033 */
[----:B------:R-:W-:-:S03]  /*13e0*/  PRMT R6, RZ, 0x5410, R51 ;  /* 0x00005410ff067816 */ /* 0x000fc60000000033 */
[----:B------:R-:W-:Y:S02]  /*13f0*/  FMUL.FTZ R11, R7, R7 ;  /* 0x00000007070b7220 */ /* 0x000fe40000410000 */
[C---:B------:R-:W-:Y:S02]  /*1400*/  FADD.FTZ R10, R6.reuse, R7 ;  /* 0x00000007060a7221 */ /* 0x040fe40000010000 */
[----:B------:R-:W-:Y:S01]  /*1410*/  FFMA.FTZ R11, R6, R6, R11 ;  /* 0x00000006060b7223 */ /* 0x000fe2000001000b */
[----:B------:R-:W-:-:S03]  /*1420*/  PRMT R7, RZ, 0x7610, R52 ;  /* 0x00007610ff077816 */ /* 0x000fc60000000034 */
[----:B------:R-:W-:Y:S01]  /*1430*/  FADD.FTZ R4, R4, R11 ;  /* 0x0000000b04047221 */ /* 0x000fe20000010000 */
[----:B------:R-:W-:Y:S01]  /*1440*/  PRMT R6, RZ, 0x5410, R52 ;  /* 0x00005410ff067816 */ /* 0x000fe20000000034 */
[----:B------:R-:W-:Y:S02]  /*1450*/  FADD.FTZ R5, R5, R10 ;  /* 0x0000000a05057221 */ /* 0x000fe40000010000 */
        /* <DEDUP_REMOVED lines=12> */
[--C-:B------:R-:W-:Y:S02]  /*1520*/  PRMT R7, RZ, 0x7610, R54.reuse ;  /* 0x00007610ff077816 */ /* 0x100fe40000000036 */
        /* <DEDUP_REMOVED lines=21> */
[----:B------:R-:W-:Y:S01]  /*1680*/  FMUL.FTZ R11, R7, R7 ;  /* 0x00000007070b7220 */ /* 0x000fe20000410000 */
[----:B------:R-:W-:Y:S01]  /*1690*/  ISETP.GE.U32.AND P1, PT, R32, c[0x0][0x1c8], PT ;  /* 0x0000720020007a0c */ /* 0x000fe20003f26070 */
[----:B------:R-:W-:Y:S01]  /*16a0*/  FADD.FTZ R5, R5, R10 ;  /* 0x0000000a05057221 */ /* 0x000fe20000010000 */
[----:B------:R-:W-:Y:S01]  /*16b0*/  SHF.R.S32.HI R40, RZ, 0x1f, R32 ;  /* 0x0000001fff287819 */ /* 0x000fe20000011420 */
[C---:B------:R-:W-:Y:S02]  /*16c0*/  FADD.FTZ R10, R6.reuse, R7 ;  /* 0x00000007060a7221 */ /* 0x040fe40000010000 */
[----:B------:R-:W-:Y:S01]  /*16d0*/  FFMA.FTZ R11, R6, R6, R11 ;  /* 0x00000006060b7223 */ /* 0x000fe2000001000b */
[--C-:B------:R-:W-:Y:S02]  /*16e0*/  PRMT R7, RZ, 0x7610, R58.reuse ;  /* 0x00007610ff077816 */ /* 0x100fe4000000003a */
[----:B------:R-:W-:Y:S01]  /*16f0*/  ISETP.GE.AND.EX P1, PT, R40, c[0x0][0x1cc], PT, P1 ;  /* 0x0000730028007a0c */ /* 0x000fe20003f26310 */
[----:B------:R-:W-:Y:S01]  /*1700*/  FADD.FTZ R4, R4, R11 ;  /* 0x0000000b04047221 */ /* 0x000fe20000010000 */
[----:B------:R-:W-:Y:S01]  /*1710*/  PRMT R6, RZ, 0x5410, R58 ;  /* 0x00005410ff067816 */ /* 0x000fe2000000003a */
[----:B------:R-:W-:Y:S01]  /*1720*/  FMUL.FTZ R11, R7, R7 ;  /* 0x00000007070b7220 */ /* 0x000fe20000410000 */
[----:B------:R-:W-:Y:S01]  /*1730*/  ISETP.GT.U32.OR P1, PT, R12, 0x1df, P1 ;  /* 0x000001df0c00780c */ /* 0x000fe20000f24470 */
[----:B------:R-:W-:-:S02]  /*1740*/  FADD.FTZ R5, R5, R10 ;  /* 0x0000000a05057221 */ /* 0x000fc40000010000 */
[C---:B------:R-:W-:Y:S02]  /*1750*/  FADD.FTZ R10, R6.reuse, R7 ;  /* 0x00000007060a7221 */ /* 0x040fe40000010000 */
[----:B------:R-:W-:Y:S02]  /*1760*/  FFMA.FTZ R11, R6, R6, R11 ;  /* 0x00000006060b7223 */ /* 0x000fe4000001000b */
[----:B------:R-:W-:Y:S02]  /*1770*/  FADD.FTZ R10, R5, R10 ;  /* 0x0000000a050a7221 */ /* 0x000fe40000010000 */
[----:B------:R-:W-:Y:S01]  /*1780*/  FADD.FTZ R11, R4, R11 ;  /* 0x0000000b040b7221 */ /* 0x000fe20000010000 */
[--C-:B------:R-:W-:Y:S02]  /*1790*/  PRMT R5, RZ, 0x7610, R59.reuse ;  /* 0x00007610ff057816 */ /* 0x100fe4000000003b */
[----:B------:R-:W-:-:S03]  /*17a0*/  PRMT R4, RZ, 0x5410, R59 ;  /* 0x00005410ff047816 */ /* 0x000fc6000000003b */
[----:B------:R-:W-:Y:S02]  /*17b0*/  FMUL.FTZ R61, R5, R5 ;  /* 0x00000005053d7220 */ /* 0x000fe40000410000 */
[----:B------:R-:W-:Y:S02]  /*17c0*/  FADD.FTZ R7, R4, R5 ;  /* 0x0000000504077221 */ /* 0x000fe40000010000 */
[----:B------:R-:W-:Y:S02]  /*17d0*/  @!P1 IMAD R5, R40, c[0x0][0x1c0], RZ ;  /* 0x0000700028059a24 */ /* 0x000fe400078e02ff */
[----:B------:R-:W-:Y:S01]  /*17e0*/  FFMA.FTZ R64, R4, R4, R61 ;  /* 0x0000000404407223 */ /* 0x000fe2000001003d */
[----:B------:R-:W-:Y:S01]  /*17f0*/  @!P1 MOV R4, R8 ;  /* 0x0000000800049202 */ /* 0x000fe20000000f00 */
[----:B------:R-:W-:Y:S01]  /*1800*/  @!P1 IMAD R61, R32, c[0x0][0x1c4], R5 ;  /* 0x00007100203d9a24 */ /* 0x000fe200078e0205 */
[----:B------:R-:W-:-:S05]  /*1810*/  @!P1 MOV R5, R3 ;  /* 0x0000000300059202 */ /* 0x000fca0000000f00 */
[----:B------:R-:W-:-:S05]  /*1820*/  @!P1 IMAD.WIDE.U32 R4, R32, c[0x0][0x1c0], R4 ;  /* 0x0000700020049a25 */ /* 0x000fca00078e0004 */
[----:B------:R-:W-:Y:S02]  /*1830*/  @!P1 IADD3 R5, R5, R61, RZ ;  /* 0x0000003d05059210 */ /* 0x000fe40007ffe0ff */
[----:B------:R-:W-:Y:S01]  /*1840*/  @!P1 LEA R6, P2, R4, c[0x0][0x170], 0x1 ;  /* 0x00005c0004069a11 */ /* 0x000fe200078408ff */
[----:B------:R-:W-:Y:S01]  /*1850*/  FADD.FTZ R10, R10, R7 ;  /* 0x000000070a0a7221 */ /* 0x000fe20000010000 */
[----:B------:R-:W-:Y:S02]  /*1860*/  MOV R61, RZ ;  /* 0x000000ff003d7202 */ /* 0x000fe40000000f00 */
[----:B------:R-:W-:-:S05]  /*1870*/  @!P1 LEA.HI.X R7, R4, c[0x0][0x174], R5, 0x1, P2 ;  /* 0x00005d0004079a11 */ /* 0x000fca00010f0c05 */
[----:B------:R-:W2:Y:S01]  /*1880*/  @!P1 LDG.E R61, [R6.64] ;  /* 0x00000006063d9981 */ /* 0x000ea2000c1e1900 */
[----:B------:R-:W-:Y:S01]  /*1890*/  FADD.FTZ R11, R11, R64 ;  /* 0x000000400b0b7221 */ /* 0x000fe20000010000 */
[C---:B------:R-:W-:Y:S02]  /*18a0*/  ISETP.GT.AND P1, PT, R63.reuse, 0x1e, PT ;  /* 0x0000001e3f00780c */ /* 0x040fe40003f24270 */
[----:B------:R-:W-:Y:S02]  /*18b0*/  ISETP.NE.AND P2, PT, R63, RZ, PT ;  /* 0x000000ff3f00720c */ /* 0x000fe40003f45270 */
[----:B------:R-:W-:Y:S01]  /*18c0*/  ISETP.NE.AND P3, PT, R12, RZ, PT ;  /* 0x000000ff0c00720c */ /* 0x000fe20003f65270 */
[----:B------:R-:W-:Y:S01]  /*18d0*/  BSSY B0, `(.L_x_3604) ;  /* 0x0000047000007945 */ /* 0x000fe20003800000 */
[--C-:B--2---:R-:W-:Y:S02]  /*18e0*/  PRMT R5, RZ, 0x7610, R61.reuse ;  /* 0x00007610ff057816 */ /* 0x104fe4000000003d */
[----:B------:R-:W-:-:S03]  /*18f0*/  PRMT R4, RZ, 0x5410, R61 ;  /* 0x00005410ff047816 */ /* 0x000fc6000000003d */
[----:B------:R-:W-:Y:S02]  /*1900*/  FMUL.FTZ R65, R5, R5 ;  /* 0x0000000505417220 */ /* 0x000fe40000410000 */
[C---:B------:R-:W-:Y:S02]  /*1910*/  FADD.FTZ R5, R4.reuse, R5 ;  /* 0x0000000504057221 */ /* 0x040fe40000010000 */
        /* <DEDUP_REMOVED lines=30> */
[----:B------:R-:W1:Y:S02]  /*1b00*/  LDS.64 R4, [0x18] ;  /* 0x00001800ff047984 */ /* 0x000e640000000a00 */
[----:B-1----:R-:W-:-:S02]  /*1b10*/  FADD.FTZ R65, R10, R4 ;  /* 0x000000040a417221 */ /* 0x002fc40000010000 */
[----:B0-----:R-:W-:Y:S02]  /*1b20*/  FADD.FTZ R10, R11, R5 ;  /* 0x000000050b0a7221 */ /* 0x001fe40000010000 */
        /* <DEDUP_REMOVED lines=33> */
.L_x_3605:
[----:B------:R-:W-:Y:S05]  /*1d40*/  BSYNC B0 ;  /* 0x0000000000007941 */ /* 0x000fea0003800000 */
.L_x_3604:
[----:B------:R-:W-:-:S04]  /*1d50*/  MOV R64, c[0x0][0xc] ;  /* 0x0000030000407a02 */ /* 0x000fc80000000f00 */
[----:B------:R-:W-:-:S13]  /*1d60*/  ISETP.GE.U32.AND P1, PT, R64, 0x2, PT ;  /* 0x000000024000780c */ /* 0x000fda0003f26070 */
[----:B------:R-:W-:Y:S05]  /*1d70*/  @!P1 BRA `(.L_x_3606) ;  /* 0x0000093000009947 */ /* 0x000fea0003800000 */
[----:B------:R-:W-:Y:S05]  /*1d80*/  @P3 BRA `(.L_x_3607) ;  /* 0x000001a000003947 */ /* 0x000fea0003800000 */
[----:B------:R-:W1:Y:S01]  /*1d90*/  S2R R7, SR_CTAID.Y ;  /* 0x0000000000077919 */ /* 0x000e620000002600 */
[C---:B------:R-:W-:Y:S01]  /*1da0*/  LOP3.LUT R4, R68.reuse, 0x1, RZ, 0xc0, !PT ;  /* 0x0000000144047812 */ /* 0x040fe200078ec0ff */
[----:B------:R-:W-:Y:S01]  /*1db0*/  HFMA2.MMA R65, -RZ, RZ, 0, 2.384185791015625e-07 ;  /* 0x00000004ff417435 */ /* 0x000fe200000001ff */
[----:B------:R-:W-:-:S03]  /*1dc0*/  LOP3.LUT P1, RZ, R68, 0x2, RZ, 0xc0, !PT ;  /* 0x0000000244ff7812 */ /* 0x000fc6000782c0ff */
[----:B------:R-:W-:-:S04]  /*1dd0*/  IMAD R4, R4, c[0x0][0x10], RZ ;  /* 0x0000040004047a24 */ /* 0x000fc800078e02ff */
[----:B------:R-:W-:-:S05]  /*1de0*/  IMAD R5, R4, c[0x0][0xc], RZ ;  /* 0x0000030004057a24 */ /* 0x000fca00078e02ff */
[----:B------:R-:W-:Y:S02]  /*1df0*/  SHF.L.U32 R5, R5, 0x1, RZ ;  /* 0x0000000105057819 */ /* 0x000fe400000006ff */
[----:B-1----:R-:W-:-:S03]  /*1e00*/  IADD3 R6, R4, R7, RZ ;  /* 0x0000000704067210 */ /* 0x002fc60007ffe0ff */
[----:B------:R-:W-:-:S04]  /*1e10*/  IMAD.WIDE R4, R5, R65, c[0x0][0x198] ;  /* 0x0000660005047625 */ /* 0x000fc800078e0241 */
[----:B------:R-:W-:-:S04]  /*1e20*/  IMAD R7, R13, c[0x0][0x10], R7 ;  /* 0x000004000d077a24 */ /* 0x000fc800078e0207 */
[----:B------:R-:W-:Y:S01]  /*1e30*/  IMAD.WIDE.U32 R4, R7, 0x8, R4 ;  /* 0x0000000807047825 */ /* 0x000fe200078e0004 */
[----:B------:R-:W-:-:S04]  /*1e40*/  MOV R7, 0x1 ;  /* 0x0000000100077802 */ /* 0x000fc80000000f00 */
[----:B------:R1:W-:Y:S01]  /*1e50*/  STG.E.64 [R4.64], R10 ;  /* 0x0000000a04007986 */ /* 0x0003e2000c101b06 */
[----:B------:R-:W-:Y:S01]  /*1e60*/  SEL R67, R7, 0xffffffff, !P1 ;  /* 0xffffffff07437807 */ /* 0x000fe20004800000 */
[----:B------:R-:W-:Y:S01]  /*1e70*/  IMAD.WIDE.U32 R6, R6, R65, c[0x0][0x190] ;  /* 0x0000640006067625 */ /* 0x000fe200078e0041 */
[----:B------:R-:W-:Y:S06]  /*1e80*/  MEMBAR.ALL.GPU ;  /* 0x0000000000007992 */ /* 0x000fec000000a000 */
[----:B-1----:R-:W-:Y:S01]  /*1e90*/  SEL R5, RZ, c[0x0][0xc], P1 ;  /* 0x00000300ff057a07 */ /* 0x002fe20000800000 */
[----:B------:R-:W-:-:S00]  /*1ea0*/  ERRBAR ;  /* 0x00000000000079ab */ /* 0x000fc00000000000 */
[----:B------:R1:W-:Y:S02]  /*1eb0*/  RED.E.ADD.S32.STRONG.GPU [R6.64], R67 ;  /* 0x000000430600798e */ /* 0x0003e4000c10e386 */
[----:B------:R-:W-:-:S13]  /*1ec0*/  ISETP.NE.AND P1, PT, R5, -0x1, PT ;  /* 0xffffffff0500780c */ /* 0x000fda0003f25270 */
[----:B-1----:R-:W-:Y:S05]  /*1ed0*/  @!P1 BRA `(.L_x_3607) ;  /* 0x0000005000009947 */ /* 0x002fea0003800000 */
.L_x_3608:
[----:B------:R-:W2:Y:S01]  /*1ee0*/  LDG.E.STRONG.GPU R4, [R6.64] ;  /* 0x0000000606047981 */ /* 0x000ea2000c1ef900 */
[----:B------:R-:W-:Y:S01]  /*1ef0*/  YIELD ;  /* 0x0000000000007946 */ /* 0x000fe20003800000 */
[----:B--2---:R-:W-:Y:S01]  /*1f00*/  ISETP.NE.AND P1, PT, R4, R5, PT ;  /* 0x000000050400720c */ /* 0x004fe20003f25270 */
[----:B------:R-:W-:-:S12]  /*1f10*/  CCTL.IVALL ;  /* 0x00000000ff00798f */ /* 0x000fd80002000000 */
[----:B------:R-:W-:Y:S05]  /*1f20*/  @P1 BRA `(.L_x_3608) ;  /* 0xffffffb000001947 */ /* 0x000fea000383ffff */
.L_x_3607:
        /* <DEDUP_REMOVED lines=10> */
[----:B------:R-:W-:Y:S02]  /*1fd0*/  IADD3 R7, -R4, c[0x0][0xc], RZ ;  /* 0x0000030004077a10 */ /* 0x000fe40007ffe1ff */
.L_x_3610:
[----:B------:R-:W-:-:S13]  /*1fe0*/  ISETP.EQ.OR P1, PT, R6, R13, P3 ;  /* 0x0000000d0600720c */ /* 0x000fda0001f22670 */
[----:B------:R-:W1:Y:S01]  /*1ff0*/  @!P1 S2R R65, SR_CTAID.Y ;  /* 0x0000000000419919 */ /* 0x000e620000002600 */
[----:B------:R-:W-:Y:S02]  /*2000*/  @!P1 LOP3.LUT R4, R68, 0x1, RZ, 0xc0, !PT ;  /* 0x0000000144049812 */ /* 0x000fe400078ec0ff */
[----:B------:R-:W-:-:S03]  /*2010*/  @!P1 MOV R5, 0x4 ;  /* 0x0000000400059802 */ /* 0x000fc60000000f00 */
[----:B------:R-:W-:-:S04]  /*2020*/  @!P1 IMAD R4, R4, c[0x0][0x10], RZ ;  /* 0x0000040004049a24 */ /* 0x000fc800078e02ff */
[----:B------:R-:W-:-:S05]  /*2030*/  @!P1 IMAD R4, R4, c[0x0][0xc], RZ ;  /* 0x0000030004049a24 */ /* 0x000fca00078e02ff */
[----:B------:R-:W-:-:S05]  /*2040*/  @!P1 SHF.L.U32 R4, R4, 0x1, RZ ;  /* 0x0000000104049819 */ /* 0x000fca00000006ff */
[----:B------:R-:W-:-:S04]  /*2050*/  @!P1 IMAD.WIDE R4, R4, R5, c[0x0][0x198] ;  /* 0x0000660004049625 */ /* 0x000fc800078e0205 */
[----:B-1----:R-:W-:-:S04]  /*2060*/  @!P1 IMAD R65, R6, c[0x0][0x10], R65 ;  /* 0x0000040006419a24 */ /* 0x002fc800078e0241 */
[----:B------:R-:W-:-:S06]  /*2070*/  @!P1 IMAD.WIDE.U32 R4, R65, 0x8, R4 ;  /* 0x0000000841049825 */ /* 0x000fcc00078e0004 */
[----:B------:R-:W2:Y:S01]  /*2080*/  @!P1 LDG.E.64 R4, [R4.64] ;  /* 0x0000000604049981 */ /* 0x000ea2000c1e1b00 */
[----:B------:R-:W-:-:S04]  /*2090*/  IADD3 R64, R6, 0x1, RZ ;  /* 0x0000000106407810 */ /* 0x000fc80007ffe0ff */
[----:B------:R-:W-:-:S13]  /*20a0*/  ISETP.EQ.OR P2, PT, R64, R13, P3 ;  /* 0x0000000d4000720c */ /* 0x000fda0001f42670 */
[----:B------:R-:W1:Y:S02]  /*20b0*/  @!P2 S2R R65, SR_CTAID.Y ;  /* 0x000000000041a919 */ /* 0x000e640000002600 */
[----:B-1----:R-:W-:Y:S01]  /*20c0*/  @!P2 IMAD R65, R64, c[0x0][0x10], R65 ;  /* 0x000004004041aa24 */ /* 0x002fe200078e0241 */
[----:B------:R-:W-:-:S05]  /*20d0*/  @!P2 LOP3.LUT R64, R68, 0x1, RZ, 0xc0, !PT ;  /* 0x000000014440a812 */ /* 0x000fca00078ec0ff */
[----:B------:R-:W-:-:S04]  /*20e0*/  @!P2 IMAD R64, R64, c[0x0][0x10], RZ ;  /* 0x000004004040aa24 */ /* 0x000fc800078e02ff */
[----:B------:R-:W-:-:S05]  /*20f0*/  @!P2 IMAD R64, R64, c[0x0][0xc], RZ ;  /* 0x000003004040aa24 */ /* 0x000fca00078e02ff */
[----:B------:R-:W-:Y:S01]  /*2100*/  @!P2 SHF.L.U32 R64, R64, 0x1, RZ ;  /* 0x000000014040a819 */ /* 0x000fe200000006ff */
[----:B0-2---:R-:W-:Y:S01]  /*2110*/  @!P1 FADD.FTZ R11, R11, R5 ;  /* 0x000000050b0b9221 */ /* 0x005fe20000010000 */
[----:B------:R-:W-:Y:S01]  /*2120*/  @!P2 MOV R5, 0x4 ;  /* 0x000000040005a802 */ /* 0x000fe20000000f00 */
[----:B------:R-:W-:-:S04]  /*2130*/  @!P1 FADD.FTZ R10, R10, R4 ;  /* 0x000000040a0a9221 */ /* 0x000fc80000010000 */
[----:B------:R-:W-:-:S06]  /*2140*/  @!P2 IMAD.WIDE R4, R64, R5, c[0x0][0x198] ;  /* 0x000066004004a625 */ /* 0x000fcc00078e0205 */
[----:B------:R-:W-:-:S06]  /*2150*/  @!P2 IMAD.WIDE.U32 R4, R65, 0x8, R4 ;  /* 0x000000084104a825 */ /* 0x000fcc00078e0004 */
[----:B------:R-:W2:Y:S01]  /*2160*/  @!P2 LDG.E.64 R4, [R4.64] ;  /* 0x000000060404a981 */ /* 0x000ea2000c1e1b00 */
[----:B------:R-:W-:-:S04]  /*2170*/  IADD3 R64, R6, 0x2, RZ ;  /* 0x0000000206407810 */ /* 0x000fc80007ffe0ff */
[----:B------:R-:W-:-:S13]  /*2180*/  ISETP.EQ.OR P1, PT, R64, R13, P3 ;  /* 0x0000000d4000720c */ /* 0x000fda0001f22670 */
[----:B------:R-:W0:Y:S02]  /*2190*/  @!P1 S2R R65, SR_CTAID.Y ;  /* 0x0000000000419919 */ /* 0x000e240000002600 */
[----:B0-----:R-:W-:Y:S01]  /*21a0*/  @!P1 IMAD R65, R64, c[0x0][0x10], R65 ;  /* 0x0000040040419a24 */ /* 0x001fe200078e0241 */
[----:B------:R-:W-:-:S05]  /*21b0*/  @!P1 LOP3.LUT R64, R68, 0x1, RZ, 0xc0, !PT ;  /* 0x0000000144409812 */ /* 0x000fca00078ec0ff */
[----:B------:R-:W-:-:S04]  /*21c0*/  @!P1 IMAD R64, R64, c[0x0][0x10], RZ ;  /* 0x0000040040409a24 */ /* 0x000fc800078e02ff */
[----:B------:R-:W-:-:S05]  /*21d0*/  @!P1 IMAD R64, R64, c[0x0][0xc], RZ ;  /* 0x0000030040409a24 */ /* 0x000fca00078e02ff */
[----:B------:R-:W-:Y:S01]  /*21e0*/  @!P1 SHF.L.U32 R64, R64, 0x1, RZ ;  /* 0x0000000140409819 */ /* 0x000fe200000006ff */
[----:B--2---:R-:W-:Y:S01]  /*21f0*/  @!P2 FADD.FTZ R11, R11, R5 ;  /* 0x000000050b0ba221 */ /* 0x004fe20000010000 */
        /* <DEDUP_REMOVED lines=19> */
[----:B------:R-:W-:Y:S02]  /*2330*/  IADD3 R7, R7, -0x4, RZ ;  /* 0xfffffffc07077810 */ /* 0x000fe40007ffe0ff */
[----:B------:R-:W-:Y:S02]  /*2340*/  IADD3 R6, R6, 0x4, RZ ;  /* 0x0000000406067810 */ /* 0x000fe40007ffe0ff */
[----:B------:R-:W-:Y:S01]  /*2350*/  ISETP.NE.AND P1, PT, R7, RZ, PT ;  /* 0x000000ff0700720c */ /* 0x000fe20003f25270 */
[----:B--2---:R-:W-:Y:S02]  /*2360*/  @!P2 FADD.FTZ R10, R10, R4 ;  /* 0x000000040a0aa221 */ /* 0x004fe40000010000 */
[----:B------:R-:W-:-:S10]  /*2370*/  @!P2 FADD.FTZ R11, R11, R5 ;  /* 0x000000050b0ba221 */ /* 0x000fd40000010000 */
[----:B------:R-:W-:Y:S05]  /*2380*/  @P1 BRA `(.L_x_3610) ;  /* 0xfffffc5000001947 */ /* 0x000fea000383ffff */
.L_x_3609:
[----:B------:R-:W-:-:S04]  /*2390*/  MOV R7, c[0x0][0xc] ;  /* 0x0000030000077a02 */ /* 0x000fc80000000f00 */
[----:B------:R-:W-:-:S13]  /*23a0*/  LOP3.LUT P1, R7, R7, 0x3, RZ, 0xc0, !PT ;  /* 0x0000000307077812 */ /* 0x000fda000782c0ff */
[----:B------:R-:W-:Y:S05]  /*23b0*/  @!P1 BRA `(.L_x_3606) ;  /* 0x000002f000009947 */ /* 0x000fea0003800000 */
[----:B------:R-:W-:Y:S01]  /*23c0*/  ISETP.EQ.OR P1, PT, R6, R13, P3 ;  /* 0x0000000d0600720c */ /* 0x000fe20001f22670 */
[----:B------:R-:W-:Y:S01]  /*23d0*/  BSSY B0, `(.L_x_3611) ;  /* 0x000000f000007945 */ /* 0x000fe20003800000 */
[----:B------:R-:W-:-:S11]  /*23e0*/  ISETP.NE.AND P2, PT, R7, 0x1, PT ;  /* 0x000000010700780c */ /* 0x000fd60003f45270 */
[----:B------:R-:W-:Y:S05]  /*23f0*/  @P1 BRA `(.L_x_3612) ;  /* 0x000000c000001947 */ /* 0x000fea0003800000 */
[----:B------:R-:W1:Y:S01]  /*2400*/  S2R R65, SR_CTAID.Y ;  /* 0x0000000000417919 */ /* 0x000e620000002600 */
[----:B------:R-:W-:Y:S01]  /*2410*/  LOP3.LUT R4, R68, 0x1, RZ, 0xc0, !PT ;  /* 0x0000000144047812 */ /* 0x000fe200078ec0ff */
[----:B------:R-:W-:-:S04]  /*2420*/  HFMA2.MMA R5, -RZ, RZ, 0, 2.384185791015625e-07 ;  /* 0x00000004ff057435 */ /* 0x000fc800000001ff */
[----:B------:R-:W-:-:S04]  /*2430*/  IMAD R4, R4, c[0x0][0x10], RZ ;  /* 0x0000040004047a24 */ /* 0x000fc800078e02ff */
[----:B------:R-:W-:-:S05]  /*2440*/  IMAD R4, R4, c[0x0][0xc], RZ ;  /* 0x0000030004047a24 */ /* 0x000fca00078e02ff */
[----:B------:R-:W-:-:S05]  /*2450*/  SHF.L.U32 R4, R4, 0x1, RZ ;  /* 0x0000000104047819 */ /* 0x000fca00000006ff */
[----:B------:R-:W-:-:S04]  /*2460*/  IMAD.WIDE R4, R4, R5, c[0x0][0x198] ;  /* 0x0000660004047625 */ /* 0x000fc800078e0205 */
[----:B-1----:R-:W-:-:S04]  /*2470*/  IMAD R65, R6, c[0x0][0x10], R65 ;  /* 0x0000040006417a24 */ /* 0x002fc800078e0241 */
[----:B------:R-:W-:-:S06]  /*2480*/  IMAD.WIDE.U32 R4, R65, 0x8, R4 ;  /* 0x0000000841047825 */ /* 0x000fcc00078e0004 */
[----:B------:R-:W2:Y:S02]  /*2490*/  LDG.E.64 R4, [R4.64] ;  /* 0x0000000604047981 */ /* 0x000ea4000c1e1b00 */
[----:B0-2---:R-:W-:Y:S02]  /*24a0*/  FADD.FTZ R10, R10, R4 ;  /* 0x000000040a0a7221 */ /* 0x005fe40000010000 */
[----:B------:R-:W-:Y:S02]  /*24b0*/  FADD.FTZ R11, R11, R5 ;  /* 0x000000050b0b7221 */ /* 0x000fe40000010000 */
.L_x_3612:
[----:B------:R-:W-:Y:S05]  /*24c0*/  BSYNC B0 ;  /* 0x0000000000007941 */ /* 0x000fea0003800000 */
.L_x_3611:
[----:B------:R-:W-:Y:S05]  /*24d0*/  @!P2 BRA `(.L_x_3606) ;  /* 0x000001d00000a947 */ /* 0x000fea0003800000 */
[C---:B------:R-:W-:Y:S02]  /*24e0*/  IADD3 R4, R6.reuse, 0x1, RZ ;  /* 0x0000000106047810 */ /* 0x040fe40007ffe0ff */
[----:B------:R-:W-:Y:S02]  /*24f0*/  IADD3 R6, R6, 0x2, RZ ;  /* 0x0000000206067810 */ /* 0x000fe40007ffe0ff */
[-C--:B------:R-:W-:Y:S02]  /*2500*/  ISETP.EQ.OR P2, PT, R4, R13.reuse, P3 ;  /* 0x0000000d0400720c */ /* 0x080fe40001f42670 */
[----:B------:R-:W-:-:S04]  /*2510*/  ISETP.EQ.OR P1, PT, R6, R13, P3 ;  /* 0x0000000d0600720c */ /* 0x000fc80001f22670 */
[----:B------:R-:W-:-:S07]  /*2520*/  ISETP.EQ.OR P1, PT, R7, 0x2, P1 ;  /* 0x000000020700780c */ /* 0x000fce0000f22670 */
[----:B------:R-:W1:Y:S01]  /*2530*/  @!P2 S2R R65, SR_CTAID.Y ;  /* 0x000000000041a919 */ /* 0x000e620000002600 */
[----:B------:R-:W-:-:S05]  /*2540*/  @!P2 LOP3.LUT R5, R68, 0x1, RZ, 0xc0, !PT ;  /* 0x000000014405a812 */ /* 0x000fca00078ec0ff */
[----:B------:R-:W-:-:S04]  /*2550*/  @!P2 IMAD R5, R5, c[0x0][0x10], RZ ;  /* 0x000004000505aa24 */ /* 0x000fc800078e02ff */
[----:B------:R-:W-:-:S05]  /*2560*/  @!P2 IMAD R5, R5, c[0x0][0xc], RZ ;  /* 0x000003000505aa24 */ /* 0x000fca00078e02ff */
[----:B------:R-:W-:Y:S01]  /*2570*/  @!P2 SHF.L.U32 R5, R5, 0x1, RZ ;  /* 0x000000010505a819 */ /* 0x000fe200000006ff */
[----:B-1----:R-:W-:Y:S01]  /*2580*/  @!P2 IMAD R7, R4, c[0x0][0x10], R65 ;  /* 0x000004000407aa24 */ /* 0x002fe200078e0241 */
[----:B------:R-:W-:Y:S01]  /*2590*/  @!P2 MOV R4, 0x4 ;  /* 0x000000040004a802 */ /* 0x000fe20000000f00 */
[----:B------:R-:W1:Y:S04]  /*25a0*/  @!P1 S2R R65, SR_CTAID.Y ;  /* 0x0000000000419919 */ /* 0x000e680000002600 */
[----:B------:R-:W-:-:S06]  /*25b0*/  @!P2 IMAD.WIDE R4, R5, R4, c[0x0][0x198] ;  /* 0x000066000504a625 */ /* 0x000fcc00078e0204 */
[----:B------:R-:W-:Y:S01]  /*25c0*/  @!P2 IMAD.WIDE.U32 R4, R7, 0x8, R4 ;  /* 0x000000080704a825 */ /* 0x000fe200078e0004 */
[----:B------:R-:W-:-:S05]  /*25d0*/  @!P1 LOP3.LUT R7, R68, 0x1, RZ, 0xc0, !PT ;  /* 0x0000000144079812 */ /* 0x000fca00078ec0ff */
[----:B------:R-:W-:Y:S01]  /*25e0*/  @!P1 IMAD R7, R7, c[0x0][0x10], RZ ;  /* 0x0000040007079a24 */ /* 0x000fe200078e02ff */
[----:B------:R-:W2:Y:S03]  /*25f0*/  @!P2 LDG.E.64 R4, [R4.64] ;  /* 0x000000060404a981 */ /* 0x000ea6000c1e1b00 */
[----:B------:R-:W-:Y:S02]  /*2600*/  @!P1 IMAD R7, R7, c[0x0][0xc], RZ ;  /* 0x0000030007079a24 */ /* 0x000fe400078e02ff */
[----:B-1----:R-:W-:-:S03]  /*2610*/  @!P1 IMAD R65, R6, c[0x0][0x10], R65 ;  /* 0x0000040006419a24 */ /* 0x002fc600078e0241 */
[----:B------:R-:W-:Y:S02]  /*2620*/  @!P1 SHF.L.U32 R7, R7, 0x1, RZ ;  /* 0x0000000107079819 */ /* 0x000fe400000006ff */
[----:B------:R-:W-:-:S05]  /*2630*/  @!P1 MOV R6, 0x4 ;  /* 0x0000000400069802 */ /* 0x000fca0000000f00 */
[----:B------:R-:W-:-:S06]  /*2640*/  @!P1 IMAD.WIDE R6, R7, R6, c[0x0][0x198] ;  /* 0x0000660007069625 */ /* 0x000fcc00078e0206 */
[----:B------:R-:W-:-:S06]  /*2650*/  @!P1 IMAD.WIDE.U32 R6, R65, 0x8, R6 ;  /* 0x0000000841069825 */ /* 0x000fcc00078e0006 */
[----:B------:R-:W3:Y:S01]  /*2660*/  @!P1 LDG.E.64 R6, [R6.64] ;  /* 0x0000000606069981 */ /* 0x000ee2000c1e1b00 */
[----:B0-2---:R-:W-:Y:S02]  /*2670*/  @!P2 FADD.FTZ R10, R10, R4 ;  /* 0x000000040a0aa221 */ /* 0x005fe40000010000 */
[----:B------:R-:W-:Y:S02]  /*2680*/  @!P2 FADD.FTZ R11, R11, R5 ;  /* 0x000000050b0ba221 */ /* 0x000fe40000010000 */
[----:B---3--:R-:W-:Y:S02]  /*2690*/  @!P1 FADD.FTZ R10, R10, R6 ;  /* 0x000000060a0a9221 */ /* 0x008fe40000010000 */
[----:B------:R-:W-:-:S04]  /*26a0*/  @!P1 FADD.FTZ R11, R11, R7 ;  /* 0x000000070b0b9221 */ /* 0x000fc80000010000 */
.L_x_3606:
[----:B------:R-:W-:Y:S01]  /*26b0*/  LOP3.LUT P1, RZ, R13, R12, RZ, 0xfc, !PT ;  /* 0x0000000c0dff7212 */ /* 0x000fe2000782fcff */
[----:B------:R1:W-:Y:S01]  /*26c0*/  @!P3 STS.64 [0x90], R10 ;  /* 0x0000900aff00b388 */ /* 0x0003e20000000a00 */
[----:B------:R-:W-:Y:S01]  /*26d0*/  ISETP.EQ.U32.AND P2, PT, RZ, c[0x0][0x168], PT ;  /* 0x00005a00ff007a0c */ /* 0x000fe20003f42070 */
[----:B------:R-:W-:Y:S01]  /*26e0*/  HFMA2.MMA R5, -RZ, RZ, 0, 2.384185791015625e-07 ;  /* 0x00000004ff057435 */ /* 0x000fe200000001ff */
[----:B------:R-:W-:-:S02]  /*26f0*/  IADD3 R4, R17, R62, RZ ;  /* 0x0000003e11047210 */ /* 0x000fc40007ffe0ff */
        /* <DEDUP_REMOVED lines=11> */
[----:B01----:R-:W-:-:S02]  /*27b0*/  MOV R10, 0x3f800000 ;  /* 0x3f800000000a7802 */ /* 0x003fc40000000f00 */
[----:B------:R-:W-:Y:S01]  /*27c0*/  ISETP.NE.AND P6, PT, RZ, UR5, PT ;  /* 0x00000005ff007c0c */ /* 0x000fe2000bfc5270 */
[----:B------:R-:W0:Y:S01]  /*27d0*/  LDS.64 R72, [0x90] ;  /* 0x00009000ff487984 */ /* 0x000e220000000a00 */
[--C-:B------:R-:W-:Y:S02]  /*27e0*/  PRMT R11, RZ, 0x5410, R60.reuse ;  /* 0x00005410ff0b7816 */ /* 0x100fe4000000003c */
[----:B--2---:R-:W-:Y:S01]  /*27f0*/  PRMT R65, RZ, 0x7610, R60 ;  /* 0x00007610ff417816 */ /* 0x004fe2000000003c */
[----:B0-----:R-:W-:-:S04]  /*2800*/  FMUL.FTZ R62, R72, c[0x0][0x1f4] ;  /* 0x00007d00483e7a20 */ /* 0x001fc80000410000 */
[----:B------:R-:W-:Y:S02]  /*2810*/  FMUL.FTZ R64, R62, R62 ;  /* 0x0000003e3e407220 */ /* 0x000fe40000410000 */
[----:B------:R-:W-:Y:S02]  /*2820*/  FADD.FTZ R11, R11, -R62 ;  /* 0x8000003e0b0b7221 */ /* 0x000fe40000010000 */
[----:B------:R-:W-:Y:S02]  /*2830*/  FFMA.FTZ R64, R73, c[0x0][0x1f4], -R64 ;  /* 0x00007d0049407a23 */ /* 0x000fe40000010840 */
[----:B------:R-:W-:-:S03]  /*2840*/  FADD.FTZ R65, R65, -R62 ;  /* 0x8000003e41417221 */ /* 0x000fc60000010000 */
[----:B------:R-:W-:-:S13]  /*2850*/  FSETP.GTU.FTZ.AND P1, PT, R64, RZ, PT ;  /* 0x000000ff4000720b */ /* 0x000fda0003f3c000 */
[----:B------:R-:W-:-:S04]  /*2860*/  @P1 FADD.FTZ R64, R64, c[0x0][0x188] ;  /* 0x0000620040401621 */ /* 0x000fc80000010000 */
[----:B------:R-:W0:Y:S02]  /*2870*/  @P1 MUFU.RSQ R10, R64 ;  /* 0x00000040000a1308 */ /* 0x000e240000001400 */
[-C--:B0-----:R-:W-:Y:S02]  /*2880*/  FMUL.FTZ R11, R11, R10.reuse ;  /* 0x0000000a0b0b7220 */ /* 0x081fe40000410000 */
[----:B------:R-:W-:Y:S02]  /*2890*/  FMUL.FTZ R60, R65, R10 ;  /* 0x0000000a413c7220 */ /* 0x000fe40000410000 */
[----:B---3--:R-:W-:Y:S02]  /*28a0*/  FFMA.FTZ R11, R6, R11, R4 ;  /* 0x0000000b060b7223 */ /* 0x008fe40000010004 */
[----:B------:R-:W-:Y:S01]  /*28b0*/  FFMA.FTZ R60, R7, R60, R5 ;  /* 0x0000003c073c7223 */ /* 0x000fe20000010005 */
[----:B------:R-:W-:Y:S05]  /*28c0*/  @!P6 BRA `(.L_x_3613) ;  /* 0x000000a00000e947 */ /* 0x000fea0003800000 */
[----:B------:R-:W-:-:S06]  /*28d0*/  FMUL.FTZ R64, R11, -1.4426950216293334961 ;  /* 0xbfb8aa3b0b407820 */ /* 0x000fcc0000410000 */
[----:B------:R-:W0:Y:S02]  /*28e0*/  MUFU.EX2 R64, R64 ;  /* 0x0000004000407308 */ /* 0x000e240000000800 */
[----:B0-----:R-:W-:-:S06]  /*28f0*/  FADD.FTZ R65, R64, 1 ;  /* 0x3f80000040417421 */ /* 0x001fcc0000010000 */
[----:B------:R-:W0:Y:S02]  /*2900*/  MUFU.RCP R66, R65 ;  /* 0x0000004100427308 */ /* 0x000e240000001000 */
[----:B0-----:R-:W-:Y:S02]  /*2910*/  FMUL.FTZ R11, R11, R66 ;  /* 0x000000420b0b7220 */ /* 0x001fe40000410000 */
[----:B------:R-:W-:-:S06]  /*2920*/  FMUL.FTZ R66, R60, -1.4426950216293334961 ;  /* 0xbfb8aa3b3c427820 */ /* 0x000fcc0000410000 */
[----:B------:R-:W0:Y:S02]  /*2930*/  MUFU.EX2 R66, R66 ;  /* 0x0000004200427308 */ /* 0x000e240000000800 */
[----:B0-----:R-:W-:-:S06]  /*2940*/  FADD.FTZ R67, R66, 1 ;  /* 0x3f80000042437421 */ /* 0x001fcc0000010000 */
[----:B------:R-:W0:Y:S02]  /*2950*/  MUFU.RCP R67, R67 ;  /* 0x0000004300437308 */ /* 0x000e240000001000 */
[----:B0-----:R-:W-:-:S06]  /*2960*/  FMUL.FTZ R60, R60, R67 ;  /* 0x000000433c3c7220 */ /* 0x001fcc0000410000 */
.L_x_3613:
[----:B------:R-:W-:Y:S01]  /*2970*/  BSSY B0, `(.L_x_3614) ;  /* 0x000000c000007945 */ /* 0x000fe20003800000 */
[----:B------:R-:W-:Y:S05]  /*2980*/  @!P0 BRA `(.L_x_3615) ;  /* 0x000000a000008947 */ /* 0x000fea0003800000 */
[----:B------:R-:W-:Y:S01]  /*2990*/  F2FP.BF16.PACK_AB R11, R60, R11 ;  /* 0x0000000b3c0b723e */ /* 0x000fe200000010ff */
[----:B------:R-:W-:Y:S01]  /*29a0*/  IMAD R60, R69, c[0x0][0x1c0], RZ ;  /* 0x00007000453c7a24 */ /* 0x000fe200078e02ff */
[----:B------:R-:W-:Y:S02]  /*29b0*/  MOV R64, R8 ;  /* 0x0000000800407202 */ /* 0x000fe40000000f00 */
[----:B------:R-:W-:Y:S01]  /*29c0*/  MOV R65, R3 ;  /* 0x0000000300417202 */ /* 0x000fe20000000f00 */
[----:B------:R-:W-:-:S04]  /*29d0*/  IMAD R67, R15, c[0x0][0x1c4], R60 ;  /* 0x000071000f437a24 */ /* 0x000fc800078e023c */
[----:B------:R-:W-:-:S05]  /*29e0*/  IMAD.WIDE.U32 R64, R15, c[0x0][0x1c0], R64 ;  /* 0x000070000f407a25 */ /* 0x000fca00078e0040 */
[----:B------:R-:W-:Y:S02]  /*29f0*/  IADD3 R67, R65, R67, RZ ;  /* 0x0000004341437210 */ /* 0x000fe40007ffe0ff */
[----:B------:R-:W-:-:S04]  /*2a00*/  LEA R66, P1, R64, c[0x0][0x160], 0x1 ;  /* 0x0000580040427a11 */ /* 0x000fc800078208ff */
[----:B------:R-:W-:-:S05]  /*2a10*/  LEA.HI.X R67, R64, c[0x0][0x164], R67, 0x1, P1 ;  /* 0x0000590040437a11 */ /* 0x000fca00008f0c43 */
[----:B------:R0:W-:Y:S04]  /*2a20*/  STG.E [R66.64], R11 ;  /* 0x0000000b42007986 */ /* 0x0001e8000c101906 */
.L_x_3615:
[----:B------:R-:W-:Y:S05]  /*2a30*/  BSYNC B0 ;  /* 0x0000000000007941 */ /* 0x000fea0003800000 */
.L_x_3614:
[--C-:B0-----:R-:W-:Y:S02]  /*2a40*/  PRMT R11, RZ, 0x5410, R44.reuse ;  /* 0x00005410ff0b7816 */ /* 0x101fe4000000002c */
[----:B------:R-:W-:Y:S02]  /*2a50*/  PRMT R65, RZ, 0x7610, R44 ;  /* 0x00007610ff417816 */ /* 0x000fe4000000002c */
[----:B------:R-:W-:Y:S01]  /*2a60*/  ISETP.GE.U32.AND P1, PT, R19, c[0x0][0x1c8], PT ;  /* 0x0000720013007a0c */ /* 0x000fe20003f26070 */
[--C-:B------:R-:W-:Y:S02]  /*2a70*/  FADD.FTZ R11, R11, -R62.reuse ;  /* 0x8000003e0b0b7221 */ /* 0x100fe40000010000 */
[----:B------:R-:W-:Y:S01]  /*2a80*/  FADD.FTZ R65, R65, -R62 ;  /* 0x8000003e41417221 */ /* 0x000fe20000010000 */
[----:B------:R-:W-:Y:S01]  /*2a90*/  ISETP.GE.AND.EX P1, PT, R70, c[0x0][0x1cc], PT, P1 ;  /* 0x0000730046007a0c */ /* 0x000fe20003f26310 */
[-C--:B------:R-:W-:Y:S02]  /*2aa0*/  FMUL.FTZ R11, R11, R10.reuse ;  /* 0x0000000a0b0b7220 */ /* 0x080fe40000410000 */
[----:B------:R-:W-:Y:S01]  /*2ab0*/  FMUL.FTZ R44, R65, R10 ;  /* 0x0000000a412c7220 */ /* 0x000fe20000410000 */
[----:B------:R-:W-:Y:S01]  /*2ac0*/  ISETP.LT.U32.AND P1, PT, R12, 0x1e0, !P1 ;  /* 0x000001e00c00780c */ /* 0x000fe20004f21070 */
[----:B------:R-:W-:-:S02]  /*2ad0*/  FFMA.FTZ R11, R6, R11, R4 ;  /* 0x0000000b060b7223 */ /* 0x000fc40000010004 */
[----:B------:R-:W-:Y:S01]  /*2ae0*/  FFMA.FTZ R44, R7, R44, R5 ;  /* 0x0000002c072c7223 */ /* 0x000fe20000010005 */
[----:B------:R-:W-:Y:S08]  /*2af0*/  @!P6 BRA `(.L_x_3616) ;  /* 0x000000a00000e947 */ /* 0x000ff00003800000 */
        /* <DEDUP_REMOVED lines=10> */
.L_x_3616:
        /* <DEDUP_REMOVED lines=12> */
.L_x_3618:
[----:B------:R-:W-:Y:S05]  /*2c60*/  BSYNC B0 ;  /* 0x0000000000007941 */ /* 0x000fea0003800000 */
.L_x_3617:
        /* <DEDUP_REMOVED lines=8> */
[----:B------:R-:W-:Y:S01]  /*2cf0*/  ISETP.GT.U32.OR P1, PT, R12, 0x1df, P1 ;  /* 0x000001df0c00780c */ /* 0x000fe20000f24470 */
        /* <DEDUP_REMOVED lines=13> */
.L_x_3619:
[----:B------:R-:W-:Y:S01]  /*2dd0*/  BSSY B0, `(.L_x_3620) ;  /* 0x000000c000007945 */ /* 0x000fe20003800000 */
[----:B------:R-:W-:Y:S05]  /*2de0*/  @P1 BRA `(.L_x_3621) ;  /* 0x000000a000001947 */ /* 0x000fea0003800000 */
        /* <DEDUP_REMOVED lines=10> */
.L_x_3621:
[----:B------:R-:W-:Y:S05]  /*2e90*/  BSYNC B0 ;  /* 0x0000000000007941 */ /* 0x000fea0003800000 */
.L_x_3620:
        /* <DEDUP_REMOVED lines=22> */
.L_x_3622:
        /* <DEDUP_REMOVED lines=12> */
.L_x_3624:
[----:B------:R-:W-:Y:S05]  /*30c0*/  BSYNC B0 ;  /* 0x0000000000007941 */ /* 0x000fea0003800000 */
.L_x_3623:
[--C-:B0-----:R-:W-:Y:S02]  /*30d0*/  PRMT R11, RZ, 0x5410, R49.reuse ;  /* 0x00005410ff0b7816 */ /* 0x101fe40000000031 */
[----:B------:R-:W-:Y:S02]  /*30e0*/  PRMT R41, RZ, 0x7610, R49 ;  /* 0x00007610ff297816 */ /* 0x000fe40000000031 */
[----:B------:R-:W-:Y:S01]  /*30f0*/  ISETP.GE.U32.AND P2, PT, R21, c[0x0][0x1c8], PT ;  /* 0x0000720015007a0c */ /* 0x000fe20003f46070 */
[--C-:B------:R-:W-:Y:S01]  /*3100*/  FADD.FTZ R11, R11, -R62.reuse ;  /* 0x8000003e0b0b7221 */ /* 0x100fe20000010000 */
[----:B------:R-:W-:Y:S01]  /*3110*/  ISETP.GE.U32.AND P1, PT, R22, c[0x0][0x1c8], PT ;  /* 0x0000720016007a0c */ /* 0x000fe20003f26070 */
[----:B------:R-:W-:Y:S01]  /*3120*/  FADD.FTZ R41, R41, -R62 ;  /* 0x8000003e29297221 */ /* 0x000fe20000010000 */
[----:B------:R-:W-:Y:S01]  /*3130*/  ISETP.GE.AND.EX P3, PT, R43, c[0x0][0x1cc], PT, P2 ;  /* 0x000073002b007a0c */ /* 0x000fe20003f66320 */
[-C--:B------:R-:W-:Y:S01]  /*3140*/  FMUL.FTZ R11, R11, R10.reuse ;  /* 0x0000000a0b0b7220 */ /* 0x080fe20000410000 */
[----:B------:R-:W-:Y:S01]  /*3150*/  ISETP.GE.U32.AND P2, PT, R23, c[0x0][0x1c8], PT ;  /* 0x0000720017007a0c */ /* 0x000fe20003f46070 */
        /* <DEDUP_REMOVED lines=15> */
.L_x_3625:
[----:B------:R-:W-:Y:S01]  /*3250*/  BSSY B0, `(.L_x_3626) ;  /* 0x000000c000007945 */ /* 0x000fe20003800000 */
[----:B------:R-:W-:Y:S05]  /*3260*/  @P3 BRA `(.L_x_3627) ;  /* 0x000000a000003947 */ /* 0x000fea0003800000 */
        /* <DEDUP_REMOVED lines=10> */
.L_x_3627:
[----:B------:R-:W-:Y:S05]  /*3310*/  BSYNC B0 ;  /* 0x0000000000007941 */ /* 0x000fea0003800000 */
.L_x_3626:
[--C-:B0-----:R-:W-:Y:S02]  /*3320*/  PRMT R11, RZ, 0x5410, R50.reuse ;  /* 0x00005410ff0b7816 */ /* 0x101fe40000000032 */
[----:B------:R-:W-:Y:S02]  /*3330*/  PRMT R41, RZ, 0x7610, R50 ;  /* 0x00007610ff297816 */ /* 0x000fe40000000032 */
[--C-:B------:R-:W-:Y:S01]  /*3340*/  PRMT R49, RZ, 0x5410, R51.reuse ;  /* 0x00005410ff317816 */ /* 0x100fe20000000033 */
[--C-:B------:R-:W-:Y:S01]  /*3350*/  FADD.FTZ R11, R11, -R62.reuse ;  /* 0x8000003e0b0b7221 */ /* 0x100fe20000010000 */
[----:B------:R-:W-:Y:S01]  /*3360*/  PRMT R51, RZ, 0x7610, R51 ;  /* 0x00007610ff337816 */ /* 0x000fe20000000033 */
[--C-:B------:R-:W-:Y:S01]  /*3370*/  FADD.FTZ R41, R41, -R62.reuse ;  /* 0x8000003e29297221 */ /* 0x100fe20000010000 */
[----:B------:R-:W-:Y:S01]  /*3380*/  ISETP.GE.AND.EX P1, PT, R45, c[0x0][0x1cc], PT, P1 ;  /* 0x000073002d007a0c */ /* 0x000fe20003f26310 */
[-C--:B------:R-:W-:Y:S01]  /*3390*/  FMUL.FTZ R11, R11, R10.reuse ;  /* 0x0000000a0b0b7220 */ /* 0x080fe20000410000 */
[----:B------:R-:W-:Y:S01]  /*33a0*/  ISETP.GE.AND.EX P2, PT, R46, c[0x0][0x1cc], PT, P2 ;  /* 0x000073002e007a0c */ /* 0x000fe20003f46320 */
[----:B------:R-:W-:Y:S01]  /*33b0*/  FMUL.FTZ R42, R41, R10 ;  /* 0x0000000a292a7220 */ /* 0x000fe20000410000 */
[C---:B------:R-:W-:Y:S01]  /*33c0*/  ISETP.GT.U32.OR P1, PT, R12.reuse, 0x1df, P1 ;  /* 0x000001df0c00780c */ /* 0x040fe20000f24470 */
[--C-:B------:R-:W-:Y:S01]  /*33d0*/  FADD.FTZ R49, R49, -R62.reuse ;  /* 0x8000003e31317221 */ /* 0x100fe20000010000 */
[----:B------:R-:W-:Y:S01]  /*33e0*/  ISETP.GT.U32.OR P2, PT, R12, 0x1df, P2 ;  /* 0x000001df0c00780c */ /* 0x000fe20001744470 */
[----:B------:R-:W-:-:S02]  /*33f0*/  FADD.FTZ R51, R51, -R62 ;  /* 0x8000003e33337221 */ /* 0x000fc40000010000 */
        /* <DEDUP_REMOVED lines=13> */
.L_x_3628:
[----:B------:R-:W-:Y:S01]  /*34d0*/  BSSY B0, `(.L_x_3629) ;  /* 0x000000c000007945 */ /* 0x000fe20003800000 */
[----:B------:R-:W-:Y:S05]  /*34e0*/  @P1 BRA `(.L_x_3630) ;  /* 0x000000a000001947 */ /* 0x000fea0003800000 */
[----:B------:R-:W-:Y:S01]  /*34f0*/  IMAD R45, R45, c[0x0][0x1c0], RZ ;  /* 0x000070002d2d7a24 */ /* 0x000fe200078e02ff */
[----:B------:R-:W-:Y:S02]  /*3500*/  MOV R42, R8 ;  /* 0x00000008002a7202 */ /* 0x000fe40000000f00 */
        /* <DEDUP_REMOVED lines=8> */
.L_x_3630:
[----:B------:R-:W-:Y:S05]  /*3590*/  BSYNC B0 ;  /* 0x0000000000007941 */ /* 0x000fea0003800000 */
.L_x_3629:
[-C--:B------:R-:W-:Y:S01]  /*35a0*/  FMUL.FTZ R49, R49, R10.reuse ;  /* 0x0000000a31317220 */ /* 0x080fe20000410000 */
[--C-:B------:R-:W-:Y:S01]  /*35b0*/  PRMT R47, RZ, 0x5410, R52.reuse ;  /* 0x00005410ff2f7816 */ /* 0x100fe20000000034 */
[----:B0-----:R-:W-:Y:S01]  /*35c0*/  FMUL.FTZ R42, R51, R10 ;  /* 0x0000000a332a7220 */ /* 0x001fe20000410000 */
[----:B------:R-:W-:Y:S01]  /*35d0*/  PRMT R51, RZ, 0x7610, R52 ;  /* 0x00007610ff337816 */ /* 0x000fe20000000034 */
        /* <DEDUP_REMOVED lines=13> */
.L_x_3631:
        /* <DEDUP_REMOVED lines=12> */
.L_x_3633:
[----:B------:R-:W-:Y:S05]  /*3770*/  BSYNC B0 ;  /* 0x0000000000007941 */ /* 0x000fea0003800000 */
.L_x_3632:
[--C-:B0-----:R-:W-:Y:S01]  /*3780*/  PRMT R43, RZ, 0x5410, R53.reuse ;  /* 0x00005410ff2b7816 */ /* 0x101fe20000000035 */
[--C-:B------:R-:W-:Y:S01]  /*3790*/  FADD.FTZ R11, R47, -R62.reuse ;  /* 0x8000003e2f0b7221 */ /* 0x100fe20000010000 */
[----:B------:R-:W-:Y:S01]  /*37a0*/  PRMT R45, RZ, 0x7610, R53 ;  /* 0x00007610ff2d7816 */ /* 0x000fe20000000035 */
[----:B------:R-:W-:Y:S01]  /*37b0*/  FADD.FTZ R41, R51, -R62 ;  /* 0x8000003e33297221 */ /* 0x000fe20000010000 */
[----:B------:R-:W-:Y:S01]  /*37c0*/  PRMT R49, RZ, 0x5410, R54 ;  /* 0x00005410ff317816 */ /* 0x000fe20000000036 */
[----:B------:R-:W-:Y:S01]  /*37d0*/  FADD.FTZ R43, R43, -R62 ;  /* 0x8000003e2b2b7221 */ /* 0x000fe20000010000 */
[----:B------:R-:W-:Y:S01]  /*37e0*/  PRMT R53, RZ, 0x7610, R54 ;  /* 0x00007610ff357816 */ /* 0x000fe20000000036 */
[--C-:B------:R-:W-:Y:S01]  /*37f0*/  FADD.FTZ R45, R45, -R62.reuse ;  /* 0x8000003e2d2d7221 */ /* 0x100fe20000010000 */
[----:B------:R-:W-:Y:S01]  /*3800*/  PRMT R65, RZ, 0x5410, R55 ;  /* 0x00005410ff417816 */ /* 0x000fe20000000037 */
[----:B------:R-:W-:Y:S01]  /*3810*/  FADD.FTZ R47, R49, -R62 ;  /* 0x8000003e312f7221 */ /* 0x000fe20000010000 */
[----:B------:R-:W-:Y:S01]  /*3820*/  PRMT R67, RZ, 0x5410, R56 ;  /* 0x00005410ff437816 */ /* 0x000fe20000000038 */
[----:B------:R-:W-:Y:S01]  /*3830*/  FADD.FTZ R49, R53, -R62 ;  /* 0x8000003e35317221 */ /* 0x000fe20000010000 */
[----:B------:R-:W-:Y:S01]  /*3840*/  PRMT R71, RZ, 0x7610, R56 ;  /* 0x00007610ff477816 */ /* 0x000fe20000000038 */
[--C-:B------:R-:W-:Y:S01]  /*3850*/  FADD.FTZ R53, R65, -R62.reuse ;  /* 0x8000003e41357221 */ /* 0x100fe20000010000 */
[--C-:B------:R-:W-:Y:S01]  /*3860*/  PRMT R73, RZ, 0x5410, R57.reuse ;  /* 0x00005410ff497816 */ /* 0x100fe20000000039 */
[-C--:B------:R-:W-:Y:S01]  /*3870*/  FMUL.FTZ R51, R11, R10.reuse ;  /* 0x0000000a0b337220 */ /* 0x080fe20000410000 */
[----:B------:R-:W-:Y:S01]  /*3880*/  PRMT R75, RZ, 0x7610, R57 ;  /* 0x00007610ff4b7816 */ /* 0x000fe20000000039 */
[----:B------:R-:W-:Y:S01]  /*3890*/  FADD.FTZ R57, R67, -R62 ;  /* 0x8000003e43397221 */ /* 0x000fe20000010000 */
[----:B------:R-:W-:Y:S01]  /*38a0*/  PRMT R77, RZ, 0x5410, R58 ;  /* 0x00005410ff4d7816 */ /* 0x000fe2000000003a */
[----:B------:R-:W-:Y:S01]  /*38b0*/  FADD.FTZ R65, R71, -R62 ;  /* 0x8000003e47417221 */ /* 0x000fe20000010000 */
[----:B------:R-:W-:Y:S01]  /*38c0*/  PRMT R79, RZ, 0x7610, R58 ;  /* 0x00007610ff4f7816 */ /* 0x000fe2000000003a */
[--C-:B------:R-:W-:Y:S01]  /*38d0*/  FADD.FTZ R67, R73, -R62.reuse ;  /* 0x8000003e49437221 */ /* 0x100fe20000010000 */
[----:B------:R-:W-:Y:S01]  /*38e0*/  PRMT R81, RZ, 0x5410, R59 ;  /* 0x00005410ff517816 */ /* 0x000fe2000000003b */
[--C-:B------:R-:W-:Y:S01]  /*38f0*/  FADD.FTZ R71, R75, -R62.reuse ;  /* 0x8000003e4b477221 */ /* 0x100fe20000010000 */
[----:B------:R-:W-:Y:S01]  /*3900*/  PRMT R55, RZ, 0x7610, R55 ;  /* 0x00007610ff377816 */ /* 0x000fe20000000037 */
[--C-:B------:R-:W-:Y:S01]  /*3910*/  FADD.FTZ R73, R77, -R62.reuse ;  /* 0x8000003e4d497221 */ /* 0x100fe20000010000 */
[----:B------:R-:W-:Y:S01]  /*3920*/  PRMT R59, RZ, 0x7610, R59 ;  /* 0x00007610ff3b7816 */ /* 0x000fe2000000003b */
[--C-:B------:R-:W-:Y:S01]  /*3930*/  FADD.FTZ R75, R79, -R62.reuse ;  /* 0x8000003e4f4b7221 */ /* 0x100fe20000010000 */
[--C-:B------:R-:W-:Y:S01]  /*3940*/  PRMT R83, RZ, 0x5410, R61.reuse ;  /* 0x00005410ff537816 */ /* 0x100fe2000000003d */
[--C-:B------:R-:W-:Y:S01]  /*3950*/  FADD.FTZ R77, R81, -R62.reuse ;  /* 0x8000003e514d7221 */ /* 0x100fe20000010000 */
[----:B------:R-:W-:Y:S01]  /*3960*/  PRMT R61, RZ, 0x7610, R61 ;  /* 0x00007610ff3d7816 */ /* 0x000fe2000000003d */
[--C-:B------:R-:W-:Y:S01]  /*3970*/  FADD.FTZ R55, R55, -R62.reuse ;  /* 0x8000003e37377221 */ /* 0x100fe20000010000 */
[----:B------:R-:W-:Y:S01]  /*3980*/  ISETP.GE.U32.AND P4, PT, R24, c[0x0][0x1c8], PT ;  /* 0x0000720018007a0c */ /* 0x000fe20003f86070 */
[--C-:B------:R-:W-:Y:S01]  /*3990*/  FADD.FTZ R79, R59, -R62.reuse ;  /* 0x8000003e3b4f7221 */ /* 0x100fe20000010000 */
[----:B------:R-:W-:Y:S01]  /*39a0*/  ISETP.GE.U32.AND P3, PT, R25, c[0x0][0x1c8], PT ;  /* 0x0000720019007a0c */ /* 0x000fe20003f66070 */
[--C-:B------:R-:W-:Y:S01]  /*39b0*/  FADD.FTZ R81, R83, -R62.reuse ;  /* 0x8000003e53517221 */ /* 0x100fe20000010000 */
[----:B------:R-:W-:Y:S01]  /*39c0*/  ISETP.GE.U32.AND P1, PT, R26, c[0x0][0x1c8], PT ;  /* 0x000072001a007a0c */ /* 0x000fe20003f26070 */
[----:B------:R-:W-:Y:S01]  /*39d0*/  FADD.FTZ R83, R61, -R62 ;  /* 0x8000003e3d537221 */ /* 0x000fe20000010000 */
[----:B------:R-:W-:Y:S01]  /*39e0*/  ISETP.GE.U32.AND P2, PT, R27, c[0x0][0x1c8], PT ;  /* 0x000072001b007a0c */ /* 0x000fe20003f46070 */
[-C--:B------:R-:W-:Y:S01]  /*39f0*/  FMUL.FTZ R52, R41, R10.reuse ;  /* 0x0000000a29347220 */ /* 0x080fe20000410000 */
[----:B------:R-:W-:Y:S01]  /*3a00*/  ISETP.GE.AND.EX P4, PT, R33, c[0x0][0x1cc], PT, P4 ;  /* 0x0000730021007a0c */ /* 0x000fe20003f86340 */
[-C--:B------:R-:W-:Y:S01]  /*3a10*/  FMUL.FTZ R59, R43, R10.reuse ;  /* 0x0000000a2b3b7220 */ /* 0x080fe20000410000 */
[----:B------:R-:W-:Y:S01]  /*3a20*/  ISETP.GE.AND.EX P3, PT, R34, c[0x0][0x1cc], PT, P3 ;  /* 0x0000730022007a0c */ /* 0x000fe20003f66330 */
[-C--:B------:R-:W-:Y:S01]  /*3a30*/  FMUL.FTZ R58, R45, R10.reuse ;  /* 0x0000000a2d3a7220 */ /* 0x080fe20000410000 */
[----:B------:R-:W-:Y:S01]  /*3a40*/  ISETP.GE.AND.EX P1, PT, R35, c[0x0][0x1cc], PT, P1 ;  /* 0x0000730023007a0c */ /* 0x000fe20003f26310 */
[-C--:B------:R-:W-:Y:S01]  /*3a50*/  FMUL.FTZ R61, R47, R10.reuse ;  /* 0x0000000a2f3d7220 */ /* 0x080fe20000410000 */
[----:B------:R-:W-:Y:S01]  /*3a60*/  ISETP.GE.AND.EX P2, PT, R0, c[0x0][0x1cc], PT, P2 ;  /* 0x0000730000007a0c */ /* 0x000fe20003f46320 */
[-C--:B------:R-:W-:Y:S01]  /*3a70*/  FMUL.FTZ R60, R49, R10.reuse ;  /* 0x0000000a313c7220 */ /* 0x080fe20000410000 */
[C---:B------:R-:W-:Y:S01]  /*3a80*/  ISETP.GT.U32.OR P4, PT, R12.reuse, 0x1df, P4 ;  /* 0x000001df0c00780c */ /* 0x040fe20002784470 */
[-C--:B------:R-:W-:Y:S01]  /*3a90*/  FMUL.FTZ R49, R53, R10.reuse ;  /* 0x0000000a35317220 */ /* 0x080fe20000410000 */
[C---:B------:R-:W-:Y:S01]  /*3aa0*/  ISETP.GT.U32.OR P3, PT, R12.reuse, 0x1df, P3 ;  /* 0x000001df0c00780c */ /* 0x040fe20001f64470 */
[-C--:B------:R-:W-:Y:S01]  /*3ab0*/  FMUL.FTZ R50, R55, R10.reuse ;  /* 0x0000000a37327220 */ /* 0x080fe20000410000 */
[C---:B------:R-:W-:Y:S01]  /*3ac0*/  ISETP.GT.U32.OR P1, PT, R12.reuse, 0x1df, P1 ;  /* 0x000001df0c00780c */ /* 0x040fe20000f24470 */
[-C--:B------:R-:W-:Y:S01]  /*3ad0*/  FMUL.FTZ R11, R57, R10.reuse ;  /* 0x0000000a390b7220 */ /* 0x080fe20000410000 */
[----:B------:R-:W-:Y:S01]  /*3ae0*/  ISETP.GT.U32.OR P2, PT, R12, 0x1df, P2 ;  /* 0x000001df0c00780c */ /* 0x000fe20001744470 */
[----:B------:R-:W-:-:S02]  /*3af0*/  FMUL.FTZ R42, R65, R10 ;  /* 0x0000000a412a7220 */ /* 0x000fc40000410000 */
[-C--:B------:R-:W-:Y:S02]  /*3b00*/  FMUL.FTZ R47, R67, R10.reuse ;  /* 0x0000000a432f7220 */ /* 0x080fe40000410000 */
[-C--:B------:R-:W-:Y:S02]  /*3b10*/  FMUL.FTZ R44, R71, R10.reuse ;  /* 0x0000000a472c7220 */ /* 0x080fe40000410000 */
[-C--:B------:R-:W-:Y:S02]  /*3b20*/  FMUL.FTZ R45, R73, R10.reuse ;  /* 0x0000000a492d7220 */ /* 0x080fe40000410000 */
[-C--:B------:R-:W-:Y:S02]  /*3b30*/  FMUL.FTZ R46, R75, R10.reuse ;  /* 0x0000000a4b2e7220 */ /* 0x080fe40000410000 */
[-C--:B------:R-:W-:Y:S02]  /*3b40*/  FMUL.FTZ R43, R77, R10.reuse ;  /* 0x0000000a4d2b7220 */ /* 0x080fe40000410000 */
[----:B------:R-:W-:-:S02]  /*3b50*/  FMUL.FTZ R48, R79, R10 ;  /* 0x0000000a4f307220 */ /* 0x000fc40000410000 */
        /* <DEDUP_REMOVED lines=15> */
.L_x_3634:
        /* <DEDUP_REMOVED lines=12> */
.L_x_3636:
[----:B------:R-:W-:Y:S05]  /*3d10*/  BSYNC B0 ;  /* 0x0000000000007941 */ /* 0x000fea0003800000 */
.L_x_3635:
        /* <DEDUP_REMOVED lines=13> */
.L_x_3637:
[----:B------:R-:W-:Y:S01]  /*3df0*/  BSSY B0, `(.L_x_3638) ;  /* 0x000000c000007945 */ /* 0x000fe20003800000 */
[----:B------:R-:W-:Y:S05]  /*3e00*/  @P3 BRA `(.L_x_3639) ;  /* 0x000000a000003947 */ /* 0x000fea0003800000 */
[----:B0-----:R-:W-:Y:S01]  /*3e10*/  MOV R52, R8 ;  /* 0x0000000800347202 */ /* 0x001fe20000000f00 */
        /* <DEDUP_REMOVED lines=9> */
.L_x_3639:
[----:B------:R-:W-:Y:S05]  /*3eb0*/  BSYNC B0 ;  /* 0x0000000000007941 */ /* 0x000fea0003800000 */
.L_x_3638:
        /* <DEDUP_REMOVED lines=13> */
.L_x_3640:
[----:B------:R-:W-:Y:S01]  /*3f90*/  BSSY B0, `(.L_x_3641) ;  /* 0x000000c000007945 */ /* 0x000fe20003800000 */
[----:B------:R-:W-:Y:S05]  /*3fa0*/  @P1 BRA `(.L_x_3642) ;  /* 0x000000a000001947 */ /* 0x000fea0003800000 */
[----:B------:R-:W-:Y:S01]  /*3fb0*/  IMAD R33, R35, c[0x0][0x1c0], RZ ;  /* 0x0000700023217a24 */ /* 0x000fe200078e02ff */
[----:B------:R-:W-:Y:S02]  /*3fc0*/  MOV R34, R8 ;  /* 0x0000000800227202 */ /* 0x000fe40000000f00 */
[----:B------:R-:W-:Y:S01]  /*3fd0*/  MOV R35, R3 ;  /* 0x0000000300237202 */ /* 0x000fe20000000f00 */
[----:B------:R-:W-:Y:S01]  /*3fe0*/  IMAD R33, R26, c[0x0][0x1c4], R33 ;  /* 0x000071001a217a24 */ /* 0x000fe200078e0221 */
[----:B------:R-:W-:-:S03]  /*3ff0*/  F2FP.BF16.PACK_AB R61, R60, R61 ;  /* 0x0000003d3c3d723e */ /* 0x000fc600000010ff */
[----:B0-----:R-:W-:-:S05]  /*4000*/  IMAD.WIDE.U32 R52, R26, c[0x0][0x1c0], R34 ;  /* 0x000070001a347a25 */ /* 0x001fca00078e0022 */
[----:B------:R-:W-:Y:S02]  /*4010*/  IADD3 R33, R53, R33, RZ ;  /* 0x0000002135217210 */ /* 0x000fe40007ffe0ff */
[----:B------:R-:W-:-:S04]  /*4020*/  LEA R34, P1, R52, c[0x0][0x160], 0x1 ;  /* 0x0000580034227a11 */ /* 0x000fc800078208ff */
[----:B------:R-:W-:-:S05]  /*4030*/  LEA.HI.X R35, R52, c[0x0][0x164], R33, 0x1, P1 ;  /* 0x0000590034237a11 */ /* 0x000fca00008f0c21 */
[----:B------:R0:W-:Y:S04]  /*4040*/  STG.E [R34.64], R61 ;  /* 0x0000003d22007986 */ /* 0x0001e8000c101906 */
.L_x_3642:
[----:B------:R-:W-:Y:S05]  /*4050*/  BSYNC B0 ;  /* 0x0000000000007941 */ /* 0x000fea0003800000 */
.L_x_3641:
[----:B------:R-:W-:Y:S02]  /*4060*/  FFMA.FTZ R49, R6, R49, R4 ;  /* 0x0000003106317223 */ /* 0x000fe40000010004 */
[----:B0-----:R-:W-:Y:S01]  /*4070*/  FFMA.FTZ R52, R7, R50, R5 ;  /* 0x0000003207347223 */ /* 0x001fe20000010005 */
        /* <DEDUP_REMOVED lines=11> */
.L_x_3643:
        /* <DEDUP_REMOVED lines=12> */
.L_x_3645:
[----:B------:R-:W-:Y:S05]  /*41f0*/  BSYNC B0 ;  /* 0x0000000000007941 */ /* 0x000fea0003800000 */
.L_x_3644:
[----:B------:R-:W-:Y:S01]  /*4200*/  ISETP.GE.U32.AND P5, PT, R28, c[0x0][0x1c8], PT ;  /* 0x000072001c007a0c */ /* 0x000fe20003fa6070 */
[C-C-:B------:R-:W-:Y:S01]  /*4210*/  FFMA.FTZ R0, R6.reuse, R11, R4.reuse ;  /* 0x0000000b06007223 */ /* 0x140fe20000010004 */
[----:B------:R-:W-:Y:S01]  /*4220*/  ISETP.GE.U32.AND P1, PT, R29, c[0x0][0x1c8], PT ;  /* 0x000072001d007a0c */ /* 0x000fe20003f26070 */
[--C-:B------:R-:W-:Y:S01]  /*4230*/  FFMA.FTZ R47, R6, R47, R4.reuse ;  /* 0x0000002f062f7223 */ /* 0x100fe20000010004 */
[----:B------:R-:W-:Y:S01]  /*4240*/  ISETP.GE.U32.AND P2, PT, R30, c[0x0][0x1c8], PT ;  /* 0x000072001e007a0c */ /* 0x000fe20003f46070 */
[C-C-:B------:R-:W-:Y:S01]  /*4250*/  FFMA.FTZ R45, R6.reuse, R45, R4.reuse ;  /* 0x0000002d062d7223 */ /* 0x140fe20000010004 */
[----:B------:R-:W-:Y:S01]  /*4260*/  ISETP.GE.U32.AND P3, PT, R31, c[0x0][0x1c8], PT ;  /* 0x000072001f007a0c */ /* 0x000fe20003f66070 */
[--C-:B------:R-:W-:Y:S01]  /*4270*/  FFMA.FTZ R43, R6, R43, R4.reuse ;  /* 0x0000002b062b7223 */ /* 0x100fe20000010004 */
[----:B------:R-:W-:Y:S01]  /*4280*/  ISETP.GE.U32.AND P4, PT, R32, c[0x0][0x1c8], PT ;  /* 0x0000720020007a0c */ /* 0x000fe20003f86070 */
[C-C-:B------:R-:W-:Y:S01]  /*4290*/  FFMA.FTZ R44, R7.reuse, R44, R5.reuse ;  /* 0x0000002c072c7223 */ /* 0x140fe20000010005 */
[----:B------:R-:W-:Y:S01]  /*42a0*/  ISETP.GE.AND.EX P5, PT, R36, c[0x0][0x1cc], PT, P5 ;  /* 0x0000730024007a0c */ /* 0x000fe20003fa6350 */
[--C-:B------:R-:W-:Y:S01]  /*42b0*/  FFMA.FTZ R46, R7, R46, R5.reuse ;  /* 0x0000002e072e7223 */ /* 0x100fe20000010005 */
[----:B------:R-:W-:Y:S01]  /*42c0*/  ISETP.GE.AND.EX P1, PT, R37, c[0x0][0x1cc], PT, P1 ;  /* 0x0000730025007a0c */ /* 0x000fe20003f26310 */
[C-C-:B------:R-:W-:Y:S01]  /*42d0*/  FFMA.FTZ R48, R7.reuse, R48, R5.reuse ;  /* 0x0000003007307223 */ /* 0x140fe20000010005 */
[----:B------:R-:W-:Y:S01]  /*42e0*/  ISETP.GE.AND.EX P2, PT, R38, c[0x0][0x1cc], PT, P2 ;  /* 0x0000730026007a0c */ /* 0x000fe20003f46320 */
[--C-:B------:R-:W-:Y:S01]  /*42f0*/  FFMA.FTZ R11, R7, R10, R5.reuse ;  /* 0x0000000a070b7223 */ /* 0x100fe20000010005 */
[----:B------:R-:W-:Y:S01]  /*4300*/  ISETP.GE.AND.EX P3, PT, R39, c[0x0][0x1cc], PT, P3 ;  /* 0x0000730027007a0c */ /* 0x000fe20003f66330 */
[----:B------:R-:W-:Y:S01]  /*4310*/  FFMA.FTZ R4, R6, R41, R4 ;  /* 0x0000002906047223 */ /* 0x000fe20000010004 */
[----:B------:R-:W-:Y:S01]  /*4320*/  ISETP.GE.AND.EX P4, PT, R40, c[0x0][0x1cc], PT, P4 ;  /* 0x0000730028007a0c */ /* 0x000fe20003f86340 */
[----:B------:R-:W-:Y:S01]  /*4330*/  FFMA.FTZ R5, R7, R42, R5 ;  /* 0x0000002a07057223 */ /* 0x000fe20000010005 */
[----:B------:R-:W-:-:S02]  /*4340*/  ISETP.GT.U32.OR P5, PT, R12, 0x1df, P5 ;  /* 0x000001df0c00780c */ /* 0x000fc40002fa4470 */
[C---:B------:R-:W-:Y:S02]  /*4350*/  ISETP.GT.U32.OR P1, PT, R12.reuse, 0x1df, P1 ;  /* 0x000001df0c00780c */ /* 0x040fe40000f24470 */
[C---:B------:R-:W-:Y:S02]  /*4360*/  ISETP.GT.U32.OR P2, PT, R12.reuse, 0x1df, P2 ;  /* 0x000001df0c00780c */ /* 0x040fe40001744470 */
[C---:B------:R-:W-:Y:S02]  /*4370*/  ISETP.GT.U32.OR P3, PT, R12.reuse, 0x1df, P3 ;  /* 0x000001df0c00780c */ /* 0x040fe40001f64470 */
[----:B------:R-:W-:Y:S01]  /*4380*/  ISETP.GT.U32.OR P4, PT, R12, 0x1df, P4 ;  /* 0x000001df0c00780c */ /* 0x000fe20002784470 */
[----:B------:R-:W-:Y:S06]  /*4390*/  @!P6 BRA `(.L_x_3646) ;  /* 0x000000a00000e947 */ /* 0x000fec0003800000 */
[----:B------:R-:W-:Y:S02]  /*43a0*/  FMUL.FTZ R6, R0, -1.4426950216293334961 ;  /* 0xbfb8aa3b00067820 */ /* 0x000fe40000410000 */
[----:B------:R-:W-:-:S04]  /*43b0*/  FMUL.FTZ R10, R5, -1.4426950216293334961 ;  /* 0xbfb8aa3b050a7820 */ /* 0x000fc80000410000 */
[----:B------:R-:W1:Y:S08]  /*43c0*/  MUFU.EX2 R6, R6 ;  /* 0x0000000600067308 */ /* 0x000e700000000800 */
[----:B------:R-:W2:Y:S01]  /*43d0*/  MUFU.EX2 R10, R10 ;  /* 0x0000000a000a7308 */ /* 0x000ea20000000800 */
[----:B-1----:R-:W-:-:S07]  /*43e0*/  FADD.FTZ R7, R6, 1 ;  /* 0x3f80000006077421 */ /* 0x002fce0000010000 */
[----:B------:R-:W1:Y:S01]  /*43f0*/  MUFU.RCP R7, R7 ;  /* 0x0000000700077308 */ /* 0x000e620000001000 */
[----:B--2---:R-:W-:-:S07]  /*4400*/  FADD.FTZ R33, R10, 1 ;  /* 0x3f8000000a217421 */ /* 0x004fce0000010000 */
[----:B0-----:R-:W0:Y:S01]  /*4410*/  MUFU.RCP R34, R33 ;  /* 0x0000002100227308 */ /* 0x001e220000001000 */
[----:B-1----:R-:W-:Y:S02]  /*4420*/  FMUL.FTZ R0, R0, R7 ;  /* 0x0000000700007220 */ /* 0x002fe40000410000 */
[----:B0-----:R-:W-:-:S05]  /*4430*/  FMUL.FTZ R5, R5, R34 ;  /* 0x0000002205057220 */ /* 0x001fca0000410000 */
.L_x_3646:
[----:B------:R-:W-:Y:S01]  /*4440*/  BSSY B0, `(.L_x_3647) ;  /* 0x000000c000007945 */ /* 0x000fe20003800000 */
[----:B------:R-:W-:Y:S05]  /*4450*/  @P5 BRA `(.L_x_3648) ;  /* 0x000000a000005947 */ /* 0x000fea0003800000 */
[----:B------:R-:W-:Y:S01]  /*4460*/  MOV R6, R8 ;  /* 0x0000000800067202 */ /* 0x000fe20000000f00 */
[----:B------:R-:W-:Y:S01]  /*4470*/  IMAD R33, R36, c[0x0][0x1c0], RZ ;  /* 0x0000700024217a24 */ /* 0x000fe200078e02ff */
[----:B------:R-:W-:Y:S02]  /*4480*/  MOV R7, R3 ;  /* 0x0000000300077202 */ /* 0x000fe40000000f00 */
[----:B------:R-:W-:Y:S01]  /*4490*/  F2FP.BF16.PACK_AB R5, R5, R0 ;  /* 0x000000000505723e */ /* 0x000fe200000010ff */
[C---:B------:R-:W-:Y:S02]  /*44a0*/  IMAD R33, R28.reuse, c[0x0][0x1c4], R33 ;  /* 0x000071001c217a24 */ /* 0x040fe400078e0221 */
[----:B0-----:R-:W-:-:S05]  /*44b0*/  IMAD.WIDE.U32 R34, R28, c[0x0][0x1c0], R6 ;  /* 0x000070001c227a25 */ /* 0x001fca00078e0006 */
[----:B------:R-:W-:Y:S02]  /*44c0*/  IADD3 R33, R35, R33, RZ ;  /* 0x0000002123217210 */ /* 0x000fe40007ffe0ff */
[----:B------:R-:W-:-:S04]  /*44d0*/  LEA R6, P5, R34, c[0x0][0x160], 0x1 ;  /* 0x0000580022067a11 */ /* 0x000fc800078a08ff */
[----:B------:R-:W-:-:S05]  /*44e0*/  LEA.HI.X R7, R34, c[0x0][0x164], R33, 0x1, P5 ;  /* 0x0000590022077a11 */ /* 0x000fca00028f0c21 */
[----:B------:R0:W-:Y:S04]  /*44f0*/  STG.E [R6.64], R5 ;  /* 0x0000000506007986 */ /* 0x0001e8000c101906 */
.L_x_3648:
[----:B------:R-:W-:Y:S05]  /*4500*/  BSYNC B0 ;  /* 0x0000000000007941 */ /* 0x000fea0003800000 */
.L_x_3647:
        /* <DEDUP_REMOVED lines=11> */
.L_x_3649:
        /* <DEDUP_REMOVED lines=12> */
.L_x_3651:
[----:B------:R-:W-:Y:S05]  /*4680*/  BSYNC B0 ;  /* 0x0000000000007941 */ /* 0x000fea0003800000 */
.L_x_3650:
        /* <DEDUP_REMOVED lines=11> */
.L_x_3652:
        /* <DEDUP_REMOVED lines=12> */
.L_x_3654:
[----:B------:R-:W-:Y:S05]  /*4800*/  BSYNC B0 ;  /* 0x0000000000007941 */ /* 0x000fea0003800000 */
.L_x_3653:
        /* <DEDUP_REMOVED lines=11> */
.L_x_3655:
        /* <DEDUP_REMOVED lines=12> */
.L_x_3657:
[----:B------:R-:W-:Y:S05]  /*4980*/  BSYNC B0 ;  /* 0x0000000000007941 */ /* 0x000fea0003800000 */
.L_x_3656:
        /* <DEDUP_REMOVED lines=11> */
.L_x_3658:
[----:B------:R-:W-:Y:S01]  /*4a40*/  BSSY B0, `(.L_x_3659) ;  /* 0x000000b000007945 */ /* 0x000fe20003800000 */
[----:B------:R-:W-:Y:S05]  /*4a50*/  @P4 BRA `(.L_x_3660) ;  /* 0x0000009000004947 */ /* 0x000fea0003800000 */
[----:B------:R-:W-:Y:S01]  /*4a60*/  MOV R2, R8 ;  /* 0x0000000800027202 */ /* 0x000fe20000000f00 */
[----:B0-----:R-:W-:Y:S01]  /*4a70*/  IMAD R5, R40, c[0x0][0x1c0], RZ ;  /* 0x0000700028057a24 */ /* 0x001fe200078e02ff */
[----:B------:R-:W-:-:S03]  /*4a80*/  F2FP.BF16.PACK_AB R11, R11, R4 ;  /* 0x000000040b0b723e */ /* 0x000fc600000010ff */
[----:B------:R-:W-:-:S04]  /*4a90*/  IMAD.WIDE.U32 R6, R32, c[0x0][0x1c0], R2 ;  /* 0x0000700020067a25 */ /* 0x000fc800078e0002 */
[----:B------:R-:W-:Y:S01]  /*4aa0*/  IMAD R5, R32, c[0x0][0x1c4], R5 ;  /* 0x0000710020057a24 */ /* 0x000fe200078e0205 */
[----:B------:R-:W-:-:S04]  /*4ab0*/  LEA R2, P1, R6, c[0x0][0x160], 0x1 ;  /* 0x0000580006027a11 */ /* 0x000fc800078208ff */
[----:B------:R-:W-:-:S04]  /*4ac0*/  IADD3 R5, R7, R5, RZ ;  /* 0x0000000507057210 */ /* 0x000fc80007ffe0ff */
[----:B------:R-:W-:-:S05]  /*4ad0*/  LEA.HI.X R3, R6, c[0x0][0x164], R5, 0x1, P1 ;  /* 0x0000590006037a11 */ /* 0x000fca00008f0c05 */
[----:B------:R0:W-:Y:S02]  /*4ae0*/  STG.E [R2.64], R11 ;  /* 0x0000000b02007986 */ /* 0x0001e4000c101906 */
.L_x_3660:
[----:B------:R-:W-:Y:S05]  /*4af0*/  BSYNC B0 ;  /* 0x0000000000007941 */ /* 0x000fea0003800000 */
.L_x_3659:
[----:B------:R-:W-:Y:S02]  /*4b00*/  IADD3 R14, R14, c[0x0][0x10], RZ ;  /* 0x000004000e0e7a10 */ /* 0x000fe40007ffe0ff */
[----:B------:R-:W-:Y:S02]  /*4b10*/  IADD3 R68, R68, 0x1, RZ ;  /* 0x0000000144447810 */ /* 0x000fe40007ffe0ff */
[----:B------:R-:W-:-:S13]  /*4b20*/  ISETP.GE.AND P1, PT, R14, UR4, PT ;  /* 0x000000040e007c0c */ /* 0x000fda000bf26270 */
[----:B------:R-:W-:Y:S01]  /*4b30*/  @P1 CALL.REL.NOINC `(.L_x_3661) ;  /* 0x0000001000001944 */ /* 0x000fe20003c00000 */
[----:B------:R-:W-:Y:S05]  /*4b40*/  BRA `(.L_x_3662) ;  /* 0xffffb74000007947 */ /* 0x000fea000383ffff */
.L_x_3661:
[----:B------:R-:W-:Y:S05]  /*4b50*/  EXIT ;  /* 0x000000000000794d */ /* 0x000fea0003800000 */
.L_x_3663:
        /* <DEDUP_REMOVED lines=10> */
.L_x_5652:


//--------------------- .text._Z35group_norm_nhwc_fwd_one_pass_kernelI11Bf16IOFp32WLi256ELi120ELi480EEv26Group_norm_nhwc_fwd_params --------------------------
	.section	.text._Z35group_norm_nhwc_fwd_one_pass_kernelI11Bf16IOFp32WLi256ELi120ELi480EEv26Group_norm_nhwc_fwd_params,"ax",@progbits
	.sectioninfo	@"SHI_REGISTERS=128"
	.align	128
        .global         _Z35group_norm_nhwc_fwd_one_pass_kernelI11Bf16IOFp32WLi256ELi120ELi480EEv26Group_norm_nhwc_fwd_params
        .type           _Z35group_norm_nhwc_fwd_one_pass_kernelI11Bf16IOFp32WLi256ELi120ELi480EEv26Group_norm_nhwc_fwd_params,@function
        .size           _Z35group_norm_nhwc_fwd_one_pass_kernelI11Bf16IOFp32WLi256ELi120ELi480EEv26Group_norm_nhwc_fwd_params,(.L_x_5653 - _Z35group_norm_nhwc_fwd_one_pass_kernelI11Bf16IOFp32WLi256ELi120ELi480EEv26Group_norm_nhwc_fwd_params)
        .other          _Z35group_norm_nhwc_fwd_one_pass_kernelI11Bf16IOFp32WLi256ELi120ELi480EEv26Group_norm_nhwc_fwd_params,@"STO_CUDA_ENTRY STV_DEFAULT"
_Z35group_norm_nhwc_fwd_one_pass_kernelI11Bf16IOFp32WLi256ELi120ELi480EEv26Group_norm_nhwc_fwd_params:
.text._Z35group_norm_nhwc_fwd_one_pass_kernelI11Bf16IOFp32WLi256ELi120ELi480EEv26Group_norm_nhwc_fwd_params:
        /* <DEDUP_REMOVED lines=8> */
[----:B------:R-:W-:Y:S01]  /*0080*/  LOP3.LUT R24, R24, 0xfdffffff, RZ, 0xc0, !PT ;  /* 0xfdffffff18187812 */ /* 0x000fe200078ec0ff */
[----:B------:R-:W-:Y:S02]  /*0090*/  ULDC.U8 UR5, c[0x0][0x1dc] ;  /* 0x0000770000057ab9 */ /* 0x000fe40000000000 */
[----:B------:R-:W1:Y:S01]  /*00a0*/  S2R R0, SR_CTAID.X ;  /* 0x0000000000007919 */ /* 0x000e620000002500 */
[----:B------:R-:W-:Y:S01]  /*00b0*/  ULDC.64 UR6, c[0x0][0x118] ;  /* 0x0000460000067ab9 */ /* 0x000fe20000000a00 */
[C---:B0-----:R-:W-:Y:S01]  /*00c0*/  IMAD.WIDE.U32 R2, R22.reuse, -0x77777777, RZ ;  /* 0x8888888916027825 */ /* 0x041fe200078e00ff */
[----:B------:R-:W-:-:S04]  /*00d0*/  ISETP.GE.U32.AND P5, PT, R22, 0x1e0, PT ;  /* 0x000001e01600780c */ /* 0x000fc80003fa6070 */
[----:B------:R-:W-:-:S05]  /*00e0*/  SHF.R.U32.HI R23, RZ, 0x5, R3 ;  /* 0x00000005ff177819 */ /* 0x000fca0000011603 */
[----:B-1----:R-:W-:-:S05]  /*00f0*/  IMAD R2, R0, c[0x0][0x1e4], R23 ;  /* 0x0000790000027a24 */ /* 0x002fca00078e0217 */
[C---:B------:R-:W-:Y:S02]  /*0100*/  ISETP.LT.U32.AND P0, PT, R2.reuse, c[0x0][0x1c8], PT ;  /* 0x0000720002007a0c */ /* 0x040fe40003f01070 */
[----:B------:R-:W-:Y:S02]  /*0110*/  SHF.R.S32.HI R19, RZ, 0x1f, R2 ;  /* 0x0000001fff137819 */ /* 0x000fe40000011402 */
[----:B------:R-:W-:Y:S02]  /*0120*/  IADD3 R94, R2, 0x8, RZ ;  /* 0x00000008025e7810 */ /* 0x000fe40007ffe0ff */
[----:B------:R-:W-:Y:S02]  /*0130*/  ISETP.LT.AND.EX P0, PT, R19, c[0x0][0x1cc], !P5, P0 ;  /* 0x0000730013007a0c */ /* 0x000fe40006f01300 */
[----:B------:R-:W-:Y:S02]  /*0140*/  ISETP.LT.U32.AND P4, PT, R94, c[0x0][0x1c8], PT ;  /* 0x000072005e007a0c */ /* 0x000fe40003f81070 */
[----:B------:R-:W-:-:S02]  /*0150*/  SHF.R.S32.HI R25, RZ, 0x1f, R94 ;  /* 0x0000001fff197819 */ /* 0x000fc4000001145e */
[----:B------:R-:W-:Y:S02]  /*0160*/  IADD3 R93, R2, 0x10, RZ ;  /* 0x00000010025d7810 */ /* 0x000fe40007ffe0ff */
[----:B------:R-:W-:Y:S02]  /*0170*/  ISETP.LT.AND.EX P6, PT, R25, c[0x0][0x1cc], !P5, P4 ;  /* 0x0000730019007a0c */ /* 0x000fe40006fc1340 */
[----:B------:R-:W-:Y:S02]  /*0180*/  ISETP.LT.U32.AND P3, PT, R93, c[0x0][0x1c8], PT ;  /* 0x000072005d007a0c */ /* 0x000fe40003f61070 */
[----:B------:R-:W-:Y:S02]  /*0190*/  SHF.R.S32.HI R21, RZ, 0x1f, R93 ;  /* 0x0000001fff157819 */ /* 0x000fe4000001145d */
[----:B------:R-:W-:Y:S02]  /*01a0*/  @P0 LOP3.LUT R24, R24, 0x2000000, RZ, 0xfc, !PT ;  /* 0x0200000018180812 */ /* 0x000fe400078efcff */
[----:B------:R-:W-:-:S02]  /*01b0*/  IADD3 R92, R2, 0x18, RZ ;  /* 0x00000018025c7810 */ /* 0x000fc40007ffe0ff */
[----:B------:R-:W-:Y:S02]  /*01c0*/  ISETP.LT.AND.EX P4, PT, R21, c[0x0][0x1cc], !P5, P3 ;  /* 0x0000730015007a0c */ /* 0x000fe40006f81330 */
[----:B------:R-:W-:Y:S02]  /*01d0*/  LOP3.LUT R24, R24, 0xfeffffff, RZ, 0xc0, !PT ;  /* 0xfeffffff18187812 */ /* 0x000fe400078ec0ff */
        /* <DEDUP_REMOVED lines=18> */
[----:B------:R-:W-:Y:S02]  /*0300*/  SHF.R.S32.HI R123, RZ, 0x1f, R89 ;  /* 0x0000001fff7b7819 */ /* 0x000fe40000011459 */
[----:B------:R-:W-:Y:S02]  /*0310*/  ISETP.LT.U32.AND P0, PT, R89, c[0x0][0x1c8], PT ;  /* 0x0000720059007a0c */ /* 0x000fe40003f01070 */
        /* <DEDUP_REMOVED lines=115> */
[----:B------:R-:W-:-:S02]  /*0a50*/  ISETP.LT.AND.EX P0, PT, R101, c[0x0][0x1cc], !P5, P0 ;  /* 0x0000730065007a0c */ /* 0x000fc40006f01300 */
[----:B------:R-:W-:Y:S02]  /*0a60*/  LOP3.LUT R24, R24, 0xfffffffd, RZ, 0xc0, !PT ;  /* 0xfffffffd18187812 */ /* 0x000fe400078ec0ff */
[----:B------:R-:W-:Y:S02]  /*0a70*/  SHF.R.S32.HI R19, RZ, 0x1f, R22 ;  /* 0x0000001fff137819 */ /* 0x000fe40000011416 */
[----:B------:R-:W-:Y:S02]  /*0a80*/  @P1 LOP3.LUT R24, R24, 0x2, RZ, 0xfc, !PT ;  /* 0x0000000218181812 */ /* 0x000fe400078efcff */
[----:B------:R-:W-:Y:S02]  /*0a90*/  IADD3 R14, R2, 0xd0, RZ ;  /* 0x000000d0020e7810 */ /* 0x000fe40007ffe0ff */
[----:B------:R-:W-:Y:S02]  /*0aa0*/  LOP3.LUT R24, R24, 0xfffffffe, RZ, 0xc0, !PT ;  /* 0xfffffffe18187812 */ /* 0x000fe400078ec0ff */
[----:B------:R-:W-:-:S02]  /*0ab0*/  IADD3 R15, R2, 0xd8, RZ ;  /* 0x000000d8020f7810 */ /* 0x000fc40007ffe0ff */
[C---:B------:R-:W-:Y:S02]  /*0ac0*/  IADD3 R16, R2.reuse, 0xe0, RZ ;  /* 0x000000e002107810 */ /* 0x040fe40007ffe0ff */
[C---:B------:R-:W-:Y:S02]  /*0ad0*/  IADD3 R17, R2.reuse, 0xe8, RZ ;  /* 0x000000e802117810 */ /* 0x040fe40007ffe0ff */
[----:B------:R-:W-:Y:S02]  /*0ae0*/  IADD3 R18, R2, 0xf0, RZ ;  /* 0x000000f002127810 */ /* 0x000fe40007ffe0ff */
[----:B------:R-:W-:Y:S01]  /*0af0*/  LEA.HI R21, R19, R22, RZ, 0x5 ;  /* 0x0000001613157211 */ /* 0x000fe200078f28ff */
[----:B------:R-:W-:Y:S01]  /*0b00*/  IMAD R22, R23, -0x3c, R22 ;  /* 0xffffffc417167824 */ /* 0x000fe200078e0216 */
[----:B------:R-:W-:Y:S02]  /*0b10*/  @P0 LOP3.LUT R24, R24, 0x1, RZ, 0xfc, !PT ;  /* 0x0000000118180812 */ /* 0x000fe400078efcff */
[----:B------:R-:W-:-:S02]  /*0b20*/  SHF.R.S32.HI R99, RZ, 0x1f, R14 ;  /* 0x0000001fff637819 */ /* 0x000fc4000001140e */
[----:B------:R-:W-:Y:S02]  /*0b30*/  SHF.R.S32.HI R98, RZ, 0x1f, R15 ;  /* 0x0000001fff627819 */ /* 0x000fe4000001140f */
[----:B------:R-:W-:Y:S02]  /*0b40*/  SHF.R.S32.HI R97, RZ, 0x1f, R16 ;  /* 0x0000001fff617819 */ /* 0x000fe40000011410 */
[----:B------:R-:W-:Y:S02]  /*0b50*/  SHF.R.S32.HI R96, RZ, 0x1f, R17 ;  /* 0x0000001fff607819 */ /* 0x000fe40000011411 */
[----:B------:R-:W-:Y:S02]  /*0b60*/  SHF.R.S32.HI R95, RZ, 0x1f, R18 ;  /* 0x0000001fff5f7819 */ /* 0x000fe40000011412 */
[----:B------:R-:W-:Y:S02]  /*0b70*/  ISETP.LT.U32.AND P4, PT, R14, c[0x0][0x1c8], PT ;  /* 0x000072000e007a0c */ /* 0x000fe40003f81070 */
[----:B------:R-:W-:-:S02]  /*0b80*/  ISETP.LT.U32.AND P3, PT, R15, c[0x0][0x1c8], PT ;  /* 0x000072000f007a0c */ /* 0x000fc40003f61070 */
[----:B------:R-:W-:Y:S02]  /*0b90*/  ISETP.LT.U32.AND P2, PT, R16, c[0x0][0x1c8], PT ;  /* 0x0000720010007a0c */ /* 0x000fe40003f41070 */
[----:B------:R-:W-:Y:S02]  /*0ba0*/  ISETP.LT.U32.AND P1, PT, R17, c[0x0][0x1c8], PT ;  /* 0x0000720011007a0c */ /* 0x000fe40003f21070 */
[----:B------:R-:W-:Y:S02]  /*0bb0*/  ISETP.LT.U32.AND P0, PT, R18, c[0x0][0x1c8], PT ;  /* 0x0000720012007a0c */ /* 0x000fe40003f01070 */
[----:B------:R-:W-:Y:S01]  /*0bc0*/  MOV R19, R20 ;  /* 0x0000001400137202 */ /* 0x000fe20000000f00 */
[----:B------:R-:W-:Y:S01]  /*0bd0*/  HFMA2.MMA R20, -RZ, RZ, 0, 0 ;  /* 0x00000000ff147435 */ /* 0x000fe200000001ff */
[----:B------:R-:W-:Y:S02]  /*0be0*/  ISETP.LT.AND.EX P4, PT, R99, c[0x0][0x1cc], !P5, P4 ;  /* 0x0000730063007a0c */ /* 0x000fe40006f81340 */
[----:B------:R-:W-:-:S02]  /*0bf0*/  ISETP.LT.AND.EX P3, PT, R98, c[0x0][0x1cc], !P5, P3 ;  /* 0x0000730062007a0c */ /* 0x000fc40006f61330 */
[----:B------:R-:W-:Y:S02]  /*0c00*/  ISETP.LT.AND.EX P2, PT, R97, c[0x0][0x1cc], !P5, P2 ;  /* 0x0000730061007a0c */ /* 0x000fe40006f41320 */
[----:B------:R-:W-:Y:S02]  /*0c10*/  ISETP.LT.AND.EX P1, PT, R96, c[0x0][0x1cc], !P5, P1 ;  /* 0x0000730060007a0c */ /* 0x000fe40006f21310 */
[----:B------:R-:W-:Y:S02]  /*0c20*/  ISETP.LT.AND.EX P0, PT, R95, c[0x0][0x1cc], !P5, P0 ;  /* 0x000073005f007a0c */ /* 0x000fe40006f01300 */
[----:B------:R-:W-:Y:S02]  /*0c30*/  SHF.R.S32.HI R21, RZ, 0x5, R21 ;  /* 0x00000005ff157819 */ /* 0x000fe40000011415 */
[----:B------:R-:W-:Y:S02]  /*0c40*/  SHF.L.U32 R22, R22, 0x1, RZ ;  /* 0x0000000116167819 */ /* 0x000fe400000006ff */
[----:B------:R-:W-:-:S02]  /*0c50*/  IADD3 R23, R2, 0xf8, RZ ;  /* 0x000000f802177810 */ /* 0x000fc40007ffe0ff */
.L_x_3770:
[----:B------:R-:W-:Y:S02]  /*0c60*/  IABS R28, c[0x0][0x1d8] ;  /* 0x00007600001c7a13 */ /* 0x000fe40000000000 */
[----:B0-----:R-:W-:-:S02]  /*0c70*/  IABS R31, R19 ;  /* 0x00000013001f7213 */ /* 0x001fc40000000000 */
[----:B------:R-:W0:Y:S01]  /*0c80*/  I2F.RP R25, R28 ;  /* 0x0000001c00197306 */ /* 0x000e220000209400 */
[----:B------:R-:W-:Y:S02]  /*0c90*/  LOP3.LUT R78, R78, 0xffffffbf, RZ, 0xc0, !PT ;  /* 0xffffffbf4e4e7812 */ /* 0x000fe400078ec0ff */
[----:B------:R-:W-:Y:S02]  /*0ca0*/  SHF.R.S32.HI R34, RZ, 0x1f, R94 ;  /* 0x0000001fff227819 */ /* 0x000fe4000001145e */
[----:B------:R-:W-:Y:S02]  /*0cb0*/  @P4 LOP3.LUT R78, R78, 0x40, RZ, 0xfc, !PT ;  /* 0x000000404e4e4812 */ /* 0x000fe400078efcff */
[----:B------:R-:W-:Y:S02]  /*0cc0*/  LOP3.LUT P4, RZ, R24, 0x200000, RZ, 0xc0, !PT ;  /* 0x0020000018ff7812 */ /* 0x000fe4000788c0ff */
[----:B------:R-:W-:Y:S02]  /*0cd0*/  LOP3.LUT R78, R78, 0xffffffdf, RZ, 0xc0, !PT ;  /* 0xffffffdf4e4e7812 */ /* 0x000fe400078ec0ff */
[----:B------:R-:W-:-:S02]  /*0ce0*/  P2R R30, PR, RZ, 0x10 ;  /* 0x00000010ff1e7803 */ /* 0x000fc40000000000 */
[----:B------:R-:W-:Y:S02]  /*0cf0*/  LOP3.LUT P4, RZ, R24, 0x400000, RZ, 0xc0, !PT ;  /* 0x0040000018ff7812 */ /* 0x000fe4000788c0ff */
[----:B------:R-:W-:Y:S01]  /*0d00*/  @P3 LOP3.LUT R78, R78, 0x20, RZ, 0xfc, !PT ;  /* 0x000000204e4e3812 */ /* 0x000fe200078efcff */
[----:B0-----:R-:W0:Y:S01]  /*0d10*/  MUFU.RCP R25, R25 ;  /* 0x0000001900197308 */ /* 0x001e220000001000 */
[----:B------:R-:W-:Y:S02]  /*0d20*/  P2R R33, PR, RZ, 0x10 ;  /* 0x00000010ff217803 */ /* 0x000fe40000000000 */
[C---:B------:R-:W-:Y:S02]  /*0d30*/  LOP3.LUT P4, RZ, R24.reuse, 0x800000, RZ, 0xc0, !PT ;  /* 0x0080000018ff7812 */ /* 0x040fe4000788c0ff */
[----:B------:R-:W-:Y:S02]  /*0d40*/  LOP3.LUT P3, RZ, R24, 0x100000, RZ, 0xc0, !PT ;  /* 0x0010000018ff7812 */ /* 0x000fe4000786c0ff */
[----:B------:R-:W-:-:S02]  /*0d50*/  P2R R32, PR, RZ, 0x10 ;  /* 0x00000010ff207803 */ /* 0x000fc40000000000 */
[----:B------:R-:W-:Y:S02]  /*0d60*/  LOP3.LUT P4, RZ, R24, 0x1000000, RZ, 0xc0, !PT ;  /* 0x0100000018ff7812 */ /* 0x000fe4000788c0ff */
[----:B------:R-:W-:Y:S02]  /*0d70*/  LOP3.LUT R78, R78, 0xffffffef, RZ, 0xc0, !PT ;  /* 0xffffffef4e4e7812 */ /* 0x000fe400078ec0ff */
[----:B------:R-:W-:Y:S02]  /*0d80*/  LOP3.LUT P6, RZ, R24, 0x100, RZ, 0xc0, !PT ;  /* 0x0000010018ff7812 */ /* 0x000fe400078cc0ff */
[----:B------:R-:W-:Y:S02]  /*0d90*/  @P2 LOP3.LUT R78, R78, 0x10, RZ, 0xfc, !PT ;  /* 0x000000104e4e2812 */ /* 0x000fe400078efcff */
[----:B0-----:R-:W-:Y:S02]  /*0da0*/  IADD3 R26, R25, 0xffffffe, RZ ;  /* 0x0ffffffe191a7810 */ /* 0x001fe40007ffe0ff */
[----:B------:R-:W-:-:S02]  /*0db0*/  LOP3.LUT R78, R78, 0xfffffff7, RZ, 0xc0, !PT ;  /* 0xfffffff74e4e7812 */ /* 0x000fc400078ec0ff */
[----:B------:R0:W1:Y:S01]  /*0dc0*/  F2I.FTZ.U32.TRUNC.NTZ R27, R26 ;  /* 0x0000001a001b7305 */ /* 0x000062000021f000 */
[----:B------:R-:W-:Y:S02]  /*0dd0*/  LOP3.LUT P2, RZ, R24, 0x40000, RZ, 0xc0, !PT ;  /* 0x0004000018ff7812 */ /* 0x000fe4000784c0ff */
[----:B------:R-:W-:Y:S02]  /*0de0*/  @P1 LOP3.LUT R78, R78, 0x8, RZ, 0xfc, !PT ;  /* 0x000000084e4e1812 */ /* 0x000fe400078efcff */
[----:B------:R-:W-:Y:S02]  /*0df0*/  LOP3.LUT P1, RZ, R24, 0x10000, RZ, 0xc0, !PT ;  /* 0x0001000018ff7812 */ /* 0x000fe4000782c0ff */
[----:B------:R-:W-:Y:S02]  /*0e00*/  LOP3.LUT R78, R78, 0xfffffffb, RZ, 0xc0, !PT ;  /* 0xfffffffb4e4e7812 */ /* 0x000fe400078ec0ff */
[----:B0-----:R-:W-:Y:S02]  /*0e10*/  MOV R26, RZ ;  /* 0x000000ff001a7202 */ /* 0x001fe40000000f00 */
[----:B------:R-:W-:-:S02]  /*0e20*/  @P0 LOP3.LUT R78, R78, 0x4, RZ, 0xfc, !PT ;  /* 0x000000044e4e0812 */ /* 0x000fc400078efcff */
[----:B------:R-:W-:Y:S02]  /*0e30*/  LOP3.LUT P0, RZ, R24, 0x4000, RZ, 0xc0, !PT ;  /* 0x0000400018ff7812 */ /* 0x000fe4000780c0ff */
[----:B------:R-:W-:Y:S02]  /*0e40*/  LOP3.LUT R78, R78, 0xffffff7f, RZ, 0xc0, !PT ;  /* 0xffffff7f4e4e7812 */ /* 0x000fe400078ec0ff */
[----:B-1----:R-:W-:Y:S02]  /*0e50*/  IADD3 R29, RZ, -R27, RZ ;  /* 0x8000001bff1d7210 */ /* 0x002fe40007ffe0ff */
[----:B------:R-:W-:-:S03]  /*0e60*/  @P3 LOP3.LUT R78, R78, 0x80, RZ, 0xfc, !PT ;  /* 0x000000804e4e3812 */ /* 0x000fc600078efcff */
[----:B------:R-:W-:Y:S01]  /*0e70*/  IMAD R29, R29, R28, RZ ;  /* 0x0000001c1d1d7224 */ /* 0x000fe200078e02ff */
[----:B------:R-:W-:-:S03]  /*0e80*/  LOP3.LUT R78, R78, 0xfffffeff, RZ, 0xc0, !PT ;  /* 0xfffffeff4e4e7812 */ /* 0x000fc600078ec0ff */
[----:B------:R-:W-:Y:S01]  /*0e90*/  IMAD.HI.U32 R27, R27, R29, R26 ;  /* 0x0000001d1b1b7227 */ /* 0x000fe200078e001a */
[----:B------:R-:W-:-:S03]  /*0ea0*/  @P2 LOP3.LUT R78, R78, 0x100, RZ, 0xfc, !PT ;  /* 0x000001004e4e2812 */ /* 0x000fc600078efcff */
[----:B------:R-:W-:Y:S01]  /*0eb0*/  IMAD.MOV.U32 R29, RZ, RZ, R31 ;  /* 0x000000ffff1d7224 */ /* 0x000fe200078e001f */
[----:B------:R-:W-:-:S03]  /*0ec0*/  LOP3.LUT R78, R78, 0xfffffdff, RZ, 0xc0, !PT ;  /* 0xfffffdff4e4e7812 */ /* 0x000fc600078ec0ff */
[----:B------:R-:W-:Y:S01]  /*0ed0*/  IMAD.HI.U32 R27, R27, R29, RZ ;  /* 0x0000001d1b1b7227 */ /* 0x000fe200078e00ff */
[----:B------:R-:W-:-:S04]  /*0ee0*/  @P1 LOP3.LUT R78, R78, 0x200, RZ, 0xfc, !PT ;  /* 0x000002004e4e1812 */ /* 0x000fc800078efcff */
[----:B------:R-:W-:-:S05]  /*0ef0*/  IADD3 R25, -R27, RZ, RZ ;  /* 0x000000ff1b197210 */ /* 0x000fca0007ffe1ff */
[----:B------:R-:W-:-:S05]  /*0f00*/  IMAD R25, R28, R25, R29 ;  /* 0x000000191c197224 */ /* 0x000fca00078e021d */
[----:B------:R-:W-:-:S13]  /*0f10*/  ISETP.GT.U32.AND P5, PT, R28, R25, PT ;  /* 0x000000191c00720c */ /* 0x000fda0003fa4070 */
[-C--:B------:R-:W-:Y:S02]  /*0f20*/  @!P5 IADD3 R25, R25, -R28.reuse, RZ ;  /* 0x8000001c1919d210 */ /* 0x080fe40007ffe0ff */
[----:B------:R-:W-:Y:S02]  /*0f30*/  @!P5 IADD3 R27, R27, 0x1, RZ ;  /* 0x000000011b1bd810 */ /* 0x000fe40007ffe0ff */
[----:B------:R-:W-:Y:S02]  /*0f40*/  ISETP.GE.U32.AND P5, PT, R25, R28, PT ;  /* 0x0000001c1900720c */ /* 0x000fe40003fa6070 */
[----:B------:R-:W-:-:S11]  /*0f50*/  LOP3.LUT R25, R19, c[0x0][0x1d8], RZ, 0x3c, !PT ;  /* 0x0000760013197a12 */ /* 0x000fd600078e3cff */
[----:B------:R-:W-:Y:S02]  /*0f60*/  @P5 IADD3 R27, R27, 0x1, RZ ;  /* 0x000000011b1b5810 */ /* 0x000fe40007ffe0ff */
[----:B------:R-:W-:-:S13]  /*0f70*/  ISETP.GE.AND P5, PT, R25, RZ, PT ;  /* 0x000000ff1900720c */ /* 0x000fda0003fa6270 */
[----:B------:R-:W-:Y:S02]  /*0f80*/  @!P5 IADD3 R27, -R27, RZ, RZ ;  /* 0x000000ff1b1bd210 */ /* 0x000fe40007ffe1ff */
[----:B------:R-:W-:-:S13]  /*0f90*/  ISETP.NE.AND P5, PT, RZ, c[0x0][0x1d8], PT ;  /* 0x00007600ff007a0c */ /* 0x000fda0003fa5270 */
[----:B------:R-:W-:-:S04]  /*0fa0*/  @!P5 LOP3.LUT R27, RZ, c[0x0][0x1d8], RZ, 0x33, !PT ;  /* 0x00007600ff1bda12 */ /* 0x000fc800078e33ff */
[----:B------:R-:W-:-:S05]  /*0fb0*/  IADD3 R26, -R27, RZ, RZ ;  /* 0x000000ff1b1a7210 */ /* 0x000fca0007ffe1ff */
[----:B------:R-:W-:Y:S01]  /*0fc0*/  IMAD R25, R26, c[0x0][0x1d8], R19 ;  /* 0x000076001a197a24 */ /* 0x000fe200078e0213 */
[----:B------:R-:W-:-:S03]  /*0fd0*/  SHF.R.S32.HI R26, RZ, 0x1f, R22 ;  /* 0x0000001fff1a7819 */ /* 0x000fc60000011416 */
[----:B------:R-:W-:-:S05]  /*0fe0*/  IMAD R25, R25, 0x78, RZ ;  /* 0x0000007819197824 */ /* 0x000fca00078e02ff */
[----:B------:R-:W-:-:S04]  /*0ff0*/  IADD3 R68, P5, R22, R25, RZ ;  /* 0x0000001916447210 */ /* 0x000fc80007fbe0ff */
[----:B------:R-:W-:Y:S02]  /*1000*/  LEA.HI.X.SX32 R69, R25, R26, 0x1, P5 ;  /* 0x0000001a19457211 */ /* 0x000fe400028f0eff */
[----:B------:R-:W-:-:S03]  /*1010*/  SHF.R.S32.HI R26, RZ, 0x1f, R27 ;  /* 0x0000001fff1a7819 */ /* 0x000fc6000001141b */
[----:B------:R-:W-:-:S04]  /*1020*/  IMAD.WIDE.U32 R68, R27, c[0x0][0x1d0], R68 ;  /* 0x000074001b447a25 */ /* 0x000fc800078e0044 */
[----:B------:R-:W-:Y:S01]  /*1030*/  IMAD R26, R26, c[0x0][0x1d0], RZ ;  /* 0x000074001a1a7a24 */ /* 0x000fe200078e02ff */
[----:B------:R-:W-:-:S03]  /*1040*/  @P4 MOV R66, R68 ;  /* 0x0000004400424202 */ /* 0x000fc60000000f00 */
[----:B------:R-:W-:Y:S02]  /*1050*/  IMAD R67, R27, c[0x0][0x1d4], R26 ;  /* 0x000075001b437a24 */ /* 0x000fe400078e021a */
[----:B------:R-:W-:Y:S01]  /*1060*/  @P4 IMAD R27, R34, c[0x0][0x1c0], RZ ;  /* 0x00007000221b4a24 */ /* 0x000fe200078e02ff */
[----:B------:R-:W-:Y:S02]  /*1070*/  SHF.R.S32.HI R34, RZ, 0x1f, R93 ;  /* 0x0000001fff227819 */ /* 0x000fe4000001145d */
[----:B------:R-:W-:Y:S01]  /*1080*/  IADD3 R67, R69, R67, RZ ;  /* 0x0000004345437210 */ /* 0x000fe20007ffe0ff */
[----:B------:R-:W-:-:S04]  /*1090*/  @P4 IMAD R29, R94, c[0x0][0x1c4], R27 ;  /* 0x000071005e1d4a24 */ /* 0x000fc800078e021b */
[----:B------:R-:W-:-:S04]  /*10a0*/  @P4 IMAD.WIDE.U32 R26, R94, c[0x0][0x1c0], R66 ;  /* 0x000070005e1a4a25 */ /* 0x000fc800078e0042 */
[----:B------:R-:W-:Y:S01]  /*10b0*/  @P4 IMAD.IADD R27, R27, 0x1, R29 ;  /* 0x000000011b1b4824 */ /* 0x000fe200078e021d */
[----:B------:R-:W-:-:S04]  /*10c0*/  @P4 LEA R40, P5, R26, c[0x0][0x170], 0x1 ;  /* 0x00005c001a284a11 */ /* 0x000fc800078a08ff */
[----:B------:R-:W-:Y:S02]  /*10d0*/  @P4 LEA.HI.X R41, R26, c[0x0][0x174], R27, 0x1, P5 ;  /* 0x00005d001a294a11 */ /* 0x000fe400028f0c1b */
[----:B------:R-:W-:-:S13]  /*10e0*/  ISETP.NE.AND P4, PT, R32, RZ, PT ;  /* 0x000000ff2000720c */ /* 0x000fda0003f85270 */
[----:B------:R-:W-:Y:S01]  /*10f0*/  @P4 IMAD R26, R34, c[0x0][0x1c0], RZ ;  /* 0x00007000221a4a24 */ /* 0x000fe200078e02ff */
[----:B------:R-:W-:Y:S02]  /*1100*/  @P4 MOV R27, R67 ;  /* 0x00000043001b4202 */ /* 0x000fe40000000f00 */
[----:B------:R-:W-:Y:S01]  /*1110*/  SHF.R.S32.HI R34, RZ, 0x1f, R92 ;  /* 0x0000001fff227819 */ /* 0x000fe2000001145c */
[----:B------:R-:W-:Y:S01]  /*1120*/  @P4 IMAD R29, R93, c[0x0][0x1c4], R26 ;  /* 0x000071005d1d4a24 */ /* 0x000fe200078e021a */
[----:B------:R-:W-:-:S05]  /*1130*/  @P4 MOV R26, R68 ;  /* 0x00000044001a4202 */ /* 0x000fca0000000f00 */
[----:B------:R-:W-:-:S05]  /*1140*/  @P4 IMAD.WIDE.U32 R26, R93, c[0x0][0x1c0], R26 ;  /* 0x000070005d1a4a25 */ /* 0x000fca00078e001a */
[----:B------:R-:W-:Y:S02]  /*1150*/  @P4 IADD3 R27, R27, R29, RZ ;  /* 0x0000001d1b1b4210 */ /* 0x000fe40007ffe0ff */
[----:B------:R-:W-:-:S04]  /*1160*/  @P4 LEA R44, P5, R26, c[0x0][0x170], 0x1 ;  /* 0x00005c001a2c4a11 */ /* 0x000fc800078a08ff */
[----:B------:R-:W-:Y:S02]  /*1170*/  @P4 LEA.HI.X R45, R26, c[0x0][0x174], R27, 0x1, P5 ;  /* 0x00005d001a2d4a11 */ /* 0x000fe400028f0c1b */
[----:B------:R-:W-:-:S13]  /*1180*/  ISETP.NE.AND P4, PT, R33, RZ, PT ;  /* 0x000000ff2100720c */ /* 0x000fda0003f85270 */
[----:B------:R-:W-:Y:S01]  /*1190*/  @P4 IMAD R27, R34, c[0x0][0x1c0], RZ ;  /* 0x00007000221b4a24 */ /* 0x000fe200078e02ff */
[----:B------:R-:W-:-:S03]  /*11a0*/  @P4 MOV R26, R68 ;  /* 0x00000044001a4202 */ /* 0x000fc60000000f00 */
        /* <DEDUP_REMOVED lines=9> */
[----:B------:R-:W-:Y:S02]  /*1240*/  @P4 IMAD R29, R91, c[0x0][0x1c4], R26 ;  /* 0x000071005b1d4a24 */ /* 0x000fe400078e021a */
[----:B------:R-:W-:-:S04]  /*1250*/  @P4 IMAD.MOV.U32 R26, RZ, RZ, R68 ;  /* 0x000000ffff1a4224 */ /* 0x000fc800078e0044 */
[----:B------:R-:W-:-:S05]  /*1260*/  @P4 IMAD.WIDE.U32 R26, R91, c[0x0][0x1c0], R26 ;  /* 0x000070005b1a4a25 */ /* 0x000fca00078e001a */
[----:B------:R-:W-:Y:S02]  /*1270*/  @P4 IADD3 R27, R27, R29, RZ ;  /* 0x0000001d1b1b4210 */ /* 0x000fe40007ffe0ff */
[----:B------:R-:W-:-:S04]  /*1280*/  @P4 LEA R46, P5, R26, c[0x0][0x170], 0x1 ;  /* 0x00005c001a2e4a11 */ /* 0x000fc800078a08ff */
[----:B------:R-:W-:Y:S01]  /*1290*/  @P4 LEA.HI.X R47, R26, c[0x0][0x174], R27, 0x1, P5 ;  /* 0x00005d001a2f4a11 */ /* 0x000fe200028f0c1b */
[----:B------:R-:W-:Y:S01]  /*12a0*/  @P3 IMAD R27, R124, c[0x0][0x1c0], RZ ;  /* 0x000070007c1b3a24 */ /* 0x000fe200078e02ff */
[----:B------:R-:W-:Y:S02]  /*12b0*/  @P3 MOV R26, R68 ;  /* 0x00000044001a3202 */ /* 0x000fe40000000f00 */
[----:B------:R-:W-:Y:S01]  /*12c0*/  LOP3.LUT P4, RZ, R24, 0x20000, RZ, 0xc0, !PT ;  /* 0x0002000018ff7812 */ /* 0x000fe2000788c0ff */
[----:B------:R-:W-:Y:S01]  /*12d0*/  @P3 IMAD R29, R90, c[0x0][0x1c4], R27 ;  /* 0x000071005a1d3a24 */ /* 0x000fe200078e021b */
[----:B------:R-:W-:-:S05]  /*12e0*/  @P3 MOV R27, R67 ;  /* 0x00000043001b3202 */ /* 0x000fca0000000f00 */
[----:B------:R-:W-:-:S05]  /*12f0*/  @P3 IMAD.WIDE.U32 R26, R90, c[0x0][0x1c0], R26 ;  /* 0x000070005a1a3a25 */ /* 0x000fca00078e001a */
[----:B------:R-:W-:Y:S02]  /*1300*/  @P3 IADD3 R27, R27, R29, RZ ;  /* 0x0000001d1b1b3210 */ /* 0x000fe40007ffe0ff */
[----:B------:R-:W-:-:S04]  /*1310*/  @P3 LEA R36, P5, R26, c[0x0][0x170], 0x1 ;  /* 0x00005c001a243a11 */ /* 0x000fc800078a08ff */
[----:B------:R-:W-:Y:S02]  /*1320*/  @P3 LEA.HI.X R37, R26, c[0x0][0x174], R27, 0x1, P5 ;  /* 0x00005d001a253a11 */ /* 0x000fe400028f0c1b */
[----:B------:R-:W-:-:S13]  /*1330*/  LOP3.LUT P3, RZ, R24, 0x80000, RZ, 0xc0, !PT ;  /* 0x0008000018ff7812 */ /* 0x000fda000786c0ff */
[----:B------:R-:W-:Y:S02]  /*1340*/  @P3 IMAD R26, R123, c[0x0][0x1c0], RZ ;  /* 0x000070007b1a3a24 */ /* 0x000fe400078e02ff */
[----:B------:R-:W-:Y:S02]  /*1350*/  @P3 IMAD.MOV.U32 R27, RZ, RZ, R67 ;  /* 0x000000ffff1b3224 */ /* 0x000fe400078e0043 */
[----:B------:R-:W-:Y:S01]  /*1360*/  @P3 IMAD R29, R89, c[0x0][0x1c4], R26 ;  /* 0x00007100591d3a24 */ /* 0x000fe200078e021a */
[----:B------:R-:W-:-:S05]  /*1370*/  @P3 MOV R26, R68 ;  /* 0x00000044001a3202 */ /* 0x000fca0000000f00 */
        /* <DEDUP_REMOVED lines=18> */
[----:B------:R-:W-:-:S04]  /*14a0*/  @P4 IMAD.WIDE.U32 R26, R87, c[0x0][0x1c0], R26 ;  /* 0x00007000571a4a25 */ /* 0x000fc800078e001a */
[----:B------:R-:W-:Y:S01]  /*14b0*/  @P4 IMAD.IADD R27, R27, 0x1, R29 ;  /* 0x000000011b1b4824 */ /* 0x000fe200078e021d */
        /* <DEDUP_REMOVED lines=21> */
[----:B------:R-:W-:Y:S01]  /*1610*/  LOP3.LUT P3, RZ, R24, 0x800, RZ, 0xc0, !PT ;  /* 0x0000080018ff7812 */ /* 0x000fe2000786c0ff */
        /* <DEDUP_REMOVED lines=8> */
[----:B------:R-:W-:-:S03]  /*16a0*/  @P2 MOV R27, R67 ;  /* 0x00000043001b2202 */ /* 0x000fc60000000f00 */
        /* <DEDUP_REMOVED lines=83> */
[----:B------:R-:W-:Y:S01]  /*1be0*/  @P2 IADD3 R27, R27, R43, RZ ;  /* 0x0000002b1b1b2210 */ /* 0x000fe20007ffe0ff */
[----:B------:R-:W-:Y:S01]  /*1bf0*/  @P1 IMAD R42, R103, c[0x0][0x1c0], RZ ;  /* 0x00007000672a1a24 */ /* 0x000fe200078e02ff */
[----:B------:R-:W-:-:S03]  /*1c00*/  @P2 LEA R70, P5, R26, c[0x0][0x170], 0x1 ;  /* 0x00005c001a462a11 */ /* 0x000fc600078a08ff */
[----:B------:R-:W-:Y:S01]  /*1c10*/  @P1 IMAD R42, R11, c[0x0][0x1c4], R42 ;  /* 0x000071000b2a1a24 */ /* 0x000fe200078e022a */
        /* <DEDUP_REMOVED lines=9> */
[----:B------:R-:W-:Y:S02]  /*1cb0*/  @P4 LEA.HI.X R73, R26, c[0x0][0x174], R27, 0x1, P5 ;  /* 0x00005d001a494a11 */ /* 0x000fe400028f0c1b */
[-C--:B------:R-:W-:Y:S02]  /*1cc0*/  @P1 MOV R26, R68.reuse ;  /* 0x00000044001a1202 */ /* 0x080fe40000000f00 */
[-C--:B------:R-:W-:Y:S02]  /*1cd0*/  @P1 MOV R27, R67.reuse ;  /* 0x00000043001b1202 */ /* 0x080fe40000000f00 */
[----:B------:R-:W-:Y:S02]  /*1ce0*/  @P2 MOV R80, R68 ;  /* 0x0000004400502202 */ /* 0x000fe40000000f00 */
[----:B------:R-:W-:Y:S01]  /*1cf0*/  @P2 MOV R81, R67 ;  /* 0x0000004300512202 */ /* 0x000fe20000000f00 */
[----:B------:R-:W-:Y:S01]  /*1d00*/  @P1 IMAD.WIDE.U32 R26, R11, c[0x0][0x1c0], R26 ;  /* 0x000070000b1a1a25 */ /* 0x000fe200078e001a */
[----:B------:R-:W-:-:S04]  /*1d10*/  LOP3.LUT P4, RZ, R24, 0x1, RZ, 0xc0, !PT ;  /* 0x0000000118ff7812 */ /* 0x000fc8000788c0ff */
[----:B------:R-:W-:Y:S02]  /*1d20*/  @P1 IADD3 R27, R27, R42, RZ ;  /* 0x0000002a1b1b1210 */ /* 0x000fe40007ffe0ff */
[----:B------:R-:W-:-:S04]  /*1d30*/  @P1 LEA R42, P5, R26, c[0x0][0x170], 0x1 ;  /* 0x00005c001a2a1a11 */ /* 0x000fc800078a08ff */
[----:B------:R-:W-:Y:S02]  /*1d40*/  @P1 LEA.HI.X R43, R26, c[0x0][0x174], R27, 0x1, P5 ;  /* 0x00005d001a2b1a11 */ /* 0x000fe400028f0c1b */
[----:B------:R-:W-:Y:S01]  /*1d50*/  LOP3.LUT P5, RZ, R24, 0x1000000, RZ, 0xc0, !PT ;  /* 0x0100000018ff7812 */ /* 0x000fe200078ac0ff */
[----:B------:R-:W-:Y:S01]  /*1d60*/  @P2 IMAD R27, R102, c[0x0][0x1c0], RZ ;  /* 0x00007000661b2a24 */ /* 0x000fe200078e02ff */
[----:B------:R-:W-:Y:S01]  /*1d70*/  MOV R26, RZ ;  /* 0x000000ff001a7202 */ /* 0x000fe20000000f00 */
[----:B------:R-:W-:Y:S01]  /*1d80*/  @P2 IMAD.WIDE.U32 R80, R12, c[0x0][0x1c0], R80 ;  /* 0x000070000c502a25 */ /* 0x000fe200078e0050 */
[----:B------:R-:W-:-:S03]  /*1d90*/  LOP3.LUT P1, RZ, R78, 0x200, RZ, 0xc0, !PT ;  /* 0x000002004eff7812 */ /* 0x000fc6000782c0ff */
[----:B------:R-:W-:-:S04]  /*1da0*/  @P2 IMAD R27, R12, c[0x0][0x1c4], R27 ;  /* 0x000071000c1b2a24 */ /* 0x000fc800078e021b */
[----:B------:R-:W-:Y:S02]  /*1db0*/  @P2 IMAD.IADD R27, R81, 0x1, R27 ;  /* 0x00000001511b2824 */ /* 0x000fe400078e021b */
[----:B------:R0:W2:Y:S02]  /*1dc0*/  @P5 LDG.E R26, [R40.64] ;  /* 0x00000006281a5981 */ /* 0x0000a4000c1e1900 */
[----:B0-----:R-:W-:-:S04]  /*1dd0*/  @P2 LEA R40, P5, R80, c[0x0][0x170], 0x1 ;  /* 0x00005c0050282a11 */ /* 0x001fc800078a08ff */
[----:B------:R-:W-:Y:S02]  /*1de0*/  @P2 LEA.HI.X R41, R80, c[0x0][0x174], R27, 0x1, P5 ;  /* 0x00005d0050292a11 */ /* 0x000fe400028f0c1b */
[----:B------:R-:W-:Y:S02]  /*1df0*/  LOP3.LUT P5, RZ, R24, 0x400000, RZ, 0xc0, !PT ;  /* 0x0040000018ff7812 */ /* 0x000fe400078ac0ff */
[----:B------:R-:W-:Y:S01]  /*1e00*/  MOV R27, RZ ;  /* 0x000000ff001b7202 */ /* 0x000fe20000000f00 */
[----:B------:R-:W-:Y:S01]  /*1e10*/  @P4 IMAD R80, R101, c[0x0][0x1c0], RZ ;  /* 0x0000700065504a24 */ /* 0x000fe200078e02ff */
[----:B------:R-:W-:Y:S02]  /*1e20*/  @P4 MOV R81, R67 ;  /* 0x0000004300514202 */ /* 0x000fe40000000f00 */
[C---:B------:R-:W-:Y:S02]  /*1e30*/  LOP3.LUT P2, RZ, R78.reuse, 0x100, RZ, 0xc0, !PT ;  /* 0x000001004eff7812 */ /* 0x040fe4000784c0ff */
[----:B------:R0:W3:Y:S01]  /*1e40*/  @P3 LDG.E R27, [R44.64] ;  /* 0x000000062c1b3981 */ /* 0x0000e2000c1e1900 */
[----:B------:R-:W-:Y:S01]  /*1e50*/  LOP3.LUT P3, RZ, R78, 0x80, RZ, 0xc0, !PT ;  /* 0x000000804eff7812 */ /* 0x000fe2000786c0ff */
[----:B0-----:R-:W-:-:S06]  /*1e60*/  CS2R R44, SRZ ;  /* 0x00000000002c7805 */ /* 0x001fcc000001ff00 */
[----:B------:R0:W4:Y:S02]  /*1e70*/  @P5 LDG.E R44, [R38.64] ;  /* 0x00000006262c5981 */ /* 0x000124000c1e1900 */
[----:B0-----:R-:W-:Y:S01]  /*1e80*/  @P4 IMAD R38, R13, c[0x0][0x1c4], R80 ;  /* 0x000071000d264a24 */ /* 0x001fe200078e0250 */
[----:B------:R-:W-:-:S05]  /*1e90*/  @P4 MOV R80, R68 ;  /* 0x0000004400504202 */ /* 0x000fca0000000f00 */
[----:B------:R-:W-:-:S05]  /*1ea0*/  @P4 IMAD.WIDE.U32 R80, R13, c[0x0][0x1c0], R80 ;  /* 0x000070000d504a25 */ /* 0x000fca00078e0050 */
[----:B------:R-:W-:Y:S02]  /*1eb0*/  @P4 IADD3 R39, R81, R38, RZ ;  /* 0x0000002651274210 */ /* 0x000fe40007ffe0ff */
[----:B------:R-:W-:-:S04]  /*1ec0*/  @P4 LEA R38, P5, R80, c[0x0][0x170], 0x1 ;  /* 0x00005c0050264a11 */ /* 0x000fc800078a08ff */
[----:B------:R-:W-:Y:S02]  /*1ed0*/  @P4 LEA.HI.X R39, R80, c[0x0][0x174], R39, 0x1, P5 ;  /* 0x00005d0050274a11 */ /* 0x000fe400028f0c27 */
[----:B------:R-:W-:Y:S02]  /*1ee0*/  LOP3.LUT P5, RZ, R24, 0x200000, RZ, 0xc0, !PT ;  /* 0x0020000018ff7812 */ /* 0x000fe400078ac0ff */
[----:B------:R-:W-:-:S11]  /*1ef0*/  LOP3.LUT P4, RZ, R78, 0x40, RZ, 0xc0, !PT ;  /* 0x000000404eff7812 */ /* 0x000fd6000788c0ff */
[----:B------:R0:W5:Y:S02]  /*1f00*/  @P5 LDG.E R45, [R46.64] ;  /* 0x000000062e2d5981 */ /* 0x000164000c1e1900 */
[----:B------:R-:W-:Y:S01]  /*1f10*/  @P4 IMAD R81, R99, c[0x0][0x1c0], RZ ;  /* 0x0000700063514a24 */ /* 0x000fe200078e02ff */
[----:B0-----:R-:W-:Y:S01]  /*1f20*/  CS2R R46, SRZ ;  /* 0x00000000002e7805 */ /* 0x001fe2000001ff00 */
[----:B------:R-:W-:-:S05]  /*1f30*/  @P4 MOV R80, R68 ;  /* 0x0000004400504202 */ /* 0x000fca0000000f00 */
[----:B------:R0:W2:Y:S01]  /*1f40*/  @P3 LDG.E R46, [R36.64] ;  /* 0x00000006242e3981 */ /* 0x0000a2000c1e1900 */
[----:B------:R-:W-:Y:S01]  /*1f50*/  LOP3.LUT P3, RZ, R78, 0x20, RZ, 0xc0, !PT ;  /* 0x000000204eff7812 */ /* 0x000fe2000786c0ff */
[----:B0-----:R-:W-:Y:S01]  /*1f60*/  @P4 IMAD R36, R14, c[0x0][0x1c4], R81 ;  /* 0x000071000e244a24 */ /* 0x001fe200078e0251 */
[----:B------:R-:W-:-:S05]  /*1f70*/  @P4 MOV R81, R67 ;  /* 0x0000004300514202 */ /* 0x000fca0000000f00 */
[----:B------:R-:W-:-:S04]  /*1f80*/  @P4 IMAD.WIDE.U32 R80, R14, c[0x0][0x1c0], R80 ;  /* 0x000070000e504a25 */ /* 0x000fc800078e0050 */
[----:B------:R-:W-:Y:S01]  /*1f90*/  @P4 IMAD.IADD R37, R81, 0x1, R36 ;  /* 0x0000000151254824 */ /* 0x000fe200078e0224 */
[----:B------:R-:W-:-:S04]  /*1fa0*/  @P4 LEA R36, P5, R80, c[0x0][0x170], 0x1 ;  /* 0x00005c0050244a11 */ /* 0x000fc800078a08ff */
[----:B------:R-:W-:Y:S02]  /*1fb0*/  @P4 LEA.HI.X R37, R80, c[0x0][0x174], R37, 0x1, P5 ;  /* 0x00005d0050254a11 */ /* 0x000fe400028f0c25 */
[----:B------:R-:W-:Y:S01]  /*1fc0*/  LOP3.LUT P5, RZ, R24, 0x80000, RZ, 0xc0, !PT ;  /* 0x0008000018ff7812 */ /* 0x000fe200078ac0ff */
[----:B------:R-:W-:Y:S01]  /*1fd0*/  @P3 IMAD R80, R98, c[0x0][0x1c0], RZ ;  /* 0x0000700062503a24 */ /* 0x000fe200078e02ff */
[----:B------:R-:W-:Y:S02]  /*1fe0*/  @P3 MOV R81, R67 ;  /* 0x0000004300513202 */ /* 0x000fe40000000f00 */
[----:B------:R-:W-:-:S04]  /*1ff0*/  LOP3.LUT R24, R24, 0xf7ffffff, RZ, 0xc0, !PT ;  /* 0xf7ffffff18187812 */ /* 0x000fc800078ec0ff */
[----:B------:R-:W-:-:S05]  /*2000*/  @P4 LOP3.LUT R24, R24, 0x8000000, RZ, 0xfc, !PT ;  /* 0x0800000018184812 */ /* 0x000fca00078efcff */
[----:B------:R0:W2:Y:S02]  /*2010*/  @P5 LDG.E R47, [R48.64] ;  /* 0x00000006302f5981 */ /* 0x0000a4000c1e1900 */
[----:B0-----:R-:W-:-:S06]  /*2020*/  CS2R R48, SRZ ;  /* 0x0000000000307805 */ /* 0x001fcc000001ff00 */
[----:B------:R0:W2:Y:S01]  /*2030*/  @P2 LDG.E R48, [R34.64] ;  /* 0x0000000622302981 */ /* 0x0000a2000c1e1900 */
[----:B------:R-:W-:Y:S02]  /*2040*/  LOP3.LUT P2, RZ, R78, 0x10, RZ, 0xc0, !PT ;  /* 0x000000104eff7812 */ /* 0x000fe4000784c0ff */
[----:B------:R-:W-:Y:S01]  /*2050*/  LOP3.LUT P4, RZ, R24, 0x1000, RZ, 0xc0, !PT ;  /* 0x0000100018ff7812 */ /* 0x000fe2000788c0ff */
[----:B0-----:R-:W-:Y:S01]  /*2060*/  @P3 IMAD R34, R15, c[0x0][0x1c4], R80 ;  /* 0x000071000f223a24 */ /* 0x001fe200078e0250 */
[----:B------:R-:W-:-:S05]  /*2070*/  @P3 MOV R80, R68 ;  /* 0x0000004400503202 */ /* 0x000fca0000000f00 */
[----:B------:R-:W-:-:S05]  /*2080*/  @P3 IMAD.WIDE.U32 R80, R15, c[0x0][0x1c0], R80 ;  /* 0x000070000f503a25 */ /* 0x000fca00078e0050 */
[----:B------:R-:W-:Y:S02]  /*2090*/  @P3 IADD3 R35, R81, R34, RZ ;  /* 0x0000002251233210 */ /* 0x000fe40007ffe0ff */
[----:B------:R-:W-:-:S04]  /*20a0*/  @P3 LEA R34, P5, R80, c[0x0][0x170], 0x1 ;  /* 0x00005c0050223a11 */ /* 0x000fc800078a08ff */
[----:B------:R-:W-:Y:S02]  /*20b0*/  @P3 LEA.HI.X R35, R80, c[0x0][0x174], R35, 0x1, P5 ;  /* 0x00005d0050233a11 */ /* 0x000fe400028f0c23 */
[C---:B------:R-:W-:Y:S01]  /*20c0*/  LOP3.LUT P5, RZ, R24.reuse, 0x20000, RZ, 0xc0, !PT ;  /* 0x0002000018ff7812 */ /* 0x040fe200078ac0ff */
        /* <DEDUP_REMOVED lines=15> */
[----:B------:R-:W-:Y:S01]  /*21c0*/  LOP3.LUT P5, RZ, R24, 0x8000, RZ, 0xc0, !PT ;  /* 0x0000800018ff7812 */ /* 0x000fe200078ac0ff */
[----:B------:R-:W-:Y:S01]  /*21d0*/  @P1 IMAD R80, R96, c[0x0][0x1c0], RZ ;  /* 0x0000700060501a24 */ /* 0x000fe200078e02ff */
[----:B------:R-:W-:Y:S02]  /*21e0*/  @P1 MOV R81, R67 ;  /* 0x0000004300511202 */ /* 0x000fe40000000f00 */
[----:B------:R-:W-:-:S04]  /*21f0*/  LOP3.LUT R24, R24, 0xdfffffff, RZ, 0xc0, !PT ;  /* 0xdfffffff18187812 */ /* 0x000fc800078ec0ff */
[----:B------:R-:W-:-:S04]  /*2200*/  @P2 LOP3.LUT R24, R24, 0x20000000, RZ, 0xfc, !PT ;  /* 0x2000000018182812 */ /* 0x000fc800078efcff */
[----:B------:R-:W-:Y:S01]  /*2210*/  LOP3.LUT P2, RZ, R24, 0x800, RZ, 0xc0, !PT ;  /* 0x0000080018ff7812 */ /* 0x000fe2000784c0ff */
[----:B------:R0:W2:Y:S02]  /*2220*/  @P5 LDG.E R51, [R52.64] ;  /* 0x0000000634335981 */ /* 0x0000a4000c1e1900 */
[----:B0-----:R-:W-:-:S06]  /*2230*/  CS2R R52, SRZ ;  /* 0x0000000000347805 */ /* 0x001fcc000001ff00 */
[----:B------:R0:W3:Y:S01]  /*2240*/  @P0 LDG.E R52, [R30.64] ;  /* 0x000000061e340981 */ /* 0x0000e2000c1e1900 */
[----:B------:R-:W-:Y:S01]  /*2250*/  LOP3.LUT P0, RZ, R78, 0x4, RZ, 0xc0, !PT ;  /* 0x000000044eff7812 */ /* 0x000fe2000780c0ff */
[----:B0-----:R-:W-:Y:S02]  /*2260*/  @P1 IMAD R30, R17, c[0x0][0x1c4], R80 ;  /* 0x00007100111e1a24 */ /* 0x001fe400078e0250 */
[----:B------:R-:W-:-:S04]  /*2270*/  @P1 IMAD.MOV.U32 R80, RZ, RZ, R68 ;  /* 0x000000ffff501224 */ /* 0x000fc800078e0044 */
[----:B------:R-:W-:-:S05]  /*2280*/  @P1 IMAD.WIDE.U32 R80, R17, c[0x0][0x1c0], R80 ;  /* 0x0000700011501a25 */ /* 0x000fca00078e0050 */
[----:B------:R-:W-:Y:S02]  /*2290*/  @P1 IADD3 R31, R81, R30, RZ ;  /* 0x0000001e511f1210 */ /* 0x000fe40007ffe0ff */
[----:B------:R-:W-:-:S04]  /*22a0*/  @P1 LEA R30, P5, R80, c[0x0][0x170], 0x1 ;  /* 0x00005c00501e1a11 */ /* 0x000fc800078a08ff */
[----:B------:R-:W-:Y:S02]  /*22b0*/  @P1 LEA.HI.X R31, R80, c[0x0][0x174], R31, 0x1, P5 ;  /* 0x00005d00501f1a11 */ /* 0x000fe400028f0c1f */
[C---:B------:R-:W-:Y:S01]  /*22c0*/  LOP3.LUT P5, RZ, R24.reuse, 0x2000, RZ, 0xc0, !PT ;  /* 0x0000200018ff7812 */ /* 0x040fe200078ac0ff */
[----:B------:R-:W-:Y:S01]  /*22d0*/  @P0 IMAD R81, R95, c[0x0][0x1c0], RZ ;  /* 0x000070005f510a24 */ /* 0x000fe200078e02ff */
[----:B------:R-:W-:Y:S02]  /*22e0*/  LOP3.LUT R24, R24, 0xbfffffff, RZ, 0xc0, !PT ;  /* 0xbfffffff18187812 */ /* 0x000fe400078ec0ff */
[----:B------:R-:W-:Y:S02]  /*22f0*/  @P0 MOV R80, R68 ;  /* 0x0000004400500202 */ /* 0x000fe40000000f00 */
[----:B------:R-:W-:-:S07]  /*2300*/  @P1 LOP3.LUT R24, R24, 0x40000000, RZ, 0xfc, !PT ;  /* 0x4000000018181812 */ /* 0x000fce00078efcff */
[----:B------:R0:W3:Y:S02]  /*2310*/  @P5 LDG.E R53, [R54.64] ;  /* 0x0000000636355981 */ /* 0x0000e4000c1e1900 */
[----:B0-----:R-:W-:-:S06]  /*2320*/  CS2R R54, SRZ ;  /* 0x0000000000367805 */ /* 0x001fcc000001ff00 */
[----:B------:R0:W3:Y:S01]  /*2330*/  @P4 LDG.E R54, [R28.64] ;  /* 0x000000061c364981 */ /* 0x0000e2000c1e1900 */
[C---:B------:R-:W-:Y:S02]  /*2340*/  LOP3.LUT P4, RZ, R24.reuse, 0x200, RZ, 0xc0, !PT ;  /* 0x0000020018ff7812 */ /* 0x040fe4000788c0ff */
[----:B------:R-:W-:Y:S01]  /*2350*/  LOP3.LUT R24, R24, 0x7fffffff, RZ, 0xc0, !PT ;  /* 0x7fffffff18187812 */ /* 0x000fe200078ec0ff */
[----:B------:R1:W3:Y:S03]  /*2360*/  @P2 LDG.E R55, [R56.64] ;  /* 0x0000000638372981 */ /* 0x0002e6000c1e1900 */
[----:B------:R-:W-:Y:S01]  /*2370*/  @P0 LOP3.LUT R24, R24, 0x80000000, RZ, 0xfc, !PT ;  /* 0x8000000018180812 */ /* 0x000fe200078efcff */
[----:B0-----:R-:W-:Y:S01]  /*2380*/  @P0 IMAD R28, R18, c[0x0][0x1c4], R81 ;  /* 0x00007100121c0a24 */ /* 0x001fe200078e0251 */
[----:B------:R-:W-:-:S05]  /*2390*/  @P0 MOV R81, R67 ;  /* 0x0000004300510202 */ /* 0x000fca0000000f00 */
[----:B------:R-:W-:-:S05]  /*23a0*/  @P0 IMAD.WIDE.U32 R80, R18, c[0x0][0x1c0], R80 ;  /* 0x0000700012500a25 */ /* 0x000fca00078e0050 */
[----:B------:R-:W-:Y:S02]  /*23b0*/  @P0 IADD3 R29, R81, R28, RZ ;  /* 0x0000001c511d0210 */ /* 0x000fe40007ffe0ff */
[----:B------:R-:W-:-:S04]  /*23c0*/  @P0 LEA R28, P5, R80, c[0x0][0x170], 0x1 ;  /* 0x00005c00501c0a11 */ /* 0x000fc800078a08ff */
[----:B------:R-:W-:Y:S02]  /*23d0*/  @P0 LEA.HI.X R29, R80, c[0x0][0x174], R29, 0x1, P5 ;  /* 0x00005d00501d0a11 */ /* 0x000fe400028f0c1d */
[----:B------:R-:W-:Y:S02]  /*23e0*/  LOP3.LUT P0, RZ, R24, 0x2000000, RZ, 0xc0, !PT ;  /* 0x0200000018ff7812 */ /* 0x000fe4000780c0ff */
[----:B------:R-:W-:Y:S02]  /*23f0*/  SHF.R.S32.HI R100, RZ, 0x1f, R2 ;  /* 0x0000001fff647819 */ /* 0x000fe40000011402 */
[----:B-1----:R-:W-:-:S06]  /*2400*/  MOV R56, RZ ;  /* 0x000000ff00387202 */ /* 0x002fcc0000000f00 */
[----:B------:R0:W3:Y:S03]  /*2410*/  @P3 LDG.E R56, [R64.64] ;  /* 0x0000000640383981 */ /* 0x0000e6000c1e1900 */
[----:B------:R-:W-:Y:S02]  /*2420*/  @P0 IMAD R81, R100, c[0x0][0x1c0], RZ ;  /* 0x0000700064510a24 */ /* 0x000fe400078e02ff */
[----:B------:R-:W-:Y:S02]  /*2430*/  @P0 IMAD.MOV.U32 R80, RZ, RZ, R68 ;  /* 0x000000ffff500224 */ /* 0x000fe400078e0044 */
[C---:B------:R-:W-:Y:S01]  /*2440*/  @P0 IMAD R57, R2.reuse, c[0x0][0x1c4], R81 ;  /* 0x0000710002390a24 */ /* 0x040fe200078e0251 */
[----:B------:R-:W-:Y:S01]  /*2450*/  @P0 MOV R81, R67 ;  /* 0x0000004300510202 */ /* 0x000fe20000000f00 */
[----:B------:R-:W1:Y:S04]  /*2460*/  S2R R100, SR_TID.X ;  /* 0x0000000000647919 */ /* 0x000e680000002100 */
[----:B------:R-:W-:-:S05]  /*2470*/  @P0 IMAD.WIDE.U32 R80, R2, c[0x0][0x1c0], R80 ;  /* 0x0000700002500a25 */ /* 0x000fca00078e0050 */
[----:B------:R-:W-:Y:S02]  /*2480*/  @P0 IADD3 R57, R81, R57, RZ ;  /* 0x0000003951390210 */ /* 0x000fe40007ffe0ff */
[----:B0-----:R-:W-:-:S04]  /*2490*/  @P0 LEA R64, P5, R80, c[0x0][0x170], 0x1 ;  /* 0x00005c0050400a11 */ /* 0x001fc800078a08ff */
[----:B------:R-:W-:Y:S02]  /*24a0*/  @P0 LEA.HI.X R65, R80, c[0x0][0x174], R57, 0x1, P5 ;  /* 0x00005d0050410a11 */ /* 0x000fe400028f0c39 */
[----:B------:R-:W-:Y:S02]  /*24b0*/  MOV R57, RZ ;  /* 0x000000ff00397202 */ /* 0x000fe40000000f00 */
[----:B------:R-:W-:Y:S02]  /*24c0*/  ISETP.GE.U32.AND P5, PT, R23, c[0x0][0x1c8], PT ;  /* 0x0000720017007a0c */ /* 0x000fe40003fa6070 */
[----:B------:R-:W-:Y:S02]  /*24d0*/  LOP3.LUT P1, RZ, R24, 0x20, RZ, 0xc0, !PT ;  /* 0x0000002018ff7812 */ /* 0x000fe4000782c0ff */
[----:B------:R0:W3:Y:S02]  /*24e0*/  @P4 LDG.E R57, [R58.64] ;  /* 0x000000063a394981 */ /* 0x0000e4000c1e1900 */
[----:B0-----:R-:W-:-:S04]  /*24f0*/  SHF.R.S32.HI R59, RZ, 0x1f, R23 ;  /* 0x0000001fff3b7819 */ /* 0x001fc80000011417 */
[----:B------:R-:W-:Y:S02]  /*2500*/  ISETP.GE.AND.EX P5, PT, R59, c[0x0][0x1cc], PT, P5 ;  /* 0x000073003b007a0c */ /* 0x000fe40003fa6350 */
[----:B------:R-:W-:Y:S02]  /*2510*/  LOP3.LUT R78, R78, 0xfffffffe, RZ, 0xc0, !PT ;  /* 0xfffffffe4e4e7812 */ /* 0x000fe400078ec0ff */
[----:B-1----:R-:W-:Y:S02]  /*2520*/  ISETP.GT.U32.OR P5, PT, R100, 0x1df, P5 ;  /* 0x000001df6400780c */ /* 0x002fe40002fa4470 */
[----:B------:R-:W-:Y:S02]  /*2530*/  @P1 LOP3.LUT R78, R78, 0x1, RZ, 0xfc, !PT ;  /* 0x000000014e4e1812 */ /* 0x000fe400078efcff */
[----:B------:R-:W-:Y:S02]  /*2540*/  MOV R58, RZ ;  /* 0x000000ff003a7202 */ /* 0x000fe40000000f00 */
[----:B------:R-:W-:-:S04]  /*2550*/  LOP3.LUT P1, RZ, R24, 0x40, RZ, 0xc0, !PT ;  /* 0x0000004018ff7812 */ /* 0x000fc8000782c0ff */
[----:B------:R0:W3:Y:S01]  /*2560*/  @P6 LDG.E R58, [R60.64] ;  /* 0x000000063c3a6981 */ /* 0x0000e2000c1e1900 */
[----:B------:R-:W-:Y:S02]  /*2570*/  LOP3.LUT R78, R78, 0xfffffffd, RZ, 0xc0, !PT ;  /* 0xfffffffd4e4e7812 */ /* 0x000fe400078ec0ff */
[----:B------:R-:W-:Y:S01]  /*2580*/  @!P5 IMAD R80, R59, c[0x0][0x1c0], RZ ;  /* 0x000070003b50da24 */ /* 0x000fe200078e02ff */
[----:B0-----:R-:W-:Y:S02]  /*2590*/  @!P5 MOV R60, R68 ;  /* 0x00000044003cd202 */ /* 0x001fe40000000f00 */
[----:B------:R-:W-:Y:S01]  /*25a0*/  @!P5 MOV R61, R67 ;  /* 0x00000043003dd202 */ /* 0x000fe20000000f00 */
[C---:B------:R-:W-:Y:S02]  /*25b0*/  @!P5 IMAD R80, R23.reuse, c[0x0][0x1c4], R80 ;  /* 0x000071001750da24 */ /* 0x040fe400078e0250 */
[----:B------:R-:W-:Y:S02]  /*25c0*/  @P1 LOP3.LUT R78, R78, 0x2, RZ, 0xfc, !PT ;  /* 0x000000024e4e1812 */ /* 0x000fe400078efcff */
[----:B------:R-:W-:Y:S01]  /*25d0*/  @!P5 IMAD.WIDE.U32 R60, R23, c[0x0][0x1c0], R60 ;  /* 0x00007000173cda25 */ /* 0x000fe200078e003c */
[----:B------:R-:W-:-:S03]  /*25e0*/  LOP3.LUT P1, RZ, R24, 0x80, RZ, 0xc0, !PT ;  /* 0x0000008018ff7812 */ /* 0x000fc6000782c0ff */
[----:B------:R-:W-:Y:S01]  /*25f0*/  @!P5 IMAD.IADD R61, R61, 0x1, R80 ;  /* 0x000000013d3dd824 */ /* 0x000fe200078e0250 */
[----:B------:R-:W-:-:S04]  /*2600*/  @!P5 LEA R80, P6, R60, c[0x0][0x170], 0x1 ;  /* 0x00005c003c50da11 */ /* 0x000fc800078c08ff */
[----:B------:R-:W-:Y:S02]  /*2610*/  @!P5 LEA.HI.X R81, R60, c[0x0][0x174], R61, 0x1, P6 ;  /* 0x00005d003c51da11 */ /* 0x000fe400030f0c3d */
[----:B------:R-:W-:-:S06]  /*2620*/  CS2R R60, SRZ ;  /* 0x00000000003c7805 */ /* 0x000fcc000001ff00 */
[----:B------:R0:W3:Y:S01]  /*2630*/  @P1 LDG.E R61, [R62.64] ;  /* 0x000000063e3d1981 */ /* 0x0000e2000c1e1900 */
[C---:B------:R-:W-:Y:S02]  /*2640*/  LOP3.LUT P2, RZ, R24.reuse, 0x10, RZ, 0xc0, !PT ;  /* 0x0000001018ff7812 */ /* 0x040fe4000784c0ff */
[----:B------:R-:W-:Y:S01]  /*2650*/  LOP3.LUT P3, RZ, R24, 0x8, RZ, 0xc0, !PT ;  /* 0x0000000818ff7812 */ /* 0x000fe2000786c0ff */
[----:B------:R-:W3:Y:S01]  /*2660*/  @!P5 LDG.E R60, [R80.64] ;  /* 0x00000006503cd981 */ /* 0x000ee2000c1e1900 */
[----:B0-----:R-:W-:-:S06]  /*2670*/  CS2R R62, SRZ ;  /* 0x00000000003e7805 */ /* 0x001fcc000001ff00 */
[----:B------:R0:W3:Y:S01]  /*2680*/  @P0 LDG.E R63, [R64.64] ;  /* 0x00000006403f0981 */ /* 0x0000e2000c1e1900 */
[----:B------:R-:W-:-:S13]  /*2690*/  LOP3.LUT P1, RZ, R78, 0x2, RZ, 0xc0, !PT ;  /* 0x000000024eff7812 */ /* 0x000fda000782c0ff */
[----:B------:R1:W4:Y:S01]  /*26a0*/  @P1 LDG.E R62, [R76.64] ;  /* 0x000000064c3e1981 */ /* 0x000322000c1e1900 */
[----:B------:R-:W-:Y:S01]  /*26b0*/  LOP3.LUT P1, RZ, R78, 0x1, RZ, 0xc0, !PT ;  /* 0x000000014eff7812 */ /* 0x000fe2000782c0ff */
[----:B0-----:R-:W-:Y:S01]  /*26c0*/  CS2R R64, SRZ ;  /* 0x0000000000407805 */ /* 0x001fe2000001ff00 */
[----:B------:R-:W-:-:S05]  /*26d0*/  LOP3.LUT P4, RZ, R24, 0x4, RZ, 0xc0, !PT ;  /* 0x0000000418ff7812 */ /* 0x000fca000788c0ff */
[----:B------:R0:W5:Y:S06]  /*26e0*/  @P2 LDG.E R65, [R70.64] ;  /* 0x0000000646412981 */ /* 0x00016c000c1e1900 */
[----:B------:R1:W5:Y:S01]  /*26f0*/  @P1 LDG.E R64, [R74.64] ;  /* 0x000000064a401981 */ /* 0x000362000c1e1900 */
[----:B0-----:R-:W-:Y:S01]  /*2700*/  CS2R R70, SRZ ;  /* 0x0000000000467805 */ /* 0x001fe2000001ff00 */
[----:B------:R-:W-:-:S05]  /*2710*/  LOP3.LUT P5, RZ, R24, 0x2, RZ, 0xc0, !PT ;  /* 0x0000000218ff7812 */ /* 0x000fca00078ac0ff */
[----:B------:R0:W5:Y:S01]  /*2720*/  @P3 LDG.E R70, [R72.64] ;  /* 0x0000000648463981 */ /* 0x000162000c1e1900 */
[----:B------:R-:W-:-:S03]  /*2730*/  LOP3.LUT P6, RZ, R24, 0x1, RZ, 0xc0, !PT ;  /* 0x0000000118ff7812 */ /* 0x000fc600078cc0ff */
[----:B------:R-:W5:Y:S01]  /*2740*/  @P4 LDG.E R71, [R42.64] ;  /* 0x000000062a474981 */ /* 0x000f62000c1e1900 */
[----:B0-----:R-:W-:Y:S01]  /*2750*/  CS2R R72, SRZ ;  /* 0x0000000000487805 */ /* 0x001fe2000001ff00 */
[----:B------:R-:W-:-:S05]  /*2760*/  LOP3.LUT P4, RZ, R24, 0x8000000, RZ, 0xc0, !PT ;  /* 0x0800000018ff7812 */ /* 0x000fca000788c0ff */
[----:B------:R-:W5:Y:S01]  /*2770*/  @P5 LDG.E R72, [R40.64] ;  /* 0x0000000628485981 */ /* 0x000f62000c1e1900 */
[----:B------:R-:W-:-:S03]  /*2780*/  LOP3.LUT P3, RZ, R24, 0x10000000, RZ, 0xc0, !PT ;  /* 0x1000000018ff7812 */ /* 0x000fc6000786c0ff */
[----:B------:R-:W5:Y:S01]  /*2790*/  @P6 LDG.E R73, [R38.64] ;  /* 0x0000000626496981 */ /* 0x000f62000c1e1900 */
[----:B-1----:R-:W-:Y:S01]  /*27a0*/  CS2R R74, SRZ ;  /* 0x00000000004a7805 */ /* 0x002fe2000001ff00 */
[----:B------:R-:W-:-:S05]  /*27b0*/  LOP3.LUT P2, RZ, R24, 0x20000000, RZ, 0xc0, !PT ;  /* 0x2000000018ff7812 */ /* 0x000fca000784c0ff */
[----:B------:R0:W5:Y:S01]  /*27c0*/  @P4 LDG.E R74, [R36.64] ;  /* 0x00000006244a4981 */ /* 0x000162000c1e1900 */
[----:B------:R-:W-:-:S03]  /*27d0*/  LOP3.LUT P1, RZ, R24, 0x40000000, RZ, 0xc0, !PT ;  /* 0x4000000018ff7812 */ /* 0x000fc6000782c0ff */
[----:B------:R1:W5:Y:S01]  /*27e0*/  @P3 LDG.E R75, [R34.64] ;  /* 0x00000006224b3981 */ /* 0x000362000c1e1900 */
[----:B------:R-:W-:Y:S01]  /*27f0*/  CS2R R76, SRZ ;  /* 0x00000000004c7805 */ /* 0x000fe2000001ff00 */
[----:B------:R-:W-:-:S05]  /*2800*/  LOP3.LUT P0, RZ, R24, 0x80000000, RZ, 0xc0, !PT ;  /* 0x8000000018ff7812 */ /* 0x000fca000780c0ff */
[----:B------:R0:W5:Y:S04]  /*2810*/  @P2 LDG.E R76, [R32.64] ;  /* 0x00000006204c2981 */ /* 0x000168000c1e1900 */
[----:B------:R2:W5:Y:S01]  /*2820*/  @P1 LDG.E R77, [R30.64] ;  /* 0x000000061e4d1981 */ /* 0x000562000c1e1900 */
[----:B------:R-:W-:-:S06]  /*2830*/  MOV R78, RZ ;  /* 0x000000ff004e7202 */ /* 0x000fcc0000000f00 */
[----:B------:R3:W5:Y:S01]  /*2840*/  @P0 LDG.E R78, [R28.64] ;  /* 0x000000061c4e0981 */ /* 0x000762000c1e1900 */
[--C-:B--2---:R-:W-:Y:S02]  /*2850*/  PRMT R31, RZ, 0x7610, R26.reuse ;  /* 0x00007610ff1f7816 */ /* 0x104fe4000000001a */
[----:B------:R-:W-:-:S03]  /*2860*/  PRMT R30, RZ, 0x5410, R26 ;  /* 0x00005410ff1e7816 */ /* 0x000fc6000000001a */
[----:B0-----:R-:W-:Y:S02]  /*2870*/  FMUL.FTZ R37, R31, R31 ;  /* 0x0000001f1f257220 */ /* 0x001fe40000410000 */
[C---:B-1----:R-:W-:Y:S02]  /*2880*/  FADD.FTZ R35, R30.reuse, R31 ;  /* 0x0000001f1e237221 */ /* 0x042fe40000010000 */
[----:B------:R-:W-:Y:S01]  /*2890*/  FFMA.FTZ R30, R30, R30, R37 ;  /* 0x0000001e1e1e7223 */ /* 0x000fe20000010025 */
[--C-:B---3--:R-:W-:Y:S02]  /*28a0*/  PRMT R29, RZ, 0x7610, R63.reuse ;  /* 0x00007610ff1d7816 */ /* 0x108fe4000000003f */
[----:B------:R-:W-:-:S03]  /*28b0*/  PRMT R28, RZ, 0x5410, R63 ;  /* 0x00005410ff1c7816 */ /* 0x000fc6000000003f */
[----:B------:R-:W-:Y:S02]  /*28c0*/  FMUL.FTZ R33, R29, R29 ;  /* 0x0000001d1d217220 */ /* 0x000fe40000410000 */
[C---:B------:R-:W-:Y:S02]  /*28d0*/  FADD.FTZ R34, R28.reuse, R29 ;  /* 0x0000001d1c227221 */ /* 0x040fe40000010000 */
[----:B------:R-:W-:Y:S01]  /*28e0*/  FFMA.FTZ R33, R28, R28, R33 ;  /* 0x0000001c1c217223 */ /* 0x000fe20000010021 */
[----:B------:R-:W-:-:S03]  /*28f0*/  PRMT R29, RZ, 0x7610, R27 ;  /* 0x00007610ff1d7816 */ /* 0x000fc6000000001b */
[----:B------:R-:W-:Y:S01]  /*2900*/  FADD.FTZ R33, RZ, R33 ;  /* 0x00000021ff217221 */ /* 0x000fe20000010000 */
[----:B------:R-:W-:Y:S01]  /*2910*/  PRMT R28, RZ, 0x5410, R27 ;  /* 0x00005410ff1c7816 */ /* 0x000fe2000000001b */
[----:B------:R-:W-:Y:S02]  /*2920*/  FMUL.FTZ R31, R29, R29 ;  /* 0x0000001d1d1f7220 */ /* 0x000fe40000410000 */
[----:B------:R-:W-:Y:S01]  /*2930*/  FADD.FTZ R30, R33, R30 ;  /* 0x0000001e211e7221 */ /* 0x000fe20000010000 */
[----:B----4-:R-:W-:Y:S01]  /*2940*/  PRMT R33, RZ, 0x7610, R44 ;  /* 0x00007610ff217816 */ /* 0x010fe2000000002c */
[----:B------:R-:W-:Y:S02]  /*2950*/  FADD.FTZ R34, RZ, R34 ;  /* 0x00000022ff227221 */ /* 0x000fe40000010000 */
[C---:B------:R-:W-:Y:S02]  /*2960*/  FADD.FTZ R29, R28.reuse, R29 ;  /* 0x0000001d1c1d7221 */ /* 0x040fe40000010000 */
[----:B------:R-:W-:Y:S01]  /*2970*/  FFMA.FTZ R31, R28, R28, R31 ;  /* 0x0000001c1c1f7223 */ /* 0x000fe2000001001f */
[----:B------:R-:W-:Y:S01]  /*2980*/  PRMT R28, RZ, 0x5410, R44 ;  /* 0x00005410ff1c7816 */ /* 0x000fe2000000002c */
[----:B------:R-:W-:-:S02]  /*2990*/  FADD.FTZ R34, R34, R35 ;  /* 0x0000002322227221 */ /* 0x000fc40000010000 */
[----:B------:R-:W-:Y:S02]  /*29a0*/  FMUL.FTZ R35, R33, R33 ;  /* 0x0000002121237220 */ /* 0x000fe40000410000 */
[C---:B------:R-:W-:Y:S02]  /*29b0*/  FADD.FTZ R32, R28.reuse, R33 ;  /* 0x000000211c207221 */ /* 0x040fe40000010000 */
[----:B------:R-:W-:Y:S01]  /*29c0*/  FFMA.FTZ R35, R28, R28, R35 ;  /* 0x0000001c1c237223 */ /* 0x000fe20000010023 */
[----:B-----5:R-:W-:Y:S01]  /*29d0*/  PRMT R28, RZ, 0x5410, R45 ;  /* 0x00005410ff1c7816 */ /* 0x020fe2000000002d */
[----:B------:R-:W-:Y:S01]  /*29e0*/  FADD.FTZ R30, R30, R31 ;  /* 0x0000001f1e1e7221 */ /* 0x000fe20000010000 */
[----:B------:R-:W-:Y:S01]  /*29f0*/  PRMT R31, RZ, 0x7610, R45 ;  /* 0x00007610ff1f7816 */ /* 0x000fe2000000002d */
[----:B------:R-:W-:-:S04]  /*2a00*/  FADD.FTZ R29, R34, R29 ;  /* 0x0000001d221d7221 */ /* 0x000fc80000010000 */
[----:B------:R-:W-:Y:S02]  /*2a10*/  FADD.FTZ R29, R29, R32 ;  /* 0x000000201d1d7221 */ /* 0x000fe40000010000 */
[----:B------:R-:W-:Y:S02]  /*2a20*/  FMUL.FTZ R33, R31, R31 ;  /* 0x0000001f1f217220 */ /* 0x000fe40000410000 */
[C---:B------:R-:W-:Y:S01]  /*2a30*/  FADD.FTZ R32, R28.reuse, R31 ;  /* 0x0000001f1c207221 */ /* 0x040fe20000010000 */
[--C-:B------:R-:W-:Y:S01]  /*2a40*/  PRMT R31, RZ, 0x7610, R46.reuse ;  /* 0x00007610ff1f7816 */ /* 0x100fe2000000002e */
        /* <DEDUP_REMOVED lines=19> */
[C---:B------:R-:W-:Y:S01]  /*2b80*/  FADD.FTZ R32, R28.reuse, R31 ;  /* 0x0000001f1c207221 */ /* 0x040fe20000010000 */
[----:B------:R-:W-:Y:S01]  /*2b90*/  PRMT R31, RZ, 0x7610, R49 ;  /* 0x00007610ff1f7816 */ /* 0x000fe20000000031 */
[----:B------:R-:W-:Y:S01]  /*2ba0*/  FFMA.FTZ R35, R28, R28, R35 ;  /* 0x0000001c1c237223 */ /* 0x000fe20000010023 */
[----:B------:R-:W-:Y:S01]  /*2bb0*/  PRMT R28, RZ, 0x5410, R49 ;  /* 0x00005410ff1c7816 */ /* 0x000fe20000000031 */
[----:B------:R-:W-:-:S02]  /*2bc0*/  FADD.FTZ R30, R30, R33 ;  /* 0x000000211e1e7221 */ /* 0x000fc40000010000 */
        /* <DEDUP_REMOVED lines=87> */
[----:B------:R-:W-:Y:S01]  /*3140*/  PRMT R31, RZ, 0x7610, R65 ;  /* 0x00007610ff1f7816 */ /* 0x000fe20000000041 */
[----:B------:R-:W-:Y:S01]  /*3150*/  FFMA.FTZ R33, R28, R28, R33 ;  /* 0x0000001c1c217223 */ /* 0x000fe20000010021 */
[----:B------:R-:W-:Y:S01]  /*3160*/  PRMT R28, RZ, 0x5410, R65 ;  /* 0x00005410ff1c7816 */ /* 0x000fe20000000041 */
[----:B------:R-:W-:Y:S02]  /*3170*/  FADD.FTZ R30, R30, R35 ;  /* 0x000000231e1e7221 */ /* 0x000fe40000010000 */
[----:B------:R-:W-:-:S02]  /*3180*/  FMUL.FTZ R35, R31, R31 ;  /* 0x0000001f1f237220 */ /* 0x000fc40000410000 */
[----:B------:R-:W-:Y:S02]  /*3190*/  FADD.FTZ R29, R29, R32 ;  /* 0x000000201d1d7221 */ /* 0x000fe40000010000 */
[C---:B------:R-:W-:Y:S01]  /*31a0*/  FADD.FTZ R32, R28.reuse, R31 ;  /* 0x0000001f1c207221 */ /* 0x040fe20000010000 */
[--C-:B------:R-:W-:Y:S01]  /*31b0*/  PRMT R31, RZ, 0x7610, R70.reuse ;  /* 0x00007610ff1f7816 */ /* 0x100fe20000000046 */
[----:B------:R-:W-:Y:S01]  /*31c0*/  FFMA.FTZ R35, R28, R28, R35 ;  /* 0x0000001c1c237223 */ /* 0x000fe20000010023 */
[----:B------:R-:W-:Y:S01]  /*31d0*/  PRMT R28, RZ, 0x5410, R70 ;  /* 0x00005410ff1c7816 */ /* 0x000fe20000000046 */
[----:B------:R-:W-:Y:S02]  /*31e0*/  FADD.FTZ R30, R30, R33 ;  /* 0x000000211e1e7221 */ /* 0x000fe40000010000 */
[----:B------:R-:W-:Y:S02]  /*31f0*/  FADD.FTZ R29, R29, R32 ;  /* 0x000000201d1d7221 */ /* 0x000fe40000010000 */
[----:B------:R-:W-:-:S02]  /*3200*/  FMUL.FTZ R33, R31, R31 ;  /* 0x0000001f1f217220 */ /* 0x000fc40000410000 */
[C---:B------:R-:W-:Y:S01]  /*3210*/  FADD.FTZ R32, R28.reuse, R31 ;  /* 0x0000001f1c207221 */ /* 0x040fe20000010000 */
[----:B------:R-:W-:Y:S01]  /*3220*/  PRMT R31, RZ, 0x7610, R71 ;  /* 0x00007610ff1f7816 */ /* 0x000fe20000000047 */
        /* <DEDUP_REMOVED lines=58> */
[----:B------:R-:W-:Y:S01]  /*35d0*/  FADD.FTZ R30, R30, R35 ;  /* 0x000000231e1e7221 */ /* 0x000fe20000010000 */
[----:B------:R-:W0:Y:S01]  /*35e0*/  S2R R105, SR_LANEID ;  /* 0x0000000000697919 */ /* 0x000e220000000000 */
[----:B------:R-:W-:Y:S02]  /*35f0*/  FMUL.FTZ R35, R31, R31 ;  /* 0x0000001f1f237220 */ /* 0x000fe40000410000 */
[----:B------:R-:W-:Y:S02]  /*3600*/  FADD.FTZ R29, R29, R32 ;  /* 0x000000201d1d7221 */ /* 0x000fe40000010000 */
[----:B------:R-:W-:-:S02]  /*3610*/  FADD.FTZ R30, R30, R33 ;  /* 0x000000211e1e7221 */ /* 0x000fc40000010000 */
[C---:B------:R-:W-:Y:S02]  /*3620*/  FADD.FTZ R32, R28.reuse, R31 ;  /* 0x0000001f1c207221 */ /* 0x040fe40000010000 */
[----:B------:R-:W-:Y:S02]  /*3630*/  FFMA.FTZ R35, R28, R28, R35 ;  /* 0x0000001c1c237223 */ /* 0x000fe40000010023 */
[----:B------:R-:W-:Y:S02]  /*3640*/  FADD.FTZ R29, R29, R32 ;  /* 0x000000201d1d7221 */ /* 0x000fe40000010000 */
[----:B------:R-:W-:-:S03]  /*3650*/  FADD.FTZ R30, R30, R35 ;  /* 0x000000231e1e7221 */ /* 0x000fc60000010000 */
[----:B------:R-:W1:Y:S04]  /*3660*/  SHFL.DOWN PT, R28, R29, 0x1, 0x1f ;  /* 0x08201f001d1c7f89 */ /* 0x000e6800000e0000 */
[----:B------:R-:W2:Y:S01]  /*3670*/  SHFL.DOWN PT, R31, R30, 0x1, 0x1f ;  /* 0x08201f001e1f7f89 */ /* 0x000ea200000e0000 */
[----:B0-----:R-:W-:-:S13]  /*3680*/  ISETP.GT.AND P5, PT, R105, 0x1e, PT ;  /* 0x0000001e6900780c */ /* 0x001fda0003fa4270 */
[----:B-1----:R-:W-:Y:S02]  /*3690*/  @!P5 FADD.FTZ R29, R29, R28 ;  /* 0x0000001c1d1dd221 */ /* 0x002fe40000010000 */
[----:B--2---:R-:W-:-:S03]  /*36a0*/  @!P5 FADD.FTZ R30, R30, R31 ;  /* 0x0000001f1e1ed221 */ /* 0x004fc60000010000 */
        /* <DEDUP_REMOVED lines=19> */
[----:B-1----:R-:W-:Y:S01]  /*37e0*/  @!P5 FADD.FTZ R30, R30, R31 ;  /* 0x0000001f1e1ed221 */ /* 0x002fe20000010000 */
[----:B------:R-:W-:Y:S02]  /*37f0*/  ISETP.NE.AND P5, PT, R105, RZ, PT ;  /* 0x000000ff6900720c */ /* 0x000fe40003fa5270 */
[----:B------:R-:W-:Y:S02]  /*3800*/  MOV R36, R29 ;  /* 0x0000001d00247202 */ /* 0x000fe40000000f00 */
[----:B------:R-:W-:-:S09]  /*3810*/  MOV R37, R30 ;  /* 0x0000001e00257202 */ /* 0x000fd20000000f00 */
[----:B------:R0:W-:Y:S04]  /*3820*/  @!P5 STS.64 [R21.X8+0x10], R36 ;  /* 0x000010241500d388 */ /* 0x0001e80000008a00 */
[----:B------:R-:W-:Y:S01]  /*3830*/  BAR.SYNC.DEFER_BLOCKING 0x0 ;  /* 0x0000000000007b1d */ /* 0x000fe20000010000 */
[----:B------:R-:W-:-:S05]  /*3840*/  ISETP.NE.AND P5, PT, R100, RZ, PT ;  /* 0x000000ff6400720c */ /* 0x000fca0003fa5270 */
[----:B------:R-:W-:Y:S08]  /*3850*/  BSSY B0, `(.L_x_3664) ;  /* 0x0000026000007945 */ /* 0x000ff00003800000 */
[----:B------:R-:W-:Y:S05]  /*3860*/  @P5 BRA `(.L_x_3665) ;  /* 0x0000024000005947 */ /* 0x000fea0003800000 */
[----:B0-----:R-:W0:Y:S04]  /*3870*/  LDS.64 R32, [0x18] ;  /* 0x00001800ff207984 */ /* 0x001e280000000a00 */
[----:B------:R-:W1:Y:S01]  /*3880*/  LDS.128 R28, [0x20] ;  /* 0x00002000ff1c7984 */ /* 0x000e620000000c00 */
[----:B0-----:R-:W-:-:S02]  /*3890*/  FADD.FTZ R39, R36, R32 ;  /* 0x0000002024277221 */ /* 0x001fc40000010000 */
[----:B------:R-:W-:Y:S02]  /*38a0*/  FADD.FTZ R40, R37, R33 ;  /* 0x0000002125287221 */ /* 0x000fe40000010000 */
[----:B------:R-:W0:Y:S01]  /*38b0*/  LDS.128 R32, [0x30] ;  /* 0x00003000ff207984 */ /* 0x000e220000000c00 */
[----:B-1----:R-:W-:Y:S02]  /*38c0*/  FADD.FTZ R41, R39, R28 ;  /* 0x0000001c27297221 */ /* 0x002fe40000010000 */
[----:B------:R-:W-:Y:S01]  /*38d0*/  FADD.FTZ R28, R40, R29 ;  /* 0x0000001d281c7221 */ /* 0x000fe20000010000 */
[----:B------:R-:W1:Y:S01]  /*38e0*/  LDS.128 R36, [0x40] ;  /* 0x00004000ff247984 */ /* 0x000e620000000c00 */
[----:B------:R-:W-:Y:S02]  /*38f0*/  FADD.FTZ R29, R41, R30 ;  /* 0x0000001e291d7221 */ /* 0x000fe40000010000 */
[----:B------:R-:W-:Y:S01]  /*3900*/  FADD.FTZ R28, R28, R31 ;  /* 0x0000001f1c1c7221 */ /* 0x000fe20000010000 */
[----:B------:R-:W2:Y:S01]  /*3910*/  LDS.128 R40, [0x50] ;  /* 0x00005000ff287984 */ /* 0x000ea20000000c00 */
[----:B0-----:R-:W-:-:S02]  /*3920*/  FADD.FTZ R29, R29, R32 ;  /* 0x000000201d1d7221 */ /* 0x001fc40000010000 */
[----:B------:R-:W-:Y:S02]  /*3930*/  FADD.FTZ R28, R28, R33 ;  /* 0x000000211c1c7221 */ /* 0x000fe40000010000 */
[----:B------:R-:W-:Y:S02]  /*3940*/  FADD.FTZ R29, R29, R34 ;  /* 0x000000221d1d7221 */ /* 0x000fe40000010000 */
[----:B------:R-:W-:Y:S02]  /*3950*/  FADD.FTZ R28, R28, R35 ;  /* 0x000000231c1c7221 */ /* 0x000fe40000010000 */
[----:B-1----:R-:W-:Y:S02]  /*3960*/  FADD.FTZ R29, R29, R36 ;  /* 0x000000241d1d7221 */ /* 0x002fe40000010000 */
[----:B------:R-:W-:Y:S02]  /*3970*/  FADD.FTZ R28, R28, R37 ;  /* 0x000000251c1c7221 */ /* 0x000fe40000010000 */
[----:B------:R-:W-:Y:S01]  /*3980*/  FADD.FTZ R33, R29, R38 ;  /* 0x000000261d217221 */ /* 0x000fe20000010000 */
[----:B------:R-:W-:Y:S01]  /*3990*/  LDS.64 R36, [0x80] ;  /* 0x00008000ff247984 */ /* 0x000fe20000000a00 */
[----:B------:R-:W-:-:S02]  /*39a0*/  FADD.FTZ R38, R28, R39 ;  /* 0x000000271c267221 */ /* 0x000fc40000010000 */
[----:B--2---:R-:W-:Y:S01]  /*39b0*/  FADD.FTZ R39, R33, R40 ;  /* 0x0000002821277221 */ /* 0x004fe20000010000 */
[----:B------:R-:W0:Y:S01]  /*39c0*/  LDS.128 R28, [0x60] ;  /* 0x00006000ff1c7984 */ /* 0x000e220000000c00 */
[----:B------:R-:W-:Y:S02]  /*39d0*/  FADD.FTZ R38, R38, R41 ;  /* 0x0000002926267221 */ /* 0x000fe40000010000 */
[----:B------:R-:W-:Y:S01]  /*39e0*/  FADD.FTZ R39, R39, R42 ;  /* 0x0000002a27277221 */ /* 0x000fe20000010000 */
[----:B------:R-:W1:Y:S01]  /*39f0*/  LDS.128 R32, [0x70] ;  /* 0x00007000ff207984 */ /* 0x000e620000000c00 */
        /* <DEDUP_REMOVED lines=11> */
.L_x_3665:
[----:B0-----:R-:W-:Y:S05]  /*3ab0*/  BSYNC B0 ;  /* 0x0000000000007941 */ /* 0x001fea0003800000 */
.L_x_3664:
[----:B------:R-:W-:-:S04]  /*3ac0*/  MOV R31, c[0x0][0xc] ;  /* 0x00000300001f7a02 */ /* 0x000fc80000000f00 */
[----:B------:R-:W-:-:S13]  /*3ad0*/  ISETP.GE.U32.AND P6, PT, R31, 0x2, PT ;  /* 0x000000021f00780c */ /* 0x000fda0003fc6070 */
[----:B------:R-:W-:Y:S05]  /*3ae0*/  @!P6 BRA `(.L_x_3666) ;  /* 0x000009300000e947 */ /* 0x000fea0003800000 */
[----:B------:R-:W-:Y:S05]  /*3af0*/  @P5 BRA `(.L_x_3667) ;  /* 0x000001a000005947 */ /* 0x000fea0003800000 */
[----:B------:R-:W0:Y:S01]  /*3b00*/  S2R R41, SR_CTAID.Y ;  /* 0x0000000000297919 */ /* 0x000e220000002600 */
[C---:B------:R-:W-:Y:S01]  /*3b10*/  LOP3.LUT R28, R20.reuse, 0x1, RZ, 0xc0, !PT ;  /* 0x00000001141c7812 */ /* 0x040fe200078ec0ff */
[----:B------:R-:W-:Y:S01]  /*3b20*/  IMAD.MOV.U32 R39, RZ, RZ, 0x4 ;  /* 0x00000004ff277424 */ /* 0x000fe200078e00ff */
[----:B------:R-:W-:Y:S01]  /*3b30*/  HFMA2.MMA R33, -RZ, RZ, 0, 5.9604644775390625e-08 ;  /* 0x00000001ff217435 */ /* 0x000fe200000001ff */
[----:B------:R-:W-:Y:S02]  /*3b40*/  LOP3.LUT P6, RZ, R20, 0x2, RZ, 0xc0, !PT ;  /* 0x0000000214ff7812 */ /* 0x000fe400078cc0ff */
[----:B------:R-:W-:Y:S02]  /*3b50*/  IMAD R32, R28, c[0x0][0x10], RZ ;  /* 0x000004001c207a24 */ /* 0x000fe400078e02ff */
[----:B------:R-:W-:Y:S02]  /*3b60*/  SEL R30, RZ, c[0x0][0xc], P6 ;  /* 0x00000300ff1e7a07 */ /* 0x000fe40003000000 */
[----:B------:R-:W-:-:S03]  /*3b70*/  IMAD R28, R32, c[0x0][0xc], RZ ;  /* 0x00000300201c7a24 */ /* 0x000fc600078e02ff */
[----:B------:R-:W-:Y:S02]  /*3b80*/  SEL R33, R33, 0xffffffff, !P6 ;  /* 0xffffffff21217807 */ /* 0x000fe40007000000 */
[----:B------:R-:W-:-:S05]  /*3b90*/  SHF.L.U32 R28, R28, 0x1, RZ ;  /* 0x000000011c1c7819 */ /* 0x000fca00000006ff */
[----:B------:R-:W-:-:S04]  /*3ba0*/  IMAD.WIDE R28, R28, R39, c[0x0][0x198] ;  /* 0x000066001c1c7625 */ /* 0x000fc800078e0227 */
[----:B0-----:R-:W-:Y:S01]  /*3bb0*/  IMAD R35, R0, c[0x0][0x10], R41 ;  /* 0x0000040000237a24 */ /* 0x001fe200078e0229 */
[----:B------:R-:W-:-:S03]  /*3bc0*/  IADD3 R32, R32, R41, RZ ;  /* 0x0000002920207210 */ /* 0x000fc60007ffe0ff */
[----:B------:R-:W-:-:S05]  /*3bd0*/  IMAD.WIDE.U32 R28, R35, 0x8, R28 ;  /* 0x00000008231c7825 */ /* 0x000fca00078e001c */
[----:B------:R0:W-:Y:S02]  /*3be0*/  STG.E.64 [R28.64], R36 ;  /* 0x000000241c007986 */ /* 0x0001e4000c101b06 */
[----:B0-----:R-:W-:Y:S02]  /*3bf0*/  IMAD.WIDE.U32 R28, R32, R39, c[0x0][0x190] ;  /* 0x00006400201c7625 */ /* 0x001fe400078e0027 */
[----:B------:R-:W-:Y:S06]  /*3c00*/  MEMBAR.ALL.GPU ;  /* 0x0000000000007992 */ /* 0x000fec000000a000 */
[----:B------:R-:W-:-:S00]  /*3c10*/  ERRBAR ;  /* 0x00000000000079ab */ /* 0x000fc00000000000 */
[----:B------:R-:W-:Y:S01]  /*3c20*/  ISETP.NE.AND P6, PT, R30, -0x1, PT ;  /* 0xffffffff1e00780c */ /* 0x000fe20003fc5270 */
[----:B------:R0:W-:-:S12]  /*3c30*/  RED.E.ADD.S32.STRONG.GPU [R28.64], R33 ;  /* 0x000000211c00798e */ /* 0x0001d8000c10e386 */
[----:B0-----:R-:W-:Y:S05]  /*3c40*/  @!P6 BRA `(.L_x_3667) ;  /* 0x000000500000e947 */ /* 0x001fea0003800000 */
.L_x_3668:
[----:B------:R-:W2:Y:S01]  /*3c50*/  LDG.E.STRONG.GPU R33, [R28.64] ;  /* 0x000000061c217981 */ /* 0x000ea2000c1ef900 */
[----:B------:R-:W-:Y:S01]  /*3c60*/  YIELD ;  /* 0x0000000000007946 */ /* 0x000fe20003800000 */
[----:B--2---:R-:W-:Y:S01]  /*3c70*/  ISETP.NE.AND P6, PT, R33, R30, PT ;  /* 0x0000001e2100720c */ /* 0x004fe20003fc5270 */
[----:B------:R-:W-:-:S12]  /*3c80*/  CCTL.IVALL ;  /* 0x00000000ff00798f */ /* 0x000fd80002000000 */
[----:B------:R-:W-:Y:S05]  /*3c90*/  @P6 BRA `(.L_x_3668) ;  /* 0xffffffb000006947 */ /* 0x000fea000383ffff */
.L_x_3667:
        /* <DEDUP_REMOVED lines=8> */
[----:B------:R-:W-:Y:S01]  /*3d20*/  LOP3.LUT R31, R31, 0x3, RZ, 0xc0, !PT ;  /* 0x000000031f1f7812 */ /* 0x000fe200078ec0ff */
[----:B------:R-:W-:-:S03]  /*3d30*/  HFMA2.MMA R30, -RZ, RZ, 0, 0 ;  /* 0x00000000ff1e7435 */ /* 0x000fc600000001ff */
[----:B------:R-:W-:-:S07]  /*3d40*/  IADD3 R31, -R31, c[0x0][0xc], RZ ;  /* 0x000003001f1f7a10 */ /* 0x000fce0007ffe1ff */
.L_x_3670:
[----:B------:R-:W-:-:S13]  /*3d50*/  ISETP.EQ.OR P6, PT, R30, R0, P5 ;  /* 0x000000001e00720c */ /* 0x000fda0002fc2670 */
[----:B------:R-:W0:Y:S01]  /*3d60*/  @!P6 S2R R33, SR_CTAID.Y ;  /* 0x000000000021e919 */ /* 0x000e220000002600 */
[----:B------:R-:W-:Y:S02]  /*3d70*/  @!P6 LOP3.LUT R28, R20, 0x1, RZ, 0xc0, !PT ;  /* 0x00000001141ce812 */ /* 0x000fe400078ec0ff */
[----:B------:R-:W-:-:S03]  /*3d80*/  @!P6 MOV R29, 0x4 ;  /* 0x00000004001de802 */ /* 0x000fc60000000f00 */
[----:B------:R-:W-:-:S04]  /*3d90*/  @!P6 IMAD R28, R28, c[0x0][0x10], RZ ;  /* 0x000004001c1cea24 */ /* 0x000fc800078e02ff */
[----:B------:R-:W-:-:S05]  /*3da0*/  @!P6 IMAD R28, R28, c[0x0][0xc], RZ ;  /* 0x000003001c1cea24 */ /* 0x000fca00078e02ff */
[----:B------:R-:W-:-:S05]  /*3db0*/  @!P6 SHF.L.U32 R28, R28, 0x1, RZ ;  /* 0x000000011c1ce819 */ /* 0x000fca00000006ff */
[----:B------:R-:W-:-:S04]  /*3dc0*/  @!P6 IMAD.WIDE R28, R28, R29, c[0x0][0x198] ;  /* 0x000066001c1ce625 */ /* 0x000fc800078e021d */
[----:B0-----:R-:W-:-:S04]  /*3dd0*/  @!P6 IMAD R33, R30, c[0x0][0x10], R33 ;  /* 0x000004001e21ea24 */ /* 0x001fc800078e0221 */
[----:B------:R-:W-:-:S06]  /*3de0*/  @!P6 IMAD.WIDE.U32 R28, R33, 0x8, R28 ;  /* 0x00000008211ce825 */ /* 0x000fcc00078e001c */
[----:B------:R-:W2:Y:S01]  /*3df0*/  @!P6 LDG.E.64 R28, [R28.64] ;  /* 0x000000061c1ce981 */ /* 0x000ea2000c1e1b00 */
[----:B------:R-:W-:Y:S01]  /*3e00*/  IADD3 R33, R30, 0x1, RZ ;  /* 0x000000011e217810 */ /* 0x000fe20007ffe0ff */
[----:B--2---:R-:W-:Y:S02]  /*3e10*/  @!P6 FADD.FTZ R36, R36, R28 ;  /* 0x0000001c2424e221 */ /* 0x004fe40000010000 */
[----:B------:R-:W-:Y:S01]  /*3e20*/  @!P6 FADD.FTZ R37, R37, R29 ;  /* 0x0000001d2525e221 */ /* 0x000fe20000010000 */
[----:B------:R-:W-:-:S13]  /*3e30*/  ISETP.EQ.OR P6, PT, R33, R0, P5 ;  /* 0x000000002100720c */ /* 0x000fda0002fc2670 */
[----:B------:R-:W0:Y:S01]  /*3e40*/  @!P6 S2R R34, SR_CTAID.Y ;  /* 0x000000000022e919 */ /* 0x000e220000002600 */
[----:B------:R-:W-:Y:S01]  /*3e50*/  @!P6 LOP3.LUT R32, R20, 0x1, RZ, 0xc0, !PT ;  /* 0x000000011420e812 */ /* 0x000fe200078ec0ff */
[----:B------:R-:W-:-:S04]  /*3e60*/  @!P6 IMAD.MOV.U32 R35, RZ, RZ, 0x4 ;  /* 0x00000004ff23e424 */ /* 0x000fc800078e00ff */
        /* <DEDUP_REMOVED lines=41> */
.L_x_3669:
[----:B------:R-:W-:-:S04]  /*4100*/  MOV R31, c[0x0][0xc] ;  /* 0x00000300001f7a02 */ /* 0x000fc80000000f00 */
[----:B------:R-:W-:-:S13]  /*4110*/  LOP3.LUT P6, R31, R31, 0x3, RZ, 0xc0, !PT ;  /* 0x000000031f1f7812 */ /* 0x000fda00078cc0ff */
[----:B------:R-:W-:Y:S05]  /*4120*/  @!P6 BRA `(.L_x_3666) ;  /* 0x000002f00000e947 */ /* 0x000fea0003800000 */
[----:B------:R-:W-:Y:S01]  /*4130*/  ISETP.EQ.OR P6, PT, R30, R0, P5 ;  /* 0x000000001e00720c */ /* 0x000fe20002fc2670 */
[----:B------:R-:W-:-:S12]  /*4140*/  BSSY B0, `(.L_x_3671) ;  /* 0x000000e000007945 */ /* 0x000fd80003800000 */
[----:B------:R-:W-:Y:S05]  /*4150*/  @P6 BRA `(.L_x_3672) ;  /* 0x000000c000006947 */ /* 0x000fea0003800000 */
[----:B------:R-:W0:Y:S01]  /*4160*/  S2R R33, SR_CTAID.Y ;  /* 0x0000000000217919 */ /* 0x000e220000002600 */
[----:B------:R-:W-:Y:S01]  /*4170*/  LOP3.LUT R28, R20, 0x1, RZ, 0xc0, !PT ;  /* 0x00000001141c7812 */ /* 0x000fe200078ec0ff */
[----:B------:R-:W-:-:S04]  /*4180*/  HFMA2.MMA R29, -RZ, RZ, 0, 2.384185791015625e-07 ;  /* 0x00000004ff1d7435 */ /* 0x000fc800000001ff */
[----:B------:R-:W-:-:S04]  /*4190*/  IMAD R28, R28, c[0x0][0x10], RZ ;  /* 0x000004001c1c7a24 */ /* 0x000fc800078e02ff */
[----:B------:R-:W-:-:S04]  /*41a0*/  IMAD R28, R28, c[0x0][0xc], RZ ;  /* 0x000003001c1c7a24 */ /* 0x000fc800078e02ff */
[----:B------:R-:W-:-:S04]  /*41b0*/  IMAD.SHL.U32 R28, R28, 0x2, RZ ;  /* 0x000000021c1c7824 */ /* 0x000fc800078e00ff */
[----:B------:R-:W-:-:S04]  /*41c0*/  IMAD.WIDE R28, R28, R29, c[0x0][0x198] ;  /* 0x000066001c1c7625 */ /* 0x000fc800078e021d */
[----:B0-----:R-:W-:-:S04]  /*41d0*/  IMAD R33, R30, c[0x0][0x10], R33 ;  /* 0x000004001e217a24 */ /* 0x001fc800078e0221 */
[----:B------:R-:W-:-:S06]  /*41e0*/  IMAD.WIDE.U32 R28, R33, 0x8, R28 ;  /* 0x00000008211c7825 */ /* 0x000fcc00078e001c */
[----:B------:R-:W2:Y:S02]  /*41f0*/  LDG.E.64 R28, [R28.64] ;  /* 0x000000061c1c7981 */ /* 0x000ea4000c1e1b00 */
[----:B--2---:R-:W-:Y:S02]  /*4200*/  FADD.FTZ R36, R36, R28 ;  /* 0x0000001c24247221 */ /* 0x004fe40000010000 */
[----:B------:R-:W-:Y:S02]  /*4210*/  FADD.FTZ R37, R37, R29 ;  /* 0x0000001d25257221 */ /* 0x000fe40000010000 */
.L_x_3672:
[----:B------:R-:W-:Y:S05]  /*4220*/  BSYNC B0 ;  /* 0x0000000000007941 */ /* 0x000fea0003800000 */
.L_x_3671:
[----:B------:R-:W-:-:S13]  /*4230*/  ISETP.NE.AND P6, PT, R31, 0x1, PT ;  /* 0x000000011f00780c */ /* 0x000fda0003fc5270 */
[----:B------:R-:W-:Y:S05]  /*4240*/  @!P6 BRA `(.L_x_3666) ;  /* 0x000001d00000e947 */ /* 0x000fea0003800000 */
[----:B------:R-:W-:-:S04]  /*4250*/  IADD3 R33, R30, 0x1, RZ ;  /* 0x000000011e217810 */ /* 0x000fc80007ffe0ff */
        /* <DEDUP_REMOVED lines=14> */
[----:B------:R-:W-:-:S04]  /*4340*/  ISETP.EQ.OR P6, PT, R33, R0, P5 ;  /* 0x000000002100720c */ /* 0x000fc80002fc2670 */
[----:B------:R-:W-:-:S13]  /*4350*/  ISETP.EQ.OR P6, PT, R31, 0x2, P6 ;  /* 0x000000021f00780c */ /* 0x000fda00037c2670 */
        /* <DEDUP_REMOVED lines=9> */
[----:B------:R-:W2:Y:S02]  /*43f0*/  @!P6 LDG.E.64 R28, [R28.64] ;  /* 0x000000061c1ce981 */ /* 0x000ea4000c1e1b00 */
[----:B--2---:R-:W-:Y:S02]  /*4400*/  @!P6 FADD.FTZ R36, R36, R28 ;  /* 0x0000001c2424e221 */ /* 0x004fe40000010000 */
[----:B------:R-:W-:Y:S02]  /*4410*/  @!P6 FADD.FTZ R37, R37, R29 ;  /* 0x0000001d2525e221 */ /* 0x000fe40000010000 */
.L_x_3666:
[----:B------:R-:W0:Y:S01]  /*4420*/  S2R R29, SR_TID.X ;  /* 0x00000000001d7919 */ /* 0x000e220000002100 */
[----:B------:R-:W-:Y:S01]  /*4430*/  P2R R28, PR, RZ, 0x1 ;  /* 0x00000001ff1c7803 */ /* 0x000fe20000000000 */
[----:B------:R-:W-:Y:S01]  /*4440*/  IMAD.IADD R25, R22, 0x1, R25 ;  /* 0x0000000116197824 */ /* 0x000fe200078e0219 */
[----:B------:R-:W-:Y:S01]  /*4450*/  ISETP.EQ.U32.AND P0, PT, RZ, c[0x0][0x168], PT ;  /* 0x00005a00ff007a0c */ /* 0x000fe20003f02070 */
[----:B------:R1:W-:Y:S01]  /*4460*/  @!P5 STS.64 [0x90], R36 ;  /* 0x00009024ff00d388 */ /* 0x0003e20000000a00 */
[----:B0-----:R-:W-:-:S04]  /*4470*/  LOP3.LUT P6, RZ, R0, R29, RZ, 0xfc, !PT ;  /* 0x0000001d00ff7212 */ /* 0x001fc800078cfcff */
[----:B------:R-:W-:Y:S02]  /*4480*/  ISETP.EQ.OR.EX P6, PT, RZ, c[0x0][0x16c], P6, P0 ;  /* 0x00005b00ff007a0c */ /* 0x000fe400037c2700 */
[----:B------:R-:W-:-:S11]  /*4490*/  ISETP.NE.AND P0, PT, R28, RZ, PT ;  /* 0x000000ff1c00720c */ /* 0x000fd60003f05270 */
[----:B------:R-:W-:Y:S01]  /*44a0*/  @!P6 MOV R28, 0x8 ;  /* 0x00000008001ce802 */ /* 0x000fe20000000f00 */
[----:B-1----:R-:W-:Y:S02]  /*44b0*/  @!P6 FMUL.FTZ R37, R37, c[0x0][0x1f4] ;  /* 0x00007d002525ea20 */ /* 0x002fe40000410000 */
[----:B------:R-:W-:Y:S02]  /*44c0*/  @!P6 FMUL.FTZ R36, R36, c[0x0][0x1f4] ;  /* 0x00007d002424ea20 */ /* 0x000fe40000410000 */
[----:B------:R-:W-:-:S05]  /*44d0*/  @!P6 IMAD.WIDE R28, R19, R28, c[0x0][0x168] ;  /* 0x00005a00131ce625 */ /* 0x000fca00078e021c */
[----:B------:R0:W-:Y:S04]  /*44e0*/  @!P6 STG.E.64 [R28.64], R36 ;  /* 0x000000241c00e986 */ /* 0x0001e8000c101b06 */
[----:B------:R-:W-:Y:S01]  /*44f0*/  BAR.SYNC.DEFER_BLOCKING 0x0 ;  /* 0x0000000000007b1d */ /* 0x000fe20000010000 */
[----:B0-----:R-:W-:-:S05]  /*4500*/  HFMA2.MMA R37, -RZ, RZ, 1.875, 0 ;  /* 0x3f800000ff257435 */ /* 0x001fca00000001ff */
[----:B------:R-:W0:Y:S02]  /*4510*/  LDS.64 R28, [0x90] ;  /* 0x00009000ff1c7984 */ /* 0x000e240000000a00 */
[----:B0-----:R-:W-:-:S04]  /*4520*/  FMUL.FTZ R36, R28, c[0x0][0x1f4] ;  /* 0x00007d001c247a20 */ /* 0x001fc80000410000 */
[----:B------:R-:W-:-:S04]  /*4530*/  FMUL.FTZ R30, R36, R36 ;  /* 0x00000024241e7220 */ /* 0x000fc80000410000 */
[----:B------:R-:W-:-:S05]  /*4540*/  FFMA.FTZ R30, R29, c[0x0][0x1f4], -R30 ;  /* 0x00007d001d1e7a23 */ /* 0x000fca000001081e */
[----:B------:R-:W-:-:S13]  /*4550*/  FSETP.GTU.FTZ.AND P5, PT, R30, RZ, PT ;  /* 0x000000ff1e00720b */ /* 0x000fda0003fbc000 */
[----:B------:R-:W-:Y:S01]  /*4560*/  @P5 FADD.FTZ R32, R30, c[0x0][0x188] ;  /* 0x000062001e205621 */ /* 0x000fe20000010000 */
[----:B------:R-:W-:-:S03]  /*4570*/  MOV R30, 0x4 ;  /* 0x00000004001e7802 */ /* 0x000fc60000000f00 */
[----:B------:R0:W1:Y:S02]  /*4580*/  @P5 MUFU.RSQ R37, R32 ;  /* 0x0000002000255308 */ /* 0x0000640000001400 */
[----:B------:R-:W-:-:S04]  /*4590*/  IMAD.WIDE R28, R25, R30, c[0x0][0x178] ;  /* 0x00005e00191c7625 */ /* 0x000fc800078e021e */
[----:B------:R-:W-:Y:S02]  /*45a0*/  IMAD.WIDE R30, R25, R30, c[0x0][0x180] ;  /* 0x00006000191e7625 */ /* 0x000fe400078e021e */
[----:B------:R-:W2:Y:S04]  /*45b0*/  LDG.E.64 R28, [R28.64] ;  /* 0x000000061c1c7981 */ /* 0x000ea8000c1e1b00 */
[----:B------:R-:W2:Y:S01]  /*45c0*/  LDG.E.64 R30, [R30.64] ;  /* 0x000000061e1e7981 */ /* 0x000ea2000c1e1b00 */
[----:B------:R-:W-:Y:S02]  /*45d0*/  ISETP.NE.AND P6, PT, RZ, UR5, PT ;  /* 0x00000005ff007c0c */ /* 0x000fe4000bfc5270 */
[--C-:B------:R-:W-:Y:S02]  /*45e0*/  PRMT R25, RZ, 0x5410, R63.reuse ;  /* 0x00005410ff197816 */ /* 0x100fe4000000003f */
[----:B------:R-:W-:-:S02]  /*45f0*/  PRMT R63, RZ, 0x7610, R63 ;  /* 0x00007610ff3f7816 */ /* 0x000fc4000000003f */
[--C-:B------:R-:W-:Y:S02]  /*4600*/  PRMT R33, RZ, 0x5410, R26.reuse ;  /* 0x00005410ff217816 */ /* 0x100fe4000000001a */
[----:B------:R-:W-:Y:S01]  /*4610*/  PRMT R35, RZ, 0x7610, R26 ;  /* 0x00007610ff237816 */ /* 0x000fe2000000001a */
[--C-:B------:R-:W-:Y:S02]  /*4620*/  FADD.FTZ R26, R25, -R36.reuse ;  /* 0x80000024191a7221 */ /* 0x100fe40000010000 */
[--C-:B0-----:R-:W-:Y:S02]  /*4630*/  FADD.FTZ R32, R63, -R36.reuse ;  /* 0x800000243f207221 */ /* 0x101fe40000010000 */
[--C-:B------:R-:W-:Y:S02]  /*4640*/  FADD.FTZ R34, R33, -R36.reuse ;  /* 0x8000002421227221 */ /* 0x100fe40000010000 */
[----:B------:R-:W-:Y:S02]  /*4650*/  FADD.FTZ R38, R35, -R36 ;  /* 0x8000002423267221 */ /* 0x000fe40000010000 */
[----:B-1----:R-:W-:-:S02]  /*4660*/  FMUL.FTZ R33, R26, R37 ;  /* 0x000000251a217220 */ /* 0x002fc40000410000 */
[-C--:B------:R-:W-:Y:S02]  /*4670*/  FMUL.FTZ R32, R32, R37.reuse ;  /* 0x0000002520207220 */ /* 0x080fe40000410000 */
[-C--:B------:R-:W-:Y:S02]  /*4680*/  FMUL.FTZ R26, R38, R37.reuse ;  /* 0x00000025261a7220 */ /* 0x080fe40000410000 */
[----:B------:R-:W-:Y:S02]  /*4690*/  FMUL.FTZ R25, R34, R37 ;  /* 0x0000002522197220 */ /* 0x000fe40000410000 */
[----:B--2---:R-:W-:Y:S02]  /*46a0*/  FFMA.FTZ R38, R28, R33, R30 ;  /* 0x000000211c267223 */ /* 0x004fe4000001001e */
        /* <DEDUP_REMOVED lines=12> */
.L_x_3673:
[----:B------:R-:W-:Y:S01]  /*4770*/  LOP3.LUT P5, RZ, R24, 0x2000000, RZ, 0xc0, !PT ;  /* 0x0200000018ff7812 */ /* 0x000fe200078ac0ff */
[----:B------:R-:W-:-:S12]  /*4780*/  BSSY B0, `(.L_x_3674) ;  /* 0x000000d000007945 */ /* 0x000fd80003800000 */
[----:B------:R-:W-:Y:S05]  /*4790*/  @!P5 BRA `(.L_x_3675) ;  /* 0x000000b00000d947 */ /* 0x000fea0003800000 */
[----:B------:R-:W-:Y:S02]  /*47a0*/  SHF.R.S32.HI R32, RZ, 0x1f, R2 ;  /* 0x0000001fff207819 */ /* 0x000fe40000011402 */
[----:B------:R-:W-:Y:S02]  /*47b0*/  MOV R33, R67 ;  /* 0x0000004300217202 */ /* 0x000fe40000000f00 */
[----:B------:R-:W-:Y:S01]  /*47c0*/  F2FP.BF16.PACK_AB R39, R39, R38 ;  /* 0x000000262727723e */ /* 0x000fe200000010ff */
[----:B------:R-:W-:Y:S01]  /*47d0*/  IMAD R35, R32, c[0x0][0x1c0], RZ ;  /* 0x0000700020237a24 */ /* 0x000fe200078e02ff */
[----:B------:R-:W-:-:S03]  /*47e0*/  MOV R32, R68 ;  /* 0x0000004400207202 */ /* 0x000fc60000000f00 */
[C---:B------:R-:W-:Y:S02]  /*47f0*/  IMAD R35, R2.reuse, c[0x0][0x1c4], R35 ;  /* 0x0000710002237a24 */ /* 0x040fe400078e0223 */
[----:B------:R-:W-:-:S05]  /*4800*/  IMAD.WIDE.U32 R32, R2, c[0x0][0x1c0], R32 ;  /* 0x0000700002207a25 */ /* 0x000fca00078e0020 */
[----:B------:R-:W-:Y:S02]  /*4810*/  IADD3 R35, R33, R35, RZ ;  /* 0x0000002321237210 */ /* 0x000fe40007ffe0ff */
[----:B------:R-:W-:-:S04]  /*4820*/  LEA R34, P5, R32, c[0x0][0x160], 0x1 ;  /* 0x0000580020227a11 */ /* 0x000fc800078a08ff */
[----:B------:R-:W-:-:S05]  /*4830*/  LEA.HI.X R35, R32, c[0x0][0x164], R35, 0x1, P5 ;  /* 0x0000590020237a11 */ /* 0x000fca00028f0c23 */
[----:B------:R0:W-:Y:S04]  /*4840*/  STG.E [R34.64], R39 ;  /* 0x0000002722007986 */ /* 0x0001e8000c101906 */
.L_x_3675:
[----:B------:R-:W-:Y:S05]  /*4850*/  BSYNC B0 ;  /* 0x0000000000007941 */ /* 0x000fea0003800000 */
.L_x_3674:
[--C-:B0-----:R-:W-:Y:S01]  /*4860*/  PRMT R35, RZ, 0x5410, R27.reuse ;  /* 0x00005410ff237816 */ /* 0x101fe2000000001b */
[----:B------:R-:W-:Y:S01]  /*4870*/  FFMA.FTZ R25, R28, R25, R30 ;  /* 0x000000191c197223 */ /* 0x000fe2000001001e */
[----:B------:R-:W-:Y:S01]  /*4880*/  PRMT R39, RZ, 0x7610, R27 ;  /* 0x00007610ff277816 */ /* 0x000fe2000000001b */
        /* <DEDUP_REMOVED lines=12> */
.L_x_3676:
        /* <DEDUP_REMOVED lines=9> */
[----:B------:R-:W-:-:S04]  /*49e0*/  IMAD.WIDE.U32 R26, R94, c[0x0][0x1c0], R26 ;  /* 0x000070005e1a7a25 */ /* 0x000fc800078e001a */
[----:B------:R-:W-:Y:S01]  /*49f0*/  IMAD.IADD R33, R27, 0x1, R33 ;  /* 0x000000011b217824 */ /* 0x000fe200078e0221 */
[----:B------:R-:W-:-:S04]  /*4a00*/  LEA R32, P5, R26, c[0x0][0x160], 0x1 ;  /* 0x000058001a207a11 */ /* 0x000fc800078a08ff */
[----:B------:R-:W-:-:S05]  /*4a10*/  LEA.HI.X R33, R26, c[0x0][0x164], R33, 0x1, P5 ;  /* 0x000059001a217a11 */ /* 0x000fca00028f0c21 */
[----:B------:R0:W-:Y:S04]  /*4a20*/  STG.E [R32.64], R25 ;  /* 0x0000001920007986 */ /* 0x0001e8000c101906 */
.L_x_3678:
[----:B------:R-:W-:Y:S05]  /*4a30*/  BSYNC B0 ;  /* 0x0000000000007941 */ /* 0x000fea0003800000 */
.L_x_3677:
[----:B0-----:R-:W-:Y:S01]  /*4a40*/  PRMT R25, RZ, 0x5410, R44 ;  /* 0x00005410ff197816 */ /* 0x001fe2000000002c */
[----:B------:R-:W-:Y:S01]  /*4a50*/  FADD.FTZ R26, R35, -R36 ;  /* 0x80000024231a7221 */ /* 0x000fe20000010000 */
[----:B------:R-:W-:Y:S01]  /*4a60*/  PRMT R27, RZ, 0x7610, R44 ;  /* 0x00007610ff1b7816 */ /* 0x000fe2000000002c */
[--C-:B------:R-:W-:Y:S02]  /*4a70*/  FADD.FTZ R32, R39, -R36.reuse ;  /* 0x8000002427207221 */ /* 0x100fe40000010000 */
[--C-:B------:R-:W-:Y:S02]  /*4a80*/  FADD.FTZ R34, R25, -R36.reuse ;  /* 0x8000002419227221 */ /* 0x100fe40000010000 */
[----:B------:R-:W-:Y:S02]  /*4a90*/  FADD.FTZ R38, R27, -R36 ;  /* 0x800000241b267221 */ /* 0x000fe40000010000 */
        /* <DEDUP_REMOVED lines=17> */
.L_x_3679:
        /* <DEDUP_REMOVED lines=14> */
.L_x_3681:
[----:B------:R-:W-:Y:S05]  /*4c90*/  BSYNC B0 ;  /* 0x0000000000007941 */ /* 0x000fea0003800000 */
.L_x_3680:
        /* <DEDUP_REMOVED lines=15> */
.L_x_3682:
        /* <DEDUP_REMOVED lines=14> */
.L_x_3684:
[----:B------:R-:W-:Y:S05]  /*4e70*/  BSYNC B0 ;  /* 0x0000000000007941 */ /* 0x000fea0003800000 */
.L_x_3683:
        /* <DEDUP_REMOVED lines=23> */
.L_x_3685:
[----:B------:R-:W-:Y:S01]  /*4ff0*/  LOP3.LUT P5, RZ, R24, 0x200000, RZ, 0xc0, !PT ;  /* 0x0020000018ff7812 */ /* 0x000fe200078ac0ff */
[----:B------:R-:W-:-:S12]  /*5000*/  BSSY B0, `(.L_x_3686) ;  /* 0x000000c000007945 */ /* 0x000fd80003800000 */
[----:B------:R-:W-:Y:S05]  /*5010*/  @!P5 BRA `(.L_x_3687) ;  /* 0x000000a00000d947 */ /* 0x000fea0003800000 */
[----:B------:R-:W-:Y:S01]  /*5020*/  MOV R27, R67 ;  /* 0x00000043001b7202 */ /* 0x000fe20000000f00 */
[----:B------:R-:W-:Y:S01]  /*5030*/  IMAD R32, R125, c[0x0][0x1c0], RZ ;  /* 0x000070007d207a24 */ /* 0x000fe200078e02ff */
[----:B------:R-:W-:Y:S01]  /*5040*/  F2FP.BF16.PACK_AB R35, R38, R35 ;  /* 0x000000232623723e */ /* 0x000fe200000010ff */
[----:B------:R-:W-:Y:S02]  /*5050*/  IMAD.MOV.U32 R26, RZ, RZ, R68 ;  /* 0x000000ffff1a7224 */ /* 0x000fe400078e0044 */
[C---:B------:R-:W-:Y:S02]  /*5060*/  IMAD R33, R91.reuse, c[0x0][0x1c4], R32 ;  /* 0x000071005b217a24 */ /* 0x040fe400078e0220 */
[----:B------:R-:W-:-:S05]  /*5070*/  IMAD.WIDE.U32 R26, R91, c[0x0][0x1c0], R26 ;  /* 0x000070005b1a7a25 */ /* 0x000fca00078e001a */
[----:B------:R-:W-:Y:S02]  /*5080*/  IADD3 R33, R27, R33, RZ ;  /* 0x000000211b217210 */ /* 0x000fe40007ffe0ff */
[----:B------:R-:W-:-:S04]  /*5090*/  LEA R32, P5, R26, c[0x0][0x160], 0x1 ;  /* 0x000058001a207a11 */ /* 0x000fc800078a08ff */
[----:B------:R-:W-:-:S05]  /*50a0*/  LEA.HI.X R33, R26, c[0x0][0x164], R33, 0x1, P5 ;  /* 0x000059001a217a11 */ /* 0x000fca00028f0c21 */
[----:B------:R0:W-:Y:S04]  /*50b0*/  STG.E [R32.64], R35 ;  /* 0x0000002320007986 */ /* 0x0001e8000c101906 */
.L_x_3687:
[----:B------:R-:W-:Y:S05]  /*50c0*/  BSYNC B0 ;  /* 0x0000000000007941 */ /* 0x000fea0003800000 */
.L_x_3686:
        /* <DEDUP_REMOVED lines=15> */
.L_x_3688:
[----:B------:R-:W-:Y:S01]  /*51c0*/  LOP3.LUT P5, RZ, R24, 0x100000, RZ, 0xc0, !PT ;  /* 0x0010000018ff7812 */ /* 0x000fe200078ac0ff */
[----:B------:R-:W-:-:S12]  /*51d0*/  BSSY B0, `(.L_x_3689) ;  /* 0x000000c000007945 */ /* 0x000fd80003800000 */
        /* <DEDUP_REMOVED lines=11> */
.L_x_3690:
[----:B------:R-:W-:Y:S05]  /*5290*/  BSYNC B0 ;  /* 0x0000000000007941 */ /* 0x000fea0003800000 */
.L_x_3689:
        /* <DEDUP_REMOVED lines=23> */
.L_x_3691:
        /* <DEDUP_REMOVED lines=13> */
.L_x_3693:
[----:B------:R-:W-:Y:S05]  /*54e0*/  BSYNC B0 ;  /* 0x0000000000007941 */ /* 0x000fea0003800000 */
.L_x_3692:
        /* <DEDUP_REMOVED lines=15> */
.L_x_3694:
        /* <DEDUP_REMOVED lines=13> */
.L_x_3696:
[----:B------:R-:W-:Y:S05]  /*56b0*/  BSYNC B0 ;  /* 0x0000000000007941 */ /* 0x000fea0003800000 */
.L_x_3695:
        /* <DEDUP_REMOVED lines=23> */
.L_x_3697:
        /* <DEDUP_REMOVED lines=8> */
[----:B------:R-:W-:-:S04]  /*58b0*/  IMAD.WIDE.U32 R26, R87, c[0x0][0x1c0], R26 ;  /* 0x00007000571a7a25 */ /* 0x000fc800078e001a */
[----:B------:R-:W-:Y:S01]  /*58c0*/  IMAD.IADD R33, R27, 0x1, R33 ;  /* 0x000000011b217824 */ /* 0x000fe200078e0221 */
[----:B------:R-:W-:-:S04]  /*58d0*/  LEA R32, P5, R26, c[0x0][0x160], 0x1 ;  /* 0x000058001a207a11 */ /* 0x000fc800078a08ff */
[----:B------:R-:W-:-:S05]  /*58e0*/  LEA.HI.X R33, R26, c[0x0][0x164], R33, 0x1, P5 ;  /* 0x000059001a217a11 */ /* 0x000fca00028f0c21 */
[----:B------:R0:W-:Y:S04]  /*58f0*/  STG.E [R32.64], R35 ;  /* 0x0000002320007986 */ /* 0x0001e8000c101906 */
.L_x_3699:
[----:B------:R-:W-:Y:S05]  /*5900*/  BSYNC B0 ;  /* 0x0000000000007941 */ /* 0x000fea0003800000 */
.L_x_3698:
[----:B------:R-:W-:Y:S01]  /*5910*/  PRMT R105, RZ, 0x5410, R51 ;  /* 0x00005410ff697816 */ /* 0x000fe20000000033 */
[----:B------:R-:W-:Y:S01]  /*5920*/  FFMA.FTZ R25, R28, R25, R30 ;  /* 0x000000191c197223 */ /* 0x000fe2000001001e */
[----:B0-----:R-:W-:Y:S01]  /*5930*/  PRMT R35, RZ, 0x5410, R52 ;  /* 0x00005410ff237816 */ /* 0x001fe20000000034 */
        /* <DEDUP_REMOVED lines=12> */
.L_x_3700:
        /* <DEDUP_REMOVED lines=13> */
.L_x_3702:
[----:B------:R-:W-:Y:S05]  /*5ad0*/  BSYNC B0 ;  /* 0x0000000000007941 */ /* 0x000fea0003800000 */
.L_x_3701:
[----:B0-----:R-:W-:Y:S01]  /*5ae0*/  PRMT R25, RZ, 0x5410, R65 ;  /* 0x00005410ff197816 */ /* 0x001fe20000000041 */
        /* <DEDUP_REMOVED lines=44> */
[-C--:B------:R-:W-:Y:S01]  /*5db0*/  FMUL.FTZ R105, R105, R37.reuse ;  /* 0x0000002569697220 */ /* 0x080fe20000410000 */
        /* <DEDUP_REMOVED lines=37> */
[----:B------:R-:W-:-:S02]  /*6010*/  FMUL.FTZ R26, R26, R37 ;  /* 0x000000251a1a7220 */ /* 0x000fc40000410000 */
[-C--:B------:R-:W-:Y:S02]  /*6020*/  FMUL.FTZ R25, R25, R37.reuse ;  /* 0x0000002519197220 */ /* 0x080fe40000410000 */
[----:B------:R-:W-:Y:S02]  /*6030*/  FMUL.FTZ R48, R48, R37 ;  /* 0x0000002530307220 */ /* 0x000fe40000410000 */
[C-C-:B------:R-:W-:Y:S02]  /*6040*/  FFMA.FTZ R105, R28.reuse, R105, R30.reuse ;  /* 0x000000691c697223 */ /* 0x140fe4000001001e */
[C-C-:B------:R-:W-:Y:S02]  /*6050*/  FFMA.FTZ R100, R28.reuse, R100, R30.reuse ;  /* 0x000000641c647223 */ /* 0x140fe4000001001e */
[C-C-:B------:R-:W-:Y:S02]  /*6060*/  FFMA.FTZ R81, R28.reuse, R81, R30.reuse ;  /* 0x000000511c517223 */ /* 0x140fe4000001001e */
[----:B------:R-:W-:-:S02]  /*6070*/  FFMA.FTZ R80, R28, R80, R30 ;  /* 0x000000501c507223 */ /* 0x000fc4000001001e */
[C-C-:B------:R-:W-:Y:S02]  /*6080*/  FFMA.FTZ R47, R28.reuse, R47, R30.reuse ;  /* 0x0000002f1c2f7223 */ /* 0x140fe4000001001e */
[C-C-:B------:R-:W-:Y:S02]  /*6090*/  FFMA.FTZ R46, R28.reuse, R46, R30.reuse ;  /* 0x0000002e1c2e7223 */ /* 0x140fe4000001001e */
        /* <DEDUP_REMOVED lines=16> */
[--C-:B------:R-:W-:Y:S02]  /*61a0*/  FADD.FTZ R30, R54, -R36.reuse ;  /* 0x80000024361e7221 */ /* 0x100fe40000010000 */
[--C-:B------:R-:W-:Y:S02]  /*61b0*/  FADD.FTZ R64, R64, -R36.reuse ;  /* 0x8000002440407221 */ /* 0x100fe40000010000 */
[--C-:B------:R-:W-:Y:S02]  /*61c0*/  FADD.FTZ R51, R51, -R36.reuse ;  /* 0x8000002433337221 */ /* 0x100fe40000010000 */
[--C-:B------:R-:W-:Y:S02]  /*61d0*/  FADD.FTZ R65, R65, -R36.reuse ;  /* 0x8000002441417221 */ /* 0x100fe40000010000 */
[--C-:B------:R-:W-:Y:S02]  /*61e0*/  FADD.FTZ R52, R52, -R36.reuse ;  /* 0x8000002434347221 */ /* 0x100fe40000010000 */
[----:B------:R-:W-:-:S02]  /*61f0*/  FADD.FTZ R70, R70, -R36 ;  /* 0x8000002446467221 */ /* 0x000fc40000010000 */
        /* <DEDUP_REMOVED lines=15> */
[----:B------:R-:W-:Y:S02]  /*62f0*/  FADD.FTZ R60, R60, -R36 ;  /* 0x800000243c3c7221 */ /* 0x000fe40000010000 */
[-C--:B------:R-:W-:Y:S02]  /*6300*/  FMUL.FTZ R30, R30, R37.reuse ;  /* 0x000000251e1e7220 */ /* 0x080fe40000410000 */
        /* <DEDUP_REMOVED lines=8> */
[-C--:B------:R-:W-:Y:S02]  /*6390*/  FMUL.FTZ R58, R58, R37.reuse ;  /* 0x000000253a3a7220 */ /* 0x080fe40000410000 */
[-C--:B------:R-:W-:Y:S02]  /*63a0*/  FMUL.FTZ R61, R61, R37.reuse ;  /* 0x000000253d3d7220 */ /* 0x080fe40000410000 */
[-C--:B------:R-:W-:Y:S02]  /*63b0*/  FMUL.FTZ R52, R73, R37.reuse ;  /* 0x0000002549347220 */ /* 0x080fe40000410000 */
[----:B------:R-:W-:Y:S02]  /*63c0*/  FFMA.FTZ R72, R29, R30, R31 ;  /* 0x0000001e1d487223 */ /* 0x000fe4000001001f */
        /* <DEDUP_REMOVED lines=9> */
[----:B------:R-:W-:Y:S02]  /*6460*/  FMUL.FTZ R114, R60, R37 ;  /* 0x000000253c727220 */ /* 0x000fe40000410000 */
        /* <DEDUP_REMOVED lines=32> */
.L_x_3703:
        /* <DEDUP_REMOVED lines=13> */
.L_x_3705:
[----:B------:R-:W-:Y:S05]  /*6740*/  BSYNC B0 ;  /* 0x0000000000007941 */ /* 0x000fea0003800000 */
.L_x_3704:
        /* <DEDUP_REMOVED lines=11> */
.L_x_3706:
[----:B------:R-:W-:Y:S01]  /*6800*/  LOP3.LUT P5, RZ, R24, 0x4000, RZ, 0xc0, !PT ;  /* 0x0000400018ff7812 */ /* 0x000fe200078ac0ff */
[----:B------:R-:W-:-:S12]  /*6810*/  BSSY B0, `(.L_x_3707) ;  /* 0x000000c000007945 */ /* 0x000fd80003800000 */
[----:B------:R-:W-:Y:S05]  /*6820*/  @!P5 BRA `(.L_x_3708) ;  /* 0x000000a00000d947 */ /* 0x000fea0003800000 */
[----:B------:R-:W-:Y:S01]  /*6830*/  MOV R55, R67 ;  /* 0x0000004300377202 */ /* 0x000fe20000000f00 */
[----:B0-----:R-:W-:Y:S02]  /*6840*/  IMAD R29, R118, c[0x0][0x1c0], RZ ;  /* 0x00007000761d7a24 */ /* 0x001fe400078e02ff */
[----:B------:R-:W-:Y:S02]  /*6850*/  IMAD.MOV.U32 R54, RZ, RZ, R68 ;  /* 0x000000ffff367224 */ /* 0x000fe400078e0044 */
[C---:B------:R-:W-:Y:S02]  /*6860*/  IMAD R29, R84.reuse, c[0x0][0x1c4], R29 ;  /* 0x00007100541d7a24 */ /* 0x040fe400078e021d */
[----:B------:R-:W-:-:S05]  /*6870*/  IMAD.WIDE.U32 R54, R84, c[0x0][0x1c0], R54 ;  /* 0x0000700054367a25 */ /* 0x000fca00078e0036 */
[----:B------:R-:W-:Y:S02]  /*6880*/  IADD3 R29, R55, R29, RZ ;  /* 0x0000001d371d7210 */ /* 0x000fe40007ffe0ff */
[----:B------:R-:W-:-:S04]  /*6890*/  LEA R56, P5, R54, c[0x0][0x160], 0x1 ;  /* 0x0000580036387a11 */ /* 0x000fc800078a08ff */
[----:B------:R-:W-:Y:S02]  /*68a0*/  LEA.HI.X R57, R54, c[0x0][0x164], R29, 0x1, P5 ;  /* 0x0000590036397a11 */ /* 0x000fe400028f0c1d */
[----:B------:R-:W-:-:S05]  /*68b0*/  F2FP.BF16.PACK_AB R29, R74, R100 ;  /* 0x000000644a1d723e */ /* 0x000fca00000010ff */
[----:B------:R0:W-:Y:S02]  /*68c0*/  STG.E [R56.64], R29 ;  /* 0x0000001d38007986 */ /* 0x0001e4000c101906 */
.L_x_3708:
[----:B------:R-:W-:Y:S05]  /*68d0*/  BSYNC B0 ;  /* 0x0000000000007941 */ /* 0x000fea0003800000 */
.L_x_3707:
        /* <DEDUP_REMOVED lines=11> */
.L_x_3709:
[----:B------:R-:W-:Y:S01]  /*6990*/  LOP3.LUT P5, RZ, R24, 0x2000, RZ, 0xc0, !PT ;  /* 0x0000200018ff7812 */ /* 0x000fe200078ac0ff */
[----:B------:R-:W-:-:S12]  /*69a0*/  BSSY B0, `(.L_x_3710) ;  /* 0x000000c000007945 */ /* 0x000fd80003800000 */
        /* <DEDUP_REMOVED lines=11> */
.L_x_3711:
[----:B------:R-:W-:Y:S05]  /*6a60*/  BSYNC B0 ;  /* 0x0000000000007941 */ /* 0x000fea0003800000 */
.L_x_3710:
        /* <DEDUP_REMOVED lines=11> */
.L_x_3712:
        /* <DEDUP_REMOVED lines=13> */
.L_x_3714:
[----:B------:R-:W-:Y:S05]  /*6bf0*/  BSYNC B0 ;  /* 0x0000000000007941 */ /* 0x000fea0003800000 */
.L_x_3713:
        /* <DEDUP_REMOVED lines=11> */
.L_x_3715:
        /* <DEDUP_REMOVED lines=13> */
.L_x_3717:
[----:B------:R-:W-:Y:S05]  /*6d80*/  BSYNC B0 ;  /* 0x0000000000007941 */ /* 0x000fea0003800000 */
.L_x_3716:
        /* <DEDUP_REMOVED lines=11> */
.L_x_3718:
        /* <DEDUP_REMOVED lines=8> */
[----:B------:R-:W-:Y:S02]  /*6ec0*/  IADD3 R29, R55, R29, RZ ;  /* 0x0000001d371d7210 */ /* 0x000fe40007ffe0ff */
[----:B------:R-:W-:-:S04]  /*6ed0*/  LEA R56, P5, R54, c[0x0][0x160], 0x1 ;  /* 0x0000580036387a11 */ /* 0x000fc800078a08ff */
[----:B------:R-:W-:Y:S02]  /*6ee0*/  LEA.HI.X R57, R54, c[0x0][0x164], R29, 0x1, P5 ;  /* 0x0000590036397a11 */ /* 0x000fe400028f0c1d */
[----:B------:R-:W-:-:S05]  /*6ef0*/  F2FP.BF16.PACK_AB R29, R70, R46 ;  /* 0x0000002e461d723e */ /* 0x000fca00000010ff */
[----:B------:R0:W-:Y:S02]  /*6f00*/  STG.E [R56.64], R29 ;  /* 0x0000001d38007986 */ /* 0x0001e4000c101906 */
.L_x_3720:
[----:B------:R-:W-:Y:S05]  /*6f10*/  BSYNC B0 ;  /* 0x0000000000007941 */ /* 0x000fea0003800000 */
.L_x_3719:
        /* <DEDUP_REMOVED lines=11> */
.L_x_3721:
[----:B------:R-:W-:Y:S01]  /*6fd0*/  LOP3.LUT P5, RZ, R24, 0x200, RZ, 0xc0, !PT ;  /* 0x0000020018ff7812 */ /* 0x000fe200078ac0ff */
[----:B------:R-:W-:-:S12]  /*6fe0*/  BSSY B0, `(.L_x_3722) ;  /* 0x000000c000007945 */ /* 0x000fd80003800000 */
[----:B------:R-:W-:Y:S05]  /*6ff0*/  @!P5 BRA `(.L_x_3723) ;  /* 0x000000a00000d947 */ /* 0x000fea0003800000 */
[----:B0-----:R-:W-:Y:S01]  /*7000*/  MOV R47, R67 ;  /* 0x00000043002f7202 */ /* 0x001fe20000000f00 */
        /* <DEDUP_REMOVED lines=9> */
.L_x_3723:
[----:B------:R-:W-:Y:S05]  /*70a0*/  BSYNC B0 ;  /* 0x0000000000007941 */ /* 0x000fea0003800000 */
.L_x_3722:
        /* <DEDUP_REMOVED lines=11> */
.L_x_3724:
        /* <DEDUP_REMOVED lines=13> */
.L_x_3726:
[----:B------:R-:W-:Y:S05]  /*7230*/  BSYNC B0 ;  /* 0x0000000000007941 */ /* 0x000fea0003800000 */
.L_x_3725:
        /* <DEDUP_REMOVED lines=11> */
.L_x_3727:
        /* <DEDUP_REMOVED lines=13> */
.L_x_3729:
[----:B------:R-:W-:Y:S05]  /*73c0*/  BSYNC B0 ;  /* 0x0000000000007941 */ /* 0x000fea0003800000 */
.L_x_3728:
        /* <DEDUP_REMOVED lines=11> */
.L_x_3730:
        /* <DEDUP_REMOVED lines=13> */
.L_x_3732:
[----:B------:R-:W-:Y:S05]  /*7550*/  BSYNC B0 ;  /* 0x0000000000007941 */ /* 0x000fea0003800000 */
.L_x_3731:
        /* <DEDUP_REMOVED lines=11> */
.L_x_3733:
        /* <DEDUP_REMOVED lines=13> */
.L_x_3735:
[----:B------:R-:W-:Y:S05]  /*76e0*/  BSYNC B0 ;  /* 0x0000000000007941 */ /* 0x000fea0003800000 */
.L_x_3734:
        /* <DEDUP_REMOVED lines=11> */
.L_x_3736:
[----:B------:R-:W-:Y:S01]  /*77a0*/  LOP3.LUT P5, RZ, R24, 0x10, RZ, 0xc0, !PT ;  /* 0x0000001018ff7812 */ /* 0x000fe200078ac0ff */
[----:B------:R-:W-:-:S12]  /*77b0*/  BSSY B0, `(.L_x_3737) ;  /* 0x000000c000007945 */ /* 0x000fd80003800000 */
[----:B------:R-:W-:Y:S05]  /*77c0*/  @!P5 BRA `(.L_x_3738) ;  /* 0x000000a00000d947 */ /* 0x000fea0003800000 */
[----:B------:R-:W-:Y:S01]  /*77d0*/  MOV R30, R68 ;  /* 0x00000044001e7202 */ /* 0x000fe20000000f00 */
[----:B------:R-:W-:Y:S02]  /*77e0*/  IMAD R42, R106, c[0x0][0x1c0], RZ ;  /* 0x000070006a2a7a24 */ /* 0x000fe400078e02ff */
[----:B------:R-:W-:Y:S02]  /*77f0*/  IMAD.MOV.U32 R31, RZ, RZ, R67 ;  /* 0x000000ffff1f7224 */ /* 0x000fe400078e0043 */
[C---:B0-----:R-:W-:Y:S02]  /*7800*/  IMAD R29, R9.reuse, c[0x0][0x1c4], R42 ;  /* 0x00007100091d7a24 */ /* 0x041fe400078e022a */
[----:B------:R-:W-:-:S05]  /*7810*/  IMAD.WIDE.U32 R30, R9, c[0x0][0x1c0], R30 ;  /* 0x00007000091e7a25 */ /* 0x000fca00078e001e */
[----:B------:R-:W-:Y:S02]  /*7820*/  IADD3 R29, R31, R29, RZ ;  /* 0x0000001d1f1d7210 */ /* 0x000fe40007ffe0ff */
[----:B------:R-:W-:-:S04]  /*7830*/  LEA R42, P5, R30, c[0x0][0x160], 0x1 ;  /* 0x000058001e2a7a11 */ /* 0x000fc800078a08ff */
[----:B------:R-:W-:Y:S02]  /*7840*/  LEA.HI.X R43, R30, c[0x0][0x164], R29, 0x1, P5 ;  /* 0x000059001e2b7a11 */ /* 0x000fe400028f0c1d */
[----:B------:R-:W-:-:S05]  /*7850*/  F2FP.BF16.PACK_AB R29, R36, R40 ;  /* 0x00000028241d723e */ /* 0x000fca00000010ff */
[----:B------:R0:W-:Y:S02]  /*7860*/  STG.E [R42.64], R29 ;  /* 0x0000001d2a007986 */ /* 0x0001e4000c101906 */
.L_x_3738:
[----:B------:R-:W-:Y:S05]  /*7870*/  BSYNC B0 ;  /* 0x0000000000007941 */ /* 0x000fea0003800000 */
.L_x_3737:
        /* <DEDUP_REMOVED lines=11> */
.L_x_3739:
        /* <DEDUP_REMOVED lines=13> */
.L_x_3741:
[----:B------:R-:W-:Y:S05]  /*7a00*/  BSYNC B0 ;  /* 0x0000000000007941 */ /* 0x000fea0003800000 */
.L_x_3740:
        /* <DEDUP_REMOVED lines=11> */
.L_x_3742:
[----:B------:R-:W-:Y:S01]  /*7ac0*/  LOP3.LUT P5, RZ, R24, 0x4, RZ, 0xc0, !PT ;  /* 0x0000000418ff7812 */ /* 0x000fe200078ac0ff */
[----:B------:R-:W-:-:S12]  /*7ad0*/  BSSY B0, `(.L_x_3743) ;  /* 0x000000c000007945 */ /* 0x000fd80003800000 */
[----:B------:R-:W-:Y:S05]  /*7ae0*/  @!P5 BRA `(.L_x_3744) ;  /* 0x000000a00000d947 */ /* 0x000fea0003800000 */
[----:B------:R-:W-:Y:S01]  /*7af0*/  MOV R30, R68 ;  /* 0x00000044001e7202 */ /* 0x000fe20000000f00 */
[----:B------:R-:W-:Y:S01]  /*7b00*/  IMAD R36, R103, c[0x0][0x1c0], RZ ;  /* 0x0000700067247a24 */ /* 0x000fe200078e02ff */
[----:B------:R-:W-:-:S03]  /*7b10*/  MOV R31, R67 ;  /* 0x00000043001f7202 */ /* 0x000fc60000000f00 */
[C---:B0-----:R-:W-:Y:S02]  /*7b20*/  IMAD R29, R11.reuse, c[0x0][0x1c4], R36 ;  /* 0x000071000b1d7a24 */ /* 0x041fe400078e0224 */
[----:B------:R-:W-:-:S05]  /*7b30*/  IMAD.WIDE.U32 R30, R11, c[0x0][0x1c0], R30 ;  /* 0x000070000b1e7a25 */ /* 0x000fca00078e001e */
[----:B------:R-:W-:Y:S02]  /*7b40*/  IADD3 R29, R31, R29, RZ ;  /* 0x0000001d1f1d7210 */ /* 0x000fe40007ffe0ff */
[----:B------:R-:W-:-:S04]  /*7b50*/  LEA R36, P5, R30, c[0x0][0x160], 0x1 ;  /* 0x000058001e247a11 */ /* 0x000fc800078a08ff */
[----:B------:R-:W-:Y:S02]  /*7b60*/  LEA.HI.X R37, R30, c[0x0][0x164], R29, 0x1, P5 ;  /* 0x000059001e257a11 */ /* 0x000fe400028f0c1d */
[----:B------:R-:W-:-:S05]  /*7b70*/  F2FP.BF16.PACK_AB R29, R48, R38 ;  /* 0x00000026301d723e */ /* 0x000fca00000010ff */
[----:B------:R0:W-:Y:S02]  /*7b80*/  STG.E [R36.64], R29 ;  /* 0x0000001d24007986 */ /* 0x0001e4000c101906 */
.L_x_3744:
[----:B------:R-:W-:Y:S05]  /*7b90*/  BSYNC B0 ;  /* 0x0000000000007941 */ /* 0x000fea0003800000 */
.L_x_3743:
        /* <DEDUP_REMOVED lines=11> */
.L_x_3745:
[----:B------:R-:W-:Y:S01]  /*7c50*/  LOP3.LUT P5, RZ, R24, 0x2, RZ, 0xc0, !PT ;  /* 0x0000000218ff7812 */ /* 0x000fe200078ac0ff */
[----:B------:R-:W-:-:S12]  /*7c60*/  BSSY B0, `(.L_x_3746) ;  /* 0x000000c000007945 */ /* 0x000fd80003800000 */
[----:B------:R-:W-:Y:S05]  /*7c70*/  @!P5 BRA `(.L_x_3747) ;  /* 0x000000a00000d947 */ /* 0x000fea0003800000 */
[----:B------:R-:W-:Y:S01]  /*7c80*/  MOV R31, R67 ;  /* 0x00000043001f7202 */ /* 0x000fe20000000f00 */
[----:B0-----:R-:W-:Y:S01]  /*7c90*/  IMAD R29, R102, c[0x0][0x1c0], RZ ;  /* 0x00007000661d7a24 */ /* 0x001fe200078e02ff */
        /* <DEDUP_REMOVED lines=8> */
.L_x_3747:
[----:B------:R-:W-:Y:S05]  /*7d20*/  BSYNC B0 ;  /* 0x0000000000007941 */ /* 0x000fea0003800000 */
.L_x_3746:
        /* <DEDUP_REMOVED lines=11> */
.L_x_3748:
        /* <DEDUP_REMOVED lines=13> */
.L_x_3750:
[----:B------:R-:W-:Y:S05]  /*7eb0*/  BSYNC B0 ;  /* 0x0000000000007941 */ /* 0x000fea0003800000 */
.L_x_3749:
        /* <DEDUP_REMOVED lines=11> */
.L_x_3751:
[----:B------:R-:W-:Y:S01]  /*7f70*/  BSSY B0, `(.L_x_3752) ;  /* 0x000000c000007945 */ /* 0x000fe20003800000 */
        /* <DEDUP_REMOVED lines=11> */
.L_x_3753:
[----:B------:R-:W-:Y:S05]  /*8030*/  BSYNC B0 ;  /* 0x0000000000007941 */ /* 0x000fea0003800000 */
.L_x_3752:
        /* <DEDUP_REMOVED lines=11> */
.L_x_3754:
[----:B------:R-:W-:Y:S01]  /*80f0*/  BSSY B0, `(.L_x_3755) ;  /* 0x000000c000007945 */ /* 0x000fe20003800000 */
        /* <DEDUP_REMOVED lines=11> */
.L_x_3756:
[----:B------:R-:W-:Y:S05]  /*81b0*/  BSYNC B0 ;  /* 0x0000000000007941 */ /* 0x000fea0003800000 */
.L_x_3755:
        /* <DEDUP_REMOVED lines=11> */
.L_x_3757:
        /* <DEDUP_REMOVED lines=12> */
.L_x_3759:
[----:B------:R-:W-:Y:S05]  /*8330*/  BSYNC B0 ;  /* 0x0000000000007941 */ /* 0x000fea0003800000 */
.L_x_3758:
        /* <DEDUP_REMOVED lines=11> */
.L_x_3760:
[----:B------:R-:W-:Y:S01]  /*83f0*/  BSSY B0, `(.L_x_3761) ;  /* 0x000000c000007945 */ /* 0x000fe20003800000 */
        /* <DEDUP_REMOVED lines=11> */
.L_x_3762:
[----:B------:R-:W-:Y:S05]  /*84b0*/  BSYNC B0 ;  /* 0x0000000000007941 */ /* 0x000fea0003800000 */
.L_x_3761:
        /* <DEDUP_REMOVED lines=11> */
.L_x_3763:
        /* <DEDUP_REMOVED lines=12> */
.L_x_3765:
[----:B------:R-:W-:Y:S05]  /*8630*/  BSYNC B0 ;  /* 0x0000000000007941 */ /* 0x000fea0003800000 */
.L_x_3764:
        /* <DEDUP_REMOVED lines=11> */
.L_x_3766:
[----:B0-----:R-:W0:Y:S01]  /*86f0*/  S2R R25, SR_TID.X ;  /* 0x0000000000197919 */ /* 0x001e220000002100 */
[----:B------:R-:W-:Y:S01]  /*8700*/  ISETP.GE.U32.AND P5, PT, R23, c[0x0][0x1c8], PT ;  /* 0x0000720017007a0c */ /* 0x000fe20003fa6070 */
[----:B------:R-:W-:Y:S03]  /*8710*/  BSSY B0, `(.L_x_3767) ;  /* 0x000000e000007945 */ /* 0x000fe60003800000 */
[----:B------:R-:W-:-:S04]  /*8720*/  ISETP.GE.AND.EX P5, PT, R59, c[0x0][0x1cc], PT, P5 ;  /* 0x000073003b007a0c */ /* 0x000fc80003fa6350 */
[----:B0-----:R-:W-:-:S13]  /*8730*/  ISETP.GT.U32.OR P5, PT, R25, 0x1df, P5 ;  /* 0x000001df1900780c */ /* 0x001fda0002fa4470 */
        /* <DEDUP_REMOVED lines=11> */
.L_x_3768:
[----:B------:R-:W-:Y:S05]  /*87f0*/  BSYNC B0 ;  /* 0x0000000000007941 */ /* 0x000fea0003800000 */
.L_x_3767:
[----:B------:R-:W-:Y:S02]  /*8800*/  IADD3 R19, R19, c[0x0][0x10], RZ ;  /* 0x0000040013137a10 */ /* 0x000fe40007ffe0ff */
[----:B------:R-:W-:Y:S02]  /*8810*/  IADD3 R20, R20, 0x1, RZ ;  /* 0x0000000114147810 */ /* 0x000fe40007ffe0ff */
[----:B------:R-:W-:-:S13]  /*8820*/  ISETP.GE.AND P5, PT, R19, UR4, PT ;  /* 0x0000000413007c0c */ /* 0x000fda000bfa6270 */
[----:B------:R-:W-:Y:S01]  /*8830*/  @P5 CALL.REL.NOINC `(.L_x_3769) ;  /* 0x0000001000005944 */ /* 0x000fe20003c00000 */
[----:B------:R-:W-:Y:S05]  /*8840*/  BRA `(.L_x_3770) ;  /* 0xffff841000007947 */ /* 0x000fea000383ffff */
.L_x_3769:
[----:B------:R-:W-:Y:S05]  /*8850*/  EXIT ;  /* 0x000000000000794d */ /* 0x000fea0003800000 */
.L_x_3771:
        /* <DEDUP_REMOVED lines=10> */
.L_x_5653:


//--------------------- .text._Z35group_norm_nhwc_fwd_one_pass_kernelI11Bf16IOFp32WLi512ELi120ELi480EEv26Group_norm_nhwc_fwd_params --------------------------
	.section	.text._Z35group_norm_nhwc_fwd_one_pass_kernelI11Bf16IOFp32WLi512ELi120ELi480EEv26Group_norm_nhwc_fwd_params,"ax",@progbits
	.sectioninfo	@"SHI_REGISTERS=128"
	.align	128
        .global         _Z35group_norm_nhwc_fwd_one_pass_kernelI11Bf16IOFp32WLi512ELi120ELi480EEv26Group_norm_nhwc_fwd_params
        .type           _Z35group_norm_nhwc_fwd_one_pass_kernelI11Bf16IOFp32WLi512ELi120ELi480EEv26Group_norm_nhwc_fwd_params,@function
        .size           _Z35group_norm_nhwc_fwd_one_pass_kernelI11Bf16IOFp32WLi512ELi120ELi480EEv26Group_norm_nhwc_fwd_params,(.L_x_5654 - _Z35group_norm_nhwc_fwd_one_pass_kernelI11Bf16IOFp32WLi512ELi120ELi480EEv26Group_norm_nhwc_fwd_params)
        .other          _Z35group_norm_nhwc_fwd_one_pass_kernelI11Bf16IOFp32WLi512ELi120ELi480EEv26Group_norm_nhwc_fwd_params,@"STO_CUDA_ENTRY STV_DEFAULT"
_Z35group_norm_nhwc_fwd_one_pass_kernelI11Bf16IOFp32WLi512ELi120ELi480EEv26Group_norm_nhwc_fwd_params:
.text._Z35group_norm_nhwc_fwd_one_pass_kernelI11Bf16IOFp32WLi512ELi120ELi480EEv26Group_norm_nhwc_fwd_params:
[----:B------:R-:W-:-:S03]  /*0000*/  IMAD.MOV.U32 R1, RZ, RZ, c[0x0][0x28] ;  /* 0x00000a00ff017624 */ /* 0x000fc600078e00ff */
[----:B------:R-:W0:Y:S01]  /*0010*/  S2R R118, SR_CTAID.Y ;  /* 0x0000000000767919 */ /* 0x000e220000002600 */
[----:B------:R-:W-:Y:S01]  /*0020*/  ULDC UR4, c[0x0][0x1d8] ;  /* 0x0000760000047ab9 */ /* 0x000fe20000000800 */
[----:B------:R-:W-:Y:S01]  /*0030*/  IADD3 R1, R1, -0x120, RZ ;  /* 0xfffffee001017810 */ /* 0x000fe20007ffe0ff */
[----:B------:R-:W-:Y:S02]  /*0040*/  ULDC UR5, c[0x0][0x1a8] ;  /* 0x00006a0000057ab9 */ /* 0x000fe40000000800 */
[----:B------:R-:W-:-:S06]  /*0050*/  UIMAD UR4, UR4, UR5, URZ ;  /* 0x00000005040472a4 */ /* 0x000fcc000f8e023f */
[----:B0-----:R-:W-:-:S13]  /*0060*/  ISETP.GE.AND P0, PT, R118, UR4, PT ;  /* 0x0000000476007c0c */ /* 0x001fda000bf06270 */
[----:B------:R-:W-:Y:S05]  /*0070*/  @P0 EXIT ;  /* 0x000000000000094d */ /* 0x000fea0003800000 */
[----:B------:R-:W0:Y:S01]  /*0080*/  S2R R5, SR_TID.X ;  /* 0x0000000000057919 */ /* 0x000e220000002100 */
[----:B------:R-:W-:Y:S02]  /*0090*/  ULDC.U8 UR5, c[0x0][0x1dc] ;  /* 0x0000770000057ab9 */ /* 0x000fe40000000000 */
[----:B------:R-:W-:Y:S01]  /*00a0*/  ULDC.64 UR6, c[0x0][0x118] ;  /* 0x0000460000067ab9 */ /* 0x000fe20000000a00 */
[----:B------:R-:W1:Y:S04]  /*00b0*/  S2R R117, SR_CTAID.X ;  /* 0x0000000000757919 */ /* 0x000e680000002500 */
[----:B------:R2:W-:Y:S01]  /*00c0*/  STL [R1+0x110], RZ ;  /* 0x000110ff01007387 */ /* 0x0005e20000100800 */
[----:B0-----:R-:W-:Y:S01]  /*00d0*/  IMAD.WIDE.U32 R2, R5, -0x77777777, RZ ;  /* 0x8888888905027825 */ /* 0x001fe200078e00ff */
[----:B------:R-:W-:-:S04]  /*00e0*/  SHF.R.S32.HI R0, RZ, 0x1f, R5 ;  /* 0x0000001fff007819 */ /* 0x000fc80000011405 */
[----:B------:R-:W-:Y:S02]  /*00f0*/  SHF.R.U32.HI R4, RZ, 0x5, R3 ;  /* 0x00000005ff047819 */ /* 0x000fe40000011603 */
[----:B------:R-:W-:-:S03]  /*0100*/  LEA.HI R2, R0, R5, RZ, 0x5 ;  /* 0x0000000500027211 */ /* 0x000fc600078f28ff */
[----:B------:R-:W-:Y:S01]  /*0110*/  IMAD R0, R4, -0x3c, R5 ;  /* 0xffffffc404007824 */ /* 0x000fe200078e0205 */
[----:B------:R-:W-:Y:S01]  /*0120*/  SHF.R.S32.HI R2, RZ, 0x5, R2 ;  /* 0x00000005ff027819 */ /* 0x000fe20000011402 */
[----:B-1----:R-:W-:Y:S02]  /*0130*/  IMAD R119, R117, c[0x0][0x1e4], R4 ;  /* 0x0000790075777a24 */ /* 0x002fe400078e0204 */
[----:B------:R-:W-:-:S05]  /*0140*/  IMAD.SHL.U32 R0, R0, 0x2, RZ ;  /* 0x0000000200007824 */ /* 0x000fca00078e00ff */
[----:B------:R2:W-:Y:S02]  /*0150*/  STL [R1+0x114], R0 ;  /* 0x0001140001007387 */ /* 0x0005e40000100800 */
.L_x_3788:
[----:B------:R-:W3:Y:S01]  /*0160*/  LDL R8, [R1+0x114] ;  /* 0x0001140001087983 */ /* 0x000ee20000100800 */
[----:B------:R-:W-:Y:S02]  /*0170*/  IABS R5, c[0x0][0x1d8] ;  /* 0x0000760000057a13 */ /* 0x000fe40000000000 */
[----:B------:R-:W-:Y:S01]  /*0180*/  IADD3 R11, R119, 0x8, RZ ;  /* 0x00000008770b7810 */ /* 0x000fe20007ffe0ff */
[----:B0-----:R-:W0:Y:S01]  /*0190*/  S2R R6, SR_TID.X ;  /* 0x0000000000067919 */ /* 0x001e220000002100 */
[----:B-12---:R-:W1:Y:S01]  /*01a0*/  I2F.RP R0, R5 ;  /* 0x0000000500007306 */ /* 0x006e620000209400 */
[----:B------:R-:W-:Y:S02]  /*01b0*/  LOP3.LUT R115, R115, 0xfdffffff, RZ, 0xc0, !PT ;  /* 0xfdffffff73737812 */ /* 0x000fe400078ec0ff */
[C---:B------:R-:W-:Y:S02]  /*01c0*/  IADD3 R15, R119.reuse, 0x18, RZ ;  /* 0x00000018770f7810 */ /* 0x040fe40007ffe0ff */
[----:B------:R-:W-:-:S02]  /*01d0*/  IADD3 R13, R119, 0x10, RZ ;  /* 0x00000010770d7810 */ /* 0x000fc40007ffe0ff */
[----:B------:R-:W-:Y:S02]  /*01e0*/  SHF.R.S32.HI R10, RZ, 0x1f, R15 ;  /* 0x0000001fff0a7819 */ /* 0x000fe4000001140f */
[----:B------:R-:W-:Y:S02]  /*01f0*/  IADD3 R17, R119, 0x20, RZ ;  /* 0x0000002077117810 */ /* 0x000fe40007ffe0ff */
[----:B------:R-:W-:Y:S02]  /*0200*/  LOP3.LUT R114, R114, 0xffdfffff, RZ, 0xc0, !PT ;  /* 0xffdfffff72727812 */ /* 0x000fe400078ec0ff */
[----:B------:R-:W-:Y:S02]  /*0210*/  SHF.R.S32.HI R12, RZ, 0x1f, R17 ;  /* 0x0000001fff0c7819 */ /* 0x000fe40000011411 */
[----:B------:R-:W-:Y:S01]  /*0220*/  LOP3.LUT R116, R116, 0x7fffffff, RZ, 0xc0, !PT ;  /* 0x7fffffff74747812 */ /* 0x000fe200078ec0ff */
[----:B-1----:R-:W1:Y:S02]  /*0230*/  MUFU.RCP R0, R0 ;  /* 0x0000000000007308 */ /* 0x002e640000001000 */
[----:B-1----:R-:W-:-:S06]  /*0240*/  IADD3 R2, R0, 0xffffffe, RZ ;  /* 0x0ffffffe00027810 */ /* 0x002fcc0007ffe0ff */
[----:B------:R1:W2:Y:S02]  /*0250*/  F2I.FTZ.U32.TRUNC.NTZ R3, R2 ;  /* 0x0000000200037305 */ /* 0x0002a4000021f000 */
[----:B-1----:R-:W-:Y:S02]  /*0260*/  IMAD.MOV.U32 R2, RZ, RZ, RZ ;  /* 0x000000ffff027224 */ /* 0x002fe400078e00ff */
[----:B--2---:R-:W-:-:S04]  /*0270*/  IMAD.MOV R4, RZ, RZ, -R3 ;  /* 0x000000ffff047224 */ /* 0x004fc800078e0a03 */
[----:B------:R-:W-:Y:S01]  /*0280*/  IMAD R7, R4, R5, RZ ;  /* 0x0000000504077224 */ /* 0x000fe200078e02ff */
[----:B------:R-:W-:-:S03]  /*0290*/  IABS R4, R118 ;  /* 0x0000007600047213 */ /* 0x000fc60000000000 */
[----:B------:R-:W-:Y:S01]  /*02a0*/  IMAD.HI.U32 R3, R3, R7, R2 ;  /* 0x0000000703037227 */ /* 0x000fe200078e0002 */
[----:B------:R-:W-:-:S05]  /*02b0*/  SHF.R.S32.HI R2, RZ, 0x1f, R119 ;  /* 0x0000001fff027819 */ /* 0x000fca0000011477 */
[----:B------:R-:W-:-:S04]  /*02c0*/  IMAD.HI.U32 R120, R3, R4, RZ ;  /* 0x0000000403787227 */ /* 0x000fc800078e00ff */
[----:B------:R-:W-:-:S04]  /*02d0*/  IMAD.MOV R0, RZ, RZ, -R120 ;  /* 0x000000ffff007224 */ /* 0x000fc800078e0a78 */
[----:B------:R-:W-:-:S05]  /*02e0*/  IMAD R0, R5, R0, R4 ;  /* 0x0000000005007224 */ /* 0x000fca00078e0204 */
[----:B------:R-:W-:-:S13]  /*02f0*/  ISETP.GT.U32.AND P1, PT, R5, R0, PT ;  /* 0x000000000500720c */ /* 0x000fda0003f24070 */
[----:B------:R-:W-:Y:S01]  /*0300*/  @!P1 IMAD.IADD R0, R0, 0x1, -R5 ;  /* 0x0000000100009824 */ /* 0x000fe200078e0a05 */
[----:B------:R-:W-:Y:S02]  /*0310*/  @!P1 IADD3 R120, R120, 0x1, RZ ;  /* 0x0000000178789810 */ /* 0x000fe40007ffe0ff */
[----:B------:R-:W-:Y:S02]  /*0320*/  ISETP.NE.AND P1, PT, RZ, c[0x0][0x1d8], PT ;  /* 0x00007600ff007a0c */ /* 0x000fe40003f25270 */
[----:B------:R-:W-:Y:S02]  /*0330*/  ISETP.GE.U32.AND P0, PT, R0, R5, PT ;  /* 0x000000050000720c */ /* 0x000fe40003f06070 */
[----:B------:R-:W-:-:S04]  /*0340*/  LOP3.LUT R0, R118, c[0x0][0x1d8], RZ, 0x3c, !PT ;  /* 0x0000760076007a12 */ /* 0x000fc800078e3cff */
[----:B------:R-:W-:-:S07]  /*0350*/  ISETP.GE.AND P2, PT, R0, RZ, PT ;  /* 0x000000ff0000720c */ /* 0x000fce0003f46270 */
[----:B------:R-:W-:Y:S02]  /*0360*/  @P0 IADD3 R120, R120, 0x1, RZ ;  /* 0x0000000178780810 */ /* 0x000fe40007ffe0ff */
[----:B0-----:R-:W-:-:S04]  /*0370*/  ISETP.GT.U32.AND P0, PT, R6, 0x1df, PT ;  /* 0x000001df0600780c */ /* 0x001fc80003f04070 */
[----:B------:R-:W-:Y:S01]  /*0380*/  @!P2 IMAD.MOV R120, RZ, RZ, -R120 ;  /* 0x000000ffff78a224 */ /* 0x000fe200078e0a78 */
[----:B------:R-:W-:Y:S02]  /*0390*/  @!P1 LOP3.LUT R120, RZ, c[0x0][0x1d8], RZ, 0x33, !PT ;  /* 0x00007600ff789a12 */ /* 0x000fe400078e33ff */
[----:B------:R-:W-:-:S03]  /*03a0*/  ISETP.GE.U32.AND P2, PT, R11, c[0x0][0x1c8], PT ;  /* 0x000072000b007a0c */ /* 0x000fc60003f46070 */
[----:B------:R-:W-:-:S04]  /*03b0*/  IMAD.MOV R3, RZ, RZ, -R120 ;  /* 0x000000ffff037224 */ /* 0x000fc800078e0a78 */
[----:B------:R-:W-:-:S04]  /*03c0*/  IMAD R0, R3, c[0x0][0x1d8], R118 ;  /* 0x0000760003007a24 */ /* 0x000fc800078e0276 */
[----:B------:R-:W-:Y:S01]  /*03d0*/  IMAD R0, R0, 0x78, RZ ;  /* 0x0000007800007824 */ /* 0x000fe200078e02ff */
[----:B---3--:R-:W-:-:S04]  /*03e0*/  SHF.R.S32.HI R3, RZ, 0x1f, R8 ;  /* 0x0000001fff037819 */ /* 0x008fc80000011408 */
[----:B------:R-:W-:-:S04]  /*03f0*/  IADD3 R4, P1, R8, R0, RZ ;  /* 0x0000000008047210 */ /* 0x000fc80007f3e0ff */
[----:B------:R-:W-:Y:S02]  /*0400*/  LEA.HI.X.SX32 R5, R0, R3, 0x1, P1 ;  /* 0x0000000300057211 */ /* 0x000fe400008f0eff */
[----:B------:R-:W-:Y:S02]  /*0410*/  ISETP.GE.U32.AND P1, PT, R119, c[0x0][0x1c8], PT ;  /* 0x0000720077007a0c */ /* 0x000fe40003f26070 */
[----:B------:R-:W-:Y:S01]  /*0420*/  SHF.R.S32.HI R3, RZ, 0x1f, R11 ;  /* 0x0000001fff037819 */ /* 0x000fe2000001140b */
[----:B------:R-:W-:Y:S01]  /*0430*/  IMAD.WIDE.U32 R4, R120, c[0x0][0x1d0], R4 ;  /* 0x0000740078047a25 */ /* 0x000fe200078e0004 */
[----:B------:R-:W-:Y:S02]  /*0440*/  ISETP.GE.OR.EX P3, PT, R2, c[0x0][0x1cc], P0, P1 ;  /* 0x0000730002007a0c */ /* 0x000fe40000766710 */
[----:B------:R-:W-:Y:S02]  /*0450*/  ISETP.GE.OR.EX P6, PT, R3, c[0x0][0x1cc], P0, P2 ;  /* 0x0000730003007a0c */ /* 0x000fe400007c6720 */
[----:B------:R-:W-:-:S02]  /*0460*/  ISETP.GE.U32.AND P2, PT, R15, c[0x0][0x1c8], PT ;  /* 0x000072000f007a0c */ /* 0x000fc40003f46070 */
[----:B------:R-:W-:Y:S02]  /*0470*/  SHF.R.S32.HI R0, RZ, 0x1f, R120 ;  /* 0x0000001fff007819 */ /* 0x000fe40000011478 */
[----:B------:R-:W-:Y:S02]  /*0480*/  ISETP.GE.OR.EX P4, PT, R10, c[0x0][0x1cc], P0, P2 ;  /* 0x000073000a007a0c */ /* 0x000fe40000786720 */
[----:B------:R-:W-:Y:S01]  /*0490*/  ISETP.GE.U32.AND P1, PT, R13, c[0x0][0x1c8], PT ;  /* 0x000072000d007a0c */ /* 0x000fe20003f26070 */
[----:B------:R-:W-:Y:S01]  /*04a0*/  IMAD R7, R0, c[0x0][0x1d0], RZ ;  /* 0x0000740000077a24 */ /* 0x000fe200078e02ff */
[----:B------:R-:W-:Y:S01]  /*04b0*/  SHF.R.S32.HI R0, RZ, 0x1f, R13 ;  /* 0x0000001fff007819 */ /* 0x000fe2000001140d */
[----:B------:R-:W-:Y:S01]  /*04c0*/  @!P3 IMAD R2, R2, c[0x0][0x1c0], RZ ;  /* 0x000070000202ba24 */ /* 0x000fe200078e02ff */
[----:B------:R-:W-:Y:S01]  /*04d0*/  @P3 LOP3.LUT R115, R115, 0x2000000, RZ, 0xfc, !PT ;  /* 0x0200000073733812 */ /* 0x000fe200078efcff */
[----:B------:R-:W-:Y:S01]  /*04e0*/  @!P6 IMAD R6, R3, c[0x0][0x1c0], RZ ;  /* 0x000070000306ea24 */ /* 0x000fe200078e02ff */
[----:B------:R-:W-:Y:S01]  /*04f0*/  ISETP.GE.OR.EX P5, PT, R0, c[0x0][0x1cc], P0, P1 ;  /* 0x0000730000007a0c */ /* 0x000fe200007a6710 */
[----:B------:R-:W-:Y:S01]  /*0500*/  IMAD R7, R120, c[0x0][0x1d4], R7 ;  /* 0x0000750078077a24 */ /* 0x000fe200078e0207 */
[----:B------:R-:W-:Y:S01]  /*0510*/  LOP3.LUT R115, R115, 0xfeffffff, RZ, 0xc0, !PT ;  /* 0xfeffffff73737812 */ /* 0x000fe200078ec0ff */
[----:B------:R-:W-:Y:S01]  /*0520*/  @!P6 IMAD R21, R11, c[0x0][0x1c4], R6 ;  /* 0x000071000b15ea24 */ /* 0x000fe200078e0206 */
[----:B------:R-:W-:Y:S01]  /*0530*/  ISETP.GE.U32.AND P1, PT, R17, c[0x0][0x1c8], PT ;  /* 0x0000720011007a0c */ /* 0x000fe20003f26070 */
[----:B------:R-:W-:Y:S01]  /*0540*/  IMAD.IADD R7, R5, 0x1, R7 ;  /* 0x0000000105077824 */ /* 0x000fe200078e0207 */
[----:B------:R-:W-:Y:S01]  /*0550*/  @P6 LOP3.LUT R115, R115, 0x1000000, RZ, 0xfc, !PT ;  /* 0x0100000073736812 */ /* 0x000fe200078efcff */
[----:B------:R-:W-:Y:S01]  /*0560*/  @!P6 IMAD.MOV.U32 R8, RZ, RZ, R4 ;  /* 0x000000ffff08e224 */ /* 0x000fe200078e0004 */
[----:B------:R-:W-:Y:S01]  /*0570*/  ISETP.GE.OR.EX P3, PT, R12, c[0x0][0x1cc], P0, P1 ;  /* 0x000073000c007a0c */ /* 0x000fe20000766710 */
[----:B------:R-:W-:Y:S01]  /*0580*/  @!P6 IMAD.MOV.U32 R9, RZ, RZ, R7 ;  /* 0x000000ffff09e224 */ /* 0x000fe200078e0007 */
[C---:B------:R-:W-:Y:S01]  /*0590*/  LOP3.LUT P2, RZ, R115.reuse, 0x2000000, RZ, 0xc0, !PT ;  /* 0x0200000073ff7812 */ /* 0x040fe2000784c0ff */
[----:B------:R-:W-:Y:S01]  /*05a0*/  @!P4 IMAD R14, R10, c[0x0][0x1c0], RZ ;  /* 0x000070000a0eca24 */ /* 0x000fe200078e02ff */
[----:B------:R-:W-:Y:S01]  /*05b0*/  LOP3.LUT R115, R115, 0xff7fffff, RZ, 0xc0, !PT ;  /* 0xff7fffff73737812 */ /* 0x000fe200078ec0ff */
[----:B------:R-:W-:-:S03]  /*05c0*/  @!P6 IMAD.WIDE.U32 R8, R11, c[0x0][0x1c0], R8 ;  /* 0x000070000b08ea25 */ /* 0x000fc600078e0008 */
[----:B------:R-:W-:Y:S01]  /*05d0*/  @P5 LOP3.LUT R115, R115, 0x800000, RZ, 0xfc, !PT ;  /* 0x0080000073735812 */ /* 0x000fe200078efcff */
[----:B------:R-:W-:Y:S02]  /*05e0*/  @!P5 IMAD R0, R0, c[0x0][0x1c0], RZ ;  /* 0x000070000000da24 */ /* 0x000fe400078e02ff */
[--C-:B------:R-:W-:Y:S01]  /*05f0*/  @!P5 IMAD.MOV.U32 R10, RZ, RZ, R4.reuse ;  /* 0x000000ffff0ad224 */ /* 0x100fe200078e0004 */
[----:B------:R-:W-:Y:S01]  /*0600*/  LOP3.LUT R115, R115, 0xffbfffff, RZ, 0xc0, !PT ;  /* 0xffbfffff73737812 */ /* 0x000fe200078ec0ff */
[--C-:B------:R-:W-:Y:S02]  /*0610*/  @!P5 IMAD.MOV.U32 R11, RZ, RZ, R7.reuse ;  /* 0x000000ffff0bd224 */ /* 0x100fe400078e0007 */
[----:B------:R-:W-:Y:S01]  /*0620*/  @!P2 IMAD.MOV.U32 R6, RZ, RZ, R4 ;  /* 0x000000ffff06a224 */ /* 0x000fe200078e0004 */
[----:B------:R-:W-:Y:S01]  /*0630*/  @P4 LOP3.LUT R115, R115, 0x400000, RZ, 0xfc, !PT ;  /* 0x0040000073734812 */ /* 0x000fe200078efcff */
[C---:B------:R-:W-:Y:S02]  /*0640*/  @!P2 IMAD R19, R119.reuse, c[0x0][0x1c4], R2 ;  /* 0x000071007713aa24 */ /* 0x040fe400078e0202 */
[----:B------:R-:W-:Y:S01]  /*0650*/  @!P2 IMAD.WIDE.U32 R2, R119, c[0x0][0x1c0], R6 ;  /* 0x000070007702aa25 */ /* 0x000fe200078e0006 */
[----:B------:R-:W-:-:S03]  /*0660*/  LOP3.LUT R115, R115, 0xffdfffff, RZ, 0xc0, !PT ;  /* 0xffdfffff73737812 */ /* 0x000fc600078ec0ff */
[----:B------:R-:W-:Y:S01]  /*0670*/  @!P2 IMAD.IADD R3, R3, 0x1, R19 ;  /* 0x000000010303a824 */ /* 0x000fe200078e0213 */
[C---:B------:R-:W-:Y:S01]  /*0680*/  @!P2 LEA R108, P1, R2.reuse, c[0x0][0x170], 0x1 ;  /* 0x00005c00026caa11 */ /* 0x040fe200078208ff */
[----:B------:R-:W-:Y:S01]  /*0690*/  @!P6 IMAD.IADD R9, R9, 0x1, R21 ;  /* 0x000000010909e824 */ /* 0x000fe200078e0215 */
[----:B------:R-:W-:Y:S01]  /*06a0*/  @P3 LOP3.LUT R115, R115, 0x200000, RZ, 0xfc, !PT ;  /* 0x0020000073733812 */ /* 0x000fe200078efcff */
[C---:B------:R-:W-:Y:S01]  /*06b0*/  @!P5 IMAD R19, R13.reuse, c[0x0][0x1c4], R0 ;  /* 0x000071000d13da24 */ /* 0x040fe200078e0200 */
[----:B------:R-:W-:Y:S01]  /*06c0*/  @!P2 LEA.HI.X R109, R2, c[0x0][0x174], R3, 0x1, P1 ;  /* 0x00005d00026daa11 */ /* 0x000fe200008f0c03 */
[----:B------:R-:W-:Y:S01]  /*06d0*/  @!P5 IMAD.WIDE.U32 R10, R13, c[0x0][0x1c0], R10 ;  /* 0x000070000d0ada25 */ /* 0x000fe200078e000a */
[C---:B------:R-:W-:Y:S02]  /*06e0*/  @!P6 LEA R110, P1, R8.reuse, c[0x0][0x170], 0x1 ;  /* 0x00005c00086eea11 */ /* 0x040fe400078208ff */
[----:B------:R-:W-:Y:S01]  /*06f0*/  LOP3.LUT R115, R115, 0xffefffff, RZ, 0xc0, !PT ;  /* 0xffefffff73737812 */ /* 0x000fe200078ec0ff */
[----:B------:R-:W-:Y:S01]  /*0700*/  @!P4 IMAD.MOV.U32 R2, RZ, RZ, R4 ;  /* 0x000000ffff02c224 */ /* 0x000fe200078e0004 */
[----:B------:R-:W-:Y:S01]  /*0710*/  @!P6 LEA.HI.X R111, R8, c[0x0][0x174], R9, 0x1, P1 ;  /* 0x00005d00086fea11 */ /* 0x000fe200008f0c09 */
[----:B------:R-:W-:Y:S01]  /*0720*/  @!P4 IMAD.MOV.U32 R3, RZ, RZ, R7 ;  /* 0x000000ffff03c224 */ /* 0x000fe200078e0007 */
[----:B------:R-:W-:Y:S01]  /*0730*/  @!P5 LEA R102, P1, R10, c[0x0][0x170], 0x1 ;  /* 0x00005c000a66da11 */ /* 0x000fe200078208ff */
[----:B------:R-:W-:-:S02]  /*0740*/  @!P5 IMAD.IADD R11, R11, 0x1, R19 ;  /* 0x000000010b0bd824 */ /* 0x000fc400078e0213 */
[C---:B------:R-:W-:Y:S02]  /*0750*/  @!P4 IMAD R13, R15.reuse, c[0x0][0x1c4], R14 ;  /* 0x000071000f0dca24 */ /* 0x040fe400078e020e */
[----:B------:R-:W-:Y:S01]  /*0760*/  @!P4 IMAD.WIDE.U32 R2, R15, c[0x0][0x1c0], R2 ;  /* 0x000070000f02ca25 */ /* 0x000fe200078e0002 */
[----:B------:R-:W-:-:S03]  /*0770*/  @!P5 LEA.HI.X R103, R10, c[0x0][0x174], R11, 0x1, P1 ;  /* 0x00005d000a67da11 */ /* 0x000fc600008f0c0b */
[----:B------:R-:W-:Y:S01]  /*0780*/  @!P3 IMAD R12, R12, c[0x0][0x1c0], RZ ;  /* 0x000070000c0cba24 */ /* 0x000fe200078e02ff */
[C---:B------:R-:W-:Y:S01]  /*0790*/  @!P4 LEA R104, P1, R2.reuse, c[0x0][0x170], 0x1 ;  /* 0x00005c000268ca11 */ /* 0x040fe200078208ff */
[----:B------:R-:W-:Y:S02]  /*07a0*/  @!P3 IMAD.MOV.U32 R8, RZ, RZ, R4 ;  /* 0x000000ffff08b224 */ /* 0x000fe400078e0004 */
[----:B------:R-:W-:Y:S02]  /*07b0*/  @!P3 IMAD.MOV.U32 R9, RZ, RZ, R7 ;  /* 0x000000ffff09b224 */ /* 0x000fe400078e0007 */
[----:B------:R-:W-:Y:S02]  /*07c0*/  @!P4 IMAD.IADD R3, R3, 0x1, R13 ;  /* 0x000000010303c824 */ /* 0x000fe400078e020d */
[C---:B------:R-:W-:Y:S02]  /*07d0*/  @!P3 IMAD R15, R17.reuse, c[0x0][0x1c4], R12 ;  /* 0x00007100110fba24 */ /* 0x040fe400078e020c */
[----:B------:R-:W-:Y:S01]  /*07e0*/  @!P3 IMAD.WIDE.U32 R8, R17, c[0x0][0x1c0], R8 ;  /* 0x000070001108ba25 */ /* 0x000fe200078e0008 */
[----:B------:R-:W-:-:S02]  /*07f0*/  @!P4 LEA.HI.X R105, R2, c[0x0][0x174], R3, 0x1, P1 ;  /* 0x00005d000269ca11 */ /* 0x000fc400008f0c03 */
[----:B------:R-:W-:Y:S01]  /*0800*/  IADD3 R3, R119, 0x28, RZ ;  /* 0x0000002877037810 */ /* 0x000fe20007ffe0ff */
[----:B------:R-:W-:Y:S01]  /*0810*/  @!P3 IMAD.IADD R9, R9, 0x1, R15 ;  /* 0x000000010909b824 */ /* 0x000fe200078e020f */
[C---:B------:R-:W-:Y:S02]  /*0820*/  @!P3 LEA R106, P1, R8.reuse, c[0x0][0x170], 0x1 ;  /* 0x00005c00086aba11 */ /* 0x040fe400078208ff */
[----:B------:R-:W-:Y:S02]  /*0830*/  SHF.R.S32.HI R0, RZ, 0x1f, R3 ;  /* 0x0000001fff007819 */ /* 0x000fe40000011403 */
[----:B------:R-:W-:Y:S02]  /*0840*/  @!P3 LEA.HI.X R107, R8, c[0x0][0x174], R9, 0x1, P1 ;  /* 0x00005d00086bba11 */ /* 0x000fe400008f0c09 */
[----:B------:R-:W-:-:S04]  /*0850*/  ISETP.GE.U32.AND P1, PT, R3, c[0x0][0x1c8], PT ;  /* 0x0000720003007a0c */ /* 0x000fc80003f26070 */
[----:B------:R-:W-:-:S13]  /*0860*/  ISETP.GE.OR.EX P2, PT, R0, c[0x0][0x1cc], P0, P1 ;  /* 0x0000730000007a0c */ /* 0x000fda0000746710 */
[----:B------:R-:W-:Y:S01]  /*0870*/  @!P2 IMAD R0, R0, c[0x0][0x1c0], RZ ;  /* 0x000070000000aa24 */ /* 0x000fe200078e02ff */
[----:B------:R-:W-:Y:S01]  /*0880*/  @P2 LOP3.LUT R115, R115, 0x100000, RZ, 0xfc, !PT ;  /* 0x0010000073732812 */ /* 0x000fe200078efcff */
[----:B------:R-:W-:Y:S02]  /*0890*/  @!P2 IMAD.MOV.U32 R8, RZ, RZ, R4 ;  /* 0x000000ffff08a224 */ /* 0x000fe400078e0004 */
[----:B------:R-:W-:Y:S01]  /*08a0*/  @!P2 IMAD.MOV.U32 R9, RZ, RZ, R7 ;  /* 0x000000ffff09a224 */ /* 0x000fe200078e0007 */
[----:B------:R-:W-:Y:S01]  /*08b0*/  LOP3.LUT R115, R115, 0xfff7ffff, RZ, 0xc0, !PT ;  /* 0xfff7ffff73737812 */ /* 0x000fe200078ec0ff */
[C---:B------:R-:W-:Y:S02]  /*08c0*/  @!P2 IMAD R11, R3.reuse, c[0x0][0x1c4], R0 ;  /* 0x00007100030baa24 */ /* 0x040fe400078e0200 */
[----:B------:R-:W-:-:S04]  /*08d0*/  @!P2 IMAD.WIDE.U32 R8, R3, c[0x0][0x1c0], R8 ;  /* 0x000070000308aa25 */ /* 0x000fc800078e0008 */
[----:B------:R-:W-:Y:S01]  /*08e0*/  @!P2 IMAD.IADD R3, R9, 0x1, R11 ;  /* 0x000000010903a824 */ /* 0x000fe200078e020b */
[C---:B------:R-:W-:Y:S02]  /*08f0*/  @!P2 LEA R2, P1, R8.reuse, c[0x0][0x170], 0x1 ;  /* 0x00005c000802aa11 */ /* 0x040fe400078208ff */
[----:B------:R-:W-:Y:S02]  /*0900*/  IADD3 R9, R119, 0x30, RZ ;  /* 0x0000003077097810 */ /* 0x000fe40007ffe0ff */
[----:B------:R-:W-:Y:S02]  /*0910*/  @!P2 LEA.HI.X R3, R8, c[0x0][0x174], R3, 0x1, P1 ;  /* 0x00005d000803aa11 */ /* 0x000fe400008f0c03 */
[----:B------:R-:W-:Y:S02]  /*0920*/  SHF.R.S32.HI R0, RZ, 0x1f, R9 ;  /* 0x0000001fff007819 */ /* 0x000fe40000011409 */
        /* <DEDUP_REMOVED lines=46> */
[----:B------:R-:W-:Y:S01]  /*0c10*/  @!P2 IMAD.MOV.U32 R16, RZ, RZ, R4 ;  /* 0x000000ffff10a224 */ /* 0x000fe200078e0004 */
[----:B------:R-:W-:Y:S01]  /*0c20*/  @P2 LOP3.LUT R114, R114, 0x200000, RZ, 0xfc, !PT ;  /* 0x0020000072722812 */ /* 0x000fe200078efcff */
[----:B------:R-:W-:Y:S01]  /*0c30*/  @!P2 IMAD.MOV.U32 R17, RZ, RZ, R7 ;  /* 0x000000ffff11a224 */ /* 0x000fe200078e0007 */
[----:B------:R-:W-:Y:S01]  /*0c40*/  LOP3.LUT R115, R115, 0xffff7fff, RZ, 0xc0, !PT ;  /* 0xffff7fff73737812 */ /* 0x000fe200078ec0ff */
[C---:B------:R-:W-:Y:S01]  /*0c50*/  @!P2 IMAD R19, R15.reuse, c[0x0][0x1c4], R0 ;  /* 0x000071000f13aa24 */ /* 0x040fe200078e0200 */
[----:B------:R-:W-:Y:S01]  /*0c60*/  LOP3.LUT R114, R114, 0xffbfffff, RZ, 0xc0, !PT ;  /* 0xffbfffff72727812 */ /* 0x000fe200078ec0ff */
        /* <DEDUP_REMOVED lines=163> */
[----:B------:R-:W-:-:S04]  /*16a0*/  @!P2 LEA R122, P1, R36, c[0x0][0x170], 0x1 ;  /* 0x00005c00247aaa11 */ /* 0x000fc800078208ff */
[----:B------:R-:W-:Y:S02]  /*16b0*/  @!P2 LEA.HI.X R123, R36, c[0x0][0x174], R37, 0x1, P1 ;  /* 0x00005d00247baa11 */ /* 0x000fe400008f0c25 */
[----:B------:R-:W-:-:S04]  /*16c0*/  IADD3 R37, R119, 0xa8, RZ ;  /* 0x000000a877257810 */ /* 0x000fc80007ffe0ff */
        /* <DEDUP_REMOVED lines=63> */
[----:B------:R-:W-:Y:S01]  /*1ac0*/  LOP3.LUT P3, RZ, R115, 0x1000000, RZ, 0xc0, !PT ;  /* 0x0100000073ff7812 */ /* 0x000fe2000786c0ff */
[----:B------:R-:W-:Y:S01]  /*1ad0*/  @!P2 IMAD R49, R45, c[0x0][0x1c4], R0 ;  /* 0x000071002d31aa24 */ /* 0x000fe200078e0200 */
[----:B------:R-:W-:Y:S01]  /*1ae0*/  LOP3.LUT P5, RZ, R115, 0x2000000, RZ, 0xc0, !PT ;  /* 0x0200000073ff7812 */ /* 0x000fe200078ac0ff */
        /* <DEDUP_REMOVED lines=298> */
[----:B------:R-:W-:Y:S01]  /*2d90*/  @!P2 LEA.HI.X R87, R88, c[0x0][0x174], R87, 0x1, P1 ;  /* 0x00005d005857aa11 */ /* 0x000fe200008f0c57 */
[----:B------:R-:W-:Y:S01]  /*2da0*/  IMAD.MOV.U32 R121, RZ, RZ, RZ ;  /* 0x000000ffff797224 */ /* 0x000fe200078e00ff */
[----:B------:R-:W-:Y:S02]  /*2db0*/  SHF.R.S32.HI R0, RZ, 0x1f, R89 ;  /* 0x0000001fff007819 */ /* 0x000fe40000011459 */
[----:B------:R-:W-:-:S03]  /*2dc0*/  ISETP.GE.U32.AND P1, PT, R89, c[0x0][0x1c8], PT ;  /* 0x0000720059007a0c */ /* 0x000fc60003f26070 */
[----:B------:R0:W2:Y:S01]  /*2dd0*/  @!P3 LDG.E R121, [R110.64] ;  /* 0x000000066e79b981 */ /* 0x0000a2000c1e1900 */
        /* <DEDUP_REMOVED lines=69> */
[----:B------:R-:W-:Y:S02]  /*3230*/  ISETP.GE.U32.AND P1, PT, R99, c[0x0][0x1c8], PT ;  /* 0x0000720063007a0c */ /* 0x000fe40003f26070 */
[----:B------:R-:W-:-:S02]  /*3240*/  LOP3.LUT P2, RZ, R115, 0x800000, RZ, 0xc0, !PT ;  /* 0x0080000073ff7812 */ /* 0x000fc4000784c0ff */
[----:B------:R-:W-:-:S13]  /*3250*/  ISETP.GE.OR.EX P4, PT, R0, c[0x0][0x1cc], P0, P1 ;  /* 0x0000730000007a0c */ /* 0x000fda0000786710 */
[----:B------:R-:W-:Y:S01]  /*3260*/  @!P4 IMAD R0, R0, c[0x0][0x1c0], RZ ;  /* 0x000070000000ca24 */ /* 0x000fe200078e02ff */
[----:B------:R-:W-:Y:S01]  /*3270*/  @P4 LOP3.LUT R116, R116, 0x20, RZ, 0xfc, !PT ;  /* 0x0000002074744812 */ /* 0x000fe200078efcff */
[----:B------:R-:W-:Y:S02]  /*3280*/  @!P4 IMAD.MOV.U32 R100, RZ, RZ, R4 ;  /* 0x000000ffff64c224 */ /* 0x000fe400078e0004 */
[----:B------:R-:W-:Y:S01]  /*3290*/  @!P4 IMAD.MOV.U32 R101, RZ, RZ, R7 ;  /* 0x000000ffff65c224 */ /* 0x000fe200078e0007 */
[----:B------:R-:W-:Y:S01]  /*32a0*/  CS2R R124, SRZ ;  /* 0x00000000007c7805 */ /* 0x000fe2000001ff00 */
[----:B------:R-:W-:Y:S01]  /*32b0*/  @!P4 IMAD R0, R99, c[0x0][0x1c4], R0 ;  /* 0x000071006300ca24 */ /* 0x000fe200078e0200 */
[----:B------:R-:W-:Y:S01]  /*32c0*/  LOP3.LUT P3, RZ, R115, 0x100000, RZ, 0xc0, !PT ;  /* 0x0010000073ff7812 */ /* 0x000fe2000786c0ff */
[----:B------:R-:W-:Y:S01]  /*32d0*/  @!P4 IMAD.WIDE.U32 R100, R99, c[0x0][0x1c0], R100 ;  /* 0x000070006364ca25 */ /* 0x000fe200078e0064 */
[----:B------:R-:W-:Y:S02]  /*32e0*/  LOP3.LUT R116, R116, 0xffffffef, RZ, 0xc0, !PT ;  /* 0xffffffef74747812 */ /* 0x000fe400078ec0ff */
[----:B------:R1:W3:Y:S01]  /*32f0*/  @!P2 LDG.E R125, [R102.64] ;  /* 0x00000006667da981 */ /* 0x0002e2000c1e1900 */
[----:B------:R-:W-:Y:S01]  /*3300*/  @!P4 IMAD.IADD R0, R101, 0x1, R0 ;  /* 0x000000016500c824 */ /* 0x000fe200078e0200 */
[----:B------:R-:W-:-:S04]  /*3310*/  @!P4 LEA R98, P1, R100, c[0x0][0x170], 0x1 ;  /* 0x00005c006462ca11 */ /* 0x000fc800078208ff */
[----:B------:R-:W-:Y:S02]  /*3320*/  @!P4 LEA.HI.X R99, R100, c[0x0][0x174], R0, 0x1, P1 ;  /* 0x00005d006463ca11 */ /* 0x000fe400008f0c00 */
[----:B------:R-:W-:Y:S02]  /*3330*/  IADD3 R100, R119, 0x1a8, RZ ;  /* 0x000001a877647810 */ /* 0x000fe40007ffe0ff */
[----:B------:R-:W-:Y:S02]  /*3340*/  LOP3.LUT P4, RZ, R115, 0x400000, RZ, 0xc0, !PT ;  /* 0x0040000073ff7812 */ /* 0x000fe4000788c0ff */
[----:B------:R-:W-:Y:S02]  /*3350*/  SHF.R.S32.HI R0, RZ, 0x1f, R100 ;  /* 0x0000001fff007819 */ /* 0x000fe40000011464 */
[----:B------:R-:W-:-:S04]  /*3360*/  ISETP.GE.U32.AND P1, PT, R100, c[0x0][0x1c8], PT ;  /* 0x0000720064007a0c */ /* 0x000fc80003f26070 */
[----:B------:R-:W-:Y:S02]  /*3370*/  ISETP.GE.OR.EX P6, PT, R0, c[0x0][0x1cc], P0, P1 ;  /* 0x0000730000007a0c */ /* 0x000fe400007c6710 */
[----:B-1----:R-:W-:-:S03]  /*3380*/  IADD3 R102, R119, 0x1b8, RZ ;  /* 0x000001b877667810 */ /* 0x002fc60007ffe0ff */
[----:B------:R1:W4:Y:S08]  /*3390*/  @!P4 LDG.E R124, [R104.64] ;  /* 0x00000006687cc981 */ /* 0x000330000c1e1900 */
[----:B------:R-:W-:Y:S01]  /*33a0*/  @!P6 IMAD R101, R0, c[0x0][0x1c0], RZ ;  /* 0x000070000065ea24 */ /* 0x000fe200078e02ff */
[----:B------:R-:W-:Y:S01]  /*33b0*/  LOP3.LUT P2, RZ, R115, 0x40000, RZ, 0xc0, !PT ;  /* 0x0004000073ff7812 */ /* 0x000fe2000784c0ff */
[----:B------:R-:W-:Y:S01]  /*33c0*/  @!P6 IMAD.MOV.U32 R112, RZ, RZ, R4 ;  /* 0x000000ffff70e224 */ /* 0x000fe200078e0004 */
[----:B------:R-:W-:Y:S01]  /*33d0*/  @P6 LOP3.LUT R116, R116, 0x10, RZ, 0xfc, !PT ;  /* 0x0000001074746812 */ /* 0x000fe200078efcff */
[----:B------:R-:W-:-:S02]  /*33e0*/  @!P6 IMAD.MOV.U32 R113, RZ, RZ, R7 ;  /* 0x000000ffff71e224 */ /* 0x000fc400078e0007 */
[C---:B------:R-:W-:Y:S02]  /*33f0*/  @!P6 IMAD R0, R100.reuse, c[0x0][0x1c4], R101 ;  /* 0x000071006400ea24 */ /* 0x040fe400078e0265 */
[----:B------:R-:W-:-:S04]  /*3400*/  @!P6 IMAD.WIDE.U32 R112, R100, c[0x0][0x1c0], R112 ;  /* 0x000070006470ea25 */ /* 0x000fc800078e0070 */
[----:B------:R-:W-:Y:S01]  /*3410*/  @!P6 IMAD.IADD R0, R113, 0x1, R0 ;  /* 0x000000017100e824 */ /* 0x000fe200078e0200 */
[----:B------:R-:W-:-:S04]  /*3420*/  @!P6 LEA R100, P1, R112, c[0x0][0x170], 0x1 ;  /* 0x00005c007064ea11 */ /* 0x000fc800078208ff */
[----:B------:R-:W-:Y:S01]  /*3430*/  @!P6 LEA.HI.X R101, R112, c[0x0][0x174], R0, 0x1, P1 ;  /* 0x00005d007065ea11 */ /* 0x000fe200008f0c00 */
[----:B------:R-:W-:Y:S01]  /*3440*/  IMAD.MOV.U32 R112, RZ, RZ, RZ ;  /* 0x000000ffff707224 */ /* 0x000fe200078e00ff */
[----:B------:R-:W-:Y:S02]  /*3450*/  LOP3.LUT R116, R116, 0xfffffff7, RZ, 0xc0, !PT ;  /* 0xfffffff774747812 */ /* 0x000fe400078ec0ff */
[----:B------:R-:W-:-:S03]  /*3460*/  LOP3.LUT P6, RZ, R114, 0x2000000, RZ, 0xc0, !PT ;  /* 0x0200000072ff7812 */ /* 0x000fc600078cc0ff */
[----:B------:R5:W3:Y:S02]  /*3470*/  @!P5 LDG.E R112, [R108.64] ;  /* 0x000000066c70d981 */ /* 0x000ae4000c1e1900 */
[----:B-----5:R-:W-:-:S04]  /*3480*/  IADD3 R108, R119, 0x1b0, RZ ;  /* 0x000001b0776c7810 */ /* 0x020fc80007ffe0ff */
[----:B------:R-:W-:Y:S02]  /*3490*/  SHF.R.S32.HI R0, RZ, 0x1f, R108 ;  /* 0x0000001fff007819 */ /* 0x000fe4000001146c */
[----:B------:R-:W-:-:S04]  /*34a0*/  ISETP.GE.U32.AND P1, PT, R108, c[0x0][0x1c8], PT ;  /* 0x000072006c007a0c */ /* 0x000fc80003f26070 */
[----:B------:R-:W-:-:S13]  /*34b0*/  ISETP.GE.OR.EX P5, PT, R0, c[0x0][0x1cc], P0, P1 ;  /* 0x0000730000007a0c */ /* 0x000fda00007a6710 */
[----:B------:R-:W-:Y:S02]  /*34c0*/  @!P5 IMAD R113, R0, c[0x0][0x1c0], RZ ;  /* 0x000070000071da24 */ /* 0x000fe400078e02ff */
[----:B0-----:R-:W-:Y:S02]  /*34d0*/  @!P5 IMAD.MOV.U32 R110, RZ, RZ, R4 ;  /* 0x000000ffff6ed224 */ /* 0x001fe400078e0004 */
[----:B------:R-:W-:Y:S02]  /*34e0*/  @!P5 IMAD.MOV.U32 R111, RZ, RZ, R7 ;  /* 0x000000ffff6fd224 */ /* 0x000fe400078e0007 */
[C---:B------:R-:W-:Y:S02]  /*34f0*/  @!P5 IMAD R0, R108.reuse, c[0x0][0x1c4], R113 ;  /* 0x000071006c00da24 */ /* 0x040fe400078e0271 */
[----:B------:R-:W-:-:S04]  /*3500*/  @!P5 IMAD.WIDE.U32 R110, R108, c[0x0][0x1c0], R110 ;  /* 0x000070006c6eda25 */ /* 0x000fc800078e006e */
[----:B------:R-:W-:Y:S01]  /*3510*/  @!P5 IMAD.IADD R0, R111, 0x1, R0 ;  /* 0x000000016f00d824 */ /* 0x000fe200078e0200 */
[----:B------:R-:W-:-:S04]  /*3520*/  @!P5 LEA R108, P1, R110, c[0x0][0x170], 0x1 ;  /* 0x00005c006e6cda11 */ /* 0x000fc800078208ff */
[----:B------:R-:W-:Y:S02]  /*3530*/  @!P5 LEA.HI.X R109, R110, c[0x0][0x174], R0, 0x1, P1 ;  /* 0x00005d006e6dda11 */ /* 0x000fe400008f0c00 */
[----:B------:R-:W-:Y:S02]  /*3540*/  SHF.R.S32.HI R0, RZ, 0x1f, R102 ;  /* 0x0000001fff007819 */ /* 0x000fe40000011466 */
[----:B------:R-:W-:-:S04]  /*3550*/  ISETP.GE.U32.AND P1, PT, R102, c[0x0][0x1c8], PT ;  /* 0x0000720066007a0c */ /* 0x000fc80003f26070 */
[----:B------:R-:W-:-:S13]  /*3560*/  ISETP.GE.OR.EX P4, PT, R0, c[0x0][0x1cc], P0, P1 ;  /* 0x0000730000007a0c */ /* 0x000fda0000786710 */
[----:B------:R-:W-:Y:S02]  /*3570*/  @!P4 IMAD R111, R0, c[0x0][0x1c0], RZ ;  /* 0x00007000006fca24 */ /* 0x000fe400078e02ff */
[----:B-1----:R-:W-:Y:S02]  /*3580*/  @!P4 IMAD.MOV.U32 R104, RZ, RZ, R4 ;  /* 0x000000ffff68c224 */ /* 0x002fe400078e0004 */
[----:B------:R-:W-:Y:S02]  /*3590*/  @!P4 IMAD.MOV.U32 R105, RZ, RZ, R7 ;  /* 0x000000ffff69c224 */ /* 0x000fe400078e0007 */
[C---:B------:R-:W-:Y:S02]  /*35a0*/  @!P4 IMAD R0, R102.reuse, c[0x0][0x1c4], R111 ;  /* 0x000071006600ca24 */ /* 0x040fe400078e026f */
[----:B------:R-:W-:-:S04]  /*35b0*/  @!P4 IMAD.WIDE.U32 R104, R102, c[0x0][0x1c0], R104 ;  /* 0x000070006668ca25 */ /* 0x000fc800078e0068 */
[----:B------:R-:W-:Y:S01]  /*35c0*/  @!P4 IMAD.IADD R0, R105, 0x1, R0 ;  /* 0x000000016900c824 */ /* 0x000fe200078e0200 */
[----:B------:R-:W-:-:S04]  /*35d0*/  @!P4 LEA R102, P1, R104, c[0x0][0x170], 0x1 ;  /* 0x00005c006866ca11 */ /* 0x000fc800078208ff */
[----:B------:R-:W-:Y:S02]  /*35e0*/  @!P4 LEA.HI.X R103, R104, c[0x0][0x174], R0, 0x1, P1 ;  /* 0x00005d006867ca11 */ /* 0x000fe400008f0c00 */
[----:B------:R-:W-:Y:S01]  /*35f0*/  LOP3.LUT P1, RZ, R115, 0x200000, RZ, 0xc0, !PT ;  /* 0x0020000073ff7812 */ /* 0x000fe2000782c0ff */
[----:B--2---:R-:W-:Y:S02]  /*3600*/  IMAD.MOV.U32 R113, RZ, RZ, R121 ;  /* 0x000000ffff717224 */ /* 0x004fe400078e0079 */
[----:B------:R-:W-:Y:S01]  /*3610*/  IMAD.MOV.U32 R121, RZ, RZ, RZ ;  /* 0x000000ffff797224 */ /* 0x000fe200078e00ff */
[----:B------:R-:W-:Y:S01]  /*3620*/  IADD3 R105, R119, 0x1c0, RZ ;  /* 0x000001c077697810 */ /* 0x000fe20007ffe0ff */
[----:B------:R-:W-:-:S03]  /*3630*/  IMAD.MOV.U32 R0, RZ, RZ, RZ ;  /* 0x000000ffff007224 */ /* 0x000fc600078e00ff */
[----:B------:R-:W-:-:S03]  /*3640*/  SHF.R.S32.HI R104, RZ, 0x1f, R105 ;  /* 0x0000001fff687819 */ /* 0x000fc60000011469 */
[----:B------:R0:W2:Y:S04]  /*3650*/  @!P3 LDG.E R0, [R2.64] ;  /* 0x000000060200b981 */ /* 0x0000a8000c1e1900 */
[----:B------:R1:W5:Y:S01]  /*3660*/  @!P1 LDG.E R121, [R106.64] ;  /* 0x000000066a799981 */ /* 0x000362000c1e1900 */
        /* <DEDUP_REMOVED lines=10> */
[----:B------:R-:W-:Y:S01]  /*3710*/  LOP3.LUT P1, RZ, R115, 0x80000, RZ, 0xc0, !PT ;  /* 0x0008000073ff7812 */ /* 0x000fe2000782c0ff */
[----:B------:R-:W-:-:S06]  /*3720*/  CS2R R2, SRZ ;  /* 0x0000000000027805 */ /* 0x000fcc000001ff00 */
[----:B------:R0:W2:Y:S06]  /*3730*/  @!P2 LDG.E R3, [R10.64] ;  /* 0x000000060a03a981 */ /* 0x0000ac000c1e1900 */
[----:B------:R1:W2:Y:S01]  /*3740*/  @!P1 LDG.E R2, [R8.64] ;  /* 0x0000000608029981 */ /* 0x0002a2000c1e1900 */
[----:B0-----:R-:W-:-:S04]  /*3750*/  IADD3 R11, R119, 0x1c8, RZ ;  /* 0x000001c8770b7810 */ /* 0x001fc80007ffe0ff */
[----:B-1----:R-:W-:Y:S02]  /*3760*/  SHF.R.S32.HI R106, RZ, 0x1f, R11 ;  /* 0x0000001fff6a7819 */ /* 0x002fe4000001140b */
[----:B------:R-:W-:Y:S02]  /*3770*/  ISETP.GE.U32.AND P1, PT, R11, c[0x0][0x1c8], PT ;  /* 0x000072000b007a0c */ /* 0x000fe40003f26070 */
[----:B------:R-:W-:Y:S02]  /*3780*/  @P5 LOP3.LUT R116, R116, 0x8, RZ, 0xfc, !PT ;  /* 0x0000000874745812 */ /* 0x000fe400078efcff */
[----:B------:R-:W-:Y:S02]  /*3790*/  ISETP.GE.OR.EX P2, PT, R106, c[0x0][0x1cc], P0, P1 ;  /* 0x000073006a007a0c */ /* 0x000fe40000746710 */
[----:B------:R-:W-:-:S04]  /*37a0*/  LOP3.LUT R116, R116, 0xfffffffb, RZ, 0xc0, !PT ;  /* 0xfffffffb74747812 */ /* 0x000fc800078ec0ff */
[----:B------:R-:W-:-:S04]  /*37b0*/  @P4 LOP3.LUT R116, R116, 0x4, RZ, 0xfc, !PT ;  /* 0x0000000474744812 */ /* 0x000fc800078efcff */
[----:B------:R-:W-:-:S03]  /*37c0*/  LOP3.LUT R116, R116, 0xfffffffd, RZ, 0xc0, !PT ;  /* 0xfffffffd74747812 */ /* 0x000fc600078ec0ff */
[----:B------:R-:W-:Y:S02]  /*37d0*/  @!P2 IMAD R106, R106, c[0x0][0x1c0], RZ ;  /* 0x000070006a6aaa24 */ /* 0x000fe400078e02ff */
[----:B------:R-:W-:Y:S02]  /*37e0*/  @!P2 IMAD.MOV.U32 R8, RZ, RZ, R4 ;  /* 0x000000ffff08a224 */ /* 0x000fe400078e0004 */
[----:B------:R-:W-:Y:S01]  /*37f0*/  @!P2 IMAD.MOV.U32 R9, RZ, RZ, R7 ;  /* 0x000000ffff09a224 */ /* 0x000fe200078e0007 */
[----:B------:R-:W-:Y:S01]  /*3800*/  @P3 LOP3.LUT R116, R116, 0x2, RZ, 0xfc, !PT ;  /* 0x0000000274743812 */ /* 0x000fe200078efcff */
[C---:B------:R-:W-:Y:S02]  /*3810*/  @!P2 IMAD R10, R11.reuse, c[0x0][0x1c4], R106 ;  /* 0x000071000b0aaa24 */ /* 0x040fe400078e026a */
[----:B------:R-:W-:Y:S01]  /*3820*/  @!P2 IMAD.WIDE.U32 R8, R11, c[0x0][0x1c0], R8 ;  /* 0x000070000b08aa25 */ /* 0x000fe200078e0008 */
[----:B------:R-:W-:-:S03]  /*3830*/  LOP3.LUT R116, R116, 0xfffffffe, RZ, 0xc0, !PT ;  /* 0xfffffffe74747812 */ /* 0x000fc600078ec0ff */
[----:B------:R-:W-:Y:S01]  /*3840*/  @!P2 IMAD.IADD R9, R9, 0x1, R10 ;  /* 0x000000010909a824 */ /* 0x000fe200078e020a */
[----:B------:R-:W-:Y:S02]  /*3850*/  @!P2 LEA R10, P1, R8, c[0x0][0x170], 0x1 ;  /* 0x00005c00080aaa11 */ /* 0x000fe400078208ff */
[----:B------:R-:W-:Y:S02]  /*3860*/  @P2 LOP3.LUT R116, R116, 0x1, RZ, 0xfc, !PT ;  /* 0x0000000174742812 */ /* 0x000fe400078efcff */
[----:B------:R-:W-:Y:S02]  /*3870*/  @!P2 LEA.HI.X R11, R8, c[0x0][0x174], R9, 0x1, P1 ;  /* 0x00005d00080baa11 */ /* 0x000fe400008f0c09 */
[----:B------:R-:W-:Y:S02]  /*3880*/  LOP3.LUT P2, RZ, R114, 0x200000, RZ, 0xc0, !PT ;  /* 0x0020000072ff7812 */ /* 0x000fe4000784c0ff */
[----:B------:R-:W-:Y:S01]  /*3890*/  LOP3.LUT P1, RZ, R115, 0x20000, RZ, 0xc0, !PT ;  /* 0x0002000073ff7812 */ /* 0x000fe2000782c0ff */
[----:B------:R-:W-:-:S10]  /*38a0*/  CS2R R8, SRZ ;  /* 0x0000000000087805 */ /* 0x000fd4000001ff00 */
[----:B------:R0:W2:Y:S04]  /*38b0*/  @!P2 LDG.E R9, [R14.64] ;  /* 0x000000060e09a981 */ /* 0x0000a8000c1e1900 */
[----:B------:R1:W2:Y:S01]  /*38c0*/  @!P1 LDG.E R8, [R12.64] ;  /* 0x000000060c089981 */ /* 0x0002a2000c1e1900 */
[----:B0-----:R-:W-:-:S04]  /*38d0*/  IADD3 R15, R119, 0x1d0, RZ ;  /* 0x000001d0770f7810 */ /* 0x001fc80007ffe0ff */
        /* <DEDUP_REMOVED lines=12> */
[----:B------:R-:W-:-:S12]  /*39a0*/  CS2R R106, SRZ ;  /* 0x00000000006a7805 */ /* 0x000fd8000001ff00 */
[----:B------:R0:W2:Y:S02]  /*39b0*/  @!P2 LDG.E R106, [R16.64] ;  /* 0x00000006106aa981 */ /* 0x0000a4000c1e1900 */
[----:B0-----:R-:W-:-:S04]  /*39c0*/  IADD3 R17, R119, 0x1d8, RZ ;  /* 0x000001d877117810 */ /* 0x001fc80007ffe0ff */
[----:B------:R-:W-:Y:S02]  /*39d0*/  SHF.R.S32.HI R12, RZ, 0x1f, R17 ;  /* 0x0000001fff0c7819 */ /* 0x000fe40000011411 */
[----:B------:R-:W-:-:S04]  /*39e0*/  ISETP.GE.U32.AND P2, PT, R17, c[0x0][0x1c8], PT ;  /* 0x0000720011007a0c */ /* 0x000fc80003f46070 */
[----:B------:R-:W-:Y:S02]  /*39f0*/  ISETP.GE.OR.EX P2, PT, R12, c[0x0][0x1cc], P0, P2 ;  /* 0x000073000c007a0c */ /* 0x000fe40000746720 */
[----:B------:R-:W-:-:S11]  /*3a00*/  LOP3.LUT P3, RZ, R114, 0x400000, RZ, 0xc0, !PT ;  /* 0x0040000072ff7812 */ /* 0x000fd6000786c0ff */
[----:B------:R-:W-:Y:S02]  /*3a10*/  @!P2 IMAD R12, R12, c[0x0][0x1c0], RZ ;  /* 0x000070000c0caa24 */ /* 0x000fe400078e02ff */
[----:B------:R-:W-:Y:S01]  /*3a20*/  @!P2 IMAD.MOV.U32 R13, RZ, RZ, R7 ;  /* 0x000000ffff0da224 */ /* 0x000fe200078e0007 */
[----:B------:R0:W2:Y:S01]  /*3a30*/  @!P3 LDG.E R107, [R18.64] ;  /* 0x00000006126bb981 */ /* 0x0000a2000c1e1900 */
[----:B------:R-:W-:Y:S02]  /*3a40*/  @!P2 IMAD R16, R17, c[0x0][0x1c4], R12 ;  /* 0x000071001110aa24 */ /* 0x000fe400078e020c */
[----:B------:R-:W-:-:S04]  /*3a50*/  @!P2 IMAD.MOV.U32 R12, RZ, RZ, R4 ;  /* 0x000000ffff0ca224 */ /* 0x000fc800078e0004 */
[----:B------:R-:W-:-:S04]  /*3a60*/  @!P2 IMAD.WIDE.U32 R12, R17, c[0x0][0x1c0], R12 ;  /* 0x00007000110caa25 */ /* 0x000fc800078e000c */
[----:B------:R-:W-:Y:S01]  /*3a70*/  @!P2 IMAD.IADD R13, R13, 0x1, R16 ;  /* 0x000000010d0da824 */ /* 0x000fe200078e0210 */
[----:B------:R-:W-:-:S04]  /*3a80*/  @!P2 LEA R16, P3, R12, c[0x0][0x170], 0x1 ;  /* 0x00005c000c10aa11 */ /* 0x000fc800078608ff */
[----:B------:R-:W-:Y:S02]  /*3a90*/  @!P2 LEA.HI.X R17, R12, c[0x0][0x174], R13, 0x1, P3 ;  /* 0x00005d000c11aa11 */ /* 0x000fe400018f0c0d */
[----:B------:R-:W-:Y:S01]  /*3aa0*/  LOP3.LUT P3, RZ, R115, 0x2000, RZ, 0xc0, !PT ;  /* 0x0000200073ff7812 */ /* 0x000fe2000786c0ff */
[----:B------:R-:W-:Y:S01]  /*3ab0*/  CS2R R110, SRZ ;  /* 0x00000000006e7805 */ /* 0x000fe2000001ff00 */
[----:B0-----:R-:W-:-:S04]  /*3ac0*/  IADD3 R19, R119, 0x1e0, RZ ;  /* 0x000001e077137810 */ /* 0x001fc80007ffe0ff */
[----:B------:R-:W-:-:S07]  /*3ad0*/  SHF.R.S32.HI R12, RZ, 0x1f, R19 ;  /* 0x0000001fff0c7819 */ /* 0x000fce0000011413 */
[----:B------:R3:W2:Y:S01]  /*3ae0*/  @!P3 LDG.E R110, [R20.64] ;  /* 0x00000006146eb981 */ /* 0x0006a2000c1e1900 */
[----:B------:R-:W-:-:S04]  /*3af0*/  ISETP.GE.U32.AND P3, PT, R19, c[0x0][0x1c8], PT ;  /* 0x0000720013007a0c */ /* 0x000fc80003f66070 */
[----:B------:R-:W-:Y:S02]  /*3b00*/  ISETP.GE.OR.EX P3, PT, R12, c[0x0][0x1cc], P0, P3 ;  /* 0x000073000c007a0c */ /* 0x000fe40000766730 */
[C---:B------:R-:W-:Y:S02]  /*3b10*/  LOP3.LUT P5, RZ, R114.reuse, 0x1000000, RZ, 0xc0, !PT ;  /* 0x0100000072ff7812 */ /* 0x040fe400078ac0ff */
[C---:B------:R-:W-:Y:S02]  /*3b20*/  LOP3.LUT P4, RZ, R114.reuse, 0x800000, RZ, 0xc0, !PT ;  /* 0x0080000072ff7812 */ /* 0x040fe4000788c0ff */
[----:B------:R-:W-:-:S04]  /*3b30*/  LOP3.LUT R114, R114, 0xfffffff7, RZ, 0xc0, !PT ;  /* 0xfffffff772727812 */ /* 0x000fc800078ec0ff */
[----:B------:R-:W-:Y:S02]  /*3b40*/  @P1 LOP3.LUT R114, R114, 0x8, RZ, 0xfc, !PT ;  /* 0x0000000872721812 */ /* 0x000fe400078efcff */
[----:B------:R-:W-:Y:S01]  /*3b50*/  LOP3.LUT P1, RZ, R115, 0x800, RZ, 0xc0, !PT ;  /* 0x0000080073ff7812 */ /* 0x000fe2000782c0ff */
[----:B------:R-:W-:Y:S02]  /*3b60*/  @!P3 IMAD R18, R12, c[0x0][0x1c0], RZ ;  /* 0x000070000c12ba24 */ /* 0x000fe400078e02ff */
[----:B------:R-:W-:Y:S02]  /*3b70*/  @!P3 IMAD.MOV.U32 R12, RZ, RZ, R4 ;  /* 0x000000ffff0cb224 */ /* 0x000fe400078e0004 */
[----:B------:R-:W-:Y:S01]  /*3b80*/  @!P3 IMAD.MOV.U32 R13, RZ, RZ, R7 ;  /* 0x000000ffff0db224 */ /* 0x000fe200078e0007 */
[----:B------:R0:W2:Y:S01]  /*3b90*/  @!P4 LDG.E R111, [R22.64] ;  /* 0x00000006166fc981 */ /* 0x0000a2000c1e1900 */
[----:B---3--:R-:W-:Y:S02]  /*3ba0*/  IMAD.MOV.U32 R21, RZ, RZ, R112 ;  /* 0x000000ffff157224 */ /* 0x008fe400078e0070 */
[----:B------:R-:W-:-:S02]  /*3bb0*/  IMAD.MOV.U32 R112, RZ, RZ, RZ ;  /* 0x000000ffff707224 */ /* 0x000fc400078e00ff */
[C---:B------:R-:W-:Y:S02]  /*3bc0*/  @!P3 IMAD R18, R19.reuse, c[0x0][0x1c4], R18 ;  /* 0x000071001312ba24 */ /* 0x040fe400078e0212 */
[----:B------:R-:W-:Y:S02]  /*3bd0*/  @!P3 IMAD.WIDE.U32 R12, R19, c[0x0][0x1c0], R12 ;  /* 0x00007000130cba25 */ /* 0x000fe400078e000c */
[----:B------:R1:W3:Y:S02]  /*3be0*/  @!P1 LDG.E R112, [R24.64] ;  /* 0x0000000618709981 */ /* 0x0002e4000c1e1900 */
[----:B------:R-:W-:Y:S01]  /*3bf0*/  @!P3 IMAD.IADD R13, R13, 0x1, R18 ;  /* 0x000000010d0db824 */ /* 0x000fe200078e0212 */
[C---:B------:R-:W-:Y:S01]  /*3c00*/  @!P3 LEA R18, P4, R12.reuse, c[0x0][0x170], 0x1 ;  /* 0x00005c000c12ba11 */ /* 0x040fe200078808ff */
[----:B-1----:R-:W-:Y:S01]  /*3c10*/  IMAD.MOV.U32 R25, RZ, RZ, R21 ;  /* 0x000000ffff197224 */ /* 0x002fe200078e0015 */
[----:B------:R-:W-:Y:S02]  /*3c20*/  IADD3 R21, R119, 0x1e8, RZ ;  /* 0x000001e877157810 */ /* 0x000fe40007ffe0ff */
[----:B------:R-:W-:-:S02]  /*3c30*/  @!P3 LEA.HI.X R19, R12, c[0x0][0x174], R13, 0x1, P4 ;  /* 0x00005d000c13ba11 */ /* 0x000fc400020f0c0d */
[----:B------:R-:W-:Y:S02]  /*3c40*/  SHF.R.S32.HI R12, RZ, 0x1f, R21 ;  /* 0x0000001fff0c7819 */ /* 0x000fe40000011415 */
[----:B------:R-:W-:-:S04]  /*3c50*/  ISETP.GE.U32.AND P4, PT, R21, c[0x0][0x1c8], PT ;  /* 0x0000720015007a0c */ /* 0x000fc80003f86070 */
[----:B------:R-:W-:Y:S01]  /*3c60*/  ISETP.GE.OR.EX P4, PT, R12, c[0x0][0x1cc], P0, P4 ;  /* 0x000073000c007a0c */ /* 0x000fe20000786740 */
[----:B------:R-:W-:Y:S02]  /*3c70*/  IMAD.MOV.U32 R24, RZ, RZ, R113 ;  /* 0x000000ffff187224 */ /* 0x000fe400078e0071 */
[----:B------:R-:W-:Y:S01]  /*3c80*/  IMAD.MOV.U32 R113, RZ, RZ, RZ ;  /* 0x000000ffff717224 */ /* 0x000fe200078e00ff */
[----:B------:R-:W-:Y:S02]  /*3c90*/  LOP3.LUT R115, R115, 0x7fffffff, RZ, 0xc0, !PT ;  /* 0x7fffffff73737812 */ /* 0x000fe400078ec0ff */
[----:B0-----:R-:W-:-:S03]  /*3ca0*/  IADD3 R23, R119, 0x1f0, RZ ;  /* 0x000001f077177810 */ /* 0x001fc60007ffe0ff */
[----:B------:R0:W3:Y:S04]  /*3cb0*/  @!P5 LDG.E R113, [R26.64] ;  /* 0x000000061a71d981 */ /* 0x0000e8000c1e1900 */
[----:B------:R-:W-:Y:S02]  /*3cc0*/  @!P4 IMAD R20, R12, c[0x0][0x1c0], RZ ;  /* 0x000070000c14ca24 */ /* 0x000fe400078e02ff */
[----:B------:R-:W-:Y:S02]  /*3cd0*/  @!P4 IMAD.MOV.U32 R12, RZ, RZ, R4 ;  /* 0x000000ffff0cc224 */ /* 0x000fe400078e0004 */
[----:B------:R-:W-:Y:S02]  /*3ce0*/  @!P4 IMAD.MOV.U32 R13, RZ, RZ, R7 ;  /* 0x000000ffff0dc224 */ /* 0x000fe400078e0007 */
[----:B------:R-:W-:-:S02]  /*3cf0*/  @!P4 IMAD R20, R21, c[0x0][0x1c4], R20 ;  /* 0x000071001514ca24 */ /* 0x000fc400078e0214 */
[----:B------:R-:W-:-:S04]  /*3d00*/  @!P4 IMAD.WIDE.U32 R12, R21, c[0x0][0x1c0], R12 ;  /* 0x00007000150cca25 */ /* 0x000fc800078e000c */
[----:B------:R-:W-:Y:S01]  /*3d10*/  @!P4 IMAD.IADD R13, R13, 0x1, R20 ;  /* 0x000000010d0dc824 */ /* 0x000fe200078e0214 */
[----:B------:R-:W-:Y:S02]  /*3d20*/  @!P4 LEA R20, P5, R12, c[0x0][0x170], 0x1 ;  /* 0x00005c000c14ca11 */ /* 0x000fe400078a08ff */
[----:B------:R-:W-:Y:S02]  /*3d30*/  LOP3.LUT R114, R114, 0xfffffffd, RZ, 0xc0, !PT ;  /* 0xfffffffd72727812 */ /* 0x000fe400078ec0ff */
[----:B------:R-:W-:Y:S02]  /*3d40*/  @!P4 LEA.HI.X R21, R12, c[0x0][0x174], R13, 0x1, P5 ;  /* 0x00005d000c15ca11 */ /* 0x000fe400028f0c0d */
[----:B------:R-:W-:Y:S02]  /*3d50*/  @P3 LOP3.LUT R115, R115, 0x80000000, RZ, 0xfc, !PT ;  /* 0x8000000073733812 */ /* 0x000fe400078efcff */
[----:B------:R-:W-:Y:S02]  /*3d60*/  SHF.R.S32.HI R12, RZ, 0x1f, R23 ;  /* 0x0000001fff0c7819 */ /* 0x000fe40000011417 */
[----:B------:R-:W-:-:S02]  /*3d70*/  ISETP.GE.U32.AND P5, PT, R23, c[0x0][0x1c8], PT ;  /* 0x0000720017007a0c */ /* 0x000fc40003fa6070 */
[----:B------:R-:W-:Y:S02]  /*3d80*/  @P2 LOP3.LUT R114, R114, 0x2, RZ, 0xfc, !PT ;  /* 0x0000000272722812 */ /* 0x000fe400078efcff */
[C---:B------:R-:W-:Y:S02]  /*3d90*/  LOP3.LUT P3, RZ, R115.reuse, 0x200, RZ, 0xc0, !PT ;  /* 0x0000020073ff7812 */ /* 0x040fe4000786c0ff */
[C---:B------:R-:W-:Y:S02]  /*3da0*/  LOP3.LUT P2, RZ, R115.reuse, 0x80, RZ, 0xc0, !PT ;  /* 0x0000008073ff7812 */ /* 0x040fe4000784c0ff */
[C---:B------:R-:W-:Y:S02]  /*3db0*/  LOP3.LUT P1, RZ, R115.reuse, 0x40, RZ, 0xc0, !PT ;  /* 0x0000004073ff7812 */ /* 0x040fe4000782c0ff */
[----:B------:R-:W-:Y:S02]  /*3dc0*/  ISETP.GE.OR.EX P5, PT, R12, c[0x0][0x1cc], P0, P5 ;  /* 0x000073000c007a0c */ /* 0x000fe400007a6750 */
[----:B------:R-:W-:-:S04]  /*3dd0*/  LOP3.LUT R115, R115, 0xdfffffff, RZ, 0xc0, !PT ;  /* 0xdfffffff73737812 */ /* 0x000fc800078ec0ff */
[----:B------:R-:W-:-:S04]  /*3de0*/  @P4 LOP3.LUT R115, R115, 0x20000000, RZ, 0xfc, !PT ;  /* 0x2000000073734812 */ /* 0x000fc800078efcff */
[----:B------:R-:W-:-:S04]  /*3df0*/  LOP3.LUT R115, R115, 0xf7ffffff, RZ, 0xc0, !PT ;  /* 0xf7ffffff73737812 */ /* 0x000fc800078ec0ff */
[----:B------:R-:W-:Y:S01]  /*3e00*/  @P5 LOP3.LUT R115, R115, 0x8000000, RZ, 0xfc, !PT ;  /* 0x0800000073735812 */ /* 0x000fe200078efcff */
[----:B0-----:R-:W-:-:S03]  /*3e10*/  CS2R R26, SRZ ;  /* 0x00000000001a7805 */ /* 0x001fc6000001ff00 */
[C---:B------:R-:W-:Y:S01]  /*3e20*/  LOP3.LUT P4, RZ, R115.reuse, 0x10, RZ, 0xc0, !PT ;  /* 0x0000001073ff7812 */ /* 0x040fe2000788c0ff */
[----:B------:R-:W-:Y:S02]  /*3e30*/  @!P5 IMAD R22, R12, c[0x0][0x1c0], RZ ;  /* 0x000070000c16da24 */ /* 0x000fe400078e02ff */
[----:B------:R0:W3:Y:S01]  /*3e40*/  @!P3 LDG.E R26, [R28.64] ;  /* 0x000000061c1ab981 */ /* 0x0000e2000c1e1900 */
[----:B------:R-:W-:Y:S01]  /*3e50*/  @!P5 IMAD.MOV.U32 R12, RZ, RZ, R4 ;  /* 0x000000ffff0cd224 */ /* 0x000fe200078e0004 */
[----:B------:R-:W-:Y:S01]  /*3e60*/  LOP3.LUT P3, RZ, R115, 0x8, RZ, 0xc0, !PT ;  /* 0x0000000873ff7812 */ /* 0x000fe2000786c0ff */
[----:B------:R-:W-:Y:S01]  /*3e70*/  @!P5 IMAD.MOV.U32 R13, RZ, RZ, R7 ;  /* 0x000000ffff0dd224 */ /* 0x000fe200078e0007 */
[----:B------:R-:W-:Y:S01]  /*3e80*/  LOP3.LUT R114, R114, 0xffefffff, RZ, 0xc0, !PT ;  /* 0xffefffff72727812 */ /* 0x000fe200078ec0ff */
[C---:B------:R-:W-:Y:S01]  /*3e90*/  @!P5 IMAD R22, R23.reuse, c[0x0][0x1c4], R22 ;  /* 0x000071001716da24 */ /* 0x040fe200078e0216 */
[----:B------:R1:W3:Y:S01]  /*3ea0*/  @!P6 LDG.E R27, [R30.64] ;  /* 0x000000061e1be981 */ /* 0x0002e2000c1e1900 */
[----:B------:R-:W-:Y:S01]  /*3eb0*/  @!P5 IMAD.WIDE.U32 R12, R23, c[0x0][0x1c0], R12 ;  /* 0x00007000170cda25 */ /* 0x000fe200078e000c */
[----:B0-----:R-:W-:-:S02]  /*3ec0*/  CS2R R28, SRZ ;  /* 0x00000000001c7805 */ /* 0x001fc4000001ff00 */
[----:B------:R-:W-:Y:S01]  /*3ed0*/  @P4 LOP3.LUT R114, R114, 0x100000, RZ, 0xfc, !PT ;  /* 0x0010000072724812 */ /* 0x000fe200078efcff */
[----:B------:R-:W-:Y:S01]  /*3ee0*/  @!P5 IMAD.IADD R13, R13, 0x1, R22 ;  /* 0x000000010d0dd824 */ /* 0x000fe200078e0216 */
[----:B------:R-:W-:Y:S02]  /*3ef0*/  @!P5 LEA R22, P6, R12, c[0x0][0x170], 0x1 ;  /* 0x00005c000c16da11 */ /* 0x000fe400078c08ff */
[----:B------:R-:W-:Y:S01]  /*3f00*/  LOP3.LUT R114, R114, 0xfff7ffff, RZ, 0xc0, !PT ;  /* 0xfff7ffff72727812 */ /* 0x000fe200078ec0ff */
[----:B------:R0:W3:Y:S01]  /*3f10*/  @!P2 LDG.E R28, [R32.64] ;  /* 0x00000006201ca981 */ /* 0x0000e2000c1e1900 */
[----:B------:R-:W-:Y:S02]  /*3f20*/  @!P5 LEA.HI.X R23, R12, c[0x0][0x174], R13, 0x1, P6 ;  /* 0x00005d000c17da11 */ /* 0x000fe400030f0c0d */
[----:B------:R-:W-:Y:S01]  /*3f30*/  @P3 LOP3.LUT R114, R114, 0x80000, RZ, 0xfc, !PT ;  /* 0x0008000072723812 */ /* 0x000fe200078efcff */
[----:B------:R1:W3:Y:S01]  /*3f40*/  @!P1 LDG.E R29, [R34.64] ;  /* 0x00000006221d9981 */ /* 0x0002e2000c1e1900 */
[----:B------:R-:W-:Y:S01]  /*3f50*/  LOP3.LUT P4, RZ, R115, 0x20, RZ, 0xc0, !PT ;  /* 0x0000002073ff7812 */ /* 0x000fe2000788c0ff */
[----:B0-----:R-:W-:Y:S01]  /*3f60*/  IMAD.MOV.U32 R32, RZ, RZ, R25 ;  /* 0x000000ffff207224 */ /* 0x001fe200078e0019 */
[----:B------:R-:W-:-:S02]  /*3f70*/  IADD3 R25, R119, 0x1f8, RZ ;  /* 0x000001f877197810 */ /* 0x000fc40007ffe0ff */
[C---:B------:R-:W-:Y:S02]  /*3f80*/  LOP3.LUT P3, RZ, R115.reuse, 0x2000000, RZ, 0xc0, !PT ;  /* 0x0200000073ff7812 */ /* 0x040fe4000786c0ff */
[C---:B------:R-:W-:Y:S02]  /*3f90*/  LOP3.LUT P2, RZ, R115.reuse, 0x1000000, RZ, 0xc0, !PT ;  /* 0x0100000073ff7812 */ /* 0x040fe4000784c0ff */
[----:B------:R-:W-:Y:S02]  /*3fa0*/  LOP3.LUT P5, RZ, R115, 0x4, RZ, 0xc0, !PT ;  /* 0x0000000473ff7812 */ /* 0x000fe400078ac0ff */
[----:B------:R-:W-:Y:S02]  /*3fb0*/  SHF.R.S32.HI R12, RZ, 0x1f, R25 ;  /* 0x0000001fff0c7819 */ /* 0x000fe40000011419 */
[----:B------:R-:W-:Y:S02]  /*3fc0*/  ISETP.GE.U32.AND P6, PT, R25, c[0x0][0x1c8], PT ;  /* 0x0000720019007a0c */ /* 0x000fe40003fc6070 */
[----:B------:R-:W-:-:S02]  /*3fd0*/  LOP3.LUT R115, R115, 0xefffffff, RZ, 0xc0, !PT ;  /* 0xefffffff73737812 */ /* 0x000fc400078ec0ff */
[----:B------:R-:W-:Y:S02]  /*3fe0*/  ISETP.GE.OR.EX P6, PT, R12, c[0x0][0x1cc], P0, P6 ;  /* 0x000073000c007a0c */ /* 0x000fe400007c6760 */
[----:B------:R-:W-:-:S04]  /*3ff0*/  @P0 LOP3.LUT R115, R115, 0x10000000, RZ, 0xfc, !PT ;  /* 0x1000000073730812 */ /* 0x000fc800078efcff */
[----:B------:R-:W-:Y:S01]  /*4000*/  LOP3.LUT P0, RZ, R115, 0x400000, RZ, 0xc0, !PT ;  /* 0x0040000073ff7812 */ /* 0x000fe2000780c0ff */
[----:B-1----:R-:W-:Y:S01]  /*4010*/  IMAD.MOV.U32 R34, RZ, RZ, R24 ;  /* 0x000000ffff227224 */ /* 0x002fe200078e0018 */
[----:B------:R-:W-:-:S05]  /*4020*/  LOP3.LUT R114, R114, 0xfffdffff, RZ, 0xc0, !PT ;  /* 0xfffdffff72727812 */ /* 0x000fca00078ec0ff */
[----:B------:R-:W-:Y:S02]  /*4030*/  @!P6 IMAD R24, R12, c[0x0][0x1c0], RZ ;  /* 0x000070000c18ea24 */ /* 0x000fe400078e02ff */
[----:B------:R-:W-:Y:S02]  /*4040*/  @!P6 IMAD.MOV.U32 R12, RZ, RZ, R4 ;  /* 0x000000ffff0ce224 */ /* 0x000fe400078e0004 */
[----:B------:R-:W-:Y:S02]  /*4050*/  @!P6 IMAD.MOV.U32 R13, RZ, RZ, R7 ;  /* 0x000000ffff0de224 */ /* 0x000fe400078e0007 */
[----:B------:R-:W-:Y:S01]  /*4060*/  @P0 LOP3.LUT R114, R114, 0x20000, RZ, 0xfc, !PT ;  /* 0x0002000072720812 */ /* 0x000fe200078efcff */
[----:B------:R-:W-:Y:S01]  /*4070*/  @!P6 IMAD R24, R25, c[0x0][0x1c4], R24 ;  /* 0x000071001918ea24 */ /* 0x000fe200078e0218 */
[----:B------:R-:W-:Y:S01]  /*4080*/  LOP3.LUT P0, RZ, R115, 0x1, RZ, 0xc0, !PT ;  /* 0x0000000173ff7812 */ /* 0x000fe2000780c0ff */
[----:B------:R-:W-:-:S04]  /*4090*/  @!P6 IMAD.WIDE.U32 R12, R25, c[0x0][0x1c0], R12 ;  /* 0x00007000190cea25 */ /* 0x000fc800078e000c */
[----:B------:R-:W-:Y:S01]  /*40a0*/  @!P6 IMAD.IADD R13, R13, 0x1, R24 ;  /* 0x000000010d0de824 */ /* 0x000fe200078e0218 */
[----:B------:R-:W-:Y:S02]  /*40b0*/  @!P6 LEA R24, P1, R12, c[0x0][0x170], 0x1 ;  /* 0x00005c000c18ea11 */ /* 0x000fe400078208ff */
[----:B------:R-:W-:Y:S02]  /*40c0*/  LOP3.LUT R114, R114, 0xfffbffff, RZ, 0xc0, !PT ;  /* 0xfffbffff72727812 */ /* 0x000fe400078ec0ff */
[----:B------:R-:W-:Y:S01]  /*40d0*/  @!P6 LEA.HI.X R25, R12, c[0x0][0x174], R13, 0x1, P1 ;  /* 0x00005d000c19ea11 */ /* 0x000fe200008f0c0d */
[----:B------:R-:W-:Y:S02]  /*40e0*/  IMAD.MOV.U32 R12, RZ, RZ, RZ ;  /* 0x000000ffff0c7224 */ /* 0x000fe400078e00ff */
[----:B------:R-:W-:-:S04]  /*40f0*/  @P0 LOP3.LUT R114, R114, 0x40000, RZ, 0xfc, !PT ;  /* 0x0004000072720812 */ /* 0x000fc800078efcff */
[----:B------:R0:W3:Y:S01]  /*4100*/  @!P4 LDG.E R12, [R122.64] ;  /* 0x000000067a0cc981 */ /* 0x0000e2000c1e1900 */
[----:B------:R-:W-:Y:S01]  /*4110*/  LOP3.LUT P4, RZ, R114, 0x100000, RZ, 0xc0, !PT ;  /* 0x0010000072ff7812 */ /* 0x000fe2000788c0ff */
[----:B------:R-:W-:Y:S01]  /*4120*/  IMAD.MOV.U32 R30, RZ, RZ, RZ ;  /* 0x000000ffff1e7224 */ /* 0x000fe200078e00ff */
[----:B------:R-:W-:Y:S02]  /*4130*/  PRMT R13, RZ, 0x7610, R13 ;  /* 0x00007610ff0d7816 */ /* 0x000fe4000000000d */
[----:B0-----:R-:W-:-:S09]  /*4140*/  PRMT R123, R123, 0x5410, RZ ;  /* 0x000054107b7b7816 */ /* 0x001fd200000000ff */
[----:B------:R0:W3:Y:S02]  /*4150*/  @!P4 LDG.E R30, [R36.64] ;  /* 0x00000006241ec981 */ /* 0x0000e4000c1e1900 */
[----:B0-----:R-:W-:-:S05]  /*4160*/  IMAD.MOV.U32 R36, RZ, RZ, R32 ;  /* 0x000000ffff247224 */ /* 0x001fca00078e0020 */
[--C-:B------:R-:W-:Y:S02]  /*4170*/  @!P3 SHF.R.U32.HI R13, RZ, 0x10, R36.reuse ;  /* 0x00000010ff0db819 */ /* 0x100fe40000011624 */
[----:B------:R-:W-:Y:S02]  /*4180*/  @!P3 PRMT R123, R123, 0x5410, R36 ;  /* 0x000054107b7bb816 */ /* 0x000fe40000000024 */
[----:B------:R-:W-:Y:S01]  /*4190*/  LOP3.LUT P3, RZ, R114, 0x80000, RZ, 0xc0, !PT ;  /* 0x0008000072ff7812 */ /* 0x000fe2000786c0ff */
[----:B------:R-:W-:Y:S01]  /*41a0*/  IMAD.MOV.U32 R32, RZ, RZ, RZ ;  /* 0x000000ffff207224 */ /* 0x000fe200078e00ff */
[C---:B------:R-:W-:Y:S02]  /*41b0*/  LOP3.LUT P0, RZ, R115.reuse, 0x800000, RZ, 0xc0, !PT ;  /* 0x0080000073ff7812 */ /* 0x040fe4000780c0ff */
[----:B------:R-:W-:Y:S02]  /*41c0*/  LOP3.LUT R115, R115, 0xbfffffff, RZ, 0xc0, !PT ;  /* 0xbfffffff73737812 */ /* 0x000fe400078ec0ff */
[----:B------:R-:W-:-:S02]  /*41d0*/  PRMT R31, RZ, 0x7610, R31 ;  /* 0x00007610ff1f7816 */ /* 0x000fc4000000001f */
[----:B------:R-:W-:-:S05]  /*41e0*/  @P6 LOP3.LUT R115, R115, 0x40000000, RZ, 0xfc, !PT ;  /* 0x4000000073736812 */ /* 0x000fca00078efcff */
[----:B------:R0:W3:Y:S01]  /*41f0*/  @!P3 LDG.E R32, [R38.64] ;  /* 0x000000062620b981 */ /* 0x0000e2000c1e1900 */
[----:B------:R-:W-:Y:S01]  /*4200*/  LOP3.LUT P6, RZ, R115, 0x2, RZ, 0xc0, !PT ;  /* 0x0000000273ff7812 */ /* 0x000fe200078cc0ff */
[----:B0-----:R-:W-:Y:S02]  /*4210*/  IMAD.MOV.U32 R38, RZ, RZ, R34 ;  /* 0x000000ffff267224 */ /* 0x001fe400078e0022 */
[----:B------:R-:W-:-:S03]  /*4220*/  IMAD.MOV.U32 R34, RZ, RZ, RZ ;  /* 0x000000ffff227224 */ /* 0x000fc600078e00ff */
[----:B------:R-:W-:Y:S02]  /*4230*/  @!P2 SHF.R.U32.HI R31, RZ, 0x10, R38 ;  /* 0x00000010ff1fa819 */ /* 0x000fe40000011626 */
[----:B------:R-:W-:Y:S01]  /*4240*/  PRMT R33, RZ, 0x7610, R33 ;  /* 0x00007610ff217816 */ /* 0x000fe20000000021 */
[----:B------:R0:W3:Y:S01]  /*4250*/  @!P5 LDG.E R34, [R40.64] ;  /* 0x000000062822d981 */ /* 0x0000e2000c1e1900 */
[----:B------:R-:W-:Y:S02]  /*4260*/  PRMT R31, R31, 0x5410, RZ ;  /* 0x000054101f1f7816 */ /* 0x000fe400000000ff */
[--C-:B------:R-:W-:Y:S02]  /*4270*/  @!P0 SHF.R.U32.HI R33, RZ, 0x10, R125.reuse ;  /* 0x00000010ff218819 */ /* 0x100fe4000001167d */
[----:B------:R-:W-:Y:S02]  /*4280*/  @!P0 PRMT R31, R31, 0x5410, R125 ;  /* 0x000054101f1f8816 */ /* 0x000fe4000000007d */
[----:B------:R-:W-:Y:S01]  /*4290*/  LOP3.LUT P0, RZ, R114, 0x40000, RZ, 0xc0, !PT ;  /* 0x0004000072ff7812 */ /* 0x000fe2000780c0ff */
[----:B0-----:R-:W-:-:S02]  /*42a0*/  IMAD.MOV.U32 R40, RZ, RZ, R36 ;  /* 0x000000ffff287224 */ /* 0x001fc400078e0024 */
[----:B------:R-:W-:Y:S01]  /*42b0*/  IMAD.MOV.U32 R36, RZ, RZ, RZ ;  /* 0x000000ffff247224 */ /* 0x000fe200078e00ff */
[----:B------:R-:W-:Y:S02]  /*42c0*/  PRMT R13, R13, 0x5410, RZ ;  /* 0x000054100d0d7816 */ /* 0x000fe400000000ff */
[C---:B------:R-:W-:Y:S02]  /*42d0*/  LOP3.LUT P1, RZ, R116.reuse, 0x80000000, RZ, 0xc0, !PT ;  /* 0x8000000074ff7812 */ /* 0x040fe4000782c0ff */
[--C-:B------:R-:W-:Y:S01]  /*42e0*/  @!P2 PRMT R13, R13, 0x5410, R38.reuse ;  /* 0x000054100d0da816 */ /* 0x100fe20000000026 */
[----:B------:R0:W3:Y:S02]  /*42f0*/  @!P6 LDG.E R36, [R42.64] ;  /* 0x000000062a24e981 */ /* 0x0000e4000c1e1900 */
[----:B0-----:R-:W-:Y:S02]  /*4300*/  IMAD.MOV.U32 R42, RZ, RZ, R38 ;  /* 0x000000ffff2a7224 */ /* 0x001fe400078e0026 */
[----:B------:R-:W-:Y:S01]  /*4310*/  IMAD.MOV.U32 R38, RZ, RZ, RZ ;  /* 0x000000ffff267224 */ /* 0x000fe200078e00ff */
[----:B------:R-:W-:-:S02]  /*4320*/  LOP3.LUT P4, RZ, R116, 0x40000000, RZ, 0xc0, !PT ;  /* 0x4000000074ff7812 */ /* 0x000fc4000788c0ff */
[----:B------:R-:W-:-:S03]  /*4330*/  LOP3.LUT P3, RZ, R115, 0x200000, RZ, 0xc0, !PT ;  /* 0x0020000073ff7812 */ /* 0x000fc6000786c0ff */
[----:B------:R0:W3:Y:S02]  /*4340*/  @!P0 LDG.E R38, [R44.64] ;  /* 0x000000062c268981 */ /* 0x0000e4000c1e1900 */
[----:B0-----:R-:W-:Y:S02]  /*4350*/  IMAD.MOV.U32 R44, RZ, RZ, R40 ;  /* 0x000000ffff2c7224 */ /* 0x001fe400078e0028 */
[----:B------:R-:W-:Y:S01]  /*4360*/  IMAD.MOV.U32 R40, RZ, RZ, RZ ;  /* 0x000000ffff287224 */ /* 0x000fe200078e00ff */
[----:B------:R-:W-:-:S05]  /*4370*/  LOP3.LUT P6, RZ, R115, 0x100000, RZ, 0xc0, !PT ;  /* 0x0010000073ff7812 */ /* 0x000fca00078cc0ff */
[----:B------:R0:W3:Y:S01]  /*4380*/  @!P1 LDG.E R40, [R46.64] ;  /* 0x000000062e289981 */ /* 0x0000e2000c1e1900 */
[----:B------:R-:W-:Y:S02]  /*4390*/  PRMT R37, RZ, 0x7610, R37 ;  /* 0x00007610ff257816 */ /* 0x000fe40000000025 */
[----:B-----5:R-:W-:Y:S01]  /*43a0*/  @!P3 SHF.R.U32.HI R37, RZ, 0x10, R121 ;  /* 0x00000010ff25b819 */ /* 0x020fe20000011679 */
[----:B0-----:R-:W-:Y:S02]  /*43b0*/  IMAD.MOV.U32 R46, RZ, RZ, R42 ;  /* 0x000000ffff2e7224 */ /* 0x001fe400078e002a */
[----:B------:R-:W-:Y:S01]  /*43c0*/  IMAD.MOV.U32 R42, RZ, RZ, RZ ;  /* 0x000000ffff2a7224 */ /* 0x000fe200078e00ff */
[C---:B------:R-:W-:Y:S02]  /*43d0*/  LOP3.LUT P0, RZ, R114.reuse, 0x20000, RZ, 0xc0, !PT ;  /* 0x0002000072ff7812 */ /* 0x040fe4000780c0ff */
[----:B------:R-:W-:-:S03]  /*43e0*/  LOP3.LUT R114, R114, 0xffffdfff, RZ, 0xc0, !PT ;  /* 0xffffdfff72727812 */ /* 0x000fc600078ec0ff */
[----:B------:R0:W5:Y:S01]  /*43f0*/  @!P4 LDG.E R42, [R48.64] ;  /* 0x00000006302ac981 */ /* 0x000162000c1e1900 */
[----:B------:R-:W-:Y:S02]  /*4400*/  LOP3.LUT P4, RZ, R115, 0x40000, RZ, 0xc0, !PT ;  /* 0x0004000073ff7812 */ /* 0x000fe4000788c0ff */
[----:B------:R-:W-:Y:S02]  /*4410*/  PRMT R37, R37, 0x5410, RZ ;  /* 0x0000541025257816 */ /* 0x000fe400000000ff */
[----:B------:R-:W-:Y:S02]  /*4420*/  @P1 LOP3.LUT R114, R114, 0x2000, RZ, 0xfc, !PT ;  /* 0x0000200072721812 */ /* 0x000fe400078efcff */
[----:B------:R-:W-:Y:S02]  /*4430*/  PRMT R39, RZ, 0x7610, R39 ;  /* 0x00007610ff277816 */ /* 0x000fe40000000027 */
[--C-:B--2---:R-:W-:Y:S02]  /*4440*/  @!P6 SHF.R.U32.HI R39, RZ, 0x10, R0.reuse ;  /* 0x00000010ff27e819 */ /* 0x104fe40000011600 */
[----:B------:R-:W-:-:S02]  /*4450*/  @!P6 PRMT R37, R37, 0x5410, R0 ;  /* 0x000054102525e816 */ /* 0x000fc40000000000 */
[----:B------:R-:W-:Y:S02]  /*4460*/  LOP3.LUT P6, RZ, R116, 0x200000, RZ, 0xc0, !PT ;  /* 0x0020000074ff7812 */ /* 0x000fe400078cc0ff */
[----:B------:R-:W-:Y:S02]  /*4470*/  LOP3.LUT R114, R114, 0xfffeffff, RZ, 0xc0, !PT ;  /* 0xfffeffff72727812 */ /* 0x000fe400078ec0ff */
[----:B------:R-:W-:Y:S02]  /*4480*/  LOP3.LUT P5, RZ, R116, 0x20000000, RZ, 0xc0, !PT ;  /* 0x2000000074ff7812 */ /* 0x000fe400078ac0ff */
[----:B------:R-:W-:Y:S01]  /*4490*/  @P4 LOP3.LUT R114, R114, 0x10000, RZ, 0xfc, !PT ;  /* 0x0001000072724812 */ /* 0x000fe200078efcff */
[----:B0-----:R-:W-:-:S03]  /*44a0*/  IMAD.MOV.U32 R48, RZ, RZ, R44 ;  /* 0x000000ffff307224 */ /* 0x001fc600078e002c */
[----:B------:R-:W-:Y:S01]  /*44b0*/  LOP3.LUT R114, R114, 0xffff7fff, RZ, 0xc0, !PT ;  /* 0xffff7fff72727812 */ /* 0x000fe200078ec0ff */
[----:B------:R-:W-:-:S03]  /*44c0*/  IMAD.MOV.U32 R44, RZ, RZ, RZ ;  /* 0x000000ffff2c7224 */ /* 0x000fc600078e00ff */
[----:B------:R-:W-:Y:S02]  /*44d0*/  @P6 LOP3.LUT R114, R114, 0x8000, RZ, 0xfc, !PT ;  /* 0x0000800072726812 */ /* 0x000fe400078efcff */
[C---:B------:R-:W-:Y:S01]  /*44e0*/  LOP3.LUT P6, RZ, R116.reuse, 0x10000000, RZ, 0xc0, !PT ;  /* 0x1000000074ff7812 */ /* 0x040fe200078cc0ff */
[----:B------:R0:W2:Y:S01]  /*44f0*/  @!P5 LDG.E R44, [R50.64] ;  /* 0x00000006322cd981 */ /* 0x0000a2000c1e1900 */
[----:B------:R-:W-:Y:S01]  /*4500*/  LOP3.LUT P2, RZ, R116, 0x8000000, RZ, 0xc0, !PT ;  /* 0x0800000074ff7812 */ /* 0x000fe2000784c0ff */
[----:B0-----:R-:W-:Y:S02]  /*4510*/  IMAD.MOV.U32 R50, RZ, RZ, R46 ;  /* 0x000000ffff327224 */ /* 0x001fe400078e002e */
[----:B------:R-:W-:Y:S01]  /*4520*/  IMAD.MOV.U32 R46, RZ, RZ, RZ ;  /* 0x000000ffff2e7224 */ /* 0x000fe200078e00ff */
[----:B------:R-:W-:-:S07]  /*4530*/  LOP3.LUT R114, R114, 0xfffff7ff, RZ, 0xc0, !PT ;  /* 0xfffff7ff72727812 */ /* 0x000fce00078ec0ff */
[----:B------:R0:W2:Y:S02]  /*4540*/  @!P6 LDG.E R46, [R52.64] ;  /* 0x00000006342ee981 */ /* 0x0000a4000c1e1900 */
[----:B------:R-:W-:Y:S01]  /*4550*/  @P2 LOP3.LUT R114, R114, 0x800, RZ, 0xfc, !PT ;  /* 0x0000080072722812 */ /* 0x000fe200078efcff */
[----:B0-----:R-:W-:Y:S02]  /*4560*/  IMAD.MOV.U32 R52, RZ, RZ, R48 ;  /* 0x000000ffff347224 */ /* 0x001fe400078e0030 */
[----:B------:R-:W-:-:S06]  /*4570*/  IMAD.MOV.U32 R48, RZ, RZ, RZ ;  /* 0x000000ffff307224 */ /* 0x000fcc00078e00ff */
[----:B------:R0:W2:Y:S01]  /*4580*/  @!P2 LDG.E R48, [R54.64] ;  /* 0x000000063630a981 */ /* 0x0000a2000c1e1900 */
[C---:B------:R-:W-:Y:S02]  /*4590*/  LOP3.LUT P2, RZ, R116.reuse, 0x4000000, RZ, 0xc0, !PT ;  /* 0x0400000074ff7812 */ /* 0x040fe4000784c0ff */
[----:B------:R-:W-:Y:S02]  /*45a0*/  LOP3.LUT P1, RZ, R116, 0x2000000, RZ, 0xc0, !PT ;  /* 0x0200000074ff7812 */ /* 0x000fe4000782c0ff */
[----:B------:R-:W-:Y:S01]  /*45b0*/  PRMT R33, R33, 0x5410, RZ ;  /* 0x0000541021217816 */ /* 0x000fe200000000ff */
[----:B0-----:R-:W-:Y:S02]  /*45c0*/  IMAD.MOV.U32 R54, RZ, RZ, R50 ;  /* 0x000000ffff367224 */ /* 0x001fe400078e0032 */
[----:B------:R-:W-:Y:S01]  /*45d0*/  IMAD.MOV.U32 R50, RZ, RZ, RZ ;  /* 0x000000ffff327224 */ /* 0x000fe200078e00ff */
[----:B------:R-:W-:Y:S02]  /*45e0*/  PRMT R35, RZ, 0x7610, R35 ;  /* 0x00007610ff237816 */ /* 0x000fe40000000023 */
[----:B----4-:R-:W-:-:S03]  /*45f0*/  @!P0 SHF.R.U32.HI R35, RZ, 0x10, R124 ;  /* 0x00000010ff238819 */ /* 0x010fc6000001167c */
[----:B------:R0:W4:Y:S01]  /*4600*/  @!P2 LDG.E R50, [R56.64] ;  /* 0x000000063832a981 */ /* 0x000122000c1e1900 */
[----:B------:R-:W-:Y:S02]  /*4610*/  @!P0 PRMT R33, R33, 0x5410, R124 ;  /* 0x0000541021218816 */ /* 0x000fe4000000007c */
[----:B------:R-:W-:Y:S01]  /*4620*/  LOP3.LUT P0, RZ, R116, 0x1000000, RZ, 0xc0, !PT ;  /* 0x0100000074ff7812 */ /* 0x000fe2000780c0ff */
[----:B0-----:R-:W-:Y:S02]  /*4630*/  IMAD.MOV.U32 R56, RZ, RZ, R52 ;  /* 0x000000ffff387224 */ /* 0x001fe400078e0034 */
[----:B------:R-:W-:Y:S01]  /*4640*/  IMAD.MOV.U32 R52, RZ, RZ, RZ ;  /* 0x000000ffff347224 */ /* 0x000fe200078e00ff */
[----:B------:R-:W-:-:S05]  /*4650*/  LOP3.LUT P4, RZ, R115, 0x80000, RZ, 0xc0, !PT ;  /* 0x0008000073ff7812 */ /* 0x000fca000788c0ff */
[----:B------:R0:W2:Y:S02]  /*4660*/  @!P1 LDG.E R52, [R58.64] ;  /* 0x000000063a349981 */ /* 0x0000a4000c1e1900 */
[----:B0-----:R-:W-:Y:S02]  /*4670*/  IMAD.MOV.U32 R58, RZ, RZ, R54 ;  /* 0x000000ffff3a7224 */ /* 0x001fe400078e0036 */
[----:B------:R-:W-:Y:S01]  /*4680*/  IMAD.MOV.U32 R54, RZ, RZ, RZ ;  /* 0x000000ffff367224 */ /* 0x000fe200078e00ff */
[----:B------:R-:W-:-:S05]  /*4690*/  PRMT R35, R35, 0x5410, RZ ;  /* 0x0000541023237816 */ /* 0x000fca00000000ff */
[----:B------:R0:W2:Y:S01]  /*46a0*/  @!P0 LDG.E R54, [R60.64] ;  /* 0x000000063c368981 */ /* 0x0000a2000c1e1900 */
[----:B------:R-:W-:Y:S02]  /*46b0*/  LOP3.LUT P0, RZ, R116, 0x20000, RZ, 0xc0, !PT ;  /* 0x0002000074ff7812 */ /* 0x000fe4000780c0ff */
[----:B------:R-:W-:Y:S02]  /*46c0*/  LOP3.LUT P5, RZ, R115, 0x20000, RZ, 0xc0, !PT ;  /* 0x0002000073ff7812 */ /* 0x000fe400078ac0ff */
[----:B------:R-:W-:Y:S02]  /*46d0*/  PRMT R39, R39, 0x5410, RZ ;  /* 0x0000541027277816 */ /* 0x000fe400000000ff */
[----:B------:R-:W-:Y:S02]  /*46e0*/  PRMT R41, RZ, 0x7610, R41 ;  /* 0x00007610ff297816 */ /* 0x000fe40000000029 */
[----:B------:R-:W-:Y:S02]  /*46f0*/  @!P3 PRMT R35, R35, 0x5410, R121 ;  /* 0x000054102323b816 */ /* 0x000fe40000000079 */
[----:B------:R-:W-:-:S02]  /*4700*/  @!P4 SHF.R.U32.HI R41, RZ, 0x10, R2 ;  /* 0x00000010ff29c819 */ /* 0x000fc40000011602 */
[----:B------:R-:W-:Y:S02]  /*4710*/  @!P4 PRMT R39, R39, 0x5410, R2 ;  /* 0x000054102727c816 */ /* 0x000fe40000000002 */
[----:B------:R-:W-:Y:S02]  /*4720*/  LOP3.LUT P3, RZ, R116, 0x800000, RZ, 0xc0, !PT ;  /* 0x0080000074ff7812 */ /* 0x000fe4000786c0ff */
[C---:B------:R-:W-:Y:S02]  /*4730*/  LOP3.LUT P4, RZ, R114.reuse, 0x10000, RZ, 0xc0, !PT ;  /* 0x0001000072ff7812 */ /* 0x040fe4000788c0ff */
[----:B------:R-:W-:Y:S02]  /*4740*/  LOP3.LUT R114, R114, 0xffffbfff, RZ, 0xc0, !PT ;  /* 0xffffbfff72727812 */ /* 0x000fe400078ec0ff */
[----:B------:R-:W-:Y:S02]  /*4750*/  LOP3.LUT P6, RZ, R115, 0x10000, RZ, 0xc0, !PT ;  /* 0x0001000073ff7812 */ /* 0x000fe400078cc0ff */
[----:B------:R-:W-:Y:S01]  /*4760*/  @P0 LOP3.LUT R114, R114, 0x4000, RZ, 0xfc, !PT ;  /* 0x0000400072720812 */ /* 0x000fe200078efcff */
[----:B0-----:R-:W-:Y:S01]  /*4770*/  IMAD.MOV.U32 R60, RZ, RZ, R56 ;  /* 0x000000ffff3c7224 */ /* 0x001fe200078e0038 */
[----:B------:R-:W-:Y:S01]  /*4780*/  PRMT R45, RZ, 0x7610, R45 ;  /* 0x00007610ff2d7816 */ /* 0x000fe2000000002d */
[----:B------:R-:W-:Y:S01]  /*4790*/  IMAD.MOV.U32 R56, RZ, RZ, RZ ;  /* 0x000000ffff387224 */ /* 0x000fe200078e00ff */
[----:B------:R-:W-:-:S02]  /*47a0*/  @!P5 SHF.R.U32.HI R45, RZ, 0x10, R8 ;  /* 0x00000010ff2dd819 */ /* 0x000fc40000011608 */
[----:B------:R-:W-:Y:S02]  /*47b0*/  LOP3.LUT P0, RZ, R116, 0x400000, RZ, 0xc0, !PT ;  /* 0x0040000074ff7812 */ /* 0x000fe4000780c0ff */
[----:B------:R-:W-:Y:S01]  /*47c0*/  LOP3.LUT R114, R114, 0xfffffdff, RZ, 0xc0, !PT ;  /* 0xfffffdff72727812 */ /* 0x000fe200078ec0ff */
[----:B------:R0:W4:Y:S01]  /*47d0*/  @!P3 LDG.E R56, [R62.64] ;  /* 0x000000063e38b981 */ /* 0x000122000c1e1900 */
[----:B------:R-:W-:Y:S02]  /*47e0*/  PRMT R45, R45, 0x5410, RZ ;  /* 0x000054102d2d7816 */ /* 0x000fe400000000ff */
[----:B------:R-:W-:Y:S02]  /*47f0*/  @P3 LOP3.LUT R114, R114, 0x200, RZ, 0xfc, !PT ;  /* 0x0000020072723812 */ /* 0x000fe400078efcff */
[----:B------:R-:W-:Y:S02]  /*4800*/  PRMT R47, RZ, 0x7610, R47 ;  /* 0x00007610ff2f7816 */ /* 0x000fe4000000002f */
[----:B------:R-:W-:-:S02]  /*4810*/  @!P6 SHF.R.U32.HI R47, RZ, 0x10, R9 ;  /* 0x00000010ff2fe819 */ /* 0x000fc40000011609 */
[----:B------:R-:W-:Y:S01]  /*4820*/  @!P6 PRMT R45, R45, 0x5410, R9 ;  /* 0x000054102d2de816 */ /* 0x000fe20000000009 */
[----:B0-----:R-:W-:Y:S01]  /*4830*/  IMAD.MOV.U32 R62, RZ, RZ, R58 ;  /* 0x000000ffff3e7224 */ /* 0x001fe200078e003a */
[C---:B------:R-:W-:Y:S01]  /*4840*/  LOP3.LUT P6, RZ, R114.reuse, 0x8000, RZ, 0xc0, !PT ;  /* 0x0000800072ff7812 */ /* 0x040fe200078cc0ff */
[----:B------:R-:W-:Y:S01]  /*4850*/  IMAD.MOV.U32 R58, RZ, RZ, RZ ;  /* 0x000000ffff3a7224 */ /* 0x000fe200078e00ff */
[----:B------:R-:W-:-:S05]  /*4860*/  LOP3.LUT R114, R114, 0xfffffeff, RZ, 0xc0, !PT ;  /* 0xfffffeff72727812 */ /* 0x000fca00078ec0ff */
[----:B------:R0:W4:Y:S01]  /*4870*/  @!P0 LDG.E R58, [R64.64] ;  /* 0x00000006403a8981 */ /* 0x000122000c1e1900 */
[----:B------:R-:W-:Y:S01]  /*4880*/  LOP3.LUT P3, RZ, R116, 0x100000, RZ, 0xc0, !PT ;  /* 0x0010000074ff7812 */ /* 0x000fe2000786c0ff */
[----:B0-----:R-:W-:Y:S02]  /*4890*/  IMAD.MOV.U32 R64, RZ, RZ, R60 ;  /* 0x000000ffff407224 */ /* 0x001fe400078e003c */
[----:B------:R-:W-:Y:S02]  /*48a0*/  IMAD.MOV.U32 R60, RZ, RZ, RZ ;  /* 0x000000ffff3c7224 */ /* 0x000fe400078e00ff */
[----:B------:R-:W-:Y:S02]  /*48b0*/  @P6 LOP3.LUT R114, R114, 0x100, RZ, 0xfc, !PT ;  /* 0x0000010072726812 */ /* 0x000fe400078efcff */
[----:B------:R-:W-:Y:S02]  /*48c0*/  PRMT R41, R41, 0x5410, RZ ;  /* 0x0000541029297816 */ /* 0x000fe400000000ff */
[C---:B------:R-:W-:Y:S01]  /*48d0*/  LOP3.LUT P2, RZ, R115.reuse, 0x4000, RZ, 0xc0, !PT ;  /* 0x0000400073ff7812 */ /* 0x040fe2000784c0ff */
[----:B------:R0:W4:Y:S01]  /*48e0*/  @!P6 LDG.E R60, [R66.64] ;  /* 0x00000006423ce981 */ /* 0x000122000c1e1900 */
[----:B------:R-:W-:-:S02]  /*48f0*/  LOP3.LUT P6, RZ, R115, 0x8000, RZ, 0xc0, !PT ;  /* 0x0000800073ff7812 */ /* 0x000fc400078cc0ff */
[----:B------:R-:W-:Y:S02]  /*4900*/  PRMT R43, RZ, 0x7610, R43 ;  /* 0x00007610ff2b7816 */ /* 0x000fe4000000002b */
[--C-:B------:R-:W-:Y:S02]  /*4910*/  @!P4 SHF.R.U32.HI R43, RZ, 0x10, R3.reuse ;  /* 0x00000010ff2bc819 */ /* 0x100fe40000011603 */
[----:B------:R-:W-:Y:S02]  /*4920*/  @!P4 PRMT R41, R41, 0x5410, R3 ;  /* 0x000054102929c816 */ /* 0x000fe40000000003 */
[----:B------:R-:W-:Y:S01]  /*4930*/  LOP3.LUT P4, RZ, R116, 0x80000, RZ, 0xc0, !PT ;  /* 0x0008000074ff7812 */ /* 0x000fe2000788c0ff */
[----:B0-----:R-:W-:Y:S02]  /*4940*/  IMAD.MOV.U32 R66, RZ, RZ, R62 ;  /* 0x000000ffff427224 */ /* 0x001fe400078e003e */
[----:B------:R-:W-:Y:S01]  /*4950*/  IMAD.MOV.U32 R62, RZ, RZ, RZ ;  /* 0x000000ffff3e7224 */ /* 0x000fe200078e00ff */
[----:B------:R-:W-:-:S02]  /*4960*/  LOP3.LUT P0, RZ, R115, 0x1000, RZ, 0xc0, !PT ;  /* 0x0000100073ff7812 */ /* 0x000fc4000780c0ff */
[----:B------:R-:W-:Y:S02]  /*4970*/  PRMT R43, R43, 0x5410, RZ ;  /* 0x000054102b2b7816 */ /* 0x000fe400000000ff */
[----:B------:R-:W-:Y:S01]  /*4980*/  PRMT R53, RZ, 0x7610, R53 ;  /* 0x00007610ff357816 */ /* 0x000fe20000000035 */
[----:B------:R0:W4:Y:S01]  /*4990*/  @!P3 LDG.E R62, [R68.64] ;  /* 0x00000006443eb981 */ /* 0x000122000c1e1900 */
[----:B------:R-:W-:Y:S02]  /*49a0*/  PRMT R55, RZ, 0x7610, R55 ;  /* 0x00007610ff377816 */ /* 0x000fe40000000037 */
[----:B------:R-:W-:Y:S02]  /*49b0*/  @!P6 SHF.R.U32.HI R53, RZ, 0x10, R106 ;  /* 0x00000010ff35e819 */ /* 0x000fe4000001166a */
[----:B------:R-:W-:Y:S02]  /*49c0*/  @!P2 SHF.R.U32.HI R55, RZ, 0x10, R107 ;  /* 0x00000010ff37a819 */ /* 0x000fe4000001166b */
[----:B------:R-:W-:Y:S01]  /*49d0*/  LOP3.LUT P1, RZ, R116, 0x40000, RZ, 0xc0, !PT ;  /* 0x0004000074ff7812 */ /* 0x000fe2000782c0ff */
[----:B0-----:R-:W-:Y:S01]  /*49e0*/  IMAD.MOV.U32 R68, RZ, RZ, R64 ;  /* 0x000000ffff447224 */ /* 0x001fe200078e0040 */
[----:B------:R-:W-:Y:S01]  /*49f0*/  LOP3.LUT R114, R114, 0xffffff7f, RZ, 0xc0, !PT ;  /* 0xffffff7f72727812 */ /* 0x000fe200078ec0ff */
[----:B------:R-:W-:Y:S01]  /*4a00*/  IMAD.MOV.U32 R64, RZ, RZ, RZ ;  /* 0x000000ffff407224 */ /* 0x000fe200078e00ff */
[----:B------:R-:W-:-:S02]  /*4a10*/  @!P5 PRMT R43, R43, 0x5410, R8 ;  /* 0x000054102b2bd816 */ /* 0x000fc40000000008 */
[----:B------:R-:W-:Y:S02]  /*4a20*/  LOP3.LUT P5, RZ, R115, 0x2000, RZ, 0xc0, !PT ;  /* 0x0000200073ff7812 */ /* 0x000fe400078ac0ff */
[----:B------:R-:W-:Y:S01]  /*4a30*/  PRMT R53, R53, 0x5410, RZ ;  /* 0x0000541035357816 */ /* 0x000fe200000000ff */
[----:B------:R0:W4:Y:S01]  /*4a40*/  @!P4 LDG.E R64, [R70.64] ;  /* 0x000000064640c981 */ /* 0x000122000c1e1900 */
[----:B------:R-:W-:Y:S02]  /*4a50*/  PRMT R55, R55, 0x5410, RZ ;  /* 0x0000541037377816 */ /* 0x000fe400000000ff */
[----:B------:R-:W-:Y:S02]  /*4a60*/  @P4 LOP3.LUT R114, R114, 0x80, RZ, 0xfc, !PT ;  /* 0x0000008072724812 */ /* 0x000fe400078efcff */
[----:B------:R-:W-:Y:S02]  /*4a70*/  PRMT R63, RZ, 0x7610, R63 ;  /* 0x00007610ff3f7816 */ /* 0x000fe4000000003f */
[----:B------:R-:W-:-:S02]  /*4a80*/  @!P2 PRMT R53, R53, 0x5410, R107 ;  /* 0x000054103535a816 */ /* 0x000fc4000000006b */
[--C-:B------:R-:W-:Y:S01]  /*4a90*/  @!P0 SHF.R.U32.HI R63, RZ, 0x10, R111.reuse ;  /* 0x00000010ff3f8819 */ /* 0x100fe2000001166f */
[----:B0-----:R-:W-:Y:S01]  /*4aa0*/  IMAD.MOV.U32 R70, RZ, RZ, R66 ;  /* 0x000000ffff467224 */ /* 0x001fe200078e0042 */
[----:B------:R-:W-:Y:S01]  /*4ab0*/  @!P0 PRMT R55, R55, 0x5410, R111 ;  /* 0x0000541037378816 */ /* 0x000fe2000000006f */
[----:B------:R-:W-:Y:S01]  /*4ac0*/  IMAD.MOV.U32 R66, RZ, RZ, RZ ;  /* 0x000000ffff427224 */ /* 0x000fe200078e00ff */
[----:B------:R-:W-:Y:S02]  /*4ad0*/  LOP3.LUT P2, RZ, R116, 0x10000, RZ, 0xc0, !PT ;  /* 0x0001000074ff7812 */ /* 0x000fe4000784c0ff */
[----:B------:R-:W-:Y:S02]  /*4ae0*/  LOP3.LUT P0, RZ, R114, 0x4000, RZ, 0xc0, !PT ;  /* 0x0000400072ff7812 */ /* 0x000fe4000780c0ff */
[----:B------:R-:W-:Y:S01]  /*4af0*/  PRMT R122, R122, 0x5410, RZ ;  /* 0x000054107a7a7816 */ /* 0x000fe200000000ff */
[----:B------:R0:W4:Y:S01]  /*4b00*/  @!P1 LDG.E R66, [R72.64] ;  /* 0x0000000648429981 */ /* 0x000122000c1e1900 */
[----:B------:R-:W-:-:S02]  /*4b10*/  PRMT R61, RZ, 0x7610, R61 ;  /* 0x00007610ff3d7816 */ /* 0x000fc4000000003d */
[--C-:B------:R-:W-:Y:S01]  /*4b20*/  @!P5 SHF.R.U32.HI R61, RZ, 0x10, R110.reuse ;  /* 0x00000010ff3dd819 */ /* 0x100fe2000001166e */
[----:B------:R1:W-:Y:S01]  /*4b30*/  STL [R1+0x10], R68 ;  /* 0x0000104401007387 */ /* 0x0003e20000100800 */
[----:B------:R-:W-:-:S03]  /*4b40*/  @!P5 PRMT R122, R122, 0x5410, R110 ;  /* 0x000054107a7ad816 */ /* 0x000fc6000000006e */
[----:B------:R0:W-:Y:S01]  /*4b50*/  STL [R1+0x14], R70 ;  /* 0x0000144601007387 */ /* 0x0001e20000100800 */
[----:B------:R-:W-:Y:S01]  /*4b60*/  LOP3.LUT P5, RZ, R116, 0x8000, RZ, 0xc0, !PT ;  /* 0x0000800074ff7812 */ /* 0x000fe200078ac0ff */
[----:B-1----:R-:W-:Y:S02]  /*4b70*/  IMAD.MOV.U32 R68, RZ, RZ, RZ ;  /* 0x000000ffff447224 */ /* 0x002fe400078e00ff */
[----:B0-----:R-:W-:-:S04]  /*4b80*/  IMAD.MOV.U32 R70, RZ, RZ, RZ ;  /* 0x000000ffff467224 */ /* 0x001fc800078e00ff */
[----:B------:R0:W4:Y:S01]  /*4b90*/  @!P0 LDG.E R68, [R74.64] ;  /* 0x000000064a448981 */ /* 0x000122000c1e1900 */
[----:B------:R-:W-:-:S03]  /*4ba0*/  IMAD.MOV.U32 R72, RZ, RZ, RZ ;  /* 0x000000ffff487224 */ /* 0x000fc600078e00ff */
[----:B------:R1:W4:Y:S04]  /*4bb0*/  @!P2 LDG.E R70, [R76.64] ;  /* 0x000000064c46a981 */ /* 0x000328000c1e1900 */
[----:B------:R0:W4:Y:S01]  /*4bc0*/  @!P5 LDG.E R72, [R78.64] ;  /* 0x000000064e48d981 */ /* 0x000122000c1e1900 */
[C---:B------:R-:W-:Y:S02]  /*4bd0*/  LOP3.LUT P4, RZ, R115.reuse, 0x800, RZ, 0xc0, !PT ;  /* 0x0000080073ff7812 */ /* 0x040fe4000788c0ff */
[C---:B------:R-:W-:Y:S02]  /*4be0*/  LOP3.LUT P3, RZ, R115.reuse, 0x400, RZ, 0xc0, !PT ;  /* 0x0000040073ff7812 */ /* 0x040fe4000786c0ff */
[----:B------:R-:W-:Y:S02]  /*4bf0*/  LOP3.LUT P1, RZ, R115, 0x100, RZ, 0xc0, !PT ;  /* 0x0000010073ff7812 */ /* 0x000fe4000782c0ff */
[----:B------:R-:W-:-:S02]  /*4c00*/  PRMT R47, R47, 0x5410, RZ ;  /* 0x000054102f2f7816 */ /* 0x000fc400000000ff */
[----:B------:R-:W-:Y:S02]  /*4c10*/  PRMT R61, R61, 0x5410, RZ ;  /* 0x000054103d3d7816 */ /* 0x000fe400000000ff */
[----:B------:R-:W-:Y:S02]  /*4c20*/  @!P6 PRMT R47, R47, 0x5410, R106 ;  /* 0x000054102f2fe816 */ /* 0x000fe4000000006a */
[----:B------:R-:W-:Y:S02]  /*4c30*/  LOP3.LUT P6, RZ, R115, 0x200, RZ, 0xc0, !PT ;  /* 0x0000020073ff7812 */ /* 0x000fe400078cc0ff */
[----:B------:R-:W-:Y:S02]  /*4c40*/  PRMT R49, RZ, 0x7610, R49 ;  /* 0x00007610ff317816 */ /* 0x000fe40000000031 */
[--C-:B---3--:R-:W-:Y:S02]  /*4c50*/  @!P4 SHF.R.U32.HI R49, RZ, 0x10, R112.reuse ;  /* 0x00000010ff31c819 */ /* 0x108fe40000011670 */
[----:B------:R-:W-:-:S02]  /*4c60*/  @!P4 PRMT R61, R61, 0x5410, R112 ;  /* 0x000054103d3dc816 */ /* 0x000fc40000000070 */
[----:B------:R-:W-:Y:S02]  /*4c70*/  LOP3.LUT P4, RZ, R115, 0x80, RZ, 0xc0, !PT ;  /* 0x0000008073ff7812 */ /* 0x000fe4000788c0ff */
[----:B------:R-:W-:Y:S02]  /*4c80*/  PRMT R51, RZ, 0x7610, R51 ;  /* 0x00007610ff337816 */ /* 0x000fe40000000033 */
[----:B------:R-:W-:Y:S02]  /*4c90*/  PRMT R49, R49, 0x5410, RZ ;  /* 0x0000541031317816 */ /* 0x000fe400000000ff */
[----:B------:R-:W-:Y:S02]  /*4ca0*/  @!P3 SHF.R.U32.HI R51, RZ, 0x10, R113 ;  /* 0x00000010ff33b819 */ /* 0x000fe40000011671 */
[----:B------:R-:W-:Y:S02]  /*4cb0*/  PRMT R59, RZ, 0x7610, R59 ;  /* 0x00007610ff3b7816 */ /* 0x000fe4000000003b */
[----:B------:R-:W-:-:S02]  /*4cc0*/  @!P1 SHF.R.U32.HI R59, RZ, 0x10, R27 ;  /* 0x00000010ff3b9819 */ /* 0x000fc4000001161b */
[----:B------:R-:W-:Y:S02]  /*4cd0*/  LOP3.LUT R114, R114, 0xfffffbff, RZ, 0xc0, !PT ;  /* 0xfffffbff72727812 */ /* 0x000fe400078ec0ff */
[----:B------:R-:W-:Y:S02]  /*4ce0*/  @!P3 PRMT R49, R49, 0x5410, R113 ;  /* 0x000054103131b816 */ /* 0x000fe40000000071 */
[----:B------:R-:W-:Y:S02]  /*4cf0*/  PRMT R51, R51, 0x5410, RZ ;  /* 0x0000541033337816 */ /* 0x000fe400000000ff */
[----:B------:R-:W-:Y:S02]  /*4d00*/  LOP3.LUT P3, RZ, R115, 0x40, RZ, 0xc0, !PT ;  /* 0x0000004073ff7812 */ /* 0x000fe4000786c0ff */
[----:B------:R-:W-:Y:S02]  /*4d10*/  LOP3.LUT P2, RZ, R116, 0x4000, RZ, 0xc0, !PT ;  /* 0x0000400074ff7812 */ /* 0x000fe4000784c0ff */
[----:B------:R-:W-:-:S02]  /*4d20*/  PRMT R59, R59, 0x5410, RZ ;  /* 0x000054103b3b7816 */ /* 0x000fc400000000ff */
[----:B------:R-:W-:Y:S02]  /*4d30*/  PRMT R57, RZ, 0x7610, R57 ;  /* 0x00007610ff397816 */ /* 0x000fe40000000039 */
[----:B------:R-:W-:Y:S02]  /*4d40*/  @P0 LOP3.LUT R114, R114, 0x400, RZ, 0xfc, !PT ;  /* 0x0000040072720812 */ /* 0x000fe400078efcff */
[--C-:B------:R-:W-:Y:S02]  /*4d50*/  @!P6 SHF.R.U32.HI R57, RZ, 0x10, R26.reuse ;  /* 0x00000010ff39e819 */ /* 0x100fe4000001161a */
[----:B------:R-:W-:Y:S02]  /*4d60*/  @!P6 PRMT R51, R51, 0x5410, R26 ;  /* 0x000054103333e816 */ /* 0x000fe4000000001a */
[----:B------:R-:W-:Y:S02]  /*4d70*/  LOP3.LUT P6, RZ, R115, 0x20, RZ, 0xc0, !PT ;  /* 0x0000002073ff7812 */ /* 0x000fe400078cc0ff */
[----:B------:R-:W-:-:S02]  /*4d80*/  PRMT R65, RZ, 0x7610, R65 ;  /* 0x00007610ff417816 */ /* 0x000fc40000000041 */
[--C-:B------:R-:W-:Y:S02]  /*4d90*/  @!P4 SHF.R.U32.HI R65, RZ, 0x10, R28.reuse ;  /* 0x00000010ff41c819 */ /* 0x100fe4000001161c */
[----:B------:R-:W-:Y:S01]  /*4da0*/  @!P4 PRMT R59, R59, 0x5410, R28 ;  /* 0x000054103b3bc816 */ /* 0x000fe2000000001c */
[----:B0-----:R-:W-:Y:S01]  /*4db0*/  IMAD.MOV.U32 R74, RZ, RZ, RZ ;  /* 0x000000ffff4a7224 */ /* 0x001fe200078e00ff */
[C---:B------:R-:W-:Y:S02]  /*4dc0*/  LOP3.LUT P0, RZ, R115.reuse, 0x10, RZ, 0xc0, !PT ;  /* 0x0000001073ff7812 */ /* 0x040fe4000780c0ff */
[----:B------:R-:W-:Y:S02]  /*4dd0*/  LOP3.LUT P4, RZ, R115, 0x4, RZ, 0xc0, !PT ;  /* 0x0000000473ff7812 */ /* 0x000fe4000788c0ff */
[----:B------:R-:W-:Y:S01]  /*4de0*/  LOP3.LUT R114, R114, 0xffffefff, RZ, 0xc0, !PT ;  /* 0xffffefff72727812 */ /* 0x000fe200078ec0ff */
[----:B------:R0:W3:Y:S01]  /*4df0*/  @!P2 LDG.E R74, [R80.64] ;  /* 0x00000006504aa981 */ /* 0x0000e2000c1e1900 */
[----:B------:R-:W-:-:S02]  /*4e00*/  PRMT R57, R57, 0x5410, RZ ;  /* 0x0000541039397816 */ /* 0x000fc400000000ff */
[----:B------:R-:W-:Y:S02]  /*4e10*/  @P5 LOP3.LUT R114, R114, 0x1000, RZ, 0xfc, !PT ;  /* 0x0000100072725812 */ /* 0x000fe400078efcff */
[----:B------:R-:W-:Y:S02]  /*4e20*/  LOP3.LUT P5, RZ, R115, 0x8, RZ, 0xc0, !PT ;  /* 0x0000000873ff7812 */ /* 0x000fe400078ac0ff */
[----:B------:R-:W-:Y:S02]  /*4e30*/  PRMT R67, RZ, 0x7610, R67 ;  /* 0x00007610ff437816 */ /* 0x000fe40000000043 */
[----:B------:R-:W-:Y:S02]  /*4e40*/  @!P1 PRMT R57, R57, 0x5410, R27 ;  /* 0x0000541039399816 */ /* 0x000fe4000000001b */
[----:B------:R-:W-:Y:S02]  /*4e50*/  @!P3 SHF.R.U32.HI R67, RZ, 0x10, R29 ;  /* 0x00000010ff43b819 */ /* 0x000fe4000001161d */
[----:B------:R-:W-:-:S02]  /*4e60*/  LOP3.LUT P1, RZ, R116, 0x2000, RZ, 0xc0, !PT ;  /* 0x0000200074ff7812 */ /* 0x000fc4000782c0ff */
[----:B------:R-:W-:Y:S02]  /*4e70*/  LOP3.LUT P2, RZ, R115, 0x2, RZ, 0xc0, !PT ;  /* 0x0000000273ff7812 */ /* 0x000fe4000784c0ff */
[----:B------:R-:W-:Y:S01]  /*4e80*/  PRMT R65, R65, 0x5410, RZ ;  /* 0x0000541041417816 */ /* 0x000fe200000000ff */
[----:B------:R0:W-:Y:S01]  /*4e90*/  STL [R1+0x24], R0 ;  /* 0x0000240001007387 */ /* 0x0001e20000100800 */
[----:B------:R-:W-:Y:S02]  /*4ea0*/  PRMT R69, RZ, 0x7610, R69 ;  /* 0x00007610ff457816 */ /* 0x000fe40000000045 */
[--C-:B------:R-:W-:Y:S01]  /*4eb0*/  @!P6 SHF.R.U32.HI R69, RZ, 0x10, R12.reuse ;  /* 0x00000010ff45e819 */ /* 0x100fe2000001160c */
[----:B------:R1:W-:Y:S01]  /*4ec0*/  STL [R1+0x2c], R3 ;  /* 0x00002c0301007387 */ /* 0x0003e20000100800 */
[----:B------:R-:W-:Y:S02]  /*4ed0*/  PRMT R67, R67, 0x5410, RZ ;  /* 0x0000541043437816 */ /* 0x000fe400000000ff */
[----:B------:R-:W-:Y:S01]  /*4ee0*/  PRMT R63, R63, 0x5410, RZ ;  /* 0x000054103f3f7816 */ /* 0x000fe200000000ff */
[----:B------:R5:W-:Y:S01]  /*4ef0*/  STL [R1+0x28], R2 ;  /* 0x0000280201007387 */ /* 0x000be20000100800 */
[----:B------:R-:W-:-:S02]  /*4f00*/  @!P6 PRMT R65, R65, 0x5410, R12 ;  /* 0x000054104141e816 */ /* 0x000fc4000000000c */
[----:B0-----:R-:W-:Y:S02]  /*4f10*/  PRMT R0, RZ, 0x7610, R0 ;  /* 0x00007610ff007816 */ /* 0x001fe40000000000 */
[----:B------:R-:W-:Y:S02]  /*4f20*/  @!P0 SHF.R.U32.HI R0, RZ, 0x10, R30 ;  /* 0x00000010ff008819 */ /* 0x000fe4000001161e */
[----:B-1----:R-:W-:Y:S02]  /*4f30*/  PRMT R3, RZ, 0x7610, R3 ;  /* 0x00007610ff037816 */ /* 0x002fe40000000003 */
[----:B------:R-:W-:Y:S01]  /*4f40*/  @!P4 SHF.R.U32.HI R3, RZ, 0x10, R34 ;  /* 0x00000010ff03c819 */ /* 0x000fe20000011622 */
[----:B-----5:R-:W-:Y:S01]  /*4f50*/  IMAD.MOV.U32 R2, RZ, RZ, RZ ;  /* 0x000000ffff027224 */ /* 0x020fe200078e00ff */
[----:B------:R-:W-:Y:S02]  /*4f60*/  LOP3.LUT P6, RZ, R115, 0x1, RZ, 0xc0, !PT ;  /* 0x0000000173ff7812 */ /* 0x000fe400078cc0ff */
[----:B------:R-:W-:-:S02]  /*4f70*/  @!P0 PRMT R67, R67, 0x5410, R30 ;  /* 0x0000541043438816 */ /* 0x000fc4000000001e */
[----:B------:R-:W-:Y:S01]  /*4f80*/  PRMT R69, R69, 0x5410, RZ ;  /* 0x0000541045457816 */ /* 0x000fe200000000ff */
[----:B------:R0:W5:Y:S01]  /*4f90*/  @!P1 LDG.E R2, [R82.64] ;  /* 0x0000000652029981 */ /* 0x000162000c1e1900 */
[----:B------:R-:W-:Y:S02]  /*4fa0*/  LOP3.LUT P0, RZ, R116, 0x800, RZ, 0xc0, !PT ;  /* 0x0000080074ff7812 */ /* 0x000fe4000780c0ff */
[----:B------:R-:W-:Y:S02]  /*4fb0*/  @!P3 PRMT R63, R63, 0x5410, R29 ;  /* 0x000054103f3fb816 */ /* 0x000fe4000000001d */
[----:B------:R-:W-:Y:S02]  /*4fc0*/  PRMT R0, R0, 0x5410, RZ ;  /* 0x0000541000007816 */ /* 0x000fe400000000ff */
[----:B------:R-:W-:Y:S02]  /*4fd0*/  PRMT R3, R3, 0x5410, RZ ;  /* 0x0000541003037816 */ /* 0x000fe400000000ff */
[----:B------:R-:W-:-:S02]  /*4fe0*/  LOP3.LUT P3, RZ, R116, 0x1000, RZ, 0xc0, !PT ;  /* 0x0000100074ff7812 */ /* 0x000fc4000786c0ff */
[----:B------:R-:W-:Y:S02]  /*4ff0*/  PRMT R71, RZ, 0x7610, R71 ;  /* 0x00007610ff477816 */ /* 0x000fe40000000047 */
[----:B------:R-:W-:Y:S02]  /*5000*/  @!P5 SHF.R.U32.HI R71, RZ, 0x10, R32 ;  /* 0x00000010ff47d819 */ /* 0x000fe40000011620 */
[----:B------:R-:W-:Y:S02]  /*5010*/  @!P4 PRMT R69, R69, 0x5410, R34 ;  /* 0x000054104545c816 */ /* 0x000fe40000000022 */
[----:B------:R-:W-:Y:S02]  /*5020*/  LOP3.LUT P4, RZ, R116, 0x400, RZ, 0xc0, !PT ;  /* 0x0000040074ff7812 */ /* 0x000fe4000788c0ff */
[----:B------:R-:W-:Y:S02]  /*5030*/  PRMT R73, RZ, 0x7610, R73 ;  /* 0x00007610ff497816 */ /* 0x000fe40000000049 */
[----:B------:R-:W-:-:S02]  /*5040*/  @!P5 PRMT R0, R0, 0x5410, R32 ;  /* 0x000054100000d816 */ /* 0x000fc40000000020 */
[--C-:B------:R-:W-:Y:S02]  /*5050*/  @!P2 SHF.R.U32.HI R73, RZ, 0x10, R36.reuse ;  /* 0x00000010ff49a819 */ /* 0x100fe40000011624 */
[----:B------:R-:W-:Y:S01]  /*5060*/  @!P2 PRMT R3, R3, 0x5410, R36 ;  /* 0x000054100303a816 */ /* 0x000fe20000000024 */
[----:B------:R-:W-:Y:S01]  /*5070*/  IMAD.MOV.U32 R76, RZ, RZ, RZ ;  /* 0x000000ffff4c7224 */ /* 0x000fe200078e00ff */
[----:B------:R-:W-:Y:S02]  /*5080*/  LOP3.LUT P1, RZ, R114, 0x2000, RZ, 0xc0, !PT ;  /* 0x0000200072ff7812 */ /* 0x000fe4000782c0ff */
[C---:B------:R-:W-:Y:S02]  /*5090*/  LOP3.LUT P5, RZ, R116.reuse, 0x40000000, RZ, 0xc0, !PT ;  /* 0x4000000074ff7812 */ /* 0x040fe400078ac0ff */
[----:B------:R-:W-:Y:S01]  /*50a0*/  LOP3.LUT P2, RZ, R116, 0x10000000, RZ, 0xc0, !PT ;  /* 0x1000000074ff7812 */ /* 0x000fe2000784c0ff */
[----:B------:R1:W-:Y:S01]  /*50b0*/  STL [R1+0x30], R8 ;  /* 0x0000300801007387 */ /* 0x0003e20000100800 */
[----:B------:R-:W-:Y:S01]  /*50c0*/  PRMT R71, R71, 0x5410, RZ ;  /* 0x0000541047477816 */ /* 0x000fe200000000ff */
[----:B------:R-:W-:-:S02]  /*50d0*/  IMAD.MOV.U32 R78, RZ, RZ, RZ ;  /* 0x000000ffff4e7224 */ /* 0x000fc400078e00ff */
[----:B------:R0:W-:Y:S01]  /*50e0*/  STL [R1+0x34], R9 ;  /* 0x0000340901007387 */ /* 0x0001e20000100800 */
[----:B------:R-:W-:-:S03]  /*50f0*/  @!P6 PRMT R71, R71, 0x5410, R38 ;  /* 0x000054104747e816 */ /* 0x000fc60000000026 */
[----:B------:R2:W5:Y:S01]  /*5100*/  @!P0 LDG.E R76, [R86.64] ;  /* 0x00000006564c8981 */ /* 0x000562000c1e1900 */
[----:B-1----:R-:W-:Y:S01]  /*5110*/  IMAD.MOV.U32 R8, RZ, RZ, RZ ;  /* 0x000000ffff087224 */ /* 0x002fe200078e00ff */
[----:B------:R-:W-:Y:S02]  /*5120*/  PRMT R75, RZ, 0x7610, R75 ;  /* 0x00007610ff4b7816 */ /* 0x000fe4000000004b */
[----:B------:R1:W5:Y:S01]  /*5130*/  @!P4 LDG.E R78, [R88.64] ;  /* 0x00000006584ec981 */ /* 0x000362000c1e1900 */
[----:B0-----:R-:W-:Y:S02]  /*5140*/  PRMT R9, RZ, 0x7610, R9 ;  /* 0x00007610ff097816 */ /* 0x001fe40000000009 */
[----:B------:R-:W-:Y:S01]  /*5150*/  @!P6 SHF.R.U32.HI R9, RZ, 0x10, R38 ;  /* 0x00000010ff09e819 */ /* 0x000fe20000011626 */
[----:B------:R0:W5:Y:S01]  /*5160*/  @!P3 LDG.E R8, [R84.64] ;  /* 0x000000065408b981 */ /* 0x000162000c1e1900 */
[C---:B------:R-:W-:Y:S02]  /*5170*/  LOP3.LUT P6, RZ, R116.reuse, 0x200, RZ, 0xc0, !PT ;  /* 0x0000020074ff7812 */ /* 0x040fe400078cc0ff */
[----:B------:R-:W-:-:S02]  /*5180*/  LOP3.LUT P0, RZ, R116, 0x4000000, RZ, 0xc0, !PT ;  /* 0x0400000074ff7812 */ /* 0x000fc4000780c0ff */
[----:B------:R-:W-:Y:S02]  /*5190*/  PRMT R9, R9, 0x5410, RZ ;  /* 0x0000541009097816 */ /* 0x000fe400000000ff */
[----:B------:R-:W-:Y:S01]  /*51a0*/  LOP3.LUT P3, RZ, R116, 0x20000000, RZ, 0xc0, !PT ;  /* 0x2000000074ff7812 */ /* 0x000fe2000786c0ff */
[----:B------:R-:W-:Y:S01]  /*51b0*/  IMAD.MOV.U32 R82, RZ, RZ, RZ ;  /* 0x000000ffff527224 */ /* 0x000fe200078e00ff */
[----:B------:R-:W-:Y:S02]  /*51c0*/  PRMT R77, RZ, 0x7610, R77 ;  /* 0x00007610ff4d7816 */ /* 0x000fe4000000004d */
[----:B------:R-:W-:Y:S02]  /*51d0*/  PRMT R80, RZ, 0x7610, R80 ;  /* 0x00007610ff507816 */ /* 0x000fe40000000050 */
[--C-:B------:R-:W-:Y:S01]  /*51e0*/  @!P1 SHF.R.U32.HI R75, RZ, 0x10, R40.reuse ;  /* 0x00000010ff4b9819 */ /* 0x100fe20000011628 */
[----:B------:R0:W5:Y:S01]  /*51f0*/  @!P6 LDG.E R82, [R90.64] ;  /* 0x000000065a52e981 */ /* 0x000162000c1e1900 */
[----:B------:R-:W-:-:S02]  /*5200*/  @!P1 PRMT R9, R9, 0x5410, R40 ;  /* 0x0000541009099816 */ /* 0x000fc40000000028 */
[----:B------:R-:W-:Y:S02]  /*5210*/  @!P5 SHF.R.U32.HI R77, RZ, 0x10, R42 ;  /* 0x00000010ff4dd819 */ /* 0x000fe4000001162a */
[----:B--2---:R-:W-:Y:S02]  /*5220*/  @!P2 SHF.R.U32.HI R80, RZ, 0x10, R46 ;  /* 0x00000010ff50a819 */ /* 0x004fe4000001162e */
[----:B------:R-:W-:Y:S02]  /*5230*/  LOP3.LUT P1, RZ, R116, 0x100, RZ, 0xc0, !PT ;  /* 0x0000010074ff7812 */ /* 0x000fe4000782c0ff */
[----:B------:R-:W-:Y:S02]  /*5240*/  PRMT R73, R73, 0x5410, RZ ;  /* 0x0000541049497816 */ /* 0x000fe400000000ff */
[----:B------:R-:W-:Y:S02]  /*5250*/  PRMT R77, R77, 0x5410, RZ ;  /* 0x000054104d4d7816 */ /* 0x000fe400000000ff */
[----:B------:R-:W-:Y:S01]  /*5260*/  PRMT R80, R80, 0x5410, RZ ;  /* 0x0000541050507816 */ /* 0x000fe200000000ff */
[----:B------:R2:W-:Y:S01]  /*5270*/  STL [R1+0x50], R26 ;  /* 0x0000501a01007387 */ /* 0x0005e20000100800 */
[----:B------:R-:W-:-:S02]  /*5280*/  PRMT R75, R75, 0x5410, RZ ;  /* 0x000054104b4b7816 */ /* 0x000fc400000000ff */
[----:B------:R-:W-:Y:S02]  /*5290*/  PRMT R83, RZ, 0x7610, R83 ;  /* 0x00007610ff537816 */ /* 0x000fe40000000053 */
[----:B------:R-:W-:Y:S02]  /*52a0*/  @!P5 PRMT R73, R73, 0x5410, R42 ;  /* 0x000054104949d816 */ /* 0x000fe4000000002a */
[----:B------:R-:W-:Y:S02]  /*52b0*/  @!P2 PRMT R77, R77, 0x5410, R46 ;  /* 0x000054104d4da816 */ /* 0x000fe4000000002e */
[--C-:B----4-:R-:W-:Y:S01]  /*52c0*/  @!P0 SHF.R.U32.HI R83, RZ, 0x10, R50.reuse ;  /* 0x00000010ff538819 */ /* 0x110fe20000011632 */
[----:B--2---:R-:W-:Y:S01]  /*52d0*/  IMAD.MOV.U32 R26, RZ, RZ, RZ ;  /* 0x000000ffff1a7224 */ /* 0x004fe200078e00ff */
[----:B------:R-:W-:Y:S02]  /*52e0*/  @!P0 PRMT R80, R80, 0x5410, R50 ;  /* 0x0000541050508816 */ /* 0x000fe40000000032 */
[----:B------:R-:W-:-:S02]  /*52f0*/  LOP3.LUT P5, RZ, R114, 0x1000, RZ, 0xc0, !PT ;  /* 0x0000100072ff7812 */ /* 0x000fc400078ac0ff */
[----:B------:R-:W-:Y:S01]  /*5300*/  LOP3.LUT P4, RZ, R116, 0x2000000, RZ, 0xc0, !PT ;  /* 0x0200000074ff7812 */ /* 0x000fe2000788c0ff */
[----:B------:R2:W4:Y:S01]  /*5310*/  @!P1 LDG.E R26, [R92.64] ;  /* 0x000000065c1a9981 */ /* 0x000522000c1e1900 */
[----:B------:R-:W-:Y:S02]  /*5320*/  PRMT R79, RZ, 0x7610, R79 ;  /* 0x00007610ff4f7816 */ /* 0x000fe4000000004f */
[C---:B------:R-:W-:Y:S02]  /*5330*/  LOP3.LUT P2, RZ, R114.reuse, 0x800, RZ, 0xc0, !PT ;  /* 0x0000080072ff7812 */ /* 0x040fe4000784c0ff */
[----:B------:R-:W-:Y:S02]  /*5340*/  LOP3.LUT P0, RZ, R114, 0x400, RZ, 0xc0, !PT ;  /* 0x0000040072ff7812 */ /* 0x000fe4000780c0ff */
[--C-:B------:R-:W-:Y:S02]  /*5350*/  @!P3 SHF.R.U32.HI R79, RZ, 0x10, R44.reuse ;  /* 0x00000010ff4fb819 */ /* 0x100fe4000001162c */
[----:B------:R-:W-:-:S02]  /*5360*/  @!P3 PRMT R75, R75, 0x5410, R44 ;  /* 0x000054104b4bb816 */ /* 0x000fc4000000002c */
[----:B------:R-:W-:Y:S02]  /*5370*/  LOP3.LUT R114, R114, 0xffffffef, RZ, 0xc0, !PT ;  /* 0xffffffef72727812 */ /* 0x000fe400078ec0ff */
[----:B------:R-:W-:Y:S02]  /*5380*/  LOP3.LUT P3, RZ, R116, 0x1000000, RZ, 0xc0, !PT ;  /* 0x0100000074ff7812 */ /* 0x000fe4000786c0ff */
[----:B------:R-:W-:Y:S02]  /*5390*/  @P1 LOP3.LUT R114, R114, 0x10, RZ, 0xfc, !PT ;  /* 0x0000001072721812 */ /* 0x000fe400078efcff */
[C---:B------:R-:W-:Y:S02]  /*53a0*/  LOP3.LUT P1, RZ, R116.reuse, 0x80, RZ, 0xc0, !PT ;  /* 0x0000008074ff7812 */ /* 0x040fe4000782c0ff */
[----:B------:R-:W-:Y:S02]  /*53b0*/  LOP3.LUT P6, RZ, R116, 0x400000, RZ, 0xc0, !PT ;  /* 0x0040000074ff7812 */ /* 0x000fe400078cc0ff */
[----:B------:R-:W-:Y:S01]  /*53c0*/  PRMT R79, R79, 0x5410, RZ ;  /* 0x000054104f4f7816 */ /* 0x000fe200000000ff */
[----:B------:R1:W-:Y:S01]  /*53d0*/  STL [R1+0x58], R28 ;  /* 0x0000581c01007387 */ /* 0x0003e20000100800 */
[----:B------:R-:W-:-:S02]  /*53e0*/  PRMT R83, R83, 0x5410, RZ ;  /* 0x0000541053537816 */ /* 0x000fc400000000ff */
[----:B------:R-:W-:Y:S01]  /*53f0*/  PRMT R81, RZ, 0x7610, R81 ;  /* 0x00007610ff517816 */ /* 0x000fe20000000051 */
[----:B------:R2:W-:Y:S01]  /*5400*/  STL [R1+0x54], R27 ;  /* 0x0000541b01007387 */ /* 0x0005e20000100800 */
[----:B0-----:R-:W-:Y:S02]  /*5410*/  PRMT R84, RZ, 0x7610, R84 ;  /* 0x00007610ff547816 */ /* 0x001fe40000000054 */
[--C-:B------:R-:W-:Y:S02]  /*5420*/  @!P2 SHF.R.U32.HI R81, RZ, 0x10, R48.reuse ;  /* 0x00000010ff51a819 */ /* 0x100fe40000011630 */
[----:B------:R-:W-:Y:S01]  /*5430*/  @!P2 PRMT R79, R79, 0x5410, R48 ;  /* 0x000054104f4fa816 */ /* 0x000fe20000000030 */
[----:B-1----:R-:W-:Y:S01]  /*5440*/  IMAD.MOV.U32 R28, RZ, RZ, RZ ;  /* 0x000000ffff1c7224 */ /* 0x002fe200078e00ff */
[----:B------:R-:W-:Y:S02]  /*5450*/  @!P4 SHF.R.U32.HI R84, RZ, 0x10, R52 ;  /* 0x00000010ff54c819 */ /* 0x000fe40000011634 */
[----:B------:R-:W-:-:S02]  /*5460*/  LOP3.LUT P2, RZ, R116, 0x40, RZ, 0xc0, !PT ;  /* 0x0000004074ff7812 */ /* 0x000fc4000784c0ff */
[----:B--2---:R-:W-:Y:S01]  /*5470*/  PRMT R27, RZ, 0x7610, R27 ;  /* 0x00007610ff1b7816 */ /* 0x004fe2000000001b */
[----:B------:R0:W-:Y:S01]  /*5480*/  STL [R1+0x5c], R29 ;  /* 0x00005c1d01007387 */ /* 0x0001e20000100800 */
[--C-:B------:R-:W-:Y:S02]  /*5490*/  @!P3 SHF.R.U32.HI R27, RZ, 0x10, R54.reuse ;  /* 0x00000010ff1bb819 */ /* 0x100fe40000011636 */
[----:B------:R-:W-:Y:S01]  /*54a0*/  @!P3 PRMT R83, R83, 0x5410, R54 ;  /* 0x000054105353b816 */ /* 0x000fe20000000036 */
[----:B------:R-:W2:Y:S01]  /*54b0*/  @!P1 LDG.E R28, [R94.64] ;  /* 0x000000065e1c9981 */ /* 0x000ea2000c1e1900 */
[----:B------:R-:W-:Y:S02]  /*54c0*/  LOP3.LUT P3, RZ, R114, 0x200, RZ, 0xc0, !PT ;  /* 0x0000020072ff7812 */ /* 0x000fe4000786c0ff */
[----:B------:R-:W-:Y:S01]  /*54d0*/  PRMT R84, R84, 0x5410, RZ ;  /* 0x0000541054547816 */ /* 0x000fe200000000ff */
[----:B------:R1:W-:Y:S01]  /*54e0*/  STL [R1+0x60], R12 ;  /* 0x0000600c01007387 */ /* 0x0003e20000100800 */
[----:B------:R-:W-:-:S02]  /*54f0*/  PRMT R81, R81, 0x5410, RZ ;  /* 0x0000541051517816 */ /* 0x000fc400000000ff */
[----:B0-----:R-:W-:Y:S02]  /*5500*/  PRMT R29, RZ, 0x7610, R29 ;  /* 0x00007610ff1d7816 */ /* 0x001fe4000000001d */
[--C-:B------:R-:W-:Y:S02]  /*5510*/  @!P6 SHF.R.U32.HI R29, RZ, 0x10, R58.reuse ;  /* 0x00000010ff1de819 */ /* 0x100fe4000001163a */
[----:B------:R-:W-:Y:S02]  /*5520*/  @!P6 PRMT R84, R84, 0x5410, R58 ;  /* 0x000054105454e816 */ /* 0x000fe4000000003a */
[C---:B------:R-:W-:Y:S01]  /*5530*/  LOP3.LUT P6, RZ, R114.reuse, 0x100, RZ, 0xc0, !PT ;  /* 0x0000010072ff7812 */ /* 0x040fe200078cc0ff */
[----:B-1----:R-:W-:Y:S01]  /*5540*/  IMAD.MOV.U32 R12, RZ, RZ, RZ ;  /* 0x000000ffff0c7224 */ /* 0x002fe200078e00ff */
[----:B------:R-:W-:Y:S02]  /*5550*/  @!P4 PRMT R81, R81, 0x5410, R52 ;  /* 0x000054105151c816 */ /* 0x000fe40000000034 */
[----:B------:R-:W-:-:S02]  /*5560*/  LOP3.LUT R114, R114, 0xfffffffb, RZ, 0xc0, !PT ;  /* 0xfffffffb72727812 */ /* 0x000fc400078ec0ff */
[----:B------:R-:W-:Y:S01]  /*5570*/  LOP3.LUT P4, RZ, R116, 0x100000, RZ, 0xc0, !PT ;  /* 0x0010000074ff7812 */ /* 0x000fe2000788c0ff */
[----:B------:R-:W2:Y:S01]  /*5580*/  @!P2 LDG.E R12, [R96.64] ;  /* 0x00000006600ca981 */ /* 0x000ea2000c1e1900 */
[----:B------:R-:W-:Y:S02]  /*5590*/  PRMT R27, R27, 0x5410, RZ ;  /* 0x000054101b1b7816 */ /* 0x000fe400000000ff */
[----:B------:R-:W-:Y:S02]  /*55a0*/  @P2 LOP3.LUT R114, R114, 0x4, RZ, 0xfc, !PT ;  /* 0x0000000472722812 */ /* 0x000fe400078efcff */
[----:B------:R-:W-:Y:S02]  /*55b0*/  PRMT R85, RZ, 0x7610, R85 ;  /* 0x00007610ff557816 */ /* 0x000fe40000000055 */
[----:B------:R-:W-:Y:S02]  /*55c0*/  LOP3.LUT P2, RZ, R116, 0x20, RZ, 0xc0, !PT ;  /* 0x0000002074ff7812 */ /* 0x000fe4000784c0ff */
[----:B------:R-:W-:-:S02]  /*55d0*/  @!P3 SHF.R.U32.HI R85, RZ, 0x10, R56 ;  /* 0x00000010ff55b819 */ /* 0x000fc40000011638 */
[----:B------:R-:W-:Y:S02]  /*55e0*/  @!P3 PRMT R27, R27, 0x5410, R56 ;  /* 0x000054101b1bb816 */ /* 0x000fe40000000038 */
[C---:B------:R-:W-:Y:S01]  /*55f0*/  LOP3.LUT P3, RZ, R116.reuse, 0x10, RZ, 0xc0, !PT ;  /* 0x0000001074ff7812 */ /* 0x040fe2000786c0ff */
[----:B------:R0:W-:Y:S01]  /*5600*/  STL [R1+0x68], R32 ;  /* 0x0000682001007387 */ /* 0x0001e20000100800 */
[----:B------:R-:W-:Y:S02]  /*5610*/  PRMT R85, R85, 0x5410, RZ ;  /* 0x0000541055557816 */ /* 0x000fe400000000ff */
[----:B------:R-:W-:Y:S01]  /*5620*/  LOP3.LUT P1, RZ, R116, 0x40000, RZ, 0xc0, !PT ;  /* 0x0004000074ff7812 */ /* 0x000fe2000782c0ff */
[----:B------:R1:W-:Y:S01]  /*5630*/  STL [R1+0x64], R30 ;  /* 0x0000641e01007387 */ /* 0x0003e20000100800 */
[----:B------:R-:W-:-:S03]  /*5640*/  @!P4 PRMT R85, R85, 0x5410, R62 ;  /* 0x000054105555c816 */ /* 0x000fc6000000003e */
[----:B------:R1:W-:Y:S01]  /*5650*/  STL [R1+0x70], R36 ;  /* 0x0000702401007387 */ /* 0x0003e20000100800 */
[----:B0-----:R-:W-:Y:S01]  /*5660*/  IMAD.MOV.U32 R32, RZ, RZ, RZ ;  /* 0x000000ffff207224 */ /* 0x001fe200078e00ff */
[----:B-1----:R-:W-:Y:S02]  /*5670*/  PRMT R30, RZ, 0x7610, R30 ;  /* 0x00007610ff1e7816 */ /* 0x002fe4000000001e */
[----:B------:R-:W-:-:S03]  /*5680*/  @!P4 SHF.R.U32.HI R30, RZ, 0x10, R62 ;  /* 0x00000010ff1ec819 */ /* 0x000fc6000001163e */
[----:B------:R-:W2:Y:S01]  /*5690*/  @!P2 LDG.E R32, [R98.64] ;  /* 0x000000066220a981 */ /* 0x000ea2000c1e1900 */
[----:B------:R-:W-:Y:S01]  /*56a0*/  IMAD.MOV.U32 R36, RZ, RZ, RZ ;  /* 0x000000ffff247224 */ /* 0x000fe200078e00ff */
[C---:B------:R-:W-:Y:S02]  /*56b0*/  LOP3.LUT P4, RZ, R114.reuse, 0x80, RZ, 0xc0, !PT ;  /* 0x0000008072ff7812 */ /* 0x040fe4000788c0ff */
[----:B------:R-:W-:-:S03]  /*56c0*/  LOP3.LUT R114, R114, 0xfffffffe, RZ, 0xc0, !PT ;  /* 0xfffffffe72727812 */ /* 0x000fc600078ec0ff */
[----:B------:R-:W2:Y:S01]  /*56d0*/  @!P3 LDG.E R36, [R100.64] ;  /* 0x000000066424b981 */ /* 0x000ea2000c1e1900 */
[----:B------:R-:W-:Y:S02]  /*56e0*/  @P3 LOP3.LUT R114, R114, 0x1, RZ, 0xfc, !PT ;  /* 0x0000000172723812 */ /* 0x000fe400078efcff */
[----:B------:R-:W-:Y:S01]  /*56f0*/  LOP3.LUT P3, RZ, R116, 0x10000, RZ, 0xc0, !PT ;  /* 0x0001000074ff7812 */ /* 0x000fe2000786c0ff */
[----:B------:R0:W-:Y:S01]  /*5700*/  STL [R1+0x6c], R34 ;  /* 0x00006c2201007387 */ /* 0x0001e20000100800 */
[----:B------:R-:W-:Y:S02]  /*5710*/  PRMT R29, R29, 0x5410, RZ ;  /* 0x000054101d1d7816 */ /* 0x000fe400000000ff */
[----:B------:R-:W-:Y:S02]  /*5720*/  PRMT R86, RZ, 0x7610, R86 ;  /* 0x00007610ff567816 */ /* 0x000fe40000000056 */
[--C-:B------:R-:W-:Y:S02]  /*5730*/  @!P6 SHF.R.U32.HI R86, RZ, 0x10, R60.reuse ;  /* 0x00000010ff56e819 */ /* 0x100fe4000001163c */
[----:B------:R-:W-:-:S02]  /*5740*/  @!P6 PRMT R29, R29, 0x5410, R60 ;  /* 0x000054101d1de816 */ /* 0x000fc4000000003c */
[----:B0-----:R-:W-:Y:S02]  /*5750*/  PRMT R34, RZ, 0x7610, R34 ;  /* 0x00007610ff227816 */ /* 0x001fe40000000022 */
[----:B------:R-:W-:Y:S02]  /*5760*/  @!P1 SHF.R.U32.HI R34, RZ, 0x10, R66 ;  /* 0x00000010ff229819 */ /* 0x000fe40000011642 */
[----:B------:R-:W-:Y:S02]  /*5770*/  LOP3.LUT P6, RZ, R116, 0x8, RZ, 0xc0, !PT ;  /* 0x0000000874ff7812 */ /* 0x000fe400078cc0ff */
[----:B------:R-:W-:Y:S01]  /*5780*/  PRMT R34, R34, 0x5410, RZ ;  /* 0x0000541022227816 */ /* 0x000fe200000000ff */
[----:B------:R0:W-:Y:S01]  /*5790*/  STL [R1+0x74], R38 ;  /* 0x0000742601007387 */ /* 0x0001e20000100800 */
[----:B------:R-:W-:Y:S02]  /*57a0*/  PRMT R30, R30, 0x5410, RZ ;  /* 0x000054101e1e7816 */ /* 0x000fe400000000ff */
[----:B------:R-:W-:Y:S01]  /*57b0*/  PRMT R88, RZ, 0x7610, R88 ;  /* 0x00007610ff587816 */ /* 0x000fe20000000058 */
[----:B------:R1:W-:Y:S01]  /*57c0*/  STL [R1+0x78], R40 ;  /* 0x0000782801007387 */ /* 0x0003e20000100800 */
[----:B------:R-:W-:-:S02]  /*57d0*/  PRMT R87, RZ, 0x7610, R87 ;  /* 0x00007610ff577816 */ /* 0x000fc40000000057 */
[--C-:B------:R-:W-:Y:S02]  /*57e0*/  @!P0 SHF.R.U32.HI R88, RZ, 0x10, R68.reuse ;  /* 0x00000010ff588819 */ /* 0x100fe40000011644 */
[----:B------:R-:W-:Y:S02]  /*57f0*/  @!P0 PRMT R34, R34, 0x5410, R68 ;  /* 0x0000541022228816 */ /* 0x000fe40000000044 */
[----:B0-----:R-:W-:Y:S02]  /*5800*/  PRMT R38, RZ, 0x7610, R38 ;  /* 0x00007610ff267816 */ /* 0x001fe40000000026 */
[----:B------:R-:W-:Y:S01]  /*5810*/  @!P3 SHF.R.U32.HI R38, RZ, 0x10, R70 ;  /* 0x00000010ff26b819 */ /* 0x000fe20000011646 */
[----:B-1----:R-:W-:Y:S01]  /*5820*/  IMAD.MOV.U32 R40, RZ, RZ, RZ ;  /* 0x000000ffff287224 */ /* 0x002fe200078e00ff */
[--C-:B------:R-:W-:Y:S02]  /*5830*/  @!P4 SHF.R.U32.HI R87, RZ, 0x10, R64.reuse ;  /* 0x00000010ff57c819 */ /* 0x100fe40000011640 */
[----:B------:R-:W-:-:S02]  /*5840*/  @!P4 PRMT R30, R30, 0x5410, R64 ;  /* 0x000054101e1ec816 */ /* 0x000fc40000000040 */
[C---:B------:R-:W-:Y:S01]  /*5850*/  LOP3.LUT P0, RZ, R116.reuse, 0x2, RZ, 0xc0, !PT ;  /* 0x0000000274ff7812 */ /* 0x040fe2000780c0ff */
[----:B------:R-:W2:Y:S01]  /*5860*/  @!P6 LDG.E R40, [R108.64] ;  /* 0x000000066c28e981 */ /* 0x000ea2000c1e1900 */
[----:B------:R-:W-:Y:S02]  /*5870*/  LOP3.LUT P4, RZ, R116, 0x4, RZ, 0xc0, !PT ;  /* 0x0000000474ff7812 */ /* 0x000fe4000788c0ff */
[----:B------:R-:W-:Y:S01]  /*5880*/  PRMT R38, R38, 0x5410, RZ ;  /* 0x0000541026267816 */ /* 0x000fe200000000ff */
[----:B------:R0:W-:Y:S01]  /*5890*/  STL [R1+0x88], R48 ;  /* 0x0000883001007387 */ /* 0x0001e20000100800 */
[----:B------:R-:W-:Y:S02]  /*58a0*/  PRMT R89, RZ, 0x7610, R89 ;  /* 0x00007610ff597816 */ /* 0x000fe40000000059 */
[--C-:B------:R-:W-:Y:S01]  /*58b0*/  @!P5 SHF.R.U32.HI R89, RZ, 0x10, R72.reuse ;  /* 0x00000010ff59d819 */ /* 0x100fe20000011648 */
[----:B------:R1:W-:Y:S01]  /*58c0*/  STL [R1+0x80], R44 ;  /* 0x0000802c01007387 */ /* 0x0003e20000100800 */
[----:B------:R-:W-:-:S02]  /*58d0*/  @!P5 PRMT R38, R38, 0x5410, R72 ;  /* 0x000054102626d816 */ /* 0x000fc40000000048 */
[----:B------:R-:W-:Y:S01]  /*58e0*/  LOP3.LUT P5, RZ, R116, 0x1, RZ, 0xc0, !PT ;  /* 0x0000000174ff7812 */ /* 0x000fe200078ac0ff */
[----:B0-----:R-:W-:Y:S02]  /*58f0*/  IMAD.MOV.U32 R48, RZ, RZ, RZ ;  /* 0x000000ffff307224 */ /* 0x001fe400078e00ff */
[----:B-1----:R-:W-:Y:S01]  /*5900*/  IMAD.MOV.U32 R44, RZ, RZ, RZ ;  /* 0x000000ffff2c7224 */ /* 0x002fe200078e00ff */
[----:B------:R0:W-:Y:S04]  /*5910*/  STL [R1+0x90], R52 ;  /* 0x0000903401007387 */ /* 0x0001e80000100800 */
[----:B------:R-:W2:Y:S04]  /*5920*/  @!P0 LDG.E R48, [R104.64] ;  /* 0x0000000668308981 */ /* 0x000ea8000c1e1900 */
[----:B------:R-:W2:Y:S01]  /*5930*/  @!P4 LDG.E R44, [R102.64] ;  /* 0x00000006662cc981 */ /* 0x000ea2000c1e1900 */
[----:B0-----:R-:W-:-:S06]  /*5940*/  IMAD.MOV.U32 R52, RZ, RZ, RZ ;  /* 0x000000ffff347224 */ /* 0x001fcc00078e00ff */
[----:B------:R0:W2:Y:S01]  /*5950*/  @!P5 LDG.E R52, [R10.64] ;  /* 0x000000060a34d981 */ /* 0x0000a2000c1e1900 */
[----:B------:R-:W-:Y:S02]  /*5960*/  LOP3.LUT P2, RZ, R116, 0x1000, RZ, 0xc0, !PT ;  /* 0x0000100074ff7812 */ /* 0x000fe4000784c0ff */
[----:B------:R-:W-:Y:S02]  /*5970*/  LOP3.LUT R114, R114, 0xffffffbf, RZ, 0xc0, !PT ;  /* 0xffffffbf72727812 */ /* 0x000fe400078ec0ff */
[----:B------:R-:W-:-:S04]  /*5980*/  PRMT R86, R86, 0x5410, RZ ;  /* 0x0000541056567816 */ /* 0x000fc800000000ff */
[----:B------:R-:W-:Y:S02]  /*5990*/  @!P1 PRMT R86, R86, 0x5410, R66 ;  /* 0x0000541056569816 */ /* 0x000fe40000000042 */
[----:B------:R-:W-:-:S03]  /*59a0*/  LOP3.LUT P1, RZ, R116, 0x4000, RZ, 0xc0, !PT ;  /* 0x0000400074ff7812 */ /* 0x000fc6000782c0ff */
[----:B------:R-:W-:-:S04]  /*59b0*/  @P2 LOP3.LUT R114, R114, 0x40, RZ, 0xfc, !PT ;  /* 0x0000004072722812 */ /* 0x000fc800078efcff */
[----:B------:R-:W-:-:S04]  /*59c0*/  LOP3.LUT R114, R114, 0xffffffdf, RZ, 0xc0, !PT ;  /* 0xffffffdf72727812 */ /* 0x000fc800078ec0ff */
[----:B------:R-:W-:Y:S02]  /*59d0*/  @P6 LOP3.LUT R114, R114, 0x20, RZ, 0xfc, !PT ;  /* 0x0000002072726812 */ /* 0x000fe400078efcff */
[C---:B------:R-:W-:Y:S02]  /*59e0*/  LOP3.LUT P6, RZ, R116.reuse, 0x400, RZ, 0xc0, !PT ;  /* 0x0000040074ff7812 */ /* 0x040fe400078cc0ff */
[----:B------:R-:W-:Y:S02]  /*59f0*/  LOP3.LUT P2, RZ, R116, 0x2000, RZ, 0xc0, !PT ;  /* 0x0000200074ff7812 */ /* 0x000fe4000784c0ff */
[----:B------:R-:W-:Y:S01]  /*5a00*/  PRMT R88, R88, 0x5410, RZ ;  /* 0x0000541058587816 */ /* 0x000fe200000000ff */
[----:B------:R1:W-:Y:S03]  /*5a10*/  STL [R1+0x7c], R42 ;  /* 0x00007c2a01007387 */ /* 0x0003e60000100800 */
[----:B---3--:R-:W-:Y:S01]  /*5a20*/  @!P1 PRMT R88, R88, 0x5410, R74 ;  /* 0x0000541058589816 */ /* 0x008fe2000000004a */
[----:B------:R3:W-:Y:S01]  /*5a30*/  STL [R1+0x8c], R50 ;  /* 0x00008c3201007387 */ /* 0x0007e20000100800 */
[----:B-1----:R-:W-:-:S02]  /*5a40*/  PRMT R42, RZ, 0x7610, R42 ;  /* 0x00007610ff2a7816 */ /* 0x002fc4000000002a */
[----:B------:R-:W-:Y:S02]  /*5a50*/  @!P1 SHF.R.U32.HI R42, RZ, 0x10, R74 ;  /* 0x00000010ff2a9819 */ /* 0x000fe4000001164a */
[----:B------:R-:W-:Y:S02]  /*5a60*/  LOP3.LUT P1, RZ, R116, 0x200, RZ, 0xc0, !PT ;  /* 0x0000020074ff7812 */ /* 0x000fe4000782c0ff */
[----:B------:R-:W-:Y:S02]  /*5a70*/  PRMT R42, R42, 0x5410, RZ ;  /* 0x000054102a2a7816 */ /* 0x000fe400000000ff */
[----:B---3--:R-:W-:Y:S02]  /*5a80*/  PRMT R50, RZ, 0x7610, R50 ;  /* 0x00007610ff327816 */ /* 0x008fe40000000032 */
[----:B------:R-:W-:Y:S02]  /*5a90*/  PRMT R90, RZ, 0x7610, R90 ;  /* 0x00007610ff5a7816 */ /* 0x000fe4000000005a */
[----:B-----5:R-:W-:-:S02]  /*5aa0*/  @!P2 SHF.R.U32.HI R90, RZ, 0x10, R2 ;  /* 0x00000010ff5aa819 */ /* 0x020fc40000011602 */
[----:B------:R-:W-:Y:S02]  /*5ab0*/  @!P2 PRMT R42, R42, 0x5410, R2 ;  /* 0x000054102a2aa816 */ /* 0x000fe40000000002 */
[----:B------:R-:W-:Y:S02]  /*5ac0*/  LOP3.LUT P2, RZ, R114, 0x40, RZ, 0xc0, !PT ;  /* 0x0000004072ff7812 */ /* 0x000fe4000784c0ff */
[----:B------:R-:W-:Y:S02]  /*5ad0*/  PRMT R92, RZ, 0x7610, R92 ;  /* 0x00007610ff5c7816 */ /* 0x000fe4000000005c */
[----:B------:R-:W-:Y:S02]  /*5ae0*/  PRMT R87, R87, 0x5410, RZ ;  /* 0x0000541057577816 */ /* 0x000fe400000000ff */
[----:B------:R-:W-:Y:S02]  /*5af0*/  PRMT R89, R89, 0x5410, RZ ;  /* 0x0000541059597816 */ /* 0x000fe400000000ff */
[----:B------:R-:W-:-:S04]  /*5b00*/  @!P6 SHF.R.U32.HI R50, RZ, 0x10, R78 ;  /* 0x00000010ff32e819 */ /* 0x000fc8000001164e */
[----:B------:R-:W-:Y:S01]  /*5b10*/  PRMT R50, R50, 0x5410, RZ ;  /* 0x0000541032327816 */ /* 0x000fe200000000ff */
[----:B------:R1:W-:Y:S01]  /*5b20*/  STL [R1+0x84], R46 ;  /* 0x0000842e01007387 */ /* 0x0003e20000100800 */
[----:B------:R-:W-:Y:S02]  /*5b30*/  @!P3 PRMT R87, R87, 0x5410, R70 ;  /* 0x000054105757b816 */ /* 0x000fe40000000046 */
[----:B------:R-:W-:Y:S02]  /*5b40*/  LOP3.LUT P3, RZ, R116, 0x800, RZ, 0xc0, !PT ;  /* 0x0000080074ff7812 */ /* 0x000fe4000786c0ff */
[----:B------:R-:W-:Y:S02]  /*5b50*/  @!P2 PRMT R89, R89, 0x5410, R8 ;  /* 0x000054105959a816 */ /* 0x000fe40000000008 */
[--C-:B------:R-:W-:Y:S02]  /*5b60*/  @!P1 SHF.R.U32.HI R92, RZ, 0x10, R82.reuse ;  /* 0x00000010ff5c9819 */ /* 0x100fe40000011652 */
[----:B------:R-:W-:-:S02]  /*5b70*/  @!P1 PRMT R50, R50, 0x5410, R82 ;  /* 0x0000541032329816 */ /* 0x000fc40000000052 */
[----:B------:R-:W-:Y:S02]  /*5b80*/  LOP3.LUT P1, RZ, R114, 0x10, RZ, 0xc0, !PT ;  /* 0x0000001072ff7812 */ /* 0x000fe4000782c0ff */
[----:B-1----:R-:W-:Y:S02]  /*5b90*/  PRMT R46, RZ, 0x7610, R46 ;  /* 0x00007610ff2e7816 */ /* 0x002fe4000000002e */
[----:B------:R-:W-:Y:S02]  /*5ba0*/  @!P2 SHF.R.U32.HI R46, RZ, 0x10, R8 ;  /* 0x00000010ff2ea819 */ /* 0x000fe40000011608 */
[----:B------:R-:W-:Y:S01]  /*5bb0*/  LOP3.LUT P2, RZ, R116, 0x80, RZ, 0xc0, !PT ;  /* 0x0000008074ff7812 */ /* 0x000fe2000784c0ff */
[----:B------:R1:W-:Y:S01]  /*5bc0*/  STL [R1+0x94], R54 ;  /* 0x0000943601007387 */ /* 0x0003e20000100800 */
[----:B------:R-:W-:Y:S02]  /*5bd0*/  PRMT R91, RZ, 0x7610, R91 ;  /* 0x00007610ff5b7816 */ /* 0x000fe4000000005b */
[----:B------:R-:W-:-:S02]  /*5be0*/  @!P3 SHF.R.U32.HI R91, RZ, 0x10, R76 ;  /* 0x00000010ff5bb819 */ /* 0x000fc4000001164c */
[----:B-1----:R-:W-:Y:S02]  /*5bf0*/  PRMT R54, RZ, 0x7610, R54 ;  /* 0x00007610ff367816 */ /* 0x002fe40000000036 */
[----:B0-----:R-:W-:Y:S02]  /*5c00*/  PRMT R11, RZ, 0x7610, R11 ;  /* 0x00007610ff0b7816 */ /* 0x001fe4000000000b */
[----:B----4-:R-:W-:-:S04]  /*5c10*/  @!P1 SHF.R.U32.HI R54, RZ, 0x10, R26 ;  /* 0x00000010ff369819 */ /* 0x010fc8000001161a */
[----:B------:R-:W-:Y:S02]  /*5c20*/  PRMT R54, R54, 0x5410, RZ ;  /* 0x0000541036367816 */ /* 0x000fe400000000ff */
[----:B------:R-:W-:Y:S02]  /*5c30*/  PRMT R91, R91, 0x5410, RZ ;  /* 0x000054105b5b7816 */ /* 0x000fe400000000ff */
[----:B------:R-:W-:Y:S02]  /*5c40*/  PRMT R46, R46, 0x5410, RZ ;  /* 0x000054102e2e7816 */ /* 0x000fe400000000ff */
[----:B------:R-:W-:Y:S02]  /*5c50*/  @!P1 PRMT R91, R91, 0x5410, R26 ;  /* 0x000054105b5b9816 */ /* 0x000fe4000000001a */
[----:B------:R-:W-:Y:S02]  /*5c60*/  LOP3.LUT P1, RZ, R114, 0x8, RZ, 0xc0, !PT ;  /* 0x0000000872ff7812 */ /* 0x000fe4000782c0ff */
[----:B------:R-:W-:-:S02]  /*5c70*/  @!P3 PRMT R46, R46, 0x5410, R76 ;  /* 0x000054102e2eb816 */ /* 0x000fc4000000004c */
[----:B------:R-:W-:Y:S01]  /*5c80*/  LOP3.LUT P3, RZ, R116, 0x20, RZ, 0xc0, !PT ;  /* 0x0000002074ff7812 */ /* 0x000fe2000786c0ff */
[----:B------:R0:W-:Y:S01]  /*5c90*/  STL [R1+0x98], R56 ;  /* 0x0000983801007387 */ /* 0x0001e20000100800 */
[----:B------:R-:W-:-:S07]  /*5ca0*/  IMAD.MOV.U32 R10, RZ, RZ, RZ ;  /* 0x000000ffff0a7224 */ /* 0x000fce00078e00ff */
[----:B------:R1:W3:Y:S01]  /*5cb0*/  @!P1 LDG.E R10, [R14.64] ;  /* 0x000000060e0a9981 */ /* 0x0002e2000c1e1900 */
[----:B0-----:R-:W-:Y:S02]  /*5cc0*/  PRMT R56, RZ, 0x7610, R56 ;  /* 0x00007610ff387816 */ /* 0x001fe40000000038 */
[--C-:B--2---:R-:W-:Y:S02]  /*5cd0*/  @!P2 SHF.R.U32.HI R11, RZ, 0x10, R28.reuse ;  /* 0x00000010ff0ba819 */ /* 0x104fe4000001161c */
[----:B------:R-:W-:Y:S02]  /*5ce0*/  @!P2 PRMT R54, R54, 0x5410, R28 ;  /* 0x000054103636a816 */ /* 0x000fe4000000001c */
[----:B------:R-:W-:Y:S02]  /*5cf0*/  LOP3.LUT P2, RZ, R114, 0x4, RZ, 0xc0, !PT ;  /* 0x0000000472ff7812 */ /* 0x000fe4000784c0ff */
[----:B-1----:R-:W-:Y:S02]  /*5d00*/  PRMT R15, RZ, 0x7610, R15 ;  /* 0x00007610ff0f7816 */ /* 0x002fe4000000000f */
[----:B------:R-:W-:-:S09]  /*5d10*/  PRMT R11, R11, 0x5410, RZ ;  /* 0x000054100b0b7816 */ /* 0x000fd200000000ff */
[----:B------:R-:W-:-:S04]  /*5d20*/  @!P2 SHF.R.U32.HI R56, RZ, 0x10, R12 ;  /* 0x00000010ff38a819 */ /* 0x000fc8000001160c */
[----:B------:R-:W-:Y:S02]  /*5d30*/  PRMT R56, R56, 0x5410, RZ ;  /* 0x0000541038387816 */ /* 0x000fe400000000ff */
[----:B------:R-:W-:Y:S02]  /*5d40*/  PRMT R90, R90, 0x5410, RZ ;  /* 0x000054105a5a7816 */ /* 0x000fe400000000ff */
[----:B------:R-:W-:Y:S02]  /*5d50*/  @!P2 PRMT R11, R11, 0x5410, R12 ;  /* 0x000054100b0ba816 */ /* 0x000fe4000000000c */
[----:B------:R-:W-:Y:S02]  /*5d60*/  LOP3.LUT P2, RZ, R114, 0x2, RZ, 0xc0, !PT ;  /* 0x0000000272ff7812 */ /* 0x000fe4000784c0ff */
[----:B------:R-:W-:Y:S02]  /*5d70*/  @!P6 PRMT R90, R90, 0x5410, R78 ;  /* 0x000054105a5ae816 */ /* 0x000fe4000000004e */
[----:B------:R-:W-:Y:S01]  /*5d80*/  LOP3.LUT P6, RZ, R114, 0x20, RZ, 0xc0, !PT ;  /* 0x0000002072ff7812 */ /* 0x000fe200078cc0ff */
[----:B------:R0:W-:Y:S01]  /*5d90*/  STL [R1+0x9c], R58 ;  /* 0x00009c3a01007387 */ /* 0x0001e20000100800 */
[----:B------:R-:W-:-:S07]  /*5da0*/  IMAD.MOV.U32 R14, RZ, RZ, RZ ;  /* 0x000000ffff0e7224 */ /* 0x000fce00078e00ff */
[----:B------:R1:W2:Y:S01]  /*5db0*/  @!P2 LDG.E R14, [R16.64] ;  /* 0x00000006100ea981 */ /* 0x0002a2000c1e1900 */
[--C-:B------:R-:W-:Y:S02]  /*5dc0*/  @!P3 SHF.R.U32.HI R15, RZ, 0x10, R32.reuse ;  /* 0x00000010ff0fb819 */ /* 0x100fe40000011620 */
[----:B------:R-:W-:Y:S02]  /*5dd0*/  @!P3 PRMT R56, R56, 0x5410, R32 ;  /* 0x000054103838b816 */ /* 0x000fe40000000020 */
[----:B------:R-:W-:Y:S02]  /*5de0*/  LOP3.LUT P3, RZ, R114, 0x1, RZ, 0xc0, !PT ;  /* 0x0000000172ff7812 */ /* 0x000fe4000786c0ff */
[----:B------:R-:W-:Y:S02]  /*5df0*/  PRMT R15, R15, 0x5410, RZ ;  /* 0x000054100f0f7816 */ /* 0x000fe400000000ff */
[----:B0-----:R-:W-:Y:S01]  /*5e00*/  PRMT R58, RZ, 0x7610, R58 ;  /* 0x00007610ff3a7816 */ /* 0x001fe2000000003a */
[----:B-1----:R-:W-:-:S08]  /*5e10*/  IMAD.MOV.U32 R16, RZ, RZ, RZ ;  /* 0x000000ffff107224 */ /* 0x002fd000078e00ff */
[--C-:B------:R-:W-:Y:S02]  /*5e20*/  @!P3 SHF.R.U32.HI R58, RZ, 0x10, R36.reuse ;  /* 0x00000010ff3ab819 */ /* 0x100fe40000011624 */
[----:B------:R-:W-:Y:S02]  /*5e30*/  @!P3 PRMT R15, R15, 0x5410, R36 ;  /* 0x000054100f0fb816 */ /* 0x000fe40000000024 */
[----:B------:R-:W-:Y:S02]  /*5e40*/  LOP3.LUT P3, RZ, R115, 0x80000000, RZ, 0xc0, !PT ;  /* 0x8000000073ff7812 */ /* 0x000fe4000786c0ff */
[----:B------:R-:W-:Y:S01]  /*5e50*/  PRMT R17, RZ, 0x7610, R17 ;  /* 0x00007610ff117816 */ /* 0x000fe20000000011 */
[----:B------:R0:W-:Y:S10]  /*5e60*/  STL [R1+0xa0], R60 ;  /* 0x0000a03c01007387 */ /* 0x0001f40000100800 */
[----:B------:R1:W4:Y:S01]  /*5e70*/  @!P3 LDG.E R16, [R18.64] ;  /* 0x000000061210b981 */ /* 0x000322000c1e1900 */
[----:B0-----:R-:W-:-:S02]  /*5e80*/  PRMT R60, RZ, 0x7610, R60 ;  /* 0x00007610ff3c7816 */ /* 0x001fc4000000003c */
[----:B------:R-:W-:Y:S02]  /*5e90*/  @!P6 SHF.R.U32.HI R17, RZ, 0x10, R40 ;  /* 0x00000010ff11e819 */ /* 0x000fe40000011628 */
[----:B-1----:R-:W-:Y:S02]  /*5ea0*/  PRMT R19, RZ, 0x7610, R19 ;  /* 0x00007610ff137816 */ /* 0x002fe40000000013 */
[----:B------:R-:W-:Y:S01]  /*5eb0*/  PRMT R17, R17, 0x5410, RZ ;  /* 0x0000541011117816 */ /* 0x000fe200000000ff */
[----:B------:R0:W-:Y:S01]  /*5ec0*/  STL [R1+0xa4], R62 ;  /* 0x0000a43e01007387 */ /* 0x0001e20000100800 */
[----:B------:R-:W-:Y:S01]  /*5ed0*/  IMAD.MOV.U32 R18, RZ, RZ, RZ ;  /* 0x000000ffff127224 */ /* 0x000fe200078e00ff */
[----:B0-----:R-:W-:Y:S02]  /*5ee0*/  PRMT R62, RZ, 0x7610, R62 ;  /* 0x00007610ff3e7816 */ /* 0x001fe4000000003e */
[----:B------:R-:W-:Y:S02]  /*5ef0*/  @!P0 SHF.R.U32.HI R19, RZ, 0x10, R48 ;  /* 0x00000010ff138819 */ /* 0x000fe40000011630 */
[----:B------:R-:W-:-:S02]  /*5f00*/  @!P4 SHF.R.U32.HI R60, RZ, 0x10, R44 ;  /* 0x00000010ff3cc819 */ /* 0x000fc4000001162c */
[----:B------:R-:W-:Y:S02]  /*5f10*/  @!P4 PRMT R17, R17, 0x5410, R44 ;  /* 0x000054101111c816 */ /* 0x000fe4000000002c */
[----:B------:R-:W-:Y:S02]  /*5f20*/  LOP3.LUT P4, RZ, R115, 0x20000000, RZ, 0xc0, !PT ;  /* 0x2000000073ff7812 */ /* 0x000fe4000788c0ff */
[----:B------:R-:W-:Y:S02]  /*5f30*/  PRMT R19, R19, 0x5410, RZ ;  /* 0x0000541013137816 */ /* 0x000fe400000000ff */
[--C-:B------:R-:W-:Y:S02]  /*5f40*/  @!P5 SHF.R.U32.HI R62, RZ, 0x10, R52.reuse ;  /* 0x00000010ff3ed819 */ /* 0x100fe40000011634 */
[----:B------:R-:W-:Y:S02]  /*5f50*/  @!P5 PRMT R19, R19, 0x5410, R52 ;  /* 0x000054101313d816 */ /* 0x000fe40000000034 */
[----:B------:R-:W-:-:S05]  /*5f60*/  LOP3.LUT P5, RZ, R115, 0x8000000, RZ, 0xc0, !PT ;  /* 0x0800000073ff7812 */ /* 0x000fca00078ac0ff */
[----:B------:R0:W5:Y:S01]  /*5f70*/  @!P4 LDG.E R18, [R20.64] ;  /* 0x000000061412c981 */ /* 0x000162000c1e1900 */
[----:B------:R-:W-:-:S03]  /*5f80*/  PRMT R123, RZ, 0x7610, R123 ;  /* 0x00007610ff7b7816 */ /* 0x000fc6000000007b */
[----:B------:R1:W-:Y:S01]  /*5f90*/  STL [R1+0xac], R66 ;  /* 0x0000ac4201007387 */ /* 0x0003e20000100800 */
[----:B0-----:R-:W-:Y:S01]  /*5fa0*/  IMAD.MOV.U32 R20, RZ, RZ, RZ ;  /* 0x000000ffff147224 */ /* 0x001fe200078e00ff */
[----:B-1----:R-:W-:-:S05]  /*5fb0*/  PRMT R66, RZ, 0x5410, R13 ;  /* 0x00005410ff427816 */ /* 0x002fca000000000d */
[----:B------:R0:W2:Y:S01]  /*5fc0*/  @!P5 LDG.E R20, [R22.64] ;  /* 0x000000061614d981 */ /* 0x0000a2000c1e1900 */
[----:B------:R-:W-:Y:S01]  /*5fd0*/  PRMT R13, RZ, 0x7610, R13 ;  /* 0x00007610ff0d7816 */ /* 0x000fe2000000000d */
[----:B------:R-:W-:Y:S02]  /*5fe0*/  FMUL.FTZ R21, R66, R66 ;  /* 0x0000004242157220 */ /* 0x000fe40000410000 */
[----:B------:R1:W-:Y:S01]  /*5ff0*/  STL [R1+0xc0], R2 ;  /* 0x0000c00201007387 */ /* 0x0003e20000100800 */
[----:B0-----:R-:W-:Y:S01]  /*6000*/  PRMT R22, RZ, 0x5410, R31 ;  /* 0x00005410ff167816 */ /* 0x001fe2000000001f */
[----:B------:R-:W-:-:S04]  /*6010*/  FADD.FTZ R66, R123, R66 ;  /* 0x000000427b427221 */ /* 0x000fc80000010000 */
[----:B-1----:R-:W-:Y:S02]  /*6020*/  FMUL.FTZ R2, R22, R22 ;  /* 0x0000001616027220 */ /* 0x002fe40000410000 */
[C---:B------:R-:W-:Y:S02]  /*6030*/  FADD.FTZ R22, R13.reuse, R22 ;  /* 0x000000160d167221 */ /* 0x040fe40000010000 */
[----:B------:R-:W-:Y:S02]  /*6040*/  FFMA.FTZ R2, R13, R13, R2 ;  /* 0x0000000d0d027223 */ /* 0x000fe40000010002 */
[----:B------:R-:W-:Y:S02]  /*6050*/  FADD.FTZ R13, RZ, R66 ;  /* 0x00000042ff0d7221 */ /* 0x000fe40000010000 */
[----:B------:R-:W-:Y:S02]  /*6060*/  FFMA.FTZ R21, R123, R123, R21 ;  /* 0x0000007b7b157223 */ /* 0x000fe40000010015 */
[----:B------:R-:W-:Y:S01]  /*6070*/  FADD.FTZ R13, R13, R22 ;  /* 0x000000160d0d7221 */ /* 0x000fe20000010000 */
[----:B------:R-:W-:Y:S01]  /*6080*/  PRMT R22, RZ, 0x5410, R33 ;  /* 0x00005410ff167816 */ /* 0x000fe20000000021 */
[----:B------:R-:W-:Y:S01]  /*6090*/  FADD.FTZ R21, RZ, R21 ;  /* 0x00000015ff157221 */ /* 0x000fe20000010000 */
[----:B------:R-:W-:-:S03]  /*60a0*/  PRMT R31, RZ, 0x7610, R31 ;  /* 0x00007610ff1f7816 */ /* 0x000fc6000000001f */
[----:B------:R-:W-:Y:S02]  /*60b0*/  FADD.FTZ R2, R21, R2 ;  /* 0x0000000215027221 */ /* 0x000fe40000010000 */
[----:B------:R-:W-:Y:S02]  /*60c0*/  FMUL.FTZ R21, R22, R22 ;  /* 0x0000001616157220 */ /* 0x000fe40000410000 */
[C---:B------:R-:W-:Y:S01]  /*60d0*/  FADD.FTZ R22, R31.reuse, R22 ;  /* 0x000000161f167221 */ /* 0x040fe20000010000 */
[----:B------:R-:W-:Y:S01]  /*60e0*/  PRMT R33, RZ, 0x7610, R33 ;  /* 0x00007610ff217816 */ /* 0x000fe20000000021 */
[----:B------:R-:W-:Y:S02]  /*60f0*/  FFMA.FTZ R21, R31, R31, R21 ;  /* 0x0000001f1f157223 */ /* 0x000fe40000010015 */
[----:B------:R-:W-:Y:S01]  /*6100*/  FADD.FTZ R13, R13, R22 ;  /* 0x000000160d0d7221 */ /* 0x000fe20000010000 */
[----:B------:R-:W-:Y:S01]  /*6110*/  PRMT R22, RZ, 0x5410, R35 ;  /* 0x00005410ff167816 */ /* 0x000fe20000000023 */
[----:B------:R-:W-:-:S04]  /*6120*/  FADD.FTZ R2, R2, R21 ;  /* 0x0000001502027221 */ /* 0x000fc80000010000 */
[----:B------:R-:W-:Y:S02]  /*6130*/  FMUL.FTZ R21, R22, R22 ;  /* 0x0000001616157220 */ /* 0x000fe40000410000 */
[C---:B------:R-:W-:Y:S01]  /*6140*/  FADD.FTZ R22, R33.reuse, R22 ;  /* 0x0000001621167221 */ /* 0x040fe20000010000 */
[----:B------:R-:W-:Y:S01]  /*6150*/  PRMT R58, R58, 0x5410, RZ ;  /* 0x000054103a3a7816 */ /* 0x000fe200000000ff */
[----:B------:R-:W-:Y:S02]  /*6160*/  FFMA.FTZ R21, R33, R33, R21 ;  /* 0x0000002121157223 */ /* 0x000fe40000010015 */
[----:B------:R-:W-:Y:S01]  /*6170*/  FADD.FTZ R13, R13, R22 ;  /* 0x000000160d0d7221 */ /* 0x000fe20000010000 */
[----:B------:R-:W-:Y:S01]  /*6180*/  PRMT R22, RZ, 0x5410, R37 ;  /* 0x00005410ff167816 */ /* 0x000fe20000000025 */
[----:B------:R-:W-:Y:S01]  /*6190*/  FADD.FTZ R2, R2, R21 ;  /* 0x0000001502027221 */ /* 0x000fe20000010000 */
[----:B------:R-:W-:Y:S02]  /*61a0*/  @!P6 PRMT R58, R58, 0x5410, R40 ;  /* 0x000054103a3ae816 */ /* 0x000fe40000000028 */
[----:B------:R-:W-:Y:S01]  /*61b0*/  PRMT R35, RZ, 0x7610, R35 ;  /* 0x00007610ff237816 */ /* 0x000fe20000000023 */
[----:B------:R-:W-:Y:S01]  /*61c0*/  FMUL.FTZ R21, R22, R22 ;  /* 0x0000001616157220 */ /* 0x000fe20000410000 */
[----:B------:R-:W-:Y:S01]  /*61d0*/  LOP3.LUT P6, RZ, R115, 0x40000000, RZ, 0xc0, !PT ;  /* 0x4000000073ff7812 */ /* 0x000fe200078cc0ff */
[----:B------:R0:W-:Y:S02]  /*61e0*/  STL [R1+0xa8], R64 ;  /* 0x0000a84001007387 */ /* 0x0001e40000100800 */
[C---:B------:R-:W-:Y:S01]  /*61f0*/  FFMA.FTZ R21, R35.reuse, R35, R21 ;  /* 0x0000002323157223 */ /* 0x040fe20000010015 */
[----:B------:R-:W-:Y:S01]  /*6200*/  PRMT R37, RZ, 0x7610, R37 ;  /* 0x00007610ff257816 */ /* 0x000fe20000000025 */
[----:B------:R-:W-:-:S02]  /*6210*/  FADD.FTZ R22, R35, R22 ;  /* 0x0000001623167221 */ /* 0x000fc40000010000 */
[----:B------:R-:W-:Y:S01]  /*6220*/  FADD.FTZ R2, R2, R21 ;  /* 0x0000001502027221 */ /* 0x000fe20000010000 */
[--C-:B------:R-:W-:Y:S01]  /*6230*/  PRMT R21, RZ, 0x5410, R39.reuse ;  /* 0x00005410ff157816 */ /* 0x100fe20000000027 */
[----:B0-----:R-:W-:Y:S02]  /*6240*/  IMAD.MOV.U32 R64, RZ, RZ, RZ ;  /* 0x000000ffff407224 */ /* 0x001fe400078e00ff */
[----:B------:R-:W-:Y:S01]  /*6250*/  FADD.FTZ R13, R13, R22 ;  /* 0x000000160d0d7221 */ /* 0x000fe20000010000 */
[----:B------:R-:W-:Y:S01]  /*6260*/  PRMT R39, RZ, 0x7610, R39 ;  /* 0x00007610ff277816 */ /* 0x000fe20000000027 */
[----:B------:R-:W-:Y:S02]  /*6270*/  FMUL.FTZ R22, R21, R21 ;  /* 0x0000001515167220 */ /* 0x000fe40000410000 */
[----:B------:R0:W2:Y:S02]  /*6280*/  @!P6 LDG.E R64, [R24.64] ;  /* 0x000000061840e981 */ /* 0x0000a4000c1e1900 */
[C---:B0-----:R-:W-:Y:S01]  /*6290*/  FADD.FTZ R24, R37.reuse, R21 ;  /* 0x0000001525187221 */ /* 0x041fe20000010000 */
[----:B------:R-:W-:Y:S01]  /*62a0*/  PRMT R21, RZ, 0x5410, R41 ;  /* 0x00005410ff157816 */ /* 0x000fe20000000029 */
[----:B------:R-:W-:-:S02]  /*62b0*/  FFMA.FTZ R37, R37, R37, R22 ;  /* 0x0000002525257223 */ /* 0x000fc40000010016 */
[----:B------:R-:W-:Y:S01]  /*62c0*/  FADD.FTZ R13, R13, R24 ;  /* 0x000000180d0d7221 */ /* 0x000fe20000010000 */
[----:B------:R-:W-:Y:S01]  /*62d0*/  PRMT R41, RZ, 0x7610, R41 ;  /* 0x00007610ff297816 */ /* 0x000fe20000000029 */
[----:B------:R-:W-:Y:S02]  /*62e0*/  FMUL.FTZ R22, R21, R21 ;  /* 0x0000001515167220 */ /* 0x000fe40000410000 */
[C---:B------:R-:W-:Y:S01]  /*62f0*/  FADD.FTZ R24, R39.reuse, R21 ;  /* 0x0000001527187221 */ /* 0x040fe20000010000 */
[--C-:B------:R-:W-:Y:S01]  /*6300*/  PRMT R21, RZ, 0x5410, R43.reuse ;  /* 0x00005410ff157816 */ /* 0x100fe2000000002b */
[----:B------:R-:W-:Y:S02]  /*6310*/  FFMA.FTZ R39, R39, R39, R22 ;  /* 0x0000002727277223 */ /* 0x000fe40000010016 */
[----:B------:R-:W-:Y:S01]  /*6320*/  FADD.FTZ R13, R13, R24 ;  /* 0x000000180d0d7221 */ /* 0x000fe20000010000 */
[----:B------:R-:W-:Y:S01]  /*6330*/  PRMT R43, RZ, 0x7610, R43 ;  /* 0x00007610ff2b7816 */ /* 0x000fe2000000002b */
[----:B------:R-:W-:-:S02]  /*6340*/  FMUL.FTZ R22, R21, R21 ;  /* 0x0000001515167220 */ /* 0x000fc40000410000 */
[C---:B------:R-:W-:Y:S01]  /*6350*/  FADD.FTZ R24, R41.reuse, R21 ;  /* 0x0000001529187221 */ /* 0x040fe20000010000 */
[--C-:B------:R-:W-:Y:S01]  /*6360*/  PRMT R21, RZ, 0x5410, R45.reuse ;  /* 0x00005410ff157816 */ /* 0x100fe2000000002d */
[----:B------:R-:W-:Y:S02]  /*6370*/  FFMA.FTZ R41, R41, R41, R22 ;  /* 0x0000002929297223 */ /* 0x000fe40000010016 */
[----:B------:R-:W-:Y:S01]  /*6380*/  FADD.FTZ R13, R13, R24 ;  /* 0x000000180d0d7221 */ /* 0x000fe20000010000 */
[----:B------:R-:W-:Y:S01]  /*6390*/  PRMT R45, RZ, 0x7610, R45 ;  /* 0x00007610ff2d7816 */ /* 0x000fe2000000002d */
[----:B------:R-:W-:Y:S02]  /*63a0*/  FMUL.FTZ R22, R21, R21 ;  /* 0x0000001515167220 */ /* 0x000fe40000410000 */
[C---:B------:R-:W-:Y:S01]  /*63b0*/  FADD.FTZ R24, R43.reuse, R21 ;  /* 0x000000152b187221 */ /* 0x040fe20000010000 */
[----:B------:R-:W-:Y:S01]  /*63c0*/  PRMT R21, RZ, 0x5410, R47 ;  /* 0x00005410ff157816 */ /* 0x000fe2000000002f */
[----:B------:R-:W-:-:S02]  /*63d0*/  FFMA.FTZ R43, R43, R43, R22 ;  /* 0x0000002b2b2b7223 */ /* 0x000fc40000010016 */
[----:B------:R-:W-:Y:S01]  /*63e0*/  FADD.FTZ R13, R13, R24 ;  /* 0x000000180d0d7221 */ /* 0x000fe20000010000 */
[----:B------:R-:W-:Y:S01]  /*63f0*/  PRMT R47, RZ, 0x7610, R47 ;  /* 0x00007610ff2f7816 */ /* 0x000fe2000000002f */
[----:B------:R-:W-:Y:S02]  /*6400*/  FADD.FTZ R2, R2, R37 ;  /* 0x0000002502027221 */ /* 0x000fe40000010000 */
[----:B------:R-:W-:Y:S02]  /*6410*/  FMUL.FTZ R22, R21, R21 ;  /* 0x0000001515167220 */ /* 0x000fe40000410000 */
[C---:B------:R-:W-:Y:S01]  /*6420*/  FADD.FTZ R24, R45.reuse, R21 ;  /* 0x000000152d187221 */ /* 0x040fe20000010000 */
[----:B------:R-:W-:Y:S01]  /*6430*/  PRMT R21, RZ, 0x5410, R53 ;  /* 0x00005410ff157816 */ /* 0x000fe20000000035 */
[----:B------:R-:W-:Y:S02]  /*6440*/  FADD.FTZ R2, R2, R39 ;  /* 0x0000002702027221 */ /* 0x000fe40000010000 */
[----:B------:R-:W-:-:S02]  /*6450*/  FFMA.FTZ R45, R45, R45, R22 ;  /* 0x0000002d2d2d7223 */ /* 0x000fc40000010016 */
[----:B------:R-:W-:Y:S01]  /*6460*/  FADD.FTZ R13, R13, R24 ;  /* 0x000000180d0d7221 */ /* 0x000fe20000010000 */
[----:B------:R-:W-:Y:S01]  /*6470*/  PRMT R53, RZ, 0x7610, R53 ;  /* 0x00007610ff357816 */ /* 0x000fe20000000035 */
[----:B------:R-:W-:Y:S02]  /*6480*/  FMUL.FTZ R22, R21, R21 ;  /* 0x0000001515167220 */ /* 0x000fe40000410000 */
[C---:B------:R-:W-:Y:S01]  /*6490*/  FADD.FTZ R24, R47.reuse, R21 ;  /* 0x000000152f187221 */ /* 0x040fe20000010000 */
[----:B------:R-:W-:Y:S01]  /*64a0*/  PRMT R21, RZ, 0x5410, R55 ;  /* 0x00005410ff157816 */ /* 0x000fe20000000037 */
[----:B------:R-:W-:Y:S02]  /*64b0*/  FADD.FTZ R2, R2, R41 ;  /* 0x0000002902027221 */ /* 0x000fe40000010000 */
[----:B------:R-:W-:Y:S02]  /*64c0*/  FFMA.FTZ R47, R47, R47, R22 ;  /* 0x0000002f2f2f7223 */ /* 0x000fe40000010016 */
[----:B------:R-:W-:-:S02]  /*64d0*/  FADD.FTZ R13, R13, R24 ;  /* 0x000000180d0d7221 */ /* 0x000fc40000010000 */
[----:B------:R-:W-:Y:S02]  /*64e0*/  FADD.FTZ R2, R2, R43 ;  /* 0x0000002b02027221 */ /* 0x000fe40000010000 */
[----:B------:R-:W-:Y:S02]  /*64f0*/  FMUL.FTZ R22, R21, R21 ;  /* 0x0000001515167220 */ /* 0x000fe40000410000 */
[C---:B------:R-:W-:Y:S01]  /*6500*/  FADD.FTZ R24, R53.reuse, R21 ;  /* 0x0000001535187221 */ /* 0x040fe20000010000 */
[----:B------:R-:W-:Y:S01]  /*6510*/  PRMT R21, RZ, 0x5410, R61 ;  /* 0x00005410ff157816 */ /* 0x000fe2000000003d */
[----:B------:R-:W-:Y:S01]  /*6520*/  FADD.FTZ R2, R2, R45 ;  /* 0x0000002d02027221 */ /* 0x000fe20000010000 */
[----:B------:R-:W-:Y:S01]  /*6530*/  PRMT R122, RZ, 0x7610, R122 ;  /* 0x00007610ff7a7816 */ /* 0x000fe2000000007a */
[----:B------:R-:W-:Y:S02]  /*6540*/  FFMA.FTZ R53, R53, R53, R22 ;  /* 0x0000003535357223 */ /* 0x000fe40000010016 */
[----:B------:R-:W-:-:S02]  /*6550*/  FMUL.FTZ R22, R21, R21 ;  /* 0x0000001515167220 */ /* 0x000fc40000410000 */
[----:B------:R-:W-:Y:S02]  /*6560*/  FADD.FTZ R2, R2, R47 ;  /* 0x0000002f02027221 */ /* 0x000fe40000010000 */
[----:B------:R-:W-:Y:S02]  /*6570*/  FADD.FTZ R13, R13, R24 ;  /* 0x000000180d0d7221 */ /* 0x000fe40000010000 */
[C---:B------:R-:W-:Y:S02]  /*6580*/  FADD.FTZ R24, R122.reuse, R21 ;  /* 0x000000157a187221 */ /* 0x040fe40000010000 */
[----:B------:R-:W-:Y:S01]  /*6590*/  FFMA.FTZ R21, R122, R122, R22 ;  /* 0x0000007a7a157223 */ /* 0x000fe20000010016 */
[----:B------:R-:W-:Y:S01]  /*65a0*/  PRMT R22, RZ, 0x5410, R63 ;  /* 0x00005410ff167816 */ /* 0x000fe2000000003f */
[----:B------:R-:W-:Y:S01]  /*65b0*/  FADD.FTZ R2, R2, R53 ;  /* 0x0000003502027221 */ /* 0x000fe20000010000 */
[----:B------:R-:W-:Y:S01]  /*65c0*/  PRMT R55, RZ, 0x7610, R55 ;  /* 0x00007610ff377816 */ /* 0x000fe20000000037 */
[----:B------:R-:W-:-:S02]  /*65d0*/  FADD.FTZ R13, R13, R24 ;  /* 0x000000180d0d7221 */ /* 0x000fc40000010000 */
[----:B------:R-:W-:Y:S02]  /*65e0*/  FMUL.FTZ R23, R22, R22 ;  /* 0x0000001616177220 */ /* 0x000fe40000410000 */
[----:B------:R-:W-:Y:S01]  /*65f0*/  FADD.FTZ R2, R2, R21 ;  /* 0x0000001502027221 */ /* 0x000fe20000010000 */
[----:B------:R-:W-:Y:S01]  /*6600*/  PRMT R21, RZ, 0x5410, R49 ;  /* 0x00005410ff157816 */ /* 0x000fe20000000031 */
[----:B------:R-:W-:Y:S01]  /*6610*/  FADD.FTZ R22, R55, R22 ;  /* 0x0000001637167221 */ /* 0x000fe20000010000 */
[----:B------:R-:W-:-:S03]  /*6620*/  PRMT R61, RZ, 0x7610, R61 ;  /* 0x00007610ff3d7816 */ /* 0x000fc6000000003d */
[----:B------:R-:W-:Y:S02]  /*6630*/  FADD.FTZ R13, R13, R22 ;  /* 0x000000160d0d7221 */ /* 0x000fe40000010000 */
[----:B------:R-:W-:Y:S02]  /*6640*/  FMUL.FTZ R22, R21, R21 ;  /* 0x0000001515167220 */ /* 0x000fe40000410000 */
[C---:B------:R-:W-:Y:S02]  /*6650*/  FADD.FTZ R24, R61.reuse, R21 ;  /* 0x000000153d187221 */ /* 0x040fe40000010000 */
[----:B------:R-:W-:Y:S01]  /*6660*/  FFMA.FTZ R61, R61, R61, R22 ;  /* 0x0000003d3d3d7223 */ /* 0x000fe20000010016 */
[----:B------:R-:W-:Y:S02]  /*6670*/  PRMT R22, RZ, 0x5410, R51 ;  /* 0x00005410ff167816 */ /* 0x000fe40000000033 */
[----:B------:R-:W-:Y:S01]  /*6680*/  PRMT R49, RZ, 0x7610, R49 ;  /* 0x00007610ff317816 */ /* 0x000fe20000000031 */
[----:B------:R-:W-:-:S02]  /*6690*/  FADD.FTZ R13, R13, R24 ;  /* 0x000000180d0d7221 */ /* 0x000fc40000010000 */
[----:B------:R-:W-:Y:S02]  /*66a0*/  FMUL.FTZ R24, R22, R22 ;  /* 0x0000001616187220 */ /* 0x000fe40000410000 */
[----:B------:R-:W-:Y:S01]  /*66b0*/  FADD.FTZ R22, R49, R22 ;  /* 0x0000001631167221 */ /* 0x000fe20000010000 */
[----:B------:R-:W-:-:S03]  /*66c0*/  PRMT R51, RZ, 0x7610, R51 ;  /* 0x00007610ff337816 */ /* 0x000fc60000000033 */
[----:B------:R-:W-:Y:S01]  /*66d0*/  FADD.FTZ R13, R13, R22 ;  /* 0x000000160d0d7221 */ /* 0x000fe20000010000 */
[----:B------:R-:W-:Y:S01]  /*66e0*/  PRMT R22, RZ, 0x5410, R57 ;  /* 0x00005410ff167816 */ /* 0x000fe20000000039 */
[----:B------:R-:W-:-:S04]  /*66f0*/  FFMA.FTZ R21, R49, R49, R24 ;  /* 0x0000003131157223 */ /* 0x000fc80000010018 */
        /* <DEDUP_REMOVED lines=20> */
[----:B------:R-:W-:Y:S01]  /*6840*/  PRMT R65, RZ, 0x7610, R65 ;  /* 0x00007610ff417816 */ /* 0x000fe20000000041 */
[----:B------:R-:W-:Y:S02]  /*6850*/  FFMA.FTZ R23, R55, R55, R23 ;  /* 0x0000003737177223 */ /* 0x000fe40000010017 */
[----:B------:R-:W-:Y:S01]  /*6860*/  FADD.FTZ R13, R13, R22 ;  /* 0x000000160d0d7221 */ /* 0x000fe20000010000 */
[----:B------:R-:W-:Y:S01]  /*6870*/  PRMT R22, RZ, 0x5410, R69 ;  /* 0x00005410ff167816 */ /* 0x000fe20000000045 */
[----:B------:R-:W-:Y:S02]  /*6880*/  FADD.FTZ R2, R2, R23 ;  /* 0x0000001702027221 */ /* 0x000fe40000010000 */
[----:B------:R-:W-:-:S02]  /*6890*/  FFMA.FTZ R63, R63, R63, R24 ;  /* 0x0000003f3f3f7223 */ /* 0x000fc40000010018 */
[----:B------:R-:W-:Y:S02]  /*68a0*/  FMUL.FTZ R24, R22, R22 ;  /* 0x0000001616187220 */ /* 0x000fe40000410000 */
[----:B------:R-:W-:Y:S02]  /*68b0*/  FADD.FTZ R22, R65, R22 ;  /* 0x0000001641167221 */ /* 0x000fe40000010000 */
[----:B------:R-:W-:Y:S02]  /*68c0*/  FADD.FTZ R2, R2, R61 ;  /* 0x0000003d02027221 */ /* 0x000fe40000010000 */
[----:B------:R-:W-:Y:S01]  /*68d0*/  FADD.FTZ R13, R13, R22 ;  /* 0x000000160d0d7221 */ /* 0x000fe20000010000 */
[----:B------:R-:W-:Y:S01]  /*68e0*/  PRMT R22, RZ, 0x5410, R0 ;  /* 0x00005410ff167816 */ /* 0x000fe20000000000 */
[----:B------:R-:W-:Y:S01]  /*68f0*/  FADD.FTZ R2, R2, R21 ;  /* 0x0000001502027221 */ /* 0x000fe20000010000 */
[----:B------:R-:W-:Y:S02]  /*6900*/  PRMT R67, RZ, 0x7610, R67 ;  /* 0x00007610ff437816 */ /* 0x000fe40000000043 */
[----:B------:R-:W-:Y:S01]  /*6910*/  PRMT R21, RZ, 0x5410, R71 ;  /* 0x00005410ff157816 */ /* 0x000fe20000000047 */
[----:B------:R-:W-:Y:S01]  /*6920*/  FFMA.FTZ R65, R65, R65, R24 ;  /* 0x0000004141417223 */ /* 0x000fe20000010018 */
[----:B------:R-:W-:Y:S01]  /*6930*/  PRMT R0, RZ, 0x7610, R0 ;  /* 0x00007610ff007816 */ /* 0x000fe20000000000 */
[----:B------:R-:W-:-:S02]  /*6940*/  FMUL.FTZ R24, R22, R22 ;  /* 0x0000001616187220 */ /* 0x000fc40000410000 */
[----:B------:R-:W-:Y:S02]  /*6950*/  FADD.FTZ R2, R2, R51 ;  /* 0x0000003302027221 */ /* 0x000fe40000010000 */
[----:B------:R-:W-:Y:S02]  /*6960*/  FADD.FTZ R22, R67, R22 ;  /* 0x0000001643167221 */ /* 0x000fe40000010000 */
[----:B------:R-:W-:Y:S02]  /*6970*/  FMUL.FTZ R23, R21, R21 ;  /* 0x0000001515177220 */ /* 0x000fe40000410000 */
[----:B------:R-:W-:Y:S02]  /*6980*/  FADD.FTZ R2, R2, R57 ;  /* 0x0000003902027221 */ /* 0x000fe40000010000 */
[----:B------:R-:W-:Y:S02]  /*6990*/  FADD.FTZ R13, R13, R22 ;  /* 0x000000160d0d7221 */ /* 0x000fe40000010000 */
[----:B------:R-:W-:-:S02]  /*69a0*/  FADD.FTZ R22, R0, R21 ;  /* 0x0000001500167221 */ /* 0x000fc40000010000 */
[----:B------:R-:W-:Y:S01]  /*69b0*/  FFMA.FTZ R23, R0, R0, R23 ;  /* 0x0000000000177223 */ /* 0x000fe20000010017 */
[----:B------:R-:W-:Y:S01]  /*69c0*/  PRMT R0, RZ, 0x5410, R3 ;  /* 0x00005410ff007816 */ /* 0x000fe20000000003 */
[----:B------:R-:W-:Y:S01]  /*69d0*/  FADD.FTZ R2, R2, R59 ;  /* 0x0000003b02027221 */ /* 0x000fe20000010000 */
        /* <DEDUP_REMOVED lines=9> */
[----:B------:R-:W-:Y:S02]  /*6a70*/  FFMA.FTZ R67, R67, R67, R24 ;  /* 0x0000004343437223 */ /* 0x000fe40000010018 */
[----:B------:R-:W-:Y:S02]  /*6a80*/  FADD.FTZ R0, R13, R0 ;  /* 0x000000000d007221 */ /* 0x000fe40000010000 */
[----:B------:R-:W-:Y:S01]  /*6a90*/  FADD.FTZ R2, R2, R67 ;  /* 0x0000004302027221 */ /* 0x000fe20000010000 */
[----:B------:R-:W-:Y:S01]  /*6aa0*/  PRMT R71, RZ, 0x7610, R71 ;  /* 0x00007610ff477816 */ /* 0x000fe20000000047 */
[----:B------:R-:W-:Y:S02]  /*6ab0*/  FMUL.FTZ R24, R22, R22 ;  /* 0x0000001616187220 */ /* 0x000fe40000410000 */
[----:B------:R-:W-:Y:S01]  /*6ac0*/  FADD.FTZ R13, R3, R22 ;  /* 0x00000016030d7221 */ /* 0x000fe20000010000 */
[----:B------:R-:W-:Y:S01]  /*6ad0*/  PRMT R22, RZ, 0x5410, R9 ;  /* 0x00005410ff167816 */ /* 0x000fe20000000009 */
[----:B------:R-:W-:-:S02]  /*6ae0*/  FADD.FTZ R2, R2, R23 ;  /* 0x0000001702027221 */ /* 0x000fc40000010000 */
[----:B------:R-:W-:Y:S02]  /*6af0*/  FFMA.FTZ R3, R3, R3, R24 ;  /* 0x0000000303037223 */ /* 0x000fe40000010018 */
[----:B------:R-:W-:Y:S01]  /*6b00*/  FADD.FTZ R0, R0, R13 ;  /* 0x0000000d00007221 */ /* 0x000fe20000010000 */
[----:B------:R-:W-:Y:S01]  /*6b10*/  PRMT R9, RZ, 0x7610, R9 ;  /* 0x00007610ff097816 */ /* 0x000fe20000000009 */
        /* <DEDUP_REMOVED lines=12> */
[----:B------:R-:W-:Y:S01]  /*6be0*/  FADD.FTZ R0, R0, R3 ;  /* 0x0000000300007221 */ /* 0x000fe20000010000 */
[----:B------:R-:W-:Y:S01]  /*6bf0*/  PRMT R75, RZ, 0x7610, R75 ;  /* 0x00007610ff4b7816 */ /* 0x000fe2000000004b */
[----:B------:R-:W-:-:S02]  /*6c00*/  FMUL.FTZ R24, R22, R22 ;  /* 0x0000001616187220 */ /* 0x000fc40000410000 */
[C---:B------:R-:W-:Y:S01]  /*6c10*/  FADD.FTZ R3, R73.reuse, R22 ;  /* 0x0000001649037221 */ /* 0x040fe20000010000 */
[----:B------:R-:W-:Y:S01]  /*6c20*/  PRMT R22, RZ, 0x5410, R79 ;  /* 0x00005410ff167816 */ /* 0x000fe2000000004f */
        /* <DEDUP_REMOVED lines=9> */
[----:B------:R-:W-:Y:S02]  /*6cc0*/  FMUL.FTZ R24, R22, R22 ;  /* 0x0000001616187220 */ /* 0x000fe40000410000 */
[----:B------:R-:W-:Y:S01]  /*6cd0*/  FADD.FTZ R3, R77, R22 ;  /* 0x000000164d037221 */ /* 0x000fe20000010000 */
[----:B------:R-:W-:-:S03]  /*6ce0*/  PRMT R22, RZ, 0x5410, R81 ;  /* 0x00005410ff167816 */ /* 0x000fc60000000051 */
[----:B------:R-:W-:Y:S02]  /*6cf0*/  FADD.FTZ R0, R0, R3 ;  /* 0x0000000300007221 */ /* 0x000fe40000010000 */
[----:B------:R-:W-:Y:S01]  /*6d00*/  FADD.FTZ R3, R79, R22 ;  /* 0x000000164f037221 */ /* 0x000fe20000010000 */
[----:B------:R-:W-:Y:S01]  /*6d10*/  PRMT R80, RZ, 0x7610, R80 ;  /* 0x00007610ff507816 */ /* 0x000fe20000000050 */
[----:B------:R-:W-:Y:S02]  /*6d20*/  FADD.FTZ R2, R2, R71 ;  /* 0x0000004702027221 */ /* 0x000fe40000010000 */
[----:B------:R-:W-:Y:S01]  /*6d30*/  FADD.FTZ R0, R0, R3 ;  /* 0x0000000300007221 */ /* 0x000fe20000010000 */
[----:B------:R-:W-:Y:S01]  /*6d40*/  PRMT R3, RZ, 0x5410, R83 ;  /* 0x00005410ff037816 */ /* 0x000fe20000000053 */
[----:B------:R-:W-:Y:S02]  /*6d50*/  FADD.FTZ R2, R2, R9 ;  /* 0x0000000902027221 */ /* 0x000fe40000010000 */
[----:B------:R-:W-:Y:S01]  /*6d60*/  FFMA.FTZ R77, R77, R77, R24 ;  /* 0x0000004d4d4d7223 */ /* 0x000fe20000010018 */
[----:B------:R-:W-:Y:S01]  /*6d70*/  PRMT R81, RZ, 0x7610, R81 ;  /* 0x00007610ff517816 */ /* 0x000fe20000000051 */
[----:B------:R-:W-:Y:S01]  /*6d80*/  FMUL.FTZ R24, R22, R22 ;  /* 0x0000001616187220 */ /* 0x000fe20000410000 */
[----:B------:R-:W-:Y:S01]  /*6d90*/  PRMT R22, RZ, 0x5410, R84 ;  /* 0x00005410ff167816 */ /* 0x000fe20000000054 */
[----:B------:R-:W-:-:S02]  /*6da0*/  FMUL.FTZ R9, R3, R3 ;  /* 0x0000000303097220 */ /* 0x000fc40000410000 */
[----:B------:R-:W-:Y:S02]  /*6db0*/  FADD.FTZ R3, R80, R3 ;  /* 0x0000000350037221 */ /* 0x000fe40000010000 */
[----:B------:R-:W-:Y:S02]  /*6dc0*/  FFMA.FTZ R79, R79, R79, R24 ;  /* 0x0000004f4f4f7223 */ /* 0x000fe40000010018 */
        /* <DEDUP_REMOVED lines=10> */
[----:B------:R-:W-:Y:S01]  /*6e70*/  FADD.FTZ R3, R83, R22 ;  /* 0x0000001653037221 */ /* 0x000fe20000010000 */
[----:B------:R-:W-:Y:S01]  /*6e80*/  PRMT R22, RZ, 0x5410, R85 ;  /* 0x00005410ff167816 */ /* 0x000fe20000000055 */
[----:B------:R-:W-:Y:S02]  /*6e90*/  FADD.FTZ R2, R2, R75 ;  /* 0x0000004b02027221 */ /* 0x000fe40000010000 */
[----:B------:R-:W-:-:S02]  /*6ea0*/  FADD.FTZ R0, R0, R3 ;  /* 0x0000000300007221 */ /* 0x000fc40000010000 */
[----:B------:R-:W-:Y:S02]  /*6eb0*/  FADD.FTZ R3, R27, R22 ;  /* 0x000000161b037221 */ /* 0x000fe40000010000 */
[----:B------:R-:W-:Y:S02]  /*6ec0*/  FADD.FTZ R2, R2, R77 ;  /* 0x0000004d02027221 */ /* 0x000fe40000010000 */
[----:B------:R-:W-:Y:S01]  /*6ed0*/  FADD.FTZ R0, R0, R3 ;  /* 0x0000000300007221 */ /* 0x000fe20000010000 */
[----:B------:R-:W-:Y:S01]  /*6ee0*/  PRMT R3, RZ, 0x5410, R29 ;  /* 0x00005410ff037816 */ /* 0x000fe2000000001d */
[----:B------:R-:W-:Y:S01]  /*6ef0*/  FADD.FTZ R2, R2, R79 ;  /* 0x0000004f02027221 */ /* 0x000fe20000010000 */
[----:B------:R-:W-:Y:S01]  /*6f00*/  PRMT R84, RZ, 0x7610, R84 ;  /* 0x00007610ff547816 */ /* 0x000fe20000000054 */
[----:B------:R-:W-:Y:S02]  /*6f10*/  FFMA.FTZ R9, R80, R80, R9 ;  /* 0x0000005050097223 */ /* 0x000fe40000010009 */
[----:B------:R-:W-:-:S02]  /*6f20*/  FFMA.FTZ R83, R83, R83, R24 ;  /* 0x0000005353537223 */ /* 0x000fc40000010018 */
[----:B------:R-:W-:Y:S01]  /*6f30*/  FADD.FTZ R2, R2, R9 ;  /* 0x0000000902027221 */ /* 0x000fe20000010000 */
[----:B------:R-:W-:Y:S01]  /*6f40*/  PRMT R29, RZ, 0x7610, R29 ;  /* 0x00007610ff1d7816 */ /* 0x000fe2000000001d */
[----:B------:R-:W-:Y:S01]  /*6f50*/  FMUL.FTZ R24, R22, R22 ;  /* 0x0000001616187220 */ /* 0x000fe20000410000 */
[----:B------:R-:W-:Y:S01]  /*6f60*/  PRMT R22, RZ, 0x5410, R86 ;  /* 0x00005410ff167816 */ /* 0x000fe20000000056 */
[----:B------:R-:W-:Y:S02]  /*6f70*/  FMUL.FTZ R9, R3, R3 ;  /* 0x0000000303097220 */ /* 0x000fe40000410000 */
[----:B------:R-:W-:Y:S02]  /*6f80*/  FADD.FTZ R3, R84, R3 ;  /* 0x0000000354037221 */ /* 0x000fe40000010000 */
[----:B------:R-:W-:Y:S02]  /*6f90*/  FFMA.FTZ R27, R27, R27, R24 ;  /* 0x0000001b1b1b7223 */ /* 0x000fe40000010018 */
[----:B------:R-:W-:Y:S01]  /*6fa0*/  FADD.FTZ R0, R0, R3 ;  /* 0x0000000300007221 */ /* 0x000fe20000010000 */
[----:B------:R-:W-:Y:S01]  /*6fb0*/  PRMT R85, RZ, 0x7610, R85 ;  /* 0x00007610ff557816 */ /* 0x000fe20000000055 */
[----:B------:R-:W-:-:S02]  /*6fc0*/  FMUL.FTZ R24, R22, R22 ;  /* 0x0000001616187220 */ /* 0x000fc40000410000 */
[----:B------:R-:W-:Y:S01]  /*6fd0*/  FADD.FTZ R3, R29, R22 ;  /* 0x000000161d037221 */ /* 0x000fe20000010000 */
[----:B------:R-:W-:Y:S01]  /*6fe0*/  PRMT R22, RZ, 0x5410, R30 ;  /* 0x00005410ff167816 */ /* 0x000fe2000000001e */
[----:B------:R-:W-:Y:S02]  /*6ff0*/  FADD.FTZ R2, R2, R81 ;  /* 0x0000005102027221 */ /* 0x000fe40000010000 */
[----:B------:R-:W-:Y:S02]  /*7000*/  FADD.FTZ R0, R0, R3 ;  /* 0x0000000300007221 */ /* 0x000fe40000010000 */
[----:B------:R-:W-:Y:S02]  /*7010*/  FADD.FTZ R3, R85, R22 ;  /* 0x0000001655037221 */ /* 0x000fe40000010000 */
[----:B------:R-:W-:Y:S02]  /*7020*/  FADD.FTZ R2, R2, R83 ;  /* 0x0000005302027221 */ /* 0x000fe40000010000 */
[----:B------:R-:W-:Y:S01]  /*7030*/  FADD.FTZ R0, R0, R3 ;  /* 0x0000000300007221 */ /* 0x000fe20000010000 */
[----:B------:R-:W-:Y:S01]  /*7040*/  PRMT R3, RZ, 0x5410, R87 ;  /* 0x00005410ff037816 */ /* 0x000fe20000000057 */
[----:B------:R-:W-:Y:S01]  /*7050*/  FADD.FTZ R2, R2, R27 ;  /* 0x0000001b02027221 */ /* 0x000fe20000010000 */
[----:B------:R-:W-:Y:S01]  /*7060*/  PRMT R30, RZ, 0x7610, R30 ;  /* 0x00007610ff1e7816 */ /* 0x000fe2000000001e */
[----:B------:R-:W-:-:S04]  /*7070*/  FFMA.FTZ R9, R84, R84, R9 ;  /* 0x0000005454097223 */ /* 0x000fc80000010009 */
[----:B------:R-:W-:Y:S02]  /*7080*/  FADD.FTZ R2, R2, R9 ;  /* 0x0000000902027221 */ /* 0x000fe40000010000 */
[----:B------:R-:W-:Y:S02]  /*7090*/  FMUL.FTZ R9, R3, R3 ;  /* 0x0000000303097220 */ /* 0x000fe40000410000 */
[----:B------:R-:W-:Y:S01]  /*70a0*/  FADD.FTZ R3, R30, R3 ;  /* 0x000000031e037221 */ /* 0x000fe20000010000 */
[----:B------:R-:W-:-:S03]  /*70b0*/  PRMT R86, RZ, 0x7610, R86 ;  /* 0x00007610ff567816 */ /* 0x000fc60000000056 */
[----:B------:R-:W-:Y:S01]  /*70c0*/  FADD.FTZ R0, R0, R3 ;  /* 0x0000000300007221 */ /* 0x000fe20000010000 */
[----:B------:R-:W-:Y:S01]  /*70d0*/  PRMT R3, RZ, 0x5410, R34 ;  /* 0x00005410ff037816 */ /* 0x000fe20000000022 */
[----:B------:R-:W-:Y:S02]  /*70e0*/  FFMA.FTZ R29, R29, R29, R24 ;  /* 0x0000001d1d1d7223 */ /* 0x000fe40000010018 */
[----:B------:R-:W-:Y:S02]  /*70f0*/  FMUL.FTZ R24, R22, R22 ;  /* 0x0000001616187220 */ /* 0x000fe40000410000 */
[----:B------:R-:W-:Y:S02]  /*7100*/  FMUL.FTZ R13, R3, R3 ;  /* 0x00000003030d7220 */ /* 0x000fe40000410000 */
[----:B------:R-:W-:Y:S02]  /*7110*/  FADD.FTZ R3, R86, R3 ;  /* 0x0000000356037221 */ /* 0x000fe40000010000 */
[----:B------:R-:W-:-:S02]  /*7120*/  FADD.FTZ R2, R2, R29 ;  /* 0x0000001d02027221 */ /* 0x000fc40000010000 */
[----:B------:R-:W-:Y:S02]  /*7130*/  FFMA.FTZ R85, R85, R85, R24 ;  /* 0x0000005555557223 */ /* 0x000fe40000010018 */
[----:B------:R-:W-:Y:S01]  /*7140*/  FADD.FTZ R0, R0, R3 ;  /* 0x0000000300007221 */ /* 0x000fe20000010000 */
[----:B------:R-:W-:Y:S01]  /*7150*/  PRMT R3, RZ, 0x5410, R88 ;  /* 0x00005410ff037816 */ /* 0x000fe20000000058 */
[----:B------:R-:W-:Y:S01]  /*7160*/  FADD.FTZ R2, R2, R85 ;  /* 0x0000005502027221 */ /* 0x000fe20000010000 */
[----:B------:R-:W-:Y:S01]  /*7170*/  PRMT R34, RZ, 0x7610, R34 ;  /* 0x00007610ff227816 */ /* 0x000fe20000000022 */
[----:B------:R-:W-:Y:S01]  /*7180*/  FFMA.FTZ R9, R30, R30, R9 ;  /* 0x0000001e1e097223 */ /* 0x000fe20000010009 */
[----:B------:R-:W-:-:S03]  /*7190*/  PRMT R22, RZ, 0x5410, R38 ;  /* 0x00005410ff167816 */ /* 0x000fc60000000026 */
[----:B------:R-:W-:Y:S01]  /*71a0*/  FADD.FTZ R2, R2, R9 ;  /* 0x0000000902027221 */ /* 0x000fe20000010000 */
[----:B------:R-:W-:Y:S01]  /*71b0*/  PRMT R87, RZ, 0x7610, R87 ;  /* 0x00007610ff577816 */ /* 0x000fe20000000057 */
[----:B------:R-:W-:Y:S02]  /*71c0*/  FMUL.FTZ R9, R3, R3 ;  /* 0x0000000303097220 */ /* 0x000fe40000410000 */
[----:B------:R-:W-:Y:S02]  /*71d0*/  FADD.FTZ R3, R34, R3 ;  /* 0x0000000322037221 */ /* 0x000fe40000010000 */
[----:B------:R-:W-:Y:S02]  /*71e0*/  FFMA.FTZ R13, R86, R86, R13 ;  /* 0x00000056560d7223 */ /* 0x000fe4000001000d */
[----:B------:R-:W-:Y:S02]  /*71f0*/  FADD.FTZ R0, R0, R3 ;  /* 0x0000000300007221 */ /* 0x000fe40000010000 */
[----:B------:R-:W-:Y:S01]  /*7200*/  FADD.FTZ R3, R87, R22 ;  /* 0x0000001657037221 */ /* 0x000fe20000010000 */
[----:B------:R-:W-:Y:S01]  /*7210*/  PRMT R38, RZ, 0x7610, R38 ;  /* 0x00007610ff267816 */ /* 0x000fe20000000026 */
[----:B------:R-:W-:-:S02]  /*7220*/  FADD.FTZ R2, R2, R13 ;  /* 0x0000000d02027221 */ /* 0x000fc40000010000 */
        /* <DEDUP_REMOVED lines=9> */
[----:B------:R-:W-:-:S04]  /*72c0*/  FMUL.FTZ R24, R22, R22 ;  /* 0x0000001616187220 */ /* 0x000fc80000410000 */
[----:B------:R-:W-:Y:S02]  /*72d0*/  FMUL.FTZ R13, R3, R3 ;  /* 0x00000003030d7220 */ /* 0x000fe40000410000 */
[----:B------:R-:W-:Y:S02]  /*72e0*/  FADD.FTZ R3, R88, R3 ;  /* 0x0000000358037221 */ /* 0x000fe40000010000 */
        /* <DEDUP_REMOVED lines=46> */
[----:B------:R-:W-:Y:S01]  /*75d0*/  FFMA.FTZ R9, R50, R50, R9 ;  /* 0x0000003232097223 */ /* 0x000fe20000010009 */
[----:B------:R-:W-:Y:S01]  /*75e0*/  PRMT R11, RZ, 0x7610, R11 ;  /* 0x00007610ff0b7816 */ /* 0x000fe2000000000b */
[----:B------:R-:W-:Y:S02]  /*75f0*/  FMUL.FTZ R24, R22, R22 ;  /* 0x0000001616187220 */ /* 0x000fe40000410000 */
[----:B------:R-:W-:Y:S01]  /*7600*/  FADD.FTZ R2, R2, R9 ;  /* 0x0000000902027221 */ /* 0x000fe20000010000 */
[----:B------:R-:W-:Y:S01]  /*7610*/  PRMT R22, RZ, 0x5410, R56 ;  /* 0x00005410ff167816 */ /* 0x000fe20000000038 */
[----:B------:R-:W-:Y:S02]  /*7620*/  FMUL.FTZ R9, R3, R3 ;  /* 0x0000000303097220 */ /* 0x000fe40000410000 */
[----:B------:R-:W-:-:S02]  /*7630*/  FADD.FTZ R3, R54, R3 ;  /* 0x0000000336037221 */ /* 0x000fc40000010000 */
[----:B------:R-:W-:Y:S02]  /*7640*/  FFMA.FTZ R91, R91, R91, R24 ;  /* 0x0000005b5b5b7223 */ /* 0x000fe40000010018 */
[----:B------:R-:W-:Y:S02]  /*7650*/  FADD.FTZ R0, R0, R3 ;  /* 0x0000000300007221 */ /* 0x000fe40000010000 */
[----:B------:R-:W-:Y:S01]  /*7660*/  FADD.FTZ R3, R11, R22 ;  /* 0x000000160b037221 */ /* 0x000fe20000010000 */
[----:B------:R-:W-:Y:S01]  /*7670*/  PRMT R56, RZ, 0x7610, R56 ;  /* 0x00007610ff387816 */ /* 0x000fe20000000038 */
[----:B------:R-:W-:Y:S02]  /*7680*/  FADD.FTZ R2, R2, R91 ;  /* 0x0000005b02027221 */ /* 0x000fe40000010000 */
[----:B------:R-:W-:Y:S01]  /*7690*/  FADD.FTZ R0, R0, R3 ;  /* 0x0000000300007221 */ /* 0x000fe20000010000 */
[----:B------:R-:W-:Y:S01]  /*76a0*/  PRMT R3, RZ, 0x5410, R15 ;  /* 0x00005410ff037816 */ /* 0x000fe2000000000f */
[----:B------:R-:W-:-:S02]  /*76b0*/  FFMA.FTZ R9, R54, R54, R9 ;  /* 0x0000003636097223 */ /* 0x000fc40000010009 */
[----:B------:R-:W-:Y:S02]  /*76c0*/  FMUL.FTZ R24, R22, R22 ;  /* 0x0000001616187220 */ /* 0x000fe40000410000 */
[----:B------:R-:W-:Y:S01]  /*76d0*/  FADD.FTZ R2, R2, R9 ;  /* 0x0000000902027221 */ /* 0x000fe20000010000 */
[----:B------:R-:W-:Y:S01]  /*76e0*/  PRMT R22, RZ, 0x5410, R58 ;  /* 0x00005410ff167816 */ /* 0x000fe2000000003a */
[----:B------:R-:W-:Y:S01]  /*76f0*/  FMUL.FTZ R9, R3, R3 ;  /* 0x0000000303097220 */ /* 0x000fe20000410000 */
[----:B------:R-:W-:Y:S01]  /*7700*/  PRMT R15, RZ, 0x7610, R15 ;  /* 0x00007610ff0f7816 */ /* 0x000fe2000000000f */
[----:B------:R-:W-:Y:S02]  /*7710*/  FFMA.FTZ R11, R11, R11, R24 ;  /* 0x0000000b0b0b7223 */ /* 0x000fe40000010018 */
[----:B------:R-:W-:Y:S02]  /*7720*/  FADD.FTZ R3, R56, R3 ;  /* 0x0000000338037221 */ /* 0x000fe40000010000 */
[----:B------:R-:W-:-:S02]  /*7730*/  FADD.FTZ R2, R2, R11 ;  /* 0x0000000b02027221 */ /* 0x000fc40000010000 */
[----:B------:R-:W-:Y:S02]  /*7740*/  FFMA.FTZ R9, R56, R56, R9 ;  /* 0x0000003838097223 */ /* 0x000fe40000010009 */
[----:B------:R-:W-:Y:S02]  /*7750*/  FADD.FTZ R0, R0, R3 ;  /* 0x0000000300007221 */ /* 0x000fe40000010000 */
[----:B------:R-:W-:Y:S02]  /*7760*/  FADD.FTZ R3, R15, R22 ;  /* 0x000000160f037221 */ /* 0x000fe40000010000 */
[----:B------:R-:W-:Y:S02]  /*7770*/  FADD.FTZ R2, R2, R9 ;  /* 0x0000000902027221 */ /* 0x000fe40000010000 */
[----:B------:R-:W-:Y:S01]  /*7780*/  FADD.FTZ R9, R0, R3 ;  /* 0x0000000300097221 */ /* 0x000fe20000010000 */
[----:B------:R-:W-:Y:S01]  /*7790*/  PRMT R3, RZ, 0x5410, R17 ;  /* 0x00005410ff037816 */ /* 0x000fe20000000011 */
[----:B------:R-:W-:Y:S01]  /*77a0*/  FMUL.FTZ R24, R22, R22 ;  /* 0x0000001616187220 */ /* 0x000fe20000410000 */
[----:B------:R-:W-:-:S02]  /*77b0*/  PRMT R60, R60, 0x5410, RZ ;  /* 0x000054103c3c7816 */ /* 0x000fc400000000ff */
[----:B------:R-:W-:Y:S01]  /*77c0*/  PRMT R58, RZ, 0x7610, R58 ;  /* 0x00007610ff3a7816 */ /* 0x000fe2000000003a */
[----:B------:R-:W-:Y:S02]  /*77d0*/  FFMA.FTZ R15, R15, R15, R24 ;  /* 0x0000000f0f0f7223 */ /* 0x000fe40000010018 */
[----:B------:R-:W-:Y:S01]  /*77e0*/  FMUL.FTZ R11, R3, R3 ;  /* 0x00000003030b7220 */ /* 0x000fe20000410000 */
[----:B------:R-:W-:Y:S01]  /*77f0*/  @!P0 PRMT R60, R60, 0x5410, R48 ;  /* 0x000054103c3c8816 */ /* 0x000fe20000000030 */
[----:B------:R-:W-:Y:S01]  /*7800*/  FADD.FTZ R22, R58, R3 ;  /* 0x000000033a167221 */ /* 0x000fe20000010000 */
[----:B------:R0:W-:Y:S01]  /*7810*/  STL [R1+0xc4], R8 ;  /* 0x0000c40801007387 */ /* 0x0001e20000100800 */
[----:B------:R-:W-:Y:S02]  /*7820*/  FADD.FTZ R0, R2, R15 ;  /* 0x0000000f02007221 */ /* 0x000fe40000010000 */
[----:B------:R-:W-:Y:S01]  /*7830*/  FFMA.FTZ R3, R58, R58, R11 ;  /* 0x0000003a3a037223 */ /* 0x000fe2000001000b */
[----:B------:R-:W-:Y:S01]  /*7840*/  PRMT R17, RZ, 0x7610, R17 ;  /* 0x00007610ff117816 */ /* 0x000fe20000000011 */
[----:B------:R-:W-:-:S02]  /*7850*/  FADD.FTZ R2, R9, R22 ;  /* 0x0000001609027221 */ /* 0x000fc40000010000 */
[----:B------:R-:W-:Y:S01]  /*7860*/  FADD.FTZ R0, R0, R3 ;  /* 0x0000000300007221 */ /* 0x000fe20000010000 */
[--C-:B0-----:R-:W-:Y:S02]  /*7870*/  PRMT R8, RZ, 0x5410, R60.reuse ;  /* 0x00005410ff087816 */ /* 0x101fe4000000003c */
[----:B------:R-:W-:Y:S02]  /*7880*/  PRMT R3, RZ, 0x5410, R19 ;  /* 0x00005410ff037816 */ /* 0x000fe40000000013 */
[----:B------:R-:W-:Y:S01]  /*7890*/  PRMT R60, RZ, 0x7610, R60 ;  /* 0x00007610ff3c7816 */ /* 0x000fe2000000003c */
[----:B------:R-:W-:Y:S02]  /*78a0*/  FMUL.FTZ R11, R8, R8 ;  /* 0x00000008080b7220 */ /* 0x000fe40000410000 */
[----:B------:R-:W-:Y:S01]  /*78b0*/  FADD.FTZ R9, R17, R8 ;  /* 0x0000000811097221 */ /* 0x000fe20000010000 */
[----:B------:R-:W-:Y:S01]  /*78c0*/  PRMT R62, RZ, 0x5410, R62 ;  /* 0x00005410ff3e7816 */ /* 0x000fe2000000003e */
[----:B------:R-:W-:-:S02]  /*78d0*/  FMUL.FTZ R8, R3, R3 ;  /* 0x0000000303087220 */ /* 0x000fc40000410000 */
[----:B------:R-:W-:Y:S02]  /*78e0*/  FFMA.FTZ R11, R17, R17, R11 ;  /* 0x00000011110b7223 */ /* 0x000fe4000001000b */
[----:B------:R-:W-:Y:S02]  /*78f0*/  FADD.FTZ R2, R2, R9 ;  /* 0x0000000902027221 */ /* 0x000fe40000010000 */
[----:B------:R-:W-:Y:S01]  /*7900*/  FADD.FTZ R3, R60, R3 ;  /* 0x000000033c037221 */ /* 0x000fe20000010000 */
[----:B------:R-:W-:Y:S01]  /*7910*/  PRMT R19, RZ, 0x7610, R19 ;  /* 0x00007610ff137816 */ /* 0x000fe20000000013 */
[----:B------:R-:W-:Y:S02]  /*7920*/  FADD.FTZ R0, R0, R11 ;  /* 0x0000000b00007221 */ /* 0x000fe40000010000 */
[----:B------:R-:W-:Y:S02]  /*7930*/  FFMA.FTZ R9, R60, R60, R8 ;  /* 0x0000003c3c097223 */ /* 0x000fe40000010008 */
[----:B------:R-:W-:-:S02]  /*7940*/  FADD.FTZ R3, R2, R3 ;  /* 0x0000000302037221 */ /* 0x000fc40000010000 */
[----:B------:R-:W-:Y:S02]  /*7950*/  FMUL.FTZ R2, R62, R62 ;  /* 0x0000003e3e027220 */ /* 0x000fe40000410000 */
[----:B------:R-:W-:Y:S01]  /*7960*/  FADD.FTZ R9, R0, R9 ;  /* 0x0000000900097221 */ /* 0x000fe20000010000 */
[----:B------:R-:W-:Y:S01]  /*7970*/  PRMT R0, RZ, 0x7610, R0 ;  /* 0x00007610ff007816 */ /* 0x000fe20000000000 */
[C---:B------:R-:W-:Y:S01]  /*7980*/  FFMA.FTZ R22, R19.reuse, R19, R2 ;  /* 0x0000001313167223 */ /* 0x040fe20000010002 */
[----:B------:R-:W-:Y:S02]  /*7990*/  PRMT R2, R2, 0x5410, RZ ;  /* 0x0000541002027816 */ /* 0x000fe400000000ff */
[--C-:B---3--:R-:W-:Y:S02]  /*79a0*/  @!P1 SHF.R.U32.HI R0, RZ, 0x10, R10.reuse ;  /* 0x00000010ff009819 */ /* 0x108fe4000001160a */
[----:B------:R-:W-:Y:S02]  /*79b0*/  @!P1 PRMT R2, R2, 0x5410, R10 ;  /* 0x0000541002029816 */ /* 0x000fe4000000000a */
[----:B------:R-:W-:Y:S01]  /*79c0*/  PRMT R13, RZ, 0x5410, R0 ;  /* 0x00005410ff0d7816 */ /* 0x000fe20000000000 */
[----:B------:R-:W-:Y:S01]  /*79d0*/  FADD.FTZ R8, R19, R62 ;  /* 0x0000003e13087221 */ /* 0x000fe20000010000 */
[----:B------:R-:W-:-:S03]  /*79e0*/  PRMT R2, RZ, 0x7610, R2 ;  /* 0x00007610ff027816 */ /* 0x000fc60000000002 */
[----:B------:R-:W-:Y:S01]  /*79f0*/  FMUL.FTZ R11, R13, R13 ;  /* 0x0000000d0d0b7220 */ /* 0x000fe20000410000 */
[----:B------:R-:W-:Y:S01]  /*7a00*/  PRMT R0, RZ, 0x7610, R0 ;  /* 0x00007610ff007816 */ /* 0x000fe20000000000 */
[----:B------:R-:W-:Y:S02]  /*7a10*/  FADD.FTZ R3, R3, R8 ;  /* 0x0000000803037221 */ /* 0x000fe40000010000 */
[----:B------:R-:W-:Y:S01]  /*7a20*/  FADD.FTZ R9, R9, R22 ;  /* 0x0000001609097221 */ /* 0x000fe20000010000 */
[----:B--2---:R-:W-:Y:S01]  /*7a30*/  @!P2 SHF.R.U32.HI R0, RZ, 0x10, R14 ;  /* 0x00000010ff00a819 */ /* 0x004fe2000001160e */
[C---:B------:R-:W-:Y:S02]  /*7a40*/  FADD.FTZ R8, R2.reuse, R13 ;  /* 0x0000000d02087221 */ /* 0x040fe40000010000 */
[C---:B------:R-:W-:Y:S01]  /*7a50*/  FFMA.FTZ R22, R2.reuse, R2, R11 ;  /* 0x0000000202167223 */ /* 0x040fe2000001000b */
[----:B------:R-:W-:Y:S02]  /*7a60*/  PRMT R2, R2, 0x5410, RZ ;  /* 0x0000541002027816 */ /* 0x000fe400000000ff */
[----:B------:R-:W-:-:S02]  /*7a70*/  PRMT R13, RZ, 0x5410, R0 ;  /* 0x00005410ff0d7816 */ /* 0x000fc40000000000 */
[----:B------:R-:W-:-:S03]  /*7a80*/  @!P2 PRMT R2, R2, 0x5410, R14 ;  /* 0x000054100202a816 */ /* 0x000fc6000000000e */
[----:B------:R-:W-:Y:S01]  /*7a90*/  FMUL.FTZ R11, R13, R13 ;  /* 0x0000000d0d0b7220 */ /* 0x000fe20000410000 */
[----:B------:R-:W-:Y:S01]  /*7aa0*/  PRMT R2, RZ, 0x7610, R2 ;  /* 0x00007610ff027816 */ /* 0x000fe20000000002 */
[----:B------:R-:W-:Y:S01]  /*7ab0*/  FADD.FTZ R3, R3, R8 ;  /* 0x0000000803037221 */ /* 0x000fe20000010000 */
[----:B------:R-:W-:Y:S01]  /*7ac0*/  PRMT R0, RZ, 0x7610, R0 ;  /* 0x00007610ff007816 */ /* 0x000fe20000000000 */
[----:B------:R-:W-:Y:S01]  /*7ad0*/  FADD.FTZ R9, R9, R22 ;  /* 0x0000001609097221 */ /* 0x000fe20000010000 */
[----:B----4-:R-:W-:Y:S01]  /*7ae0*/  @!P3 SHF.R.U32.HI R0, RZ, 0x10, R16 ;  /* 0x00000010ff00b819 */ /* 0x010fe20000011610 */
        /* <DEDUP_REMOVED lines=10> */
[----:B-----5:R-:W-:Y:S01]  /*7b90*/  @!P4 SHF.R.U32.HI R0, RZ, 0x10, R18 ;  /* 0x00000010ff00c819 */ /* 0x020fe20000011612 */
[C---:B------:R-:W-:Y:S02]  /*7ba0*/  FADD.FTZ R8, R2.reuse, R13 ;  /* 0x0000000d02087221 */ /* 0x040fe40000010000 */
[C---:B------:R-:W-:Y:S01]  /*7bb0*/  FFMA.FTZ R22, R2.reuse, R2, R11 ;  /* 0x0000000202167223 */ /* 0x040fe2000001000b */
[----:B------:R-:W-:Y:S02]  /*7bc0*/  PRMT R2, R2, 0x5410, RZ ;  /* 0x0000541002027816 */ /* 0x000fe400000000ff */
[----:B------:R-:W-:-:S02]  /*7bd0*/  PRMT R13, RZ, 0x5410, R0 ;  /* 0x00005410ff0d7816 */ /* 0x000fc40000000000 */
[----:B------:R-:W-:Y:S02]  /*7be0*/  @!P4 PRMT R2, R2, 0x5410, R18 ;  /* 0x000054100202c816 */ /* 0x000fe40000000012 */
[----:B------:R-:W-:Y:S01]  /*7bf0*/  PRMT R0, RZ, 0x7610, R0 ;  /* 0x00007610ff007816 */ /* 0x000fe20000000000 */
[----:B------:R-:W-:Y:S01]  /*7c00*/  FMUL.FTZ R11, R13, R13 ;  /* 0x0000000d0d0b7220 */ /* 0x000fe20000410000 */
[----:B------:R-:W-:Y:S01]  /*7c10*/  PRMT R2, RZ, 0x7610, R2 ;  /* 0x00007610ff027816 */ /* 0x000fe20000000002 */
[----:B------:R0:W-:Y:S01]  /*7c20*/  STL [R1+0xdc], R12 ;  /* 0x0000dc0c01007387 */ /* 0x0001e20000100800 */
[----:B------:R-:W-:Y:S01]  /*7c30*/  @!P5 SHF.R.U32.HI R0, RZ, 0x10, R20 ;  /* 0x00000010ff00d819 */ /* 0x000fe20000011614 */
[----:B------:R-:W-:Y:S02]  /*7c40*/  FADD.FTZ R3, R3, R8 ;  /* 0x0000000803037221 */ /* 0x000fe40000010000 */
[----:B------:R-:W-:Y:S01]  /*7c50*/  FADD.FTZ R8, R2, R13 ;  /* 0x0000000d02087221 */ /* 0x000fe20000010000 */
[----:B------:R-:W-:Y:S01]  /*7c60*/  PRMT R0, R0, 0x5410, RZ ;  /* 0x0000541000007816 */ /* 0x000fe200000000ff */
[C---:B0-----:R-:W-:Y:S01]  /*7c70*/  FFMA.FTZ R12, R2.reuse, R2, R11 ;  /* 0x00000002020c7223 */ /* 0x041fe2000001000b */
[----:B------:R-:W-:-:S02]  /*7c80*/  PRMT R2, R2, 0x5410, RZ ;  /* 0x0000541002027816 */ /* 0x000fc400000000ff */
[----:B------:R-:W-:Y:S02]  /*7c90*/  PRMT R13, RZ, 0x5410, R0 ;  /* 0x00005410ff0d7816 */ /* 0x000fe40000000000 */
[----:B------:R-:W-:Y:S02]  /*7ca0*/  @!P5 PRMT R2, R2, 0x5410, R20 ;  /* 0x000054100202d816 */ /* 0x000fe40000000014 */
[----:B------:R-:W-:Y:S02]  /*7cb0*/  PRMT R11, RZ, 0x7610, R11 ;  /* 0x00007610ff0b7816 */ /* 0x000fe4000000000b */
[----:B------:R-:W-:Y:S02]  /*7cc0*/  @!P6 SHF.R.U32.HI R11, RZ, 0x10, R64 ;  /* 0x00000010ff0be819 */ /* 0x000fe40000011640 */
[----:B------:R-:W-:Y:S01]  /*7cd0*/  PRMT R2, RZ, 0x7610, R2 ;  /* 0x00007610ff027816 */ /* 0x000fe20000000002 */
[----:B------:R-:W-:Y:S01]  /*7ce0*/  FADD.FTZ R9, R9, R22 ;  /* 0x0000001609097221 */ /* 0x000fe20000010000 */
[----:B------:R-:W-:Y:S01]  /*7cf0*/  @!P6 PRMT R0, R0, 0x5410, R64 ;  /* 0x000054100000e816 */ /* 0x000fe20000000040 */
[----:B------:R-:W-:Y:S01]  /*7d00*/  FMUL.FTZ R15, R13, R13 ;  /* 0x0000000d0d0f7220 */ /* 0x000fe20000410000 */
[----:B------:R-:W-:Y:S01]  /*7d10*/  PRMT R11, RZ, 0x5410, R11 ;  /* 0x00005410ff0b7816 */ /* 0x000fe2000000000b */
[----:B------:R-:W-:Y:S01]  /*7d20*/  FADD.FTZ R3, R3, R8 ;  /* 0x0000000803037221 */ /* 0x000fe20000010000 */
[----:B------:R-:W-:Y:S01]  /*7d30*/  PRMT R0, RZ, 0x7610, R0 ;  /* 0x00007610ff007816 */ /* 0x000fe20000000000 */
[----:B------:R-:W-:Y:S01]  /*7d40*/  FADD.FTZ R8, R2, R13 ;  /* 0x0000000d02087221 */ /* 0x000fe20000010000 */
[----:B------:R0:W-:Y:S01]  /*7d50*/  STL [R1+0x18], R125 ;  /* 0x0000187d01007387 */ /* 0x0001e20000100800 */
[----:B------:R-:W-:-:S02]  /*7d60*/  FADD.FTZ R9, R9, R12 ;  /* 0x0000000c09097221 */ /* 0x000fc40000010000 */
[----:B------:R-:W-:Y:S02]  /*7d70*/  FFMA.FTZ R2, R2, R2, R15 ;  /* 0x0000000202027223 */ /* 0x000fe4000001000f */
[----:B------:R-:W-:Y:S02]  /*7d80*/  FMUL.FTZ R13, R11, R11 ;  /* 0x0000000b0b0d7220 */ /* 0x000fe40000410000 */
[----:B------:R-:W-:Y:S01]  /*7d90*/  FADD.FTZ R9, R9, R2 ;  /* 0x0000000209097221 */ /* 0x000fe20000010000 */
[----:B0-----:R-:W0:Y:S01]  /*7da0*/  S2R R125, SR_LANEID ;  /* 0x00000000007d7919 */ /* 0x001e220000000000 */
[----:B------:R-:W-:Y:S02]  /*7db0*/  FADD.FTZ R3, R3, R8 ;  /* 0x0000000803037221 */ /* 0x000fe40000010000 */
[C---:B------:R-:W-:Y:S02]  /*7dc0*/  FADD.FTZ R2, R0.reuse, R11 ;  /* 0x0000000b00027221 */ /* 0x040fe40000010000 */
[----:B------:R-:W-:-:S02]  /*7dd0*/  FFMA.FTZ R0, R0, R0, R13 ;  /* 0x0000000000007223 */ /* 0x000fc4000001000d */
        /* <DEDUP_REMOVED lines=20> */
[----:B------:R-:W-:-:S11]  /*7f20*/  ISETP.NE.AND P2, PT, R125, RZ, PT ;  /* 0x000000ff7d00720c */ /* 0x000fd60003f45270 */
[----:B0-----:R-:W-:Y:S02]  /*7f30*/  @!P1 FADD.FTZ R2, R2, R9 ;  /* 0x0000000902029221 */ /* 0x001fe40000010000 */
[----:B-1----:R-:W-:Y:S01]  /*7f40*/  @!P1 FADD.FTZ R3, R3, R0 ;  /* 0x0000000003039221 */ /* 0x002fe20000010000 */
[----:B------:R-:W-:Y:S02]  /*7f50*/  ISETP.GT.AND P1, PT, R125, 0xf, PT ;  /* 0x0000000f7d00780c */ /* 0x000fe40003f24270 */
[----:B------:R-:W0:Y:S04]  /*7f60*/  S2R R125, SR_TID.X ;  /* 0x00000000007d7919 */ /* 0x000e280000002100 */
[----:B------:R-:W1:Y:S04]  /*7f70*/  SHFL.DOWN PT, R9, R2, 0x10, 0x1f ;  /* 0x0a001f0002097f89 */ /* 0x000e6800000e0000 */
[----:B------:R-:W2:Y:S04]  /*7f80*/  SHFL.DOWN PT, R0, R3, 0x10, 0x1f ;  /* 0x0a001f0003007f89 */ /* 0x000ea800000e0000 */
[----:B------:R0:W-:Y:S02]  /*7f90*/  STL [R1+0x1c], R124 ;  /* 0x00001c7c01007387 */ /* 0x0001e40000100800 */
[----:B0-----:R-:W-:-:S04]  /*7fa0*/  SHF.R.S32.HI R124, RZ, 0x1f, R125 ;  /* 0x0000001fff7c7819 */ /* 0x001fc8000001147d */
[----:B------:R-:W-:Y:S01]  /*7fb0*/  LEA.HI R124, R124, R125, RZ, 0x5 ;  /* 0x0000007d7c7c7211 */ /* 0x000fe200078f28ff */
[----:B-1----:R-:W-:Y:S01]  /*7fc0*/  @!P1 FADD.FTZ R2, R2, R9 ;  /* 0x0000000902029221 */ /* 0x002fe20000010000 */
[----:B------:R0:W-:Y:S01]  /*7fd0*/  STL [R1+0x20], R121 ;  /* 0x0000207901007387 */ /* 0x0001e20000100800 */
[----:B--2---:R-:W-:Y:S01]  /*7fe0*/  @!P1 FADD.FTZ R3, R3, R0 ;  /* 0x0000000003039221 */ /* 0x004fe20000010000 */
[----:B------:R-:W-:Y:S02]  /*7ff0*/  SHF.R.S32.HI R124, RZ, 0x5, R124 ;  /* 0x00000005ff7c7819 */ /* 0x000fe4000001147c */
[----:B------:R0:W-:Y:S04]  /*8000*/  STL [R1+0x38], R106 ;  /* 0x0000386a01007387 */ /* 0x0001e80000100800 */
        /* <DEDUP_REMOVED lines=26> */
[----:B------:R0:W-:Y:S04]  /*81b0*/  @!P2 STS.64 [R124.X8+0x10], R2 ;  /* 0x000010027c00a388 */ /* 0x0001e80000008a00 */
[----:B------:R-:W-:Y:S01]  /*81c0*/  BAR.SYNC.DEFER_BLOCKING 0x0 ;  /* 0x0000000000007b1d */ /* 0x000fe20000010000 */
[----:B------:R-:W-:Y:S01]  /*81d0*/  ISETP.NE.AND P2, PT, R125, RZ, PT ;  /* 0x000000ff7d00720c */ /* 0x000fe20003f45270 */
[----:B------:R-:W-:Y:S01]  /*81e0*/  IMAD.MOV.U32 R8, RZ, RZ, c[0x0][0xc] ;  /* 0x00000300ff087624 */ /* 0x000fe200078e00ff */
[----:B------:R-:W-:-:S03]  /*81f0*/  LOP3.LUT P0, RZ, R115, 0x10000000, RZ, 0xc0, !PT ;  /* 0x1000000073ff7812 */ /* 0x000fc6000780c0ff */
[----:B------:R-:W-:Y:S01]  /*8200*/  BSSY B0, `(.L_x_3772) ;  /* 0x0000027000007945 */ /* 0x000fe20003800000 */
[----:B------:R-:W-:-:S07]  /*8210*/  ISETP.GE.U32.AND P1, PT, R8, 0x2, PT ;  /* 0x000000020800780c */ /* 0x000fce0003f26070 */
[----:B------:R-:W-:Y:S05]  /*8220*/  @P2 BRA `(.L_x_3773) ;  /* 0x0000024000002947 */ /* 0x000fea0003800000 */
[----:B0-----:R-:W0:Y:S04]  /*8230*/  LDS.64 R10, [0x18] ;  /* 0x00001800ff0a7984 */ /* 0x001e280000000a00 */
[----:B------:R-:W1:Y:S04]  /*8240*/  LDS.128 R32, [0x20] ;  /* 0x00002000ff207984 */ /* 0x000e680000000c00 */
[----:B------:R-:W2:Y:S04]  /*8250*/  LDS.128 R28, [0x30] ;  /* 0x00003000ff1c7984 */ /* 0x000ea80000000c00 */
[----:B------:R-:W3:Y:S04]  /*8260*/  LDS.128 R20, [0x40] ;  /* 0x00004000ff147984 */ /* 0x000ee80000000c00 */
[----:B------:R-:W4:Y:S04]  /*8270*/  LDS.128 R16, [0x50] ;  /* 0x00005000ff107984 */ /* 0x000f280000000c00 */
[----:B------:R-:W5:Y:S04]  /*8280*/  LDS.128 R12, [0x60] ;  /* 0x00006000ff0c7984 */ /* 0x000f680000000c00 */
[----:B------:R-:W4:Y:S01]  /*8290*/  LDS.128 R24, [0x70] ;  /* 0x00007000ff187984 */ /* 0x000f220000000c00 */
[----:B0-----:R-:W-:-:S02]  /*82a0*/  FADD.FTZ R10, R2, R10 ;  /* 0x0000000a020a7221 */ /* 0x001fc40000010000 */
[----:B------:R-:W-:Y:S02]  /*82b0*/  FADD.FTZ R11, R3, R11 ;  /* 0x0000000b030b7221 */ /* 0x000fe40000010000 */
[----:B-1----:R-:W-:Y:S02]  /*82c0*/  FADD.FTZ R3, R10, R32 ;  /* 0x000000200a037221 */ /* 0x002fe40000010000 */
[----:B------:R-:W-:Y:S02]  /*82d0*/  FADD.FTZ R0, R11, R33 ;  /* 0x000000210b007221 */ /* 0x000fe40000010000 */
[----:B------:R-:W-:Y:S01]  /*82e0*/  FADD.FTZ R3, R3, R34 ;  /* 0x0000002203037221 */ /* 0x000fe20000010000 */
[----:B------:R-:W0:Y:S01]  /*82f0*/  LDS.64 R10, [0x80] ;  /* 0x00008000ff0a7984 */ /* 0x000e220000000a00 */
        /* <DEDUP_REMOVED lines=13> */
[----:B-----5:R-:W-:-:S02]  /*83d0*/  FADD.FTZ R3, R3, R12 ;  /* 0x0000000c03037221 */ /* 0x020fc40000010000 */
[----:B------:R-:W-:Y:S02]  /*83e0*/  FADD.FTZ R0, R0, R13 ;  /* 0x0000000d00007221 */ /* 0x000fe40000010000 */
[----:B------:R-:W-:Y:S02]  /*83f0*/  FADD.FTZ R3, R3, R14 ;  /* 0x0000000e03037221 */ /* 0x000fe40000010000 */
[----:B------:R-:W-:Y:S02]  /*8400*/  FADD.FTZ R0, R0, R15 ;  /* 0x0000000f00007221 */ /* 0x000fe40000010000 */
[----:B------:R-:W-:Y:S02]  /*8410*/  FADD.FTZ R3, R3, R24 ;  /* 0x0000001803037221 */ /* 0x000fe40000010000 */
[----:B------:R-:W-:Y:S02]  /*8420*/  FADD.FTZ R0, R0, R25 ;  /* 0x0000001900007221 */ /* 0x000fe40000010000 */
[----:B------:R-:W-:-:S02]  /*8430*/  FADD.FTZ R3, R3, R26 ;  /* 0x0000001a03037221 */ /* 0x000fc40000010000 */
[----:B------:R-:W-:Y:S02]  /*8440*/  FADD.FTZ R0, R0, R27 ;  /* 0x0000001b00007221 */ /* 0x000fe40000010000 */
[----:B0-----:R-:W-:Y:S02]  /*8450*/  FADD.FTZ R2, R3, R10 ;  /* 0x0000000a03027221 */ /* 0x001fe40000010000 */
[----:B------:R-:W-:Y:S02]  /*8460*/  FADD.FTZ R3, R0, R11 ;  /* 0x0000000b00037221 */ /* 0x000fe40000010000 */
.L_x_3773:
[----:B0-----:R-:W-:Y:S05]  /*8470*/  BSYNC B0 ;  /* 0x0000000000007941 */ /* 0x001fea0003800000 */
.L_x_3772:
[----:B------:R-:W-:Y:S05]  /*8480*/  @!P1 BRA `(.L_x_3774) ;  /* 0x000011f000009947 */ /* 0x000fea0003800000 */
[----:B------:R-:W2:Y:S01]  /*8490*/  LDL R13, [R1+0x110] ;  /* 0x00011000010d7983 */ /* 0x000ea20000100800 */
[----:B------:R-:W-:-:S03]  /*84a0*/  IMAD.MOV.U32 R11, RZ, RZ, 0x4 ;  /* 0x00000004ff0b7424 */ /* 0x000fc600078e00ff */
[----:B------:R-:W0:Y:S01]  /*84b0*/  S2R R12, SR_CTAID.Y ;  /* 0x00000000000c7919 */ /* 0x000e220000002600 */
[----:B--2---:R-:W-:-:S05]  /*84c0*/  LOP3.LUT R0, R13, 0x1, RZ, 0xc0, !PT ;  /* 0x000000010d007812 */ /* 0x004fca00078ec0ff */
[----:B------:R-:W-:-:S04]  /*84d0*/  IMAD R9, R0, c[0x0][0x10], RZ ;  /* 0x0000040000097a24 */ /* 0x000fc800078e02ff */
[C---:B------:R-:W-:Y:S02]  /*84e0*/  IMAD R0, R9.reuse, c[0x0][0xc], RZ ;  /* 0x0000030009007a24 */ /* 0x040fe400078e02ff */
[----:B0-----:R-:W-:Y:S02]  /*84f0*/  IMAD.IADD R16, R9, 0x1, R12 ;  /* 0x0000000109107824 */ /* 0x001fe400078e020c */
[----:B------:R-:W-:Y:S02]  /*8500*/  IMAD.SHL.U32 R0, R0, 0x2, RZ ;  /* 0x0000000200007824 */ /* 0x000fe400078e00ff */
[----:B------:R-:W-:-:S04]  /*8510*/  IMAD.WIDE.U32 R16, R16, R11, c[0x0][0x190] ;  /* 0x0000640010107625 */ /* 0x000fc800078e000b */
[----:B------:R-:W-:Y:S01]  /*8520*/  IMAD.WIDE R10, R0, R11, c[0x0][0x198] ;  /* 0x00006600000a7625 */ /* 0x000fe200078e020b */
[----:B------:R-:W-:Y:S05]  /*8530*/  @P2 BRA `(.L_x_3775) ;  /* 0x0000015000002947 */ /* 0x000fea0003800000 */
[----:B------:R-:W-:Y:S01]  /*8540*/  IMAD R15, R117, c[0x0][0x10], R12 ;  /* 0x00000400750f7a24 */ /* 0x000fe200078e020c */
[----:B------:R-:W-:Y:S01]  /*8550*/  LOP3.LUT P1, RZ, R13, 0x2, RZ, 0xc0, !PT ;  /* 0x000000020dff7812 */ /* 0x000fe2000782c0ff */
[----:B------:R-:W-:Y:S02]  /*8560*/  IMAD.MOV.U32 R0, RZ, RZ, 0x1 ;  /* 0x00000001ff007424 */ /* 0x000fe400078e00ff */
[----:B------:R-:W-:-:S03]  /*8570*/  IMAD.WIDE.U32 R14, R15, 0x8, R10 ;  /* 0x000000080f0e7825 */ /* 0x000fc600078e000a */
[----:B------:R-:W-:Y:S02]  /*8580*/  SEL R13, R0, 0xffffffff, !P1 ;  /* 0xffffffff000d7807 */ /* 0x000fe40004800000 */
[----:B------:R0:W-:Y:S01]  /*8590*/  STG.E.64 [R14.64], R2 ;  /* 0x000000020e007986 */ /* 0x0001e2000c101b06 */
[----:B------:R-:W-:Y:S06]  /*85a0*/  MEMBAR.ALL.GPU ;  /* 0x0000000000007992 */ /* 0x000fec000000a000 */
[----:B------:R-:W-:Y:S01]  /*85b0*/  IMAD.MOV.U32 R0, RZ, RZ, -0x1 ;  /* 0xffffffffff007424 */ /* 0x000fe200078e00ff */
[----:B------:R-:W-:-:S00]  /*85c0*/  ERRBAR ;  /* 0x00000000000079ab */ /* 0x000fc00000000000 */
[----:B------:R-:W-:Y:S01]  /*85d0*/  SEL R9, RZ, c[0x0][0xc], P1 ;  /* 0x00000300ff097a07 */ /* 0x000fe20000800000 */
[----:B------:R-:W-:Y:S01]  /*85e0*/  UMOV UR8, 0xffffffff ;  /* 0xffffffff00087882 */ /* 0x000fe20000000000 */
[----:B------:R1:W-:Y:S02]  /*85f0*/  RED.E.ADD.S32.STRONG.GPU [R16.64], R13 ;  /* 0x0000000d1000798e */ /* 0x0003e4000c10e386 */
[----:B------:R-:W-:Y:S02]  /*8600*/  ISETP.NE.AND P1, PT, R9, UR8, PT ;  /* 0x0000000809007c0c */ /* 0x000fe4000bf25270 */
[----:B------:R1:W-:Y:S11]  /*8610*/  STL [R1], R0 ;  /* 0x0000000001007387 */ /* 0x0003f60000100800 */
[----:B-1----:R-:W-:Y:S05]  /*8620*/  @!P1 BRA `(.L_x_3775) ;  /* 0x0000006000009947 */ /* 0x002fea0003800000 */
.L_x_3776:
[----:B------:R-:W2:Y:S01]  /*8630*/  LDG.E.STRONG.GPU R0, [R16.64] ;  /* 0x0000000610007981 */ /* 0x000ea2000c1ef900 */
[----:B------:R-:W-:Y:S01]  /*8640*/  YIELD ;  /* 0x0000000000007946 */ /* 0x000fe20003800000 */
[----:B--2---:R-:W-:-:S05]  /*8650*/  CCTL.IVALL ;  /* 0x00000000ff00798f */ /* 0x004fca0002000000 */
[----:B------:R1:W-:Y:S01]  /*8660*/  STL [R1], R0 ;  /* 0x0000000001007387 */ /* 0x0003e20000100800 */
[----:B------:R-:W-:-:S13]  /*8670*/  ISETP.NE.AND P1, PT, R0, R9, PT ;  /* 0x000000090000720c */ /* 0x000fda0003f25270 */
[----:B-1----:R-:W-:Y:S05]  /*8680*/  @P1 BRA `(.L_x_3776) ;  /* 0xffffffa000001947 */ /* 0x002fea000383ffff */
.L_x_3775:
        /* <DEDUP_REMOVED lines=17> */
.L_x_3780:
[C---:B------:R-:W-:Y:S02]  /*87a0*/  IADD3 R17, R9.reuse, 0x1, RZ ;  /* 0x0000000109117810 */ /* 0x040fe40007ffe0ff */
[-C--:B------:R-:W-:Y:S02]  /*87b0*/  ISETP.EQ.OR P3, PT, R9, R117.reuse, P2 ;  /* 0x000000750900720c */ /* 0x080fe40001762670 */
[-C--:B------:R-:W-:Y:S02]  /*87c0*/  ISETP.EQ.OR P4, PT, R17, R117.reuse, P2 ;  /* 0x000000751100720c */ /* 0x080fe40001782670 */
[C---:B------:R-:W-:Y:S02]  /*87d0*/  IADD3 R19, R9.reuse, 0x2, RZ ;  /* 0x0000000209137810 */ /* 0x040fe40007ffe0ff */
[----:B------:R-:W-:Y:S02]  /*87e0*/  IADD3 R21, R9, 0x3, RZ ;  /* 0x0000000309157810 */ /* 0x000fe40007ffe0ff */
[----:B------:R-:W-:-:S02]  /*87f0*/  ISETP.EQ.OR P6, PT, R19, R117, P2 ;  /* 0x000000751300720c */ /* 0x000fc400017c2670 */
[----:B------:R-:W-:-:S03]  /*8800*/  ISETP.EQ.OR P5, PT, R21, R117, P2 ;  /* 0x000000751500720c */ /* 0x000fc600017a2670 */
[--C-:B0-----:R-:W-:Y:S02]  /*8810*/  @!P3 IMAD R15, R9, c[0x0][0x10], R12.reuse ;  /* 0x00000400090fba24 */ /* 0x101fe400078e020c */
        /* <DEDUP_REMOVED lines=11> */
[C---:B------:R-:W-:Y:S02]  /*88d0*/  IADD3 R8, R9.reuse, 0x4, RZ ;  /* 0x0000000409087810 */ /* 0x040fe40007ffe0ff */
[----:B------:R-:W-:Y:S01]  /*88e0*/  IADD3 R13, R9, 0x5, RZ ;  /* 0x00000005090d7810 */ /* 0x000fe20007ffe0ff */
[----:B--2---:R-:W-:-:S02]  /*88f0*/  @!P3 FADD.FTZ R2, R2, R14 ;  /* 0x0000000e0202b221 */ /* 0x004fc40000010000 */
        /* <DEDUP_REMOVED lines=25> */
[C---:B------:R-:W-:Y:S02]  /*8a90*/  IADD3 R8, R9.reuse, 0x8, RZ ;  /* 0x0000000809087810 */ /* 0x040fe40007ffe0ff */
[C---:B------:R-:W-:Y:S02]  /*8aa0*/  IADD3 R13, R9.reuse, 0x9, RZ ;  /* 0x00000009090d7810 */ /* 0x040fe40007ffe0ff */
[----:B------:R-:W-:Y:S01]  /*8ab0*/  IADD3 R22, R9, 0xb, RZ ;  /* 0x0000000b09167810 */ /* 0x000fe20007ffe0ff */
[----:B--2---:R-:W-:-:S02]  /*8ac0*/  @!P3 FADD.FTZ R2, R2, R14 ;  /* 0x0000000e0202b221 */ /* 0x004fc40000010000 */
[----:B------:R-:W-:Y:S01]  /*8ad0*/  @!P3 FADD.FTZ R3, R3, R15 ;  /* 0x0000000f0303b221 */ /* 0x000fe20000010000 */
[-C--:B------:R-:W-:Y:S01]  /*8ae0*/  ISETP.EQ.OR P3, PT, R8, R117.reuse, P2 ;  /* 0x000000750800720c */ /* 0x080fe20001762670 */
[----:B---3--:R-:W-:Y:S02]  /*8af0*/  @!P4 FADD.FTZ R2, R2, R16 ;  /* 0x000000100202c221 */ /* 0x008fe40000010000 */
[----:B------:R-:W-:Y:S01]  /*8b00*/  @!P4 FADD.FTZ R3, R3, R17 ;  /* 0x000000110303c221 */ /* 0x000fe20000010000 */
[-C--:B------:R-:W-:Y:S01]  /*8b10*/  ISETP.EQ.OR P4, PT, R13, R117.reuse, P2 ;  /* 0x000000750d00720c */ /* 0x080fe20001782670 */
[----:B----4-:R-:W-:Y:S01]  /*8b20*/  @!P6 FADD.FTZ R2, R2, R18 ;  /* 0x000000120202e221 */ /* 0x010fe20000010000 */
[----:B------:R-:W-:Y:S01]  /*8b30*/  IADD3 R18, R9, 0xa, RZ ;  /* 0x0000000a09127810 */ /* 0x000fe20007ffe0ff */
[----:B------:R-:W-:Y:S02]  /*8b40*/  @!P6 FADD.FTZ R3, R3, R19 ;  /* 0x000000130303e221 */ /* 0x000fe40000010000 */
[----:B-----5:R-:W-:Y:S01]  /*8b50*/  @!P5 FADD.FTZ R2, R2, R20 ;  /* 0x000000140202d221 */ /* 0x020fe20000010000 */
[----:B------:R-:W-:-:S03]  /*8b60*/  ISETP.EQ.OR P6, PT, R18, R117, P2 ;  /* 0x000000751200720c */ /* 0x000fc600017c2670 */
[----:B------:R-:W-:Y:S02]  /*8b70*/  @!P3 IMAD R15, R8, c[0x0][0x10], R12 ;  /* 0x00000400080fba24 */ /* 0x000fe400078e020c */
[----:B------:R-:W-:Y:S01]  /*8b80*/  @!P5 FADD.FTZ R3, R3, R21 ;  /* 0x000000150303d221 */ /* 0x000fe20000010000 */
[----:B------:R-:W-:Y:S01]  /*8b90*/  ISETP.EQ.OR P5, PT, R22, R117, P2 ;  /* 0x000000751600720c */ /* 0x000fe200017a2670 */
[----:B------:R-:W-:-:S04]  /*8ba0*/  @!P3 IMAD.WIDE.U32 R14, R15, 0x8, R10 ;  /* 0x000000080f0eb825 */ /* 0x000fc800078e000a */
[----:B------:R-:W-:Y:S02]  /*8bb0*/  @!P4 IMAD R17, R13, c[0x0][0x10], R12 ;  /* 0x000004000d11ca24 */ /* 0x000fe400078e020c */
[----:B------:R-:W2:Y:S02]  /*8bc0*/  @!P3 LDG.E.64 R14, [R14.64] ;  /* 0x000000060e0eb981 */ /* 0x000ea4000c1e1b00 */
[----:B------:R-:W-:-:S04]  /*8bd0*/  @!P4 IMAD.WIDE.U32 R16, R17, 0x8, R10 ;  /* 0x000000081110c825 */ /* 0x000fc800078e000a */
        /* <DEDUP_REMOVED lines=19> */
[----:B------:R-:W-:-:S05]  /*8d10*/  ISETP.EQ.OR P6, PT, R16, R117, P2 ;  /* 0x000000751000720c */ /* 0x000fca00017c2670 */
[----:B------:R-:W-:Y:S02]  /*8d20*/  @!P3 IMAD R15, R8, c[0x0][0x10], R12 ;  /* 0x00000400080fba24 */ /* 0x000fe400078e020c */
[----:B-----5:R-:W-:Y:S02]  /*8d30*/  @!P5 FADD.FTZ R2, R2, R20 ;  /* 0x000000140202d221 */ /* 0x020fe40000010000 */
        /* <DEDUP_REMOVED lines=22> */
[----:B-----5:R-:W-:Y:S02]  /*8ea0*/  @!P5 FADD.FTZ R2, R2, R20 ;  /* 0x000000140202d221 */ /* 0x020fe40000010000 */
[----:B------:R-:W-:Y:S02]  /*8eb0*/  @!P5 FADD.FTZ R3, R3, R21 ;  /* 0x000000150303d221 */ /* 0x000fe40000010000 */
[----:B------:R-:W-:Y:S05]  /*8ec0*/  @P3 BRA `(.L_x_3780) ;  /* 0xfffff8d000003947 */ /* 0x000fea000383ffff */
.L_x_3779:
[----:B------:R-:W-:-:S13]  /*8ed0*/  ISETP.GT.AND P3, PT, R0, 0x4, PT ;  /* 0x000000040000780c */ /* 0x000fda0003f64270 */
[----:B------:R-:W-:Y:S05]  /*8ee0*/  @!P3 BRA `(.L_x_3781) ;  /* 0x000003b00000b947 */ /* 0x000fea0003800000 */
[C---:B------:R-:W-:Y:S02]  /*8ef0*/  IADD3 R17, R9.reuse, 0x1, RZ ;  /* 0x0000000109117810 */ /* 0x040fe40007ffe0ff */
[CC--:B------:R-:W-:Y:S02]  /*8f00*/  ISETP.EQ.OR P5, PT, R9.reuse, R117.reuse, P2 ;  /* 0x000000750900720c */ /* 0x0c0fe400017a2670 */
[----:B------:R-:W-:Y:S02]  /*8f10*/  IADD3 R19, R9, 0x2, RZ ;  /* 0x0000000209137810 */ /* 0x000fe40007ffe0ff */
[-C--:B------:R-:W-:Y:S02]  /*8f20*/  ISETP.EQ.OR P6, PT, R17, R117.reuse, P2 ;  /* 0x000000751100720c */ /* 0x080fe400017c2670 */
[----:B------:R-:W-:-:S07]  /*8f30*/  ISETP.EQ.OR P3, PT, R19, R117, P2 ;  /* 0x000000751300720c */ /* 0x000fce0001762670 */
[----:B0-----:R-:W-:-:S04]  /*8f40*/  @!P5 IMAD R15, R9, c[0x0][0x10], R12 ;  /* 0x00000400090fda24 */ /* 0x001fc800078e020c */
        /* <DEDUP_REMOVED lines=15> */
[----:B------:R-:W-:-:S04]  /*9040*/  @!P1 IMAD R9, R8, c[0x0][0x10], R12 ;  /* 0x0000040008099a24 */ /* 0x000fc800078e020c */
[----:B------:R-:W-:-:S06]  /*9050*/  @!P1 IMAD.WIDE.U32 R8, R9, 0x8, R10 ;  /* 0x0000000809089825 */ /* 0x000fcc00078e000a */
[----:B------:R-:W5:Y:S01]  /*9060*/  @!P1 LDG.E.64 R8, [R8.64] ;  /* 0x0000000608089981 */ /* 0x000f62000c1e1b00 */
        /* <DEDUP_REMOVED lines=11> */
[--C-:B------:R-:W-:Y:S02]  /*9120*/  @!P5 IMAD R17, R20, c[0x0][0x10], R12.reuse ;  /* 0x000004001411da24 */ /* 0x100fe400078e020c */
[----:B------:R-:W2:Y:S02]  /*9130*/  @!P4 LDG.E.64 R14, [R14.64] ;  /* 0x000000060e0ec981 */ /* 0x000ea4000c1e1b00 */
        /* <DEDUP_REMOVED lines=8> */
[----:B-----5:R-:W-:-:S02]  /*91c0*/  @!P1 FADD.FTZ R2, R2, R8 ;  /* 0x0000000802029221 */ /* 0x020fc40000010000 */
[----:B------:R-:W-:Y:S01]  /*91d0*/  @!P1 FADD.FTZ R3, R3, R9 ;  /* 0x0000000903039221 */ /* 0x000fe20000010000 */
[----:B------:R-:W-:Y:S02]  /*91e0*/  IADD3 R0, R0, -0x4, RZ ;  /* 0xfffffffc00007810 */ /* 0x000fe40007ffe0ff */
[----:B------:R-:W-:Y:S02]  /*91f0*/  PLOP3.LUT P1, PT, PT, PT, PT, 0x8, 0x0 ;  /* 0x000000000000781c */ /* 0x000fe40003f2e170 */
[----:B------:R-:W-:Y:S02]  /*9200*/  IADD3 R0, R0, -0x4, RZ ;  /* 0xfffffffc00007810 */ /* 0x000fe40007ffe0ff */
[----:B------:R-:W-:Y:S01]  /*9210*/  IADD3 R9, R13, 0x4, RZ ;  /* 0x000000040d097810 */ /* 0x000fe20007ffe0ff */
[----:B--2---:R-:W-:Y:S02]  /*9220*/  @!P4 FADD.FTZ R2, R2, R14 ;  /* 0x0000000e0202c221 */ /* 0x004fe40000010000 */
[----:B------:R-:W-:-:S02]  /*9230*/  @!P4 FADD.FTZ R3, R3, R15 ;  /* 0x0000000f0303c221 */ /* 0x000fc40000010000 */
[----:B---3--:R-:W-:Y:S02]  /*9240*/  @!P5 FADD.FTZ R2, R2, R16 ;  /* 0x000000100202d221 */ /* 0x008fe40000010000 */
[----:B------:R-:W-:Y:S02]  /*9250*/  @!P5 FADD.FTZ R3, R3, R17 ;  /* 0x000000110303d221 */ /* 0x000fe40000010000 */
[----:B----4-:R-:W-:Y:S02]  /*9260*/  @!P6 FADD.FTZ R2, R2, R18 ;  /* 0x000000120202e221 */ /* 0x010fe40000010000 */
[----:B------:R-:W-:Y:S02]  /*9270*/  @!P6 FADD.FTZ R3, R3, R19 ;  /* 0x000000130303e221 */ /* 0x000fe40000010000 */
[----:B------:R-:W-:Y:S02]  /*9280*/  @!P3 FADD.FTZ R2, R2, R20 ;  /* 0x000000140202b221 */ /* 0x000fe40000010000 */
[----:B------:R-:W-:-:S02]  /*9290*/  @!P3 FADD.FTZ R3, R3, R21 ;  /* 0x000000150303b221 */ /* 0x000fc40000010000 */
.L_x_3781:
[----:B------:R-:W-:-:S13]  /*92a0*/  ISETP.NE.OR P1, PT, R0, RZ, P1 ;  /* 0x000000ff0000720c */ /* 0x000fda0000f25670 */
[----:B------:R-:W-:Y:S05]  /*92b0*/  @!P1 BRA `(.L_x_3777) ;  /* 0x000001f000009947 */ /* 0x000fea0003800000 */
.L_x_3778:
[CC--:B------:R-:W-:Y:S02]  /*92c0*/  ISETP.EQ.OR P1, PT, R9.reuse, R117.reuse, P2 ;  /* 0x000000750900720c */ /* 0x0c0fe40001722670 */
[C---:B------:R-:W-:Y:S02]  /*92d0*/  IADD3 R17, R9.reuse, 0x1, RZ ;  /* 0x0000000109117810 */ /* 0x040fe40007ffe0ff */
[----:B------:R-:W-:Y:S02]  /*92e0*/  IADD3 R19, R9, 0x2, RZ ;  /* 0x0000000209137810 */ /* 0x000fe40007ffe0ff */
[-C--:B------:R-:W-:Y:S02]  /*92f0*/  ISETP.EQ.OR P3, PT, R17, R117.reuse, P2 ;  /* 0x000000751100720c */ /* 0x080fe40001762670 */
[----:B------:R-:W-:Y:S02]  /*9300*/  IADD3 R21, R9, 0x3, RZ ;  /* 0x0000000309157810 */ /* 0x000fe40007ffe0ff */
[----:B------:R-:W-:-:S02]  /*9310*/  ISETP.EQ.OR P4, PT, R19, R117, P2 ;  /* 0x000000751300720c */ /* 0x000fc40001782670 */
[----:B------:R-:W-:Y:S01]  /*9320*/  ISETP.EQ.OR P5, PT, R21, R117, P2 ;  /* 0x000000751500720c */ /* 0x000fe200017a2670 */
[----:B0-----:R-:W-:-:S04]  /*9330*/  @!P1 IMAD R15, R9, c[0x0][0x10], R12 ;  /* 0x00000400090f9a24 */ /* 0x001fc800078e020c */
        /* <DEDUP_REMOVED lines=23> */
.L_x_3777:
[----:B------:R-:W-:-:S05]  /*94b0*/  IMAD.MOV.U32 R0, RZ, RZ, c[0x0][0xc] ;  /* 0x00000300ff007624 */ /* 0x000fca00078e00ff */
[----:B------:R-:W-:-:S13]  /*94c0*/  LOP3.LUT P1, R0, R0, 0x3, RZ, 0xc0, !PT ;  /* 0x0000000300007812 */ /* 0x000fda000782c0ff */
[----:B------:R-:W-:Y:S05]  /*94d0*/  @!P1 BRA `(.L_x_3774) ;  /* 0x000001a000009947 */ /* 0x000fea0003800000 */
[----:B------:R-:W-:Y:S01]  /*94e0*/  ISETP.EQ.OR P1, PT, R9, R117, P2 ;  /* 0x000000750900720c */ /* 0x000fe20001722670 */
[----:B------:R-:W-:Y:S01]  /*94f0*/  BSSY B0, `(.L_x_3782) ;  /* 0x0000008000007945 */ /* 0x000fe20003800000 */
[----:B------:R-:W-:-:S11]  /*9500*/  ISETP.NE.AND P3, PT, R0, 0x1, PT ;  /* 0x000000010000780c */ /* 0x000fd60003f65270 */
[----:B------:R-:W-:Y:S05]  /*9510*/  @P1 BRA `(.L_x_3783) ;  /* 0x0000005000001947 */ /* 0x000fea0003800000 */
[----:B0-----:R-:W-:-:S04]  /*9520*/  IMAD R15, R9, c[0x0][0x10], R12 ;  /* 0x00000400090f7a24 */ /* 0x001fc800078e020c */
[----:B------:R-:W-:-:S06]  /*9530*/  IMAD.WIDE.U32 R14, R15, 0x8, R10 ;  /* 0x000000080f0e7825 */ /* 0x000fcc00078e000a */
[----:B------:R-:W2:Y:S02]  /*9540*/  LDG.E.64 R14, [R14.64] ;  /* 0x000000060e0e7981 */ /* 0x000ea4000c1e1b00 */
[----:B--2---:R-:W-:Y:S02]  /*9550*/  FADD.FTZ R2, R2, R14 ;  /* 0x0000000e02027221 */ /* 0x004fe40000010000 */
[----:B------:R-:W-:Y:S02]  /*9560*/  FADD.FTZ R3, R3, R15 ;  /* 0x0000000f03037221 */ /* 0x000fe40000010000 */
.L_x_3783:
[----:B------:R-:W-:Y:S05]  /*9570*/  BSYNC B0 ;  /* 0x0000000000007941 */ /* 0x000fea0003800000 */
.L_x_3782:
        /* <DEDUP_REMOVED lines=15> */
[----:B------:R-:W-:Y:S02]  /*9670*/  @!P1 FADD.FTZ R3, R3, R11 ;  /* 0x0000000b03039221 */ /* 0x000fe40000010000 */
.L_x_3774:
[----:B------:R-:W2:Y:S04]  /*9680*/  LDL R0, [R1+0x114] ;  /* 0x0001140001007983 */ /* 0x000ea80000100800 */
[----:B------:R-:W1:Y:S01]  /*9690*/  S2R R8, SR_TID.X ;  /* 0x0000000000087919 */ /* 0x000e620000002100 */
[----:B------:R-:W-:Y:S02]  /*96a0*/  ISETP.EQ.U32.AND P3, PT, RZ, c[0x0][0x168], PT ;  /* 0x00005a00ff007a0c */ /* 0x000fe40003f62070 */
[----:B-1----:R-:W-:-:S04]  /*96b0*/  LOP3.LUT P1, RZ, R117, R8, RZ, 0xfc, !PT ;  /* 0x0000000875ff7212 */ /* 0x002fc8000782fcff */
[----:B------:R-:W-:Y:S01]  /*96c0*/  ISETP.EQ.OR.EX P1, PT, RZ, c[0x0][0x16c], P1, P3 ;  /* 0x00005b00ff007a0c */ /* 0x000fe20000f22730 */
[----:B------:R-:W-:-:S12]  /*96d0*/  @!P2 STS.64 [0x90], R2 ;  /* 0x00009002ff00a388 */ /* 0x000fd80000000a00 */
[----:B0-----:R-:W-:Y:S02]  /*96e0*/  @!P1 IMAD.MOV.U32 R15, RZ, RZ, 0x8 ;  /* 0x00000008ff0f9424 */ /* 0x001fe400078e00ff */
[----:B------:R-:W-:Y:S02]  /*96f0*/  @!P1 FMUL.FTZ R17, R3, c[0x0][0x1f4] ;  /* 0x00007d0003119a20 */ /* 0x000fe40000410000 */
[----:B------:R-:W-:Y:S02]  /*9700*/  @!P1 FMUL.FTZ R16, R2, c[0x0][0x1f4] ;  /* 0x00007d0002109a20 */ /* 0x000fe40000410000 */
[----:B------:R-:W-:-:S05]  /*9710*/  @!P1 IMAD.WIDE R14, R118, R15, c[0x0][0x168] ;  /* 0x00005a00760e9625 */ /* 0x000fca00078e020f */
[----:B------:R-:W-:Y:S04]  /*9720*/  @!P1 STG.E.64 [R14.64], R16 ;  /* 0x000000100e009986 */ /* 0x000fe8000c101b06 */
[----:B------:R-:W-:Y:S01]  /*9730*/  BAR.SYNC.DEFER_BLOCKING 0x0 ;  /* 0x0000000000007b1d */ /* 0x000fe20000010000 */
[----:B------:R-:W-:-:S04]  /*9740*/  IMAD.MOV R9, RZ, RZ, -R120 ;  /* 0x000000ffff097224 */ /* 0x000fc800078e0a78 */
[----:B------:R-:W-:Y:S02]  /*9750*/  IMAD R9, R9, c[0x0][0x1d8], R118 ;  /* 0x0000760009097a24 */ /* 0x000fe400078e0276 */
[----:B------:R-:W-:Y:S01]  /*9760*/  IMAD.MOV.U32 R11, RZ, RZ, 0x4 ;  /* 0x00000004ff0b7424 */ /* 0x000fe200078e00ff */
[----:B------:R-:W0:Y:S01]  /*9770*/  LDS.64 R12, [0x90] ;  /* 0x00009000ff0c7984 */ /* 0x000e220000000a00 */
[----:B--2---:R-:W-:-:S04]  /*9780*/  IMAD R10, R9, 0x78, R0 ;  /* 0x00000078090a7824 */ /* 0x004fc800078e0200 */
[----:B------:R-:W-:-:S04]  /*9790*/  IMAD.WIDE R8, R10, R11, c[0x0][0x178] ;  /* 0x00005e000a087625 */ /* 0x000fc800078e020b */
[----:B------:R-:W-:Y:S02]  /*97a0*/  IMAD.WIDE R10, R10, R11, c[0x0][0x180] ;  /* 0x000060000a0a7625 */ /* 0x000fe400078e020b */
[----:B------:R-:W5:Y:S04]  /*97b0*/  LDG.E.64 R8, [R8.64] ;  /* 0x0000000608087981 */ /* 0x000f68000c1e1b00 */
[----:B------:R-:W5:Y:S01]  /*97c0*/  LDG.E.64 R10, [R10.64] ;  /* 0x000000060a0a7981 */ /* 0x000f62000c1e1b00 */
[----:B0-----:R-:W-:-:S04]  /*97d0*/  FMUL.FTZ R0, R12, c[0x0][0x1f4] ;  /* 0x00007d000c007a20 */ /* 0x001fc80000410000 */
[----:B------:R-:W-:-:S04]  /*97e0*/  FMUL.FTZ R12, R0, R0 ;  /* 0x00000000000c7220 */ /* 0x000fc80000410000 */
[----:B------:R-:W-:-:S05]  /*97f0*/  FFMA.FTZ R13, R13, c[0x0][0x1f4], -R12 ;  /* 0x00007d000d0d7a23 */ /* 0x000fca000001080c */
[----:B------:R-:W-:Y:S01]  /*9800*/  FSETP.GTU.FTZ.AND P1, PT, R13, RZ, PT ;  /* 0x000000ff0d00720b */ /* 0x000fe20003f3c000 */
[----:B------:R-:W-:Y:S01]  /*9810*/  IMAD.MOV.U32 R12, RZ, RZ, 0x3f800000 ;  /* 0x3f800000ff0c7424 */ /* 0x000fe200078e00ff */
[----:B------:R-:W-:-:S11]  /*9820*/  IADD3 R18, R1, 0x10, RZ ;  /* 0x0000001001127810 */ /* 0x000fd60007ffe0ff */
[----:B------:R-:W-:-:S04]  /*9830*/  @P1 FADD.FTZ R13, R13, c[0x0][0x188] ;  /* 0x000062000d0d1621 */ /* 0x000fc80000010000 */
[----:B------:R0:W1:Y:S01]  /*9840*/  @P1 MUFU.RSQ R12, R13 ;  /* 0x0000000d000c1308 */ /* 0x0000620000001400 */
[----:B------:R-:W-:Y:S01]  /*9850*/  ISETP.NE.AND P4, PT, RZ, UR5, PT ;  /* 0x00000005ff007c0c */ /* 0x000fe2000bf85270 */
[----:B------:R-:W-:Y:S02]  /*9860*/  IMAD.MOV.U32 R14, RZ, RZ, RZ ;  /* 0x000000ffff0e7224 */ /* 0x000fe400078e00ff */
[----:B------:R-:W-:-:S05]  /*9870*/  IMAD.MOV.U32 R2, RZ, RZ, R18 ;  /* 0x000000ffff027224 */ /* 0x000fca00078e0012 */
.L_x_3786:
[----:B--2---:R-:W2:Y:S04]  /*9880*/  LDL R15, [R2+0x4] ;  /* 0x00000400020f7983 */ /* 0x004ea80000100800 */
[----:B------:R-:W3:Y:S04]  /*9890*/  LDL R3, [R2] ;  /* 0x0000000002037983 */ /* 0x000ee80000100800 */
[----:B0-----:R-:W4:Y:S04]  /*98a0*/  LDL R18, [R2+0x8] ;  /* 0x0000080002127983 */ /* 0x001f280000100800 */
[----:B------:R-:W4:Y:S01]  /*98b0*/  LDL R22, [R2+0xc] ;  /* 0x00000c0002167983 */ /* 0x000f220000100800 */
[----:B------:R-:W-:-:S05]  /*98c0*/  IMAD R38, R14, 0x8, R119 ;  /* 0x000000080e267824 */ /* 0x000fca00078e0277 */
[----:B------:R-:W-:-:S04]  /*98d0*/  IADD3 R25, R38, 0x8, RZ ;  /* 0x0000000826197810 */ /* 0x000fc80007ffe0ff */
[----:B------:R-:W-:Y:S02]  /*98e0*/  ISETP.GE.U32.AND P1, PT, R25, c[0x0][0x1c8], PT ;  /* 0x0000720019007a0c */ /* 0x000fe40003f26070 */
[C---:B------:R-:W-:Y:S02]  /*98f0*/  IADD3 R40, R38.reuse, 0x10, RZ ;  /* 0x0000001026287810 */ /* 0x040fe40007ffe0ff */
[----:B------:R-:W-:Y:S02]  /*9900*/  ISETP.GE.U32.AND P3, PT, R38, c[0x0][0x1c8], PT ;  /* 0x0000720026007a0c */ /* 0x000fe40003f66070 */
[----:B------:R-:W-:Y:S02]  /*9910*/  SHF.R.S32.HI R24, RZ, 0x1f, R38 ;  /* 0x0000001fff187819 */ /* 0x000fe40000011426 */
[----:B------:R-:W-:Y:S02]  /*9920*/  ISETP.GE.U32.AND P2, PT, R40, c[0x0][0x1c8], PT ;  /* 0x0000720028007a0c */ /* 0x000fe40003f46070 */
[----:B------:R-:W-:-:S02]  /*9930*/  SHF.R.S32.HI R34, RZ, 0x1f, R40 ;  /* 0x0000001fff227819 */ /* 0x000fc40000011428 */
[----:B------:R-:W-:Y:S02]  /*9940*/  ISETP.GE.OR.EX P3, PT, R24, c[0x0][0x1cc], P0, P3 ;  /* 0x0000730018007a0c */ /* 0x000fe40000766730 */
[----:B------:R-:W-:Y:S01]  /*9950*/  ISETP.GE.OR.EX P2, PT, R34, c[0x0][0x1cc], P0, P2 ;  /* 0x0000730022007a0c */ /* 0x000fe20000746720 */
[----:B------:R-:W-:Y:S01]  /*9960*/  BSSY B0, `(.L_x_3784) ;  /* 0x000007a000007945 */ /* 0x000fe20003800000 */
[----:B------:R-:W-:Y:S02]  /*9970*/  IADD3 R14, R14, 0x4, RZ ;  /* 0x000000040e0e7810 */ /* 0x000fe40007ffe0ff */
[----:B--2---:R-:W-:Y:S02]  /*9980*/  PRMT R17, RZ, 0x5410, R15 ;  /* 0x00005410ff117816 */ /* 0x004fe4000000000f */
[----:B0--3--:R-:W-:-:S03]  /*9990*/  PRMT R13, RZ, 0x5410, R3 ;  /* 0x00005410ff0d7816 */ /* 0x009fc60000000003 */
[----:B------:R-:W-:Y:S01]  /*99a0*/  FADD.FTZ R19, -R0, R17 ;  /* 0x0000001100137221 */ /* 0x000fe20000010100 */
[----:B------:R-:W-:-:S03]  /*99b0*/  PRMT R3, RZ, 0x7610, R3 ;  /* 0x00007610ff037816 */ /* 0x000fc60000000003 */
[-C--:B-1----:R-:W-:Y:S02]  /*99c0*/  FMUL.FTZ R19, R19, R12.reuse ;  /* 0x0000000c13137220 */ /* 0x082fe40000410000 */
[C---:B------:R-:W-:Y:S02]  /*99d0*/  FADD.FTZ R3, -R0.reuse, R3 ;  /* 0x0000000300037221 */ /* 0x040fe40000010100 */
[----:B------:R-:W-:Y:S02]  /*99e0*/  FADD.FTZ R13, -R0, R13 ;  /* 0x0000000d000d7221 */ /* 0x000fe40000010100 */
[----:B-----5:R-:W-:Y:S01]  /*99f0*/  FFMA.FTZ R27, R8, R19, R10 ;  /* 0x00000013081b7223 */ /* 0x020fe2000001000a */
[--C-:B----4-:R-:W-:Y:S01]  /*9a00*/  PRMT R19, RZ, 0x5410, R18.reuse ;  /* 0x00005410ff137816 */ /* 0x110fe20000000012 */
[-C--:B------:R-:W-:Y:S01]  /*9a10*/  FMUL.FTZ R16, R3, R12.reuse ;  /* 0x0000000c03107220 */ /* 0x080fe20000410000 */
[----:B------:R-:W-:Y:S01]  /*9a20*/  PRMT R18, RZ, 0x7610, R18 ;  /* 0x00007610ff127816 */ /* 0x000fe20000000012 */
[----:B------:R-:W-:Y:S01]  /*9a30*/  FMUL.FTZ R13, R13, R12 ;  /* 0x0000000c0d0d7220 */ /* 0x000fe20000410000 */
[----:B------:R-:W-:Y:S01]  /*9a40*/  PRMT R17, RZ, 0x7610, R15 ;  /* 0x00007610ff117816 */ /* 0x000fe2000000000f */
[----:B------:R-:W-:-:S02]  /*9a50*/  FFMA.FTZ R26, R9, R16, R11 ;  /* 0x00000010091a7223 */ /* 0x000fc4000001000b */
[----:B------:R-:W-:Y:S02]  /*9a60*/  FFMA.FTZ R13, R8, R13, R10 ;  /* 0x0000000d080d7223 */ /* 0x000fe4000001000a */
[----:B------:R-:W-:Y:S02]  /*9a70*/  FADD.FTZ R21, -R0, R18 ;  /* 0x0000001200157221 */ /* 0x000fe40000010100 */
[----:B------:R-:W-:Y:S02]  /*9a80*/  @P4 FMUL.FTZ R15, R26, -1.4426950216293334961 ;  /* 0xbfb8aa3b1a0f4820 */ /* 0x000fe40000410000 */
[----:B------:R-:W-:Y:S02]  /*9a90*/  @P4 FMUL.FTZ R3, R13, -1.4426950216293334961 ;  /* 0xbfb8aa3b0d034820 */ /* 0x000fe40000410000 */
[----:B------:R-:W-:Y:S02]  /*9aa0*/  FADD.FTZ R17, -R0, R17 ;  /* 0x0000001100117221 */ /* 0x000fe40000010100 */
[-C--:B------:R-:W-:Y:S01]  /*9ab0*/  FMUL.FTZ R20, R21, R12.reuse ;  /* 0x0000000c15147220 */ /* 0x080fe20000410000 */
[----:B------:R-:W0:Y:S01]  /*9ac0*/  @P4 MUFU.EX2 R15, R15 ;  /* 0x0000000f000f4308 */ /* 0x000e220000000800 */
[----:B------:R-:W-:Y:S01]  /*9ad0*/  FMUL.FTZ R16, R17, R12 ;  /* 0x0000000c11107220 */ /* 0x000fe20000410000 */
[--C-:B------:R-:W-:Y:S01]  /*9ae0*/  PRMT R23, RZ, 0x5410, R22.reuse ;  /* 0x00005410ff177816 */ /* 0x100fe20000000016 */
[C-C-:B------:R-:W-:Y:S01]  /*9af0*/  FFMA.FTZ R32, R9.reuse, R20, R11.reuse ;  /* 0x0000001409207223 */ /* 0x140fe2000001000b */
[----:B------:R-:W-:Y:S01]  /*9b00*/  PRMT R22, RZ, 0x7610, R22 ;  /* 0x00007610ff167816 */ /* 0x000fe20000000016 */
[----:B------:R-:W-:-:S03]  /*9b10*/  FFMA.FTZ R28, R9, R16, R11 ;  /* 0x00000010091c7223 */ /* 0x000fc6000001000b */
[----:B------:R-:W1:Y:S01]  /*9b20*/  @P4 MUFU.EX2 R3, R3 ;  /* 0x0000000300034308 */ /* 0x000e620000000800 */
[----:B------:R-:W-:Y:S02]  /*9b30*/  @P4 FMUL.FTZ R20, R32, -1.4426950216293334961 ;  /* 0xbfb8aa3b20144820 */ /* 0x000fe40000410000 */
[----:B------:R-:W-:Y:S02]  /*9b40*/  @P4 FMUL.FTZ R17, R27, -1.4426950216293334961 ;  /* 0xbfb8aa3b1b114820 */ /* 0x000fe40000410000 */
[----:B------:R-:W-:Y:S02]  /*9b50*/  FADD.FTZ R21, -R0, R22 ;  /* 0x0000001600157221 */ /* 0x000fe40000010100 */
[----:B------:R-:W-:Y:S01]  /*9b60*/  @P4 FMUL.FTZ R16, R28, -1.4426950216293334961 ;  /* 0xbfb8aa3b1c104820 */ /* 0x000fe20000410000 */
[----:B------:R2:W-:Y:S01]  /*9b70*/  @P4 MUFU.EX2 R22, R20 ;  /* 0x0000001400164308 */ /* 0x0005e20000000800 */
[----:B------:R-:W-:Y:S01]  /*9b80*/  FADD.FTZ R19, -R0, R19 ;  /* 0x0000001300137221 */ /* 0x000fe20000010100 */
[----:B--2---:R-:W-:-:S06]  /*9b90*/  SHF.R.S32.HI R20, RZ, 0x1f, R25 ;  /* 0x0000001fff147819 */ /* 0x004fcc0000011419 */
[----:B------:R-:W2:Y:S01]  /*9ba0*/  @P4 MUFU.EX2 R17, R17 ;  /* 0x0000001100114308 */ /* 0x000ea20000000800 */
[----:B------:R-:W-:Y:S01]  /*9bb0*/  ISETP.GE.OR.EX P1, PT, R20, c[0x0][0x1cc], P0, P1 ;  /* 0x0000730014007a0c */ /* 0x000fe20000726710 */
[----:B------:R-:W-:-:S06]  /*9bc0*/  FMUL.FTZ R19, R19, R12 ;  /* 0x0000000c13137220 */ /* 0x000fcc0000410000 */
[----:B------:R3:W4:Y:S01]  /*9bd0*/  @P4 MUFU.EX2 R18, R16 ;  /* 0x0000001000124308 */ /* 0x0007220000000800 */
[----:B0-----:R-:W-:Y:S02]  /*9be0*/  @P4 FADD.FTZ R15, R15, 1 ;  /* 0x3f8000000f0f4421 */ /* 0x001fe40000010000 */
[----:B-1----:R-:W-:Y:S02]  /*9bf0*/  @P4 FADD.FTZ R3, R3, 1 ;  /* 0x3f80000003034421 */ /* 0x002fe40000010000 */
[----:B------:R-:W-:Y:S02]  /*9c00*/  FFMA.FTZ R29, R8, R19, R10 ;  /* 0x00000013081d7223 */ /* 0x000fe4000001000a */
[----:B---3--:R-:W-:Y:S01]  /*9c10*/  FMUL.FTZ R16, R21, R12 ;  /* 0x0000000c15107220 */ /* 0x008fe20000410000 */
[----:B------:R-:W-:Y:S01]  /*9c20*/  @P4 MUFU.RCP R15, R15 ;  /* 0x0000000f000f4308 */ /* 0x000fe20000001000 */
[----:B------:R-:W-:Y:S02]  /*9c30*/  FADD.FTZ R23, -R0, R23 ;  /* 0x0000001700177221 */ /* 0x000fe40000010100 */
[----:B------:R-:W-:-:S02]  /*9c40*/  FFMA.FTZ R36, R9, R16, R11 ;  /* 0x0000001009247223 */ /* 0x000fc4000001000b */
[----:B------:R-:W-:-:S03]  /*9c50*/  @P4 FMUL.FTZ R19, R29, -1.4426950216293334961 ;  /* 0xbfb8aa3b1d134820 */ /* 0x000fc60000410000 */
[----:B------:R0:W1:Y:S01]  /*9c60*/  @P4 MUFU.RCP R16, R3 ;  /* 0x0000000300104308 */ /* 0x0000620000001000 */
[----:B------:R-:W-:Y:S02]  /*9c70*/  FMUL.FTZ R23, R23, R12 ;  /* 0x0000000c17177220 */ /* 0x000fe40000410000 */
[----:B--2---:R-:W-:Y:S02]  /*9c80*/  @P4 FADD.FTZ R17, R17, 1 ;  /* 0x3f80000011114421 */ /* 0x004fe40000010000 */
[----:B----4-:R-:W-:Y:S02]  /*9c90*/  @P4 FADD.FTZ R18, R18, 1 ;  /* 0x3f80000012124421 */ /* 0x010fe40000010000 */
[----:B0-----:R-:W-:Y:S01]  /*9ca0*/  @!P1 IMAD R3, R20, c[0x0][0x1c0], RZ ;  /* 0x0000700014039a24 */ /* 0x001fe200078e02ff */
[----:B------:R-:W0:Y:S01]  /*9cb0*/  @P4 MUFU.EX2 R19, R19 ;  /* 0x0000001300134308 */ /* 0x000e220000000800 */
[----:B------:R-:W-:Y:S02]  /*9cc0*/  FFMA.FTZ R33, R8, R23, R10 ;  /* 0x0000001708217223 */ /* 0x000fe4000001000a */
[----:B------:R-:W-:-:S02]  /*9cd0*/  @!P1 IMAD R39, R25, c[0x0][0x1c4], R3 ;  /* 0x0000710019279a24 */ /* 0x000fc400078e0203 */
[----:B------:R-:W-:-:S03]  /*9ce0*/  @P4 FMUL.FTZ R23, R36, -1.4426950216293334961 ;  /* 0xbfb8aa3b24174820 */ /* 0x000fc60000410000 */
[----:B------:R2:W3:Y:S01]  /*9cf0*/  @P4 MUFU.RCP R30, R17 ;  /* 0x00000011001e4308 */ /* 0x0004e20000001000 */
[----:B------:R-:W-:-:S07]  /*9d00*/  @P4 FMUL.FTZ R21, R33, -1.4426950216293334961 ;  /* 0xbfb8aa3b21154820 */ /* 0x000fce0000410000 */
[----:B------:R-:W4:Y:S01]  /*9d10*/  @P4 MUFU.RCP R3, R18 ;  /* 0x0000001200034308 */ /* 0x000f220000001000 */
[----:B-1----:R-:W-:Y:S02]  /*9d20*/  @P4 FMUL.FTZ R13, R13, R16 ;  /* 0x000000100d0d4220 */ /* 0x002fe40000410000 */
[--C-:B------:R-:W-:Y:S02]  /*9d30*/  @!P3 IMAD.MOV.U32 R16, RZ, RZ, R4.reuse ;  /* 0x000000ffff10b224 */ /* 0x100fe400078e0004 */
[----:B--2---:R-:W-:Y:S02]  /*9d40*/  @!P3 IMAD.MOV.U32 R17, RZ, RZ, R7 ;  /* 0x000000ffff11b224 */ /* 0x004fe400078e0007 */
[----:B------:R-:W-:Y:S01]  /*9d50*/  @P4 FMUL.FTZ R26, R26, R15 ;  /* 0x0000000f1a1a4220 */ /* 0x000fe20000410000 */
[----:B------:R1:W2:Y:S01]  /*9d60*/  @P4 MUFU.EX2 R37, R23 ;  /* 0x0000001700254308 */ /* 0x0002a20000000800 */
[----:B------:R-:W-:Y:S02]  /*9d70*/  @!P1 IMAD.MOV.U32 R20, RZ, RZ, R4 ;  /* 0x000000ffff149224 */ /* 0x000fe400078e0004 */
[----:B------:R-:W-:-:S05]  /*9d80*/  @!P2 IMAD R15, R34, c[0x0][0x1c0], RZ ;  /* 0x00007000220faa24 */ /* 0x000fca00078e02ff */
[----:B------:R0:W2:Y:S01]  /*9d90*/  @P4 MUFU.EX2 R35, R21 ;  /* 0x0000001500234308 */ /* 0x0000a20000000800 */
[----:B-1----:R-:W-:Y:S02]  /*9da0*/  @!P3 IMAD R23, R24, c[0x0][0x1c0], RZ ;  /* 0x000070001817ba24 */ /* 0x002fe400078e02ff */
[----:B------:R-:W-:-:S04]  /*9db0*/  @!P3 IMAD.WIDE.U32 R16, R38, c[0x0][0x1c0], R16 ;  /* 0x000070002610ba25 */ /* 0x000fc800078e0010 */
[----:B0-----:R-:W-:Y:S02]  /*9dc0*/  @!P1 IMAD.MOV.U32 R21, RZ, RZ, R7 ;  /* 0x000000ffff159224 */ /* 0x001fe400078e0007 */
[----:B------:R-:W-:Y:S02]  /*9dd0*/  @!P3 IMAD R23, R38, c[0x0][0x1c4], R23 ;  /* 0x000071002617ba24 */ /* 0x000fe400078e0217 */
[----:B------:R-:W-:-:S04]  /*9de0*/  @!P1 IMAD.WIDE.U32 R20, R25, c[0x0][0x1c0], R20 ;  /* 0x0000700019149a25 */ /* 0x000fc800078e0014 */
[----:B------:R-:W-:Y:S02]  /*9df0*/  @!P2 IMAD R41, R40, c[0x0][0x1c4], R15 ;  /* 0x000071002829aa24 */ /* 0x000fe400078e020f */
[----:B------:R-:W-:Y:S02]  /*9e00*/  @P4 FADD.FTZ R15, R22, 1 ;  /* 0x3f800000160f4421 */ /* 0x000fe40000010000 */
[----:B------:R-:W-:Y:S01]  /*9e10*/  @P4 FADD.FTZ R31, R19, 1 ;  /* 0x3f800000131f4421 */ /* 0x000fe20000010000 */
[----:B------:R-:W-:Y:S01]  /*9e20*/  @!P3 LEA R18, P5, R16, c[0x0][0x160], 0x1 ;  /* 0x000058001012ba11 */ /* 0x000fe200078a08ff */
[----:B------:R-:W-:Y:S01]  /*9e30*/  @!P3 IMAD.IADD R19, R17, 0x1, R23 ;  /* 0x000000011113b824 */ /* 0x000fe200078e0217 */
[----:B------:R-:W-:Y:S01]  /*9e40*/  @!P1 LEA R22, P6, R20, c[0x0][0x160], 0x1 ;  /* 0x0000580014169a11 */ /* 0x000fe200078c08ff */
[----:B------:R-:W-:Y:S02]  /*9e50*/  @!P1 IMAD.IADD R17, R21, 0x1, R39 ;  /* 0x0000000115119824 */ /* 0x000fe400078e0227 */
[----:B---3--:R-:W-:-:S02]  /*9e60*/  @P4 FMUL.FTZ R27, R27, R30 ;  /* 0x0000001e1b1b4220 */ /* 0x008fc40000410000 */
[----:B----4-:R-:W-:Y:S01]  /*9e70*/  @P4 FMUL.FTZ R28, R28, R3 ;  /* 0x000000031c1c4220 */ /* 0x010fe20000410000 */
[----:B------:R-:W0:Y:S01]  /*9e80*/  @P4 MUFU.RCP R34, R31 ;  /* 0x0000001f00224308 */ /* 0x000e220000001000 */
[----:B------:R-:W-:Y:S02]  /*9e90*/  @!P3 LEA.HI.X R19, R16, c[0x0][0x164], R19, 0x1, P5 ;  /* 0x000059001013ba11 */ /* 0x000fe400028f0c13 */
[----:B------:R-:W-:Y:S02]  /*9ea0*/  @!P3 F2FP.BF16.PACK_AB R13, R26, R13 ;  /* 0x0000000d1a0db23e */ /* 0x000fe400000010ff */
[----:B------:R-:W-:-:S03]  /*9eb0*/  @!P1 LEA.HI.X R23, R20, c[0x0][0x164], R17, 0x1, P6 ;  /* 0x0000590014179a11 */ /* 0x000fc600030f0c11 */
[----:B------:R-:W1:Y:S01]  /*9ec0*/  @P4 MUFU.RCP R15, R15 ;  /* 0x0000000f000f4308 */ /* 0x000e620000001000 */
[----:B------:R-:W-:Y:S01]  /*9ed0*/  @!P1 F2FP.BF16.PACK_AB R27, R28, R27 ;  /* 0x0000001b1c1b923e */ /* 0x000fe200000010ff */
[----:B--2---:R-:W-:Y:S01]  /*9ee0*/  @P4 FADD.FTZ R37, R37, 1 ;  /* 0x3f80000025254421 */ /* 0x004fe20000010000 */
[----:B------:R-:W-:Y:S01]  /*9ef0*/  IADD3 R38, R38, 0x18, RZ ;  /* 0x0000001826267810 */ /* 0x000fe20007ffe0ff */
[----:B------:R2:W-:Y:S01]  /*9f00*/  @!P3 STG.E [R18.64], R13 ;  /* 0x0000000d1200b986 */ /* 0x0005e2000c101906 */
[----:B------:R-:W-:Y:S02]  /*9f10*/  @P4 FADD.FTZ R35, R35, 1 ;  /* 0x3f80000023234421 */ /* 0x000fe40000010000 */
[----:B------:R-:W-:Y:S01]  /*9f20*/  @!P2 IMAD.MOV.U32 R24, RZ, RZ, R4 ;  /* 0x000000ffff18a224 */ /* 0x000fe200078e0004 */
[----:B------:R2:W-:Y:S01]  /*9f30*/  @!P1 STG.E [R22.64], R27 ;  /* 0x0000001b16009986 */ /* 0x0005e2000c101906 */
[----:B------:R-:W-:Y:S01]  /*9f40*/  @!P2 IMAD.MOV.U32 R25, RZ, RZ, R7 ;  /* 0x000000ffff19a224 */ /* 0x000fe200078e0007 */
[----:B------:R-:W-:-:S02]  /*9f50*/  ISETP.GE.U32.AND P1, PT, R38, c[0x0][0x1c8], PT ;  /* 0x0000720026007a0c */ /* 0x000fc40003f26070 */
[----:B------:R-:W-:Y:S01]  /*9f60*/  SHF.R.S32.HI R3, RZ, 0x1f, R38 ;  /* 0x0000001fff037819 */ /* 0x000fe20000011426 */
[----:B------:R-:W3:Y:S01]  /*9f70*/  @P4 MUFU.RCP R20, R35 ;  /* 0x0000002300144308 */ /* 0x000ee20000001000 */
[----:B------:R-:W-:Y:S02]  /*9f80*/  @!P2 IMAD.WIDE.U32 R24, R40, c[0x0][0x1c0], R24 ;  /* 0x000070002818aa25 */ /* 0x000fe400078e0018 */
[----:B------:R-:W-:-:S05]  /*9f90*/  ISETP.GE.OR.EX P1, PT, R3, c[0x0][0x1cc], P0, P1 ;  /* 0x0000730003007a0c */ /* 0x000fca0000726710 */
[----:B------:R-:W4:Y:S01]  /*9fa0*/  @P4 MUFU.RCP R37, R37 ;  /* 0x0000002500254308 */ /* 0x000f220000001000 */
[----:B------:R-:W-:Y:S01]  /*9fb0*/  @!P2 IMAD.IADD R17, R25, 0x1, R41 ;  /* 0x000000011911a824 */ /* 0x000fe200078e0229 */
[----:B------:R-:W-:Y:S01]  /*9fc0*/  @!P2 LEA R16, P5, R24, c[0x0][0x160], 0x1 ;  /* 0x000058001810aa11 */ /* 0x000fe200078a08ff */
[----:B0-----:R-:W-:Y:S02]  /*9fd0*/  @P4 FMUL.FTZ R29, R29, R34 ;  /* 0x000000221d1d4220 */ /* 0x001fe40000410000 */
[----:B-1----:R-:W-:Y:S01]  /*9fe0*/  @P4 FMUL.FTZ R32, R32, R15 ;  /* 0x0000000f20204220 */ /* 0x002fe20000410000 */
[----:B------:R-:W-:-:S04]  /*9ff0*/  @!P2 LEA.HI.X R17, R24, c[0x0][0x164], R17, 0x1, P5 ;  /* 0x000059001811aa11 */ /* 0x000fc800028f0c11 */
[----:B------:R-:W-:Y:S01]  /*a000*/  @!P2 F2FP.BF16.PACK_AB R29, R32, R29 ;  /* 0x0000001d201da23e */ /* 0x000fe200000010ff */
[----:B---3--:R-:W-:-:S04]  /*a010*/  @P4 FMUL.FTZ R33, R33, R20 ;  /* 0x0000001421214220 */ /* 0x008fc80000410000 */
[----:B------:R2:W-:Y:S01]  /*a020*/  @!P2 STG.E [R16.64], R29 ;  /* 0x0000001d1000a986 */ /* 0x0005e2000c101906 */
[----:B------:R-:W-:Y:S01]  /*a030*/  ISETP.NE.AND P2, PT, R14, 0x40, PT ;  /* 0x000000400e00780c */ /* 0x000fe20003f45270 */
[----:B----4-:R-:W-:Y:S01]  /*a040*/  @P4 FMUL.FTZ R36, R36, R37 ;  /* 0x0000002524244220 */ /* 0x010fe20000410000 */
[----:B------:R-:W-:Y:S06]  /*a050*/  @P1 BRA `(.L_x_3785) ;  /* 0x000000a000001947 */ /* 0x000fec0003800000 */
[----:B------:R-:W-:Y:S01]  /*a060*/  IMAD R3, R3, c[0x0][0x1c0], RZ ;  /* 0x0000700003037a24 */ /* 0x000fe200078e02ff */
[----:B------:R-:W-:Y:S01]  /*a070*/  F2FP.BF16.PACK_AB R33, R36, R33 ;  /* 0x000000212421723e */ /* 0x000fe200000010ff */
[----:B--2---:R-:W-:Y:S02]  /*a080*/  IMAD.MOV.U32 R16, RZ, RZ, R4 ;  /* 0x000000ffff107224 */ /* 0x004fe400078e0004 */
[----:B------:R-:W-:Y:S02]  /*a090*/  IMAD.MOV.U32 R17, RZ, RZ, R7 ;  /* 0x000000ffff117224 */ /* 0x000fe400078e0007 */
[C---:B------:R-:W-:Y:S02]  /*a0a0*/  IMAD R3, R38.reuse, c[0x0][0x1c4], R3 ;  /* 0x0000710026037a24 */ /* 0x040fe400078e0203 */
[----:B------:R-:W-:-:S04]  /*a0b0*/  IMAD.WIDE.U32 R16, R38, c[0x0][0x1c0], R16 ;  /* 0x0000700026107a25 */ /* 0x000fc800078e0010 */
[----:B------:R-:W-:Y:S01]  /*a0c0*/  IMAD.IADD R3, R17, 0x1, R3 ;  /* 0x0000000111037824 */ /* 0x000fe200078e0203 */
[----:B------:R-:W-:-:S04]  /*a0d0*/  LEA R18, P1, R16, c[0x0][0x160], 0x1 ;  /* 0x0000580010127a11 */ /* 0x000fc800078208ff */
[----:B------:R-:W-:-:S05]  /*a0e0*/  LEA.HI.X R19, R16, c[0x0][0x164], R3, 0x1, P1 ;  /* 0x0000590010137a11 */ /* 0x000fca00008f0c03 */
[----:B------:R0:W-:Y:S04]  /*a0f0*/  STG.E [R18.64], R33 ;  /* 0x0000002112007986 */ /* 0x0001e8000c101906 */
.L_x_3785:
[----:B------:R-:W-:Y:S05]  /*a100*/  BSYNC B0 ;  /* 0x0000000000007941 */ /* 0x000fea0003800000 */
.L_x_3784:
[----:B------:R-:W-:Y:S01]  /*a110*/  IADD3 R2, R2, 0x10, RZ ;  /* 0x0000001002027810 */ /* 0x000fe20007ffe0ff */
[----:B------:R-:W-:Y:S05]  /*a120*/  @P2 BRA `(.L_x_3786) ;  /* 0xfffff75000002947 */ /* 0x000fea000383ffff */
[----:B------:R-:W3:Y:S01]  /*a130*/  LDL.LU R3, [R1+0x110] ;  /* 0x0001100001037983 */ /* 0x000ee20000300800 */
[----:B------:R-:W-:-:S04]  /*a140*/  IADD3 R118, R118, c[0x0][0x10], RZ ;  /* 0x0000040076767a10 */ /* 0x000fc80007ffe0ff */
[----:B------:R-:W-:Y:S02]  /*a150*/  ISETP.GE.AND P0, PT, R118, UR4, PT ;  /* 0x0000000476007c0c */ /* 0x000fe4000bf06270 */
[----:B---3--:R-:W-:-:S05]  /*a160*/  IADD3 R3, R3, 0x1, RZ ;  /* 0x0000000103037810 */ /* 0x008fca0007ffe0ff */
[----:B------:R1:W-:Y:S06]  /*a170*/  STL [R1+0x110], R3 ;  /* 0x0001100301007387 */ /* 0x0003ec0000100800 */
[----:B------:R-:W-:Y:S01]  /*a180*/  @P0 CALL.REL.NOINC `(.L_x_3787) ;  /* 0x0000001000000944 */ /* 0x000fe20003c00000 */
[----:B------:R-:W-:Y:S05]  /*a190*/  BRA `(.L_x_3788) ;  /* 0xffff5fc000007947 */ /* 0x000fea000383ffff */
.L_x_3787:
[----:B------:R-:W-:Y:S05]  /*a1a0*/  EXIT ;  /* 0x000000000000794d */ /* 0x000fea0003800000 */
.L_x_3789:
        /* <DEDUP_REMOVED lines=13> */
.L_x_5654:


//--------------------- .text._Z35group_norm_nhwc_fwd_one_pass_kernelI11Bf16IOBf16WLi64ELi120ELi480EEv26Group_norm_nhwc_fwd_params --------------------------
	.section	.text._Z35group_norm_nhwc_fwd_one_pass_kernelI11Bf16IOBf16WLi64ELi120ELi480EEv26Group_norm_nhwc_fwd_params,"ax",@progbits
	.sectioninfo	@"SHI_REGISTERS=49"
	.align	128
        .global         _Z35group_norm_nhwc_fwd_one_pass_kernelI11Bf16IOBf16WLi64ELi120ELi480EEv26Group_norm_nhwc_fwd_params
        .type           _Z35group_norm_nhwc_fwd_one_pass_kernelI11Bf16IOBf16WLi64ELi120ELi480EEv26Group_norm_nhwc_fwd_params,@function
        .size           _Z35group_norm_nhwc_fwd_one_pass_kernelI11Bf16IOBf16WLi64ELi120ELi480EEv26Group_norm_nhwc_fwd_params,(.L_x_5655 - _Z35group_norm_nhwc_fwd_one_pass_kernelI11Bf16IOBf16WLi64ELi120ELi480EEv26Group_norm_nhwc_fwd_params)
        .other          _Z35group_norm_nhwc_fwd_one_pass_kernelI11Bf16IOBf16WLi64ELi120ELi480EEv26Group_norm_nhwc_fwd_params,@"STO_CUDA_ENTRY STV_DEFAULT"
_Z35group_norm_nhwc_fwd_one_pass_kernelI11Bf16IOBf16WLi64ELi120ELi480EEv26Group_norm_nhwc_fwd_params:
.text._Z35group_norm_nhwc_fwd_one_pass_kernelI11Bf16IOBf16WLi64ELi120ELi480EEv26Group_norm_nhwc_fwd_params:
        /* <DEDUP_REMOVED lines=37> */
[----:B--2---:R-:W-:-:S06]  /*0250*/  IADD3 R27, R16, 0x38, RZ ;  /* 0x00000038101b7810 */ /* 0x004fcc0007ffe0ff */
.L_x_3827:
[----:B0-----:R-:W-:Y:S01]  /*0260*/  IABS R15, c[0x0][0x1d8] ;  /* 0x00007600000f7a13 */ /* 0x001fe20000000000 */
[----:B------:R-:W-:-:S03]  /*0270*/  @P4 IMAD R21, R10, c[0x0][0x1c0], RZ ;  /* 0x000070000a154a24 */ /* 0x000fc600078e02ff */
[----:B------:R-:W0:Y:S01]  /*0280*/  I2F.RP R14, R15 ;  /* 0x0000000f000e7306 */ /* 0x000e220000209400 */
[----:B------:R-:W-:-:S07]  /*0290*/  @P4 IMAD R33, R6, c[0x0][0x1c4], R21 ;  /* 0x0000710006214a24 */ /* 0x000fce00078e0215 */
        /* <DEDUP_REMOVED lines=8> */
[----:B------:R-:W-:-:S04]  /*0320*/  LOP3.LUT R12, R11, c[0x0][0x1d8], RZ, 0x3c, !PT ;  /* 0x000076000b0c7a12 */ /* 0x000fc800078e3cff */
[----:B------:R-:W-:Y:S01]  /*0330*/  ISETP.GE.AND P5, PT, R12, RZ, PT ;  /* 0x000000ff0c00720c */ /* 0x000fe20003fa6270 */
[----:B------:R-:W-:-:S05]  /*0340*/  IMAD.HI.U32 R13, R13, R18, RZ ;  /* 0x000000120d0d7227 */ /* 0x000fca00078e00ff */
        /* <DEDUP_REMOVED lines=36> */
[----:B------:R-:W-:Y:S02]  /*0590*/  IADD3 R32, R28, 0x20, RZ ;  /* 0x000000201c207810 */ /* 0x000fe40007ffe0ff */
[----:B------:R-:W-:Y:S01]  /*05a0*/  @P2 LEA.HI.X R15, R12, c[0x0][0x174], R13, 0x1, P0 ;  /* 0x00005d000c0f2a11 */ /* 0x000fe200000f0c0d */
[----:B------:R-:W-:Y:S01]  /*05b0*/  @P1 IMAD R13, R7, c[0x0][0x1c0], RZ ;  /* 0x00007000070d1a24 */ /* 0x000fe200078e02ff */
[----:B------:R-:W-:Y:S02]  /*05c0*/  ISETP.GE.U32.AND P5, PT, R32, c[0x0][0x1c8], PT ;  /* 0x0000720020007a0c */ /* 0x000fe40003fa6070 */
[----:B------:R-:W-:Y:S01]  /*05d0*/  SHF.R.S32.HI R17, RZ, 0x1f, R32 ;  /* 0x0000001fff117819 */ /* 0x000fe20000011420 */
[----:B------:R-:W-:Y:S01]  /*05e0*/  @P1 IMAD R31, R16, c[0x0][0x1c4], R13 ;  /* 0x00007100101f1a24 */ /* 0x000fe200078e020d */
[----:B------:R-:W-:Y:S02]  /*05f0*/  IADD3 R34, R28, 0x28, RZ ;  /* 0x000000281c227810 */ /* 0x000fe40007ffe0ff */
[----:B------:R-:W-:-:S02]  /*0600*/  ISETP.GE.AND.EX P5, PT, R17, c[0x0][0x1cc], PT, P5 ;  /* 0x0000730011007a0c */ /* 0x000fc40003fa6350 */
[----:B------:R-:W-:Y:S02]  /*0610*/  @P4 MOV R23, R41 ;  /* 0x0000002900174202 */ /* 0x000fe40000000f00 */
[----:B------:R-:W-:Y:S02]  /*0620*/  ISETP.LT.U32.AND P5, PT, R0, 0x1e0, !P5 ;  /* 0x000001e00000780c */ /* 0x000fe40006fa1070 */
[----:B------:R-:W-:Y:S01]  /*0630*/  ISETP.GE.U32.AND P0, PT, R34, c[0x0][0x1c8], PT ;  /* 0x0000720022007a0c */ /* 0x000fe20003f06070 */
[----:B------:R-:W-:Y:S01]  /*0640*/  @P4 IMAD.WIDE.U32 R22, R6, c[0x0][0x1c0], R22 ;  /* 0x0000700006164a25 */ /* 0x000fe200078e0016 */
[----:B------:R-:W-:Y:S02]  /*0650*/  SHF.R.S32.HI R30, RZ, 0x1f, R34 ;  /* 0x0000001fff1e7819 */ /* 0x000fe40000011422 */
[----:B------:R-:W-:Y:S02]  /*0660*/  @P3 IADD3 R13, R21, R19, RZ ;  /* 0x00000013150d3210 */ /* 0x000fe40007ffe0ff */
[----:B------:R-:W-:-:S02]  /*0670*/  @P1 MOV R18, R42 ;  /* 0x0000002a00121202 */ /* 0x000fc40000000f00 */
[----:B------:R-:W-:Y:S02]  /*0680*/  @P1 MOV R19, R41 ;  /* 0x0000002900131202 */ /* 0x000fe40000000f00 */
[----:B------:R-:W-:Y:S02]  /*0690*/  ISETP.GE.AND.EX P0, PT, R30, c[0x0][0x1cc], PT, P0 ;  /* 0x000073001e007a0c */ /* 0x000fe40003f06300 */
[----:B------:R-:W-:Y:S01]  /*06a0*/  @P3 LEA R12, P6, R20, c[0x0][0x170], 0x1 ;  /* 0x00005c00140c3a11 */ /* 0x000fe200078c08ff */
[----:B------:R-:W-:Y:S01]  /*06b0*/  @P1 IMAD.WIDE.U32 R18, R16, c[0x0][0x1c0], R18 ;  /* 0x0000700010121a25 */ /* 0x000fe200078e0012 */
[----:B------:R-:W-:Y:S02]  /*06c0*/  ISETP.LT.U32.AND P0, PT, R0, 0x1e0, !P0 ;  /* 0x000001e00000780c */ /* 0x000fe40004701070 */
[----:B------:R-:W-:Y:S02]  /*06d0*/  @P3 LEA.HI.X R13, R20, c[0x0][0x174], R13, 0x1, P6 ;  /* 0x00005d00140d3a11 */ /* 0x000fe400030f0c0d */
[----:B------:R-:W-:Y:S01]  /*06e0*/  @P4 IADD3 R21, R23, R33, RZ ;  /* 0x0000002117154210 */ /* 0x000fe20007ffe0ff */
[----:B------:R-:W-:Y:S01]  /*06f0*/  @P5 IMAD R23, R17, c[0x0][0x1c0], RZ ;  /* 0x0000700011175a24 */ /* 0x000fe200078e02ff */
[----:B------:R-:W-:-:S02]  /*0700*/  @P4 LEA R16, P6, R22, c[0x0][0x170], 0x1 ;  /* 0x00005c0016104a11 */ /* 0x000fc400078c08ff */
[----:B------:R-:W-:Y:S01]  /*0710*/  @P1 IADD3 R19, R19, R31, RZ ;  /* 0x0000001f13131210 */ /* 0x000fe20007ffe0ff */
[----:B------:R-:W-:Y:S01]  /*0720*/  @P5 IMAD R35, R32, c[0x0][0x1c4], R23 ;  /* 0x0000710020235a24 */ /* 0x000fe200078e0217 */
[----:B------:R-:W-:Y:S02]  /*0730*/  @P4 LEA.HI.X R17, R22, c[0x0][0x174], R21, 0x1, P6 ;  /* 0x00005d0016114a11 */ /* 0x000fe400030f0c15 */
[----:B------:R-:W-:Y:S02]  /*0740*/  @P5 MOV R22, R42 ;  /* 0x0000002a00165202 */ /* 0x000fe40000000f00 */
[----:B------:R-:W-:Y:S02]  /*0750*/  @P5 MOV R23, R41 ;  /* 0x0000002900175202 */ /* 0x000fe40000000f00 */
[----:B------:R-:W-:-:S03]  /*0760*/  @P1 LEA R20, P6, R18, c[0x0][0x170], 0x1 ;  /* 0x00005c0012141a11 */ /* 0x000fc600078c08ff */
[----:B------:R-:W-:Y:S01]  /*0770*/  @P5 IMAD.WIDE.U32 R32, R32, c[0x0][0x1c0], R22 ;  /* 0x0000700020205a25 */ /* 0x000fe200078e0016 */
[----:B------:R-:W-:Y:S02]  /*0780*/  @P1 LEA.HI.X R21, R18, c[0x0][0x174], R19, 0x1, P6 ;  /* 0x00005d0012151a11 */ /* 0x000fe400030f0c13 */
[----:B------:R-:W-:Y:S01]  /*0790*/  @P0 MOV R18, R42 ;  /* 0x0000002a00120202 */ /* 0x000fe20000000f00 */
[----:B------:R-:W-:Y:S01]  /*07a0*/  @P0 IMAD R19, R30, c[0x0][0x1c0], RZ ;  /* 0x000070001e130a24 */ /* 0x000fe200078e02ff */
[----:B------:R-:W-:Y:S01]  /*07b0*/  @P5 IADD3 R23, R33, R35, RZ ;  /* 0x0000002321175210 */ /* 0x000fe20007ffe0ff */
[----:B------:R-:W-:Y:S01]  /*07c0*/  CS2R R30, SRZ ;  /* 0x00000000001e7805 */ /* 0x000fe2000001ff00 */
[----:B------:R-:W-:Y:S01]  /*07d0*/  @P5 LEA R22, P6, R32, c[0x0][0x170], 0x1 ;  /* 0x00005c0020165a11 */ /* 0x000fe200078c08ff */
[----:B------:R-:W-:Y:S01]  /*07e0*/  @P0 IMAD R33, R34, c[0x0][0x1c4], R19 ;  /* 0x0000710022210a24 */ /* 0x000fe200078e0213 */
[----:B------:R-:W-:Y:S02]  /*07f0*/  @P0 MOV R19, R41 ;  /* 0x0000002900130202 */ /* 0x000fe40000000f00 */
[----:B------:R-:W-:Y:S01]  /*0800*/  @P5 LEA.HI.X R23, R32, c[0x0][0x174], R23, 0x1, P6 ;  /* 0x00005d0020175a11 */ /* 0x000fe200030f0c17 */
[----:B------:R0:W2:Y:S01]  /*0810*/  @P2 LDG.E R30, [R14.64] ;  /* 0x000000080e1e2981 */ /* 0x0000a2000c1e1900 */
[----:B------:R-:W-:Y:S01]  /*0820*/  MOV R32, RZ ;  /* 0x000000ff00207202 */ /* 0x000fe20000000f00 */
[----:B------:R-:W-:Y:S01]  /*0830*/  @P0 IMAD.WIDE.U32 R34, R34, c[0x0][0x1c0], R18 ;  /* 0x0000700022220a25 */ /* 0x000fe200078e0012 */
[----:B------:R-:W-:Y:S01]  /*0840*/  IADD3 R37, R28, 0x30, RZ ;  /* 0x000000301c257810 */ /* 0x000fe20007ffe0ff */
[----:B------:R1:W3:Y:S03]  /*0850*/  @P1 LDG.E R31, [R20.64] ;  /* 0x00000008141f1981 */ /* 0x0002e6000c1e1900 */
[----:B------:R-:W-:Y:S01]  /*0860*/  @P0 IADD3 R19, R35, R33, RZ ;  /* 0x0000002123130210 */ /* 0x000fe20007ffe0ff */
[----:B------:R4:W5:Y:S01]  /*0870*/  @P5 LDG.E R32, [R22.64] ;  /* 0x0000000816205981 */ /* 0x000962000c1e1900 */
[----:B------:R-:W-:-:S02]  /*0880*/  ISETP.GE.U32.AND P5, PT, R37, c[0x0][0x1c8], PT ;  /* 0x0000720025007a0c */ /* 0x000fc40003fa6070 */
[C---:B------:R-:W-:Y:S02]  /*0890*/  @P0 LEA R18, P6, R34.reuse, c[0x0][0x170], 0x1 ;  /* 0x00005c0022120a11 */ /* 0x040fe400078c08ff */
        /* <DEDUP_REMOVED lines=158> */
.L_x_3791:
[----:B------:R-:W-:Y:S05]  /*1280*/  BSYNC B0 ;  /* 0x0000000000007941 */ /* 0x000fea0003800000 */
.L_x_3790:
        /* <DEDUP_REMOVED lines=25> */
.L_x_3794:
[----:B------:R-:W2:Y:S01]  /*1420*/  LDG.E.STRONG.GPU R15, [R16.64] ;  /* 0x00000008100f7981 */ /* 0x000ea2000c1ef900 */
[----:B------:R-:W-:Y:S01]  /*1430*/  YIELD ;  /* 0x0000000000007946 */ /* 0x000fe20003800000 */
[----:B--2---:R-:W-:Y:S01]  /*1440*/  ISETP.NE.AND P0, PT, R15, R18, PT ;  /* 0x000000120f00720c */ /* 0x004fe20003f05270 */
[----:B------:R-:W-:-:S12]  /*1450*/  CCTL.IVALL ;  /* 0x00000000ff00798f */ /* 0x000fd80002000000 */
[----:B------:R-:W-:Y:S05]  /*1460*/  @P0 BRA `(.L_x_3794) ;  /* 0xffffffb000000947 */ /* 0x000fea000383ffff */
.L_x_3793:
        /* <DEDUP_REMOVED lines=20> */
.L_x_3798:
        /* <DEDUP_REMOVED lines=116> */
.L_x_3797:
        /* <DEDUP_REMOVED lines=62> */
.L_x_3799:
[----:B------:R-:W-:-:S13]  /*20d0*/  ISETP.NE.OR P0, PT, RZ, UR5, P0 ;  /* 0x00000005ff007c0c */ /* 0x000fda0008705670 */
[----:B------:R-:W-:Y:S05]  /*20e0*/  @!P0 BRA `(.L_x_3795) ;  /* 0x000001f000008947 */ /* 0x000fea0003800000 */
.L_x_3796:
        /* <DEDUP_REMOVED lines=31> */
.L_x_3795:
        /* <DEDUP_REMOVED lines=12> */
.L_x_3801:
[----:B------:R-:W-:Y:S05]  /*23a0*/  BSYNC B0 ;  /* 0x0000000000007941 */ /* 0x000fea0003800000 */
.L_x_3800:
        /* <DEDUP_REMOVED lines=16> */
.L_x_3792:
[----:B------:R-:W-:Y:S01]  /*24b0*/  LOP3.LUT P0, RZ, R3, R0, RZ, 0xfc, !PT ;  /* 0x0000000003ff7212 */ /* 0x000fe2000780fcff */
[----:B------:R-:W-:Y:S01]  /*24c0*/  @!P5 STS.64 [0x90], R12 ;  /* 0x0000900cff00d388 */ /* 0x000fe20000000a00 */
[----:B------:R-:W-:Y:S01]  /*24d0*/  ISETP.EQ.U32.AND P6, PT, RZ, c[0x0][0x168], PT ;  /* 0x00005a00ff007a0c */ /* 0x000fe20003fc2070 */
[----:B------:R-:W-:Y:S01]  /*24e0*/  HFMA2.MMA R23, -RZ, RZ, 0, 1.1920928955078125e-07 ;  /* 0x00000002ff177435 */ /* 0x000fe200000001ff */
        /* <DEDUP_REMOVED lines=10> */
[----:B------:R2:W3:Y:S04]  /*2590*/  LDG.E.U16 R29, [R16.64] ;  /* 0x00000008101d7981 */ /* 0x0004e8000c1e1500 */
[----:B------:R2:W4:Y:S04]  /*25a0*/  LDG.E.U16 R39, [R16.64+0x2] ;  /* 0x0000020810277981 */ /* 0x000528000c1e1500 */
[----:B------:R-:W5:Y:S04]  /*25b0*/  LDG.E.U16 R44, [R22.64] ;  /* 0x00000008162c7981 */ /* 0x000f68000c1e1500 */
[----:B------:R5:W5:Y:S01]  /*25c0*/  LDG.E.U16 R45, [R22.64+0x2] ;  /* 0x00000208162d7981 */ /* 0x000b62000c1e1500 */
[----:B-1----:R-:W-:Y:S01]  /*25d0*/  MOV R18, 0x3f800000 ;  /* 0x3f80000000127802 */ /* 0x002fe20000000f00 */
[----:B0-----:R-:W-:Y:S01]  /*25e0*/  IMAD.WIDE.U32 R12, R0, -0x77777777, RZ ;  /* 0x88888889000c7825 */ /* 0x001fe200078e00ff */
[----:B------:R-:W-:Y:S01]  /*25f0*/  ISETP.NE.AND P6, PT, RZ, UR7, PT ;  /* 0x00000007ff007c0c */ /* 0x000fe2000bfc5270 */
[----:B------:R-:W0:Y:S01]  /*2600*/  LDS.64 R20, [0x90] ;  /* 0x00009000ff147984 */ /* 0x000e220000000a00 */
[----:B------:R-:W-:-:S02]  /*2610*/  PRMT R15, RZ, 0x7610, R31 ;  /* 0x00007610ff0f7816 */ /* 0x000fc4000000001f */
[----:B------:R-:W-:Y:S02]  /*2620*/  SHF.R.U32.HI R12, RZ, 0x5, R13 ;  /* 0x00000005ff0c7819 */ /* 0x000fe4000001160d */
[----:B------:R-:W-:Y:S02]  /*2630*/  PRMT R13, RZ, 0x5410, R31 ;  /* 0x00005410ff0d7816 */ /* 0x000fe4000000001f */
[----:B------:R-:W-:Y:S01]  /*2640*/  PRMT R31, RZ, 0x7610, R30 ;  /* 0x00007610ff1f7816 */ /* 0x000fe2000000001e */
[----:B--2---:R-:W-:Y:S02]  /*2650*/  IMAD R16, R3, c[0x0][0x1e4], R12 ;  /* 0x0000790003107a24 */ /* 0x004fe400078e020c */
[----:B0-----:R-:W-:-:S04]  /*2660*/  FMUL.FTZ R20, R20, c[0x0][0x1f4] ;  /* 0x00007d0014147a20 */ /* 0x001fc80000410000 */
[----:B------:R-:W-:Y:S02]  /*2670*/  FMUL.FTZ R46, R20, R20 ;  /* 0x00000014142e7220 */ /* 0x000fe40000410000 */
[----:B------:R-:W-:Y:S02]  /*2680*/  FADD.FTZ R15, R15, -R20 ;  /* 0x800000140f0f7221 */ /* 0x000fe40000010000 */
[----:B------:R-:W-:Y:S02]  /*2690*/  FFMA.FTZ R21, R21, c[0x0][0x1f4], -R46 ;  /* 0x00007d0015157a23 */ /* 0x000fe4000001082e */
[--C-:B------:R-:W-:Y:S02]  /*26a0*/  FADD.FTZ R13, R13, -R20.reuse ;  /* 0x800000140d0d7221 */ /* 0x100fe40000010000 */
[----:B------:R-:W-:Y:S01]  /*26b0*/  FADD.FTZ R31, R31, -R20 ;  /* 0x800000141f1f7221 */ /* 0x000fe20000010000 */
[----:B------:R-:W-:-:S13]  /*26c0*/  FSETP.GTU.FTZ.AND P0, PT, R21, RZ, PT ;  /* 0x000000ff1500720b */ /* 0x000fda0003f1c000 */
[----:B------:R-:W-:-:S04]  /*26d0*/  @P0 FADD.FTZ R21, R21, c[0x0][0x188] ;  /* 0x0000620015150621 */ /* 0x000fc80000010000 */
[----:B------:R0:W1:Y:S02]  /*26e0*/  @P0 MUFU.RSQ R18, R21 ;  /* 0x0000001500120308 */ /* 0x0000640000001400 */
[----:B0-----:R-:W-:Y:S01]  /*26f0*/  PRMT R21, RZ, 0x5410, R30 ;  /* 0x00005410ff157816 */ /* 0x001fe2000000001e */
[-C--:B-1----:R-:W-:Y:S02]  /*2700*/  FMUL.FTZ R15, R15, R18.reuse ;  /* 0x000000120f0f7220 */ /* 0x082fe40000410000 */
[----:B------:R-:W-:Y:S01]  /*2710*/  FMUL.FTZ R13, R13, R18 ;  /* 0x000000120d0d7220 */ /* 0x000fe20000410000 */
[----:B---3--:R-:W-:Y:S01]  /*2720*/  PRMT R17, RZ, 0x5410, R29 ;  /* 0x00005410ff117816 */ /* 0x008fe2000000001d */
[----:B------:R-:W-:Y:S01]  /*2730*/  FADD.FTZ R29, R21, -R20 ;  /* 0x80000014151d7221 */ /* 0x000fe20000010000 */
[----:B----4-:R-:W-:Y:S02]  /*2740*/  PRMT R19, RZ, 0x5410, R39 ;  /* 0x00005410ff137816 */ /* 0x010fe40000000027 */
[----:B-----5:R-:W-:-:S02]  /*2750*/  PRMT R22, RZ, 0x5410, R44 ;  /* 0x00005410ff167816 */ /* 0x020fc4000000002c */
[----:B------:R-:W-:-:S03]  /*2760*/  PRMT R30, RZ, 0x5410, R45 ;  /* 0x00005410ff1e7816 */ /* 0x000fc6000000002d */
        /* <DEDUP_REMOVED lines=13> */
.L_x_3802:
        /* <DEDUP_REMOVED lines=12> */
.L_x_3804:
[----:B------:R-:W-:Y:S05]  /*2900*/  BSYNC B0 ;  /* 0x0000000000007941 */ /* 0x000fea0003800000 */
.L_x_3803:
        /* <DEDUP_REMOVED lines=17> */
.L_x_3805:
        /* <DEDUP_REMOVED lines=12> */
.L_x_3807:
[----:B------:R-:W-:Y:S05]  /*2ae0*/  BSYNC B0 ;  /* 0x0000000000007941 */ /* 0x000fea0003800000 */
.L_x_3806:
[----:B0-----:R-:W-:Y:S01]  /*2af0*/  PRMT R15, RZ, 0x7610, R33 ;  /* 0x00007610ff0f7816 */ /* 0x001fe20000000021 */
[--C-:B------:R-:W-:Y:S01]  /*2b00*/  FADD.FTZ R13, R39, -R20.reuse ;  /* 0x80000014270d7221 */ /* 0x100fe20000010000 */
[--C-:B------:R-:W-:Y:S02]  /*2b10*/  PRMT R23, RZ, 0x5410, R35.reuse ;  /* 0x00005410ff177816 */ /* 0x100fe40000000023 */
[----:B------:R-:W-:Y:S01]  /*2b20*/  PRMT R29, RZ, 0x7610, R35 ;  /* 0x00007610ff1d7816 */ /* 0x000fe20000000023 */
[--C-:B------:R-:W-:Y:S01]  /*2b30*/  FADD.FTZ R15, R15, -R20.reuse ;  /* 0x800000140f0f7221 */ /* 0x100fe20000010000 */
        /* <DEDUP_REMOVED lines=20> */
.L_x_3808:
        /* <DEDUP_REMOVED lines=12> */
.L_x_3810:
[----:B------:R-:W-:Y:S05]  /*2d40*/  BSYNC B0 ;  /* 0x0000000000007941 */ /* 0x000fea0003800000 */
.L_x_3809:
        /* <DEDUP_REMOVED lines=14> */
.L_x_3811:
        /* <DEDUP_REMOVED lines=12> */
.L_x_3813:
[----:B------:R-:W-:Y:S05]  /*2ef0*/  BSYNC B0 ;  /* 0x0000000000007941 */ /* 0x000fea0003800000 */
.L_x_3812:
        /* <DEDUP_REMOVED lines=30> */
.L_x_3814:
        /* <DEDUP_REMOVED lines=12> */
.L_x_3816:
[----:B------:R-:W-:Y:S05]  /*31a0*/  BSYNC B0 ;  /* 0x0000000000007941 */ /* 0x000fea0003800000 */
.L_x_3815:
[-C--:B------:R-:W-:Y:S01]  /*31b0*/  FMUL.FTZ R33, R33, R18.reuse ;  /* 0x0000001221217220 */ /* 0x080fe20000410000 */
[----:B------:R-:W-:Y:S01]  /*31c0*/  PRMT R31, RZ, 0x5410, R37 ;  /* 0x00005410ff1f7816 */ /* 0x000fe20000000025 */
[----:B------:R-:W-:Y:S01]  /*31d0*/  FMUL.FTZ R35, R35, R18 ;  /* 0x0000001223237220 */ /* 0x000fe20000410000 */
        /* <DEDUP_REMOVED lines=14> */
.L_x_3817:
[----:B------:R-:W-:Y:S01]  /*32c0*/  BSSY B0, `(.L_x_3818) ;  /* 0x000000c000007945 */ /* 0x000fe20003800000 */
[----:B------:R-:W-:Y:S05]  /*32d0*/  @!P5 BRA `(.L_x_3819) ;  /* 0x000000a00000d947 */ /* 0x000fea0003800000 */
[----:B------:R-:W-:Y:S01]  /*32e0*/  MOV R12, R42 ;  /* 0x0000002a000c7202 */ /* 0x000fe20000000f00 */
[----:B------:R-:W-:Y:S01]  /*32f0*/  IMAD R28, R28, c[0x0][0x1c0], RZ ;  /* 0x000070001c1c7a24 */ /* 0x000fe200078e02ff */
[----:B------:R-:W-:Y:S02]  /*3300*/  MOV R13, R41 ;  /* 0x00000029000d7202 */ /* 0x000fe40000000f00 */
[----:B------:R-:W-:Y:S01]  /*3310*/  F2FP.BF16.PACK_AB R33, R32, R33 ;  /* 0x000000212021723e */ /* 0x000fe200000010ff */
[C---:B0-----:R-:W-:Y:S02]  /*3320*/  IMAD R15, R23.reuse, c[0x0][0x1c4], R28 ;  /* 0x00007100170f7a24 */ /* 0x041fe400078e021c */
[----:B------:R-:W-:-:S05]  /*3330*/  IMAD.WIDE.U32 R12, R23, c[0x0][0x1c0], R12 ;  /* 0x00007000170c7a25 */ /* 0x000fca00078e000c */
[----:B------:R-:W-:Y:S02]  /*3340*/  IADD3 R15, R13, R15, RZ ;  /* 0x0000000f0d0f7210 */ /* 0x000fe40007ffe0ff */
[----:B------:R-:W-:-:S04]  /*3350*/  LEA R14, P0, R12, c[0x0][0x160], 0x1 ;  /* 0x000058000c0e7a11 */ /* 0x000fc800078008ff */
[----:B------:R-:W-:-:S05]  /*3360*/  LEA.HI.X R15, R12, c[0x0][0x164], R15, 0x1, P0 ;  /* 0x000059000c0f7a11 */ /* 0x000fca00000f0c0f */
[----:B------:R0:W-:Y:S04]  /*3370*/  STG.E [R14.64], R33 ;  /* 0x000000210e007986 */ /* 0x0001e8000c101908 */
.L_x_3819:
[----:B------:R-:W-:Y:S05]  /*3380*/  BSYNC B0 ;  /* 0x0000000000007941 */ /* 0x000fea0003800000 */
.L_x_3818:
[----:B0-----:R-:W-:Y:S01]  /*3390*/  PRMT R29, RZ, 0x7610, R38 ;  /* 0x00007610ff1d7816 */ /* 0x001fe20000000026 */
[----:B------:R-:W-:Y:S01]  /*33a0*/  FADD.FTZ R13, R31, -R20 ;  /* 0x800000141f0d7221 */ /* 0x000fe20000010000 */
[----:B------:R-:W-:Y:S02]  /*33b0*/  PRMT R15, RZ, 0x7610, R37 ;  /* 0x00007610ff0f7816 */ /* 0x000fe40000000025 */
        /* <DEDUP_REMOVED lines=12> */
[C---:B------:R-:W-:Y:S01]  /*3480*/  ISETP.GT.U32.OR P5, PT, R0.reuse, 0x1df, P5 ;  /* 0x000001df0000780c */ /* 0x040fe20002fa4470 */
[----:B------:R-:W-:Y:S01]  /*3490*/  FMUL.FTZ R15, R15, R18 ;  /* 0x000000120f0f7220 */ /* 0x000fe20000410000 */
[----:B------:R-:W-:Y:S01]  /*34a0*/  ISETP.LT.U32.AND P0, PT, R0, 0x1e0, !P0 ;  /* 0x000001e00000780c */ /* 0x000fe20004701070 */
[----:B------:R-:W-:-:S02]  /*34b0*/  FFMA.FTZ R13, R17, R13, R22 ;  /* 0x0000000d110d7223 */ /* 0x000fc40000010016 */
[----:B------:R-:W-:Y:S02]  /*34c0*/  FFMA.FTZ R12, R19, R29, R30 ;  /* 0x0000001d130c7223 */ /* 0x000fe4000001001e */
        /* <DEDUP_REMOVED lines=13> */
.L_x_3820:
        /* <DEDUP_REMOVED lines=12> */
.L_x_3822:
[----:B------:R-:W-:Y:S05]  /*3660*/  BSYNC B0 ;  /* 0x0000000000007941 */ /* 0x000fea0003800000 */
.L_x_3821:
        /* <DEDUP_REMOVED lines=11> */
.L_x_3823:
        /* <DEDUP_REMOVED lines=11> */
.L_x_3825:
[----:B------:R-:W-:Y:S05]  /*37d0*/  BSYNC B0 ;  /* 0x0000000000007941 */ /* 0x000fea0003800000 */
.L_x_3824:
[----:B------:R-:W-:Y:S02]  /*37e0*/  IADD3 R11, R11, c[0x0][0x10], RZ ;  /* 0x000004000b0b7a10 */ /* 0x000fe40007ffe0ff */
[----:B------:R-:W-:Y:S02]  /*37f0*/  IADD3 R24, R24, 0x1, RZ ;  /* 0x0000000118187810 */ /* 0x000fe40007ffe0ff */
[----:B------:R-:W-:-:S13]  /*3800*/  ISETP.GE.AND P0, PT, R11, UR4, PT ;  /* 0x000000040b007c0c */ /* 0x000fda000bf06270 */
[----:B------:R-:W-:Y:S01]  /*3810*/  @P0 CALL.REL.NOINC `(.L_x_3826) ;  /* 0x0000001000000944 */ /* 0x000fe20003c00000 */
[----:B------:R-:W-:Y:S05]  /*3820*/  BRA `(.L_x_3827) ;  /* 0xffffca3000007947 */ /* 0x000fea000383ffff */
.L_x_3826:
[----:B------:R-:W-:Y:S05]  /*3830*/  EXIT ;  /* 0x000000000000794d */ /* 0x000fea0003800000 */
.L_x_3828:
        /* <DEDUP_REMOVED lines=12> */
.L_x_5655:


//--------------------- .text._Z35group_norm_nhwc_fwd_one_pass_kernelI11Bf16IOBf16WLi128ELi120ELi480EEv26Group_norm_nhwc_fwd_params --------------------------
	.section	.text._Z35group_norm_nhwc_fwd_one_pass_kernelI11Bf16IOBf16WLi128ELi120ELi480EEv26Group_norm_nhwc_fwd_params,"ax",@progbits
	.sectioninfo	@"SHI_REGISTERS=87"
	.align	128
        .global         _Z35group_norm_nhwc_fwd_one_pass_kernelI11Bf16IOBf16WLi128ELi120ELi480EEv26Group_norm_nhwc_fwd_params
        .type           _Z35group_norm_nhwc_fwd_one_pass_kernelI11Bf16IOBf16WLi128ELi120ELi480EEv26Group_norm_nhwc_fwd_params,@function
        .size           _Z35group_norm_nhwc_fwd_one_pass_kernelI11Bf16IOBf16WLi128ELi120ELi480EEv26Group_norm_nhwc_fwd_params,(.L_x_5656 - _Z35group_norm_nhwc_fwd_one_pass_kernelI11Bf16IOBf16WLi128ELi120ELi480EEv26Group_norm_nhwc_fwd_params)
        .other          _Z35group_norm_nhwc_fwd_one_pass_kernelI11Bf16IOBf16WLi128ELi120ELi480EEv26Group_norm_nhwc_fwd_params,@"STO_CUDA_ENTRY STV_DEFAULT"
_Z35group_norm_nhwc_fwd_one_pass_kernelI11Bf16IOBf16WLi128ELi120ELi480EEv26Group_norm_nhwc_fwd_params:
.text._Z35group_norm_nhwc_fwd_one_pass_kernelI11Bf16IOBf16WLi128ELi120ELi480EEv26Group_norm_nhwc_fwd_params:
        /* <DEDUP_REMOVED lines=41> */
.L_x_3887:
[----:B0-----:R-:W-:Y:S01]  /*0290*/  IABS R5, c[0x0][0x1d8] ;  /* 0x0000760000057a13 */ /* 0x001fe20000000000 */
[----:B------:R-:W-:Y:S01]  /*02a0*/  CS2R R58, SRZ ;  /* 0x00000000003a7805 */ /* 0x000fe2000001ff00 */
[----:B------:R-:W-:Y:S02]  /*02b0*/  SHF.R.S32.HI R56, RZ, 0x1f, R16 ;  /* 0x0000001fff387819 */ /* 0x000fe40000011410 */
[----:B------:R-:W0:Y:S01]  /*02c0*/  I2F.RP R4, R5 ;  /* 0x0000000500047306 */ /* 0x000e220000209400 */
[----:B------:R-:W-:Y:S02]  /*02d0*/  ISETP.GE.U32.AND P5, PT, R18, c[0x0][0x1c8], PT ;  /* 0x0000720012007a0c */ /* 0x000fe40003fa6070 */
[----:B------:R-:W-:-:S02]  /*02e0*/  SHF.R.S32.HI R31, RZ, 0x1f, R18 ;  /* 0x0000001fff1f7819 */ /* 0x000fc40000011412 */
[----:B------:R-:W-:Y:S02]  /*02f0*/  ISETP.GE.U32.AND P4, PT, R17, c[0x0][0x1c8], PT ;  /* 0x0000720011007a0c */ /* 0x000fe40003f86070 */
[----:B------:R-:W-:Y:S02]  /*0300*/  ISETP.GE.AND.EX P5, PT, R31, c[0x0][0x1cc], PT, P5 ;  /* 0x000073001f007a0c */ /* 0x000fe40003fa6350 */
[----:B------:R-:W-:Y:S02]  /*0310*/  SHF.R.S32.HI R30, RZ, 0x1f, R17 ;  /* 0x0000001fff1e7819 */ /* 0x000fe40000011411 */
[----:B------:R-:W-:Y:S02]  /*0320*/  ISETP.GT.U32.OR P5, PT, R0, 0x1df, P5 ;  /* 0x000001df0000780c */ /* 0x000fe40002fa4470 */
[----:B------:R-:W-:Y:S01]  /*0330*/  ISETP.GE.AND.EX P4, PT, R30, c[0x0][0x1cc], PT, P4 ;  /* 0x000073001e007a0c */ /* 0x000fe20003f86340 */
[----:B0-----:R-:W0:Y:S03]  /*0340*/  MUFU.RCP R4, R4 ;  /* 0x0000000400047308 */ /* 0x001e260000001000 */
[----:B------:R-:W-:-:S07]  /*0350*/  ISETP.GT.U32.OR P4, PT, R0, 0x1df, P4 ;  /* 0x000001df0000780c */ /* 0x000fce0002784470 */
[----:B------:R-:W-:-:S04]  /*0360*/  @!P5 IMAD R33, R31, c[0x0][0x1c0], RZ ;  /* 0x000070001f21da24 */ /* 0x000fc800078e02ff */
[----:B------:R-:W-:Y:S01]  /*0370*/  @!P5 IMAD R45, R18, c[0x0][0x1c4], R33 ;  /* 0x00007100122dda24 */ /* 0x000fe200078e0221 */
[----:B0-----:R-:W-:-:S04]  /*0380*/  IADD3 R2, R4, 0xffffffe, RZ ;  /* 0x0ffffffe04027810 */ /* 0x001fc80007ffe0ff */
        /* <DEDUP_REMOVED lines=11> */
[----:B------:R-:W-:-:S03]  /*0440*/  @!P4 IMAD R6, R30, c[0x0][0x1c0], RZ ;  /* 0x000070001e06ca24 */ /* 0x000fc600078e02ff */
[----:B------:R-:W-:Y:S01]  /*0450*/  ISETP.GT.U32.AND P2, PT, R5, R4, PT ;  /* 0x000000040500720c */ /* 0x000fe20003f44070 */
[----:B------:R-:W-:-:S12]  /*0460*/  @!P4 IMAD R43, R17, c[0x0][0x1c4], R6 ;  /* 0x00007100112bca24 */ /* 0x000fd800078e0206 */
[-C--:B------:R-:W-:Y:S02]  /*0470*/  @!P2 IADD3 R4, R4, -R5.reuse, RZ ;  /* 0x800000050404a210 */ /* 0x080fe40007ffe0ff */
[----:B------:R-:W-:Y:S02]  /*0480*/  @!P2 IADD3 R3, R3, 0x1, RZ ;  /* 0x000000010303a810 */ /* 0x000fe40007ffe0ff */
[----:B------:R-:W-:Y:S02]  /*0490*/  ISETP.GE.U32.AND P1, PT, R4, R5, PT ;  /* 0x000000050400720c */ /* 0x000fe40003f26070 */
[----:B------:R-:W-:Y:S02]  /*04a0*/  ISETP.NE.AND P2, PT, RZ, c[0x0][0x1d8], PT ;  /* 0x00007600ff007a0c */ /* 0x000fe40003f45270 */
[----:B------:R-:W-:-:S09]  /*04b0*/  SHF.R.S32.HI R4, RZ, 0x1f, R14 ;  /* 0x0000001fff047819 */ /* 0x000fd2000001140e */
[----:B------:R-:W-:Y:S02]  /*04c0*/  @P1 IADD3 R3, R3, 0x1, RZ ;  /* 0x0000000103031810 */ /* 0x000fe40007ffe0ff */
[----:B------:R-:W-:Y:S02]  /*04d0*/  ISETP.GE.U32.AND P1, PT, R15, c[0x0][0x1c8], PT ;  /* 0x000072000f007a0c */ /* 0x000fe40003f26070 */
[----:B------:R-:W-:Y:S02]  /*04e0*/  @!P3 IADD3 R3, -R3, RZ, RZ ;  /* 0x000000ff0303b210 */ /* 0x000fe40007ffe1ff */
[----:B------:R-:W-:Y:S02]  /*04f0*/  @!P2 LOP3.LUT R3, RZ, c[0x0][0x1d8], RZ, 0x33, !PT ;  /* 0x00007600ff03aa12 */ /* 0x000fe400078e33ff */
[----:B------:R-:W-:Y:S02]  /*0500*/  ISETP.GE.AND.EX P1, PT, R68, c[0x0][0x1cc], PT, P1 ;  /* 0x0000730044007a0c */ /* 0x000fe40003f26310 */
[----:B------:R-:W-:-:S02]  /*0510*/  IADD3 R61, -R3, RZ, RZ ;  /* 0x000000ff033d7210 */ /* 0x000fc40007ffe1ff */
[----:B------:R-:W-:Y:S02]  /*0520*/  ISETP.LT.U32.AND P1, PT, R0, 0x1e0, !P1 ;  /* 0x000001e00000780c */ /* 0x000fe40004f21070 */
[----:B------:R-:W-:Y:S01]  /*0530*/  SHF.R.S32.HI R2, RZ, 0x1f, R3 ;  /* 0x0000001fff027819 */ /* 0x000fe20000011403 */
[----:B------:R-:W-:-:S04]  /*0540*/  IMAD R61, R61, c[0x0][0x1d8], R10 ;  /* 0x000076003d3d7a24 */ /* 0x000fc800078e020a */
[----:B------:R-:W-:Y:S02]  /*0550*/  IMAD R61, R61, 0x78, RZ ;  /* 0x000000783d3d7824 */ /* 0x000fe400078e02ff */
[----:B------:R-:W-:-:S03]  /*0560*/  IMAD R2, R2, c[0x0][0x1d0], RZ ;  /* 0x0000740002027a24 */ /* 0x000fc600078e02ff */
[----:B------:R-:W-:Y:S01]  /*0570*/  IADD3 R8, P2, R14, R61, RZ ;  /* 0x0000003d0e087210 */ /* 0x000fe20007f5e0ff */
[----:B------:R-:W-:Y:S02]  /*0580*/  IMAD R5, R3, c[0x0][0x1d4], R2 ;  /* 0x0000750003057a24 */ /* 0x000fe400078e0202 */
[----:B------:R-:W-:Y:S01]  /*0590*/  @P1 IMAD R2, R68, c[0x0][0x1c0], RZ ;  /* 0x0000700044021a24 */ /* 0x000fe200078e02ff */
[----:B------:R-:W-:Y:S02]  /*05a0*/  LEA.HI.X.SX32 R9, R61, R4, 0x1, P2 ;  /* 0x000000043d097211 */ /* 0x000fe400010f0eff */
[----:B------:R-:W-:Y:S01]  /*05b0*/  ISETP.GE.U32.AND P2, PT, R16, c[0x0][0x1c8], PT ;  /* 0x0000720010007a0c */ /* 0x000fe20003f46070 */
[----:B------:R-:W-:Y:S02]  /*05c0*/  @P1 IMAD R7, R15, c[0x0][0x1c4], R2 ;  /* 0x000071000f071a24 */ /* 0x000fe400078e0202 */
[----:B------:R-:W-:Y:S01]  /*05d0*/  IMAD.WIDE.U32 R8, R3, c[0x0][0x1d0], R8 ;  /* 0x0000740003087a25 */ /* 0x000fe200078e0008 */
[----:B------:R-:W-:-:S04]  /*05e0*/  ISETP.GE.AND.EX P2, PT, R56, c[0x0][0x1cc], PT, P2 ;  /* 0x0000730038007a0c */ /* 0x000fc80003f46320 */
[----:B------:R-:W-:Y:S02]  /*05f0*/  IADD3 R3, R9, R5, RZ ;  /* 0x0000000509037210 */ /* 0x000fe40007ffe0ff */
[-C--:B------:R-:W-:Y:S02]  /*0600*/  @P1 MOV R2, R8.reuse ;  /* 0x0000000800021202 */ /* 0x080fe40000000f00 */
[----:B------:R-:W-:Y:S02]  /*0610*/  ISETP.GT.U32.OR P2, PT, R0, 0x1df, P2 ;  /* 0x000001df0000780c */ /* 0x000fe40001744470 */
[-C--:B------:R-:W-:Y:S01]  /*0620*/  @!P4 MOV R34, R8.reuse ;  /* 0x000000080022c202 */ /* 0x080fe20000000f00 */
[----:B------:R-:W-:Y:S01]  /*0630*/  @P1 IMAD.WIDE.U32 R4, R15, c[0x0][0x1c0], R2 ;  /* 0x000070000f041a25 */ /* 0x000fe200078e0002 */
[----:B------:R-:W-:Y:S02]  /*0640*/  @!P4 MOV R35, R3 ;  /* 0x000000030023c202 */ /* 0x000fe40000000f00 */
[----:B------:R-:W-:-:S02]  /*0650*/  @!P5 MOV R40, R8 ;  /* 0x000000080028d202 */ /* 0x000fc40000000f00 */
[----:B------:R-:W-:Y:S01]  /*0660*/  @P1 IADD3 R5, R5, R7, RZ ;  /* 0x0000000705051210 */ /* 0x000fe20007ffe0ff */
[----:B------:R-:W-:Y:S01]  /*0670*/  @!P4 IMAD.WIDE.U32 R34, R17, c[0x0][0x1c0], R34 ;  /* 0x000070001122ca25 */ /* 0x000fe200078e0022 */
[C---:B------:R-:W-:Y:S02]  /*0680*/  @P1 LEA R36, P3, R4.reuse, c[0x0][0x170], 0x1 ;  /* 0x00005c0004241a11 */ /* 0x040fe400078608ff */
[-C--:B------:R-:W-:Y:S02]  /*0690*/  @!P5 MOV R41, R3.reuse ;  /* 0x000000030029d202 */ /* 0x080fe40000000f00 */
[----:B------:R-:W-:Y:S01]  /*06a0*/  @P1 LEA.HI.X R37, R4, c[0x0][0x174], R5, 0x1, P3 ;  /* 0x00005d0004251a11 */ /* 0x000fe200018f0c05 */
[----:B------:R-:W-:Y:S01]  /*06b0*/  @P0 IMAD R4, R67, c[0x0][0x1c0], RZ ;  /* 0x0000700043040a24 */ /* 0x000fe200078e02ff */
[-C--:B------:R-:W-:Y:S01]  /*06c0*/  @!P2 MOV R32, R8.reuse ;  /* 0x000000080020a202 */ /* 0x080fe20000000f00 */
[----:B------:R-:W-:Y:S01]  /*06d0*/  @!P2 IMAD R5, R56, c[0x0][0x1c0], RZ ;  /* 0x000070003805aa24 */ /* 0x000fe200078e02ff */
[-C--:B------:R-:W-:Y:S01]  /*06e0*/  @!P2 MOV R33, R3.reuse ;  /* 0x000000030021a202 */ /* 0x080fe20000000f00 */
[C---:B------:R-:W-:Y:S01]  /*06f0*/  @P0 IMAD R7, R13.reuse, c[0x0][0x1c4], R4 ;  /* 0x000071000d070a24 */ /* 0x040fe200078e0204 */
[----:B------:R-:W-:Y:S01]  /*0700*/  @P0 MOV R4, R8 ;  /* 0x0000000800040202 */ /* 0x000fe20000000f00 */
[C---:B------:R-:W-:Y:S01]  /*0710*/  @!P2 IMAD R39, R16.reuse, c[0x0][0x1c4], R5 ;  /* 0x000071001027aa24 */ /* 0x040fe200078e0205 */
        /* <DEDUP_REMOVED lines=23> */
[----:B------:R-:W-:Y:S02]  /*0890*/  MOV R57, RZ ;  /* 0x000000ff00397202 */ /* 0x000fe40000000f00 */
[----:B------:R-:W-:-:S02]  /*08a0*/  ISETP.GT.U32.OR P3, PT, R0, 0x1df, P3 ;  /* 0x000001df0000780c */ /* 0x000fc40001f64470 */
[----:B------:R-:W-:Y:S02]  /*08b0*/  ISETP.GE.AND.EX P1, PT, R33, c[0x0][0x1cc], PT, P1 ;  /* 0x0000730021007a0c */ /* 0x000fe40003f26310 */
[----:B------:R4:W5:Y:S01]  /*08c0*/  @!P2 LDG.E R57, [R38.64] ;  /* 0x000000062639a981 */ /* 0x000962000c1e1900 */
[----:B------:R-:W-:Y:S02]  /*08d0*/  ISETP.GE.U32.AND P2, PT, R21, c[0x0][0x1c8], PT ;  /* 0x0000720015007a0c */ /* 0x000fe40003f46070 */
[----:B0-----:R-:W-:Y:S01]  /*08e0*/  SHF.R.S32.HI R36, RZ, 0x1f, R21 ;  /* 0x0000001fff247819 */ /* 0x001fe20000011415 */
[----:B------:R-:W-:Y:S01]  /*08f0*/  CS2R R34, SRZ ;  /* 0x0000000000227805 */ /* 0x000fe2000001ff00 */
[----:B------:R-:W-:Y:S02]  /*0900*/  ISETP.GT.U32.OR P1, PT, R0, 0x1df, P1 ;  /* 0x000001df0000780c */ /* 0x000fe40000f24470 */
[----:B------:R-:W-:-:S03]  /*0910*/  ISETP.GE.AND.EX P2, PT, R36, c[0x0][0x1cc], PT, P2 ;  /* 0x0000730024007a0c */ /* 0x000fc60003f46320 */
[----:B------:R0:W5:Y:S01]  /*0920*/  @!P4 LDG.E R34, [R4.64] ;  /* 0x000000060422c981 */ /* 0x000162000c1e1900 */
[----:B------:R-:W-:Y:S01]  /*0930*/  ISETP.GT.U32.OR P2, PT, R0, 0x1df, P2 ;  /* 0x000001df0000780c */ /* 0x000fe20001744470 */
[----:B-1----:R-:W-:Y:S01]  /*0940*/  @!P3 IMAD R6, R32, c[0x0][0x1c0], RZ ;  /* 0x000070002006ba24 */ /* 0x002fe200078e02ff */
[----:B------:R-:W-:Y:S01]  /*0950*/  ISETP.GE.U32.AND P4, PT, R22, c[0x0][0x1c8], PT ;  /* 0x0000720016007a0c */ /* 0x000fe20003f86070 */
[----:B------:R1:W5:Y:S01]  /*0960*/  @!P5 LDG.E R35, [R42.64] ;  /* 0x000000062a23d981 */ /* 0x000362000c1e1900 */
[-C--:B0-----:R-:W-:Y:S02]  /*0970*/  @!P3 MOV R4, R8.reuse ;  /* 0x000000080004b202 */ /* 0x081fe40000000f00 */
[-C--:B------:R-:W-:Y:S01]  /*0980*/  @!P3 MOV R5, R3.reuse ;  /* 0x000000030005b202 */ /* 0x080fe20000000f00 */
[----:B------:R-:W-:Y:S01]  /*0990*/  @!P3 IMAD R7, R19, c[0x0][0x1c4], R6 ;  /* 0x000071001307ba24 */ /* 0x000fe200078e0206 */
[----:B------:R-:W-:Y:S01]  /*09a0*/  @!P1 MOV R40, R8 ;  /* 0x0000000800289202 */ /* 0x000fe20000000f00 */
[----:B----4-:R-:W-:Y:S01]  /*09b0*/  @!P1 IMAD R39, R33, c[0x0][0x1c0], RZ ;  /* 0x0000700021279a24 */ /* 0x010fe200078e02ff */
[----:B------:R-:W-:Y:S01]  /*09c0*/  @!P1 MOV R41, R3 ;  /* 0x0000000300299202 */ /* 0x000fe20000000f00 */
[----:B------:R-:W-:Y:S01]  /*09d0*/  @!P3 IMAD.WIDE.U32 R4, R19, c[0x0][0x1c0], R4 ;  /* 0x000070001304ba25 */ /* 0x000fe200078e0004 */
[----:B------:R-:W-:-:S02]  /*09e0*/  ISETP.GE.U32.AND P5, PT, R23, c[0x0][0x1c8], PT ;  /* 0x0000720017007a0c */ /* 0x000fc40003fa6070 */
[----:B------:R-:W-:Y:S02]  /*09f0*/  SHF.R.S32.HI R37, RZ, 0x1f, R22 ;  /* 0x0000001fff257819 */ /* 0x000fe40000011416 */
[----:B------:R-:W-:Y:S01]  /*0a00*/  SHF.R.S32.HI R38, RZ, 0x1f, R23 ;  /* 0x0000001fff267819 */ /* 0x000fe20000011417 */
[C---:B------:R-:W-:Y:S01]  /*0a10*/  @!P1 IMAD R39, R20.reuse, c[0x0][0x1c4], R39 ;  /* 0x0000710014279a24 */ /* 0x040fe200078e0227 */
[----:B------:R-:W-:Y:S01]  /*0a20*/  @!P3 IADD3 R5, R5, R7, RZ ;  /* 0x000000070505b210 */ /* 0x000fe20007ffe0ff */
[----:B------:R-:W-:Y:S01]  /*0a30*/  @!P1 IMAD.WIDE.U32 R40, R20, c[0x0][0x1c0], R40 ;  /* 0x0000700014289a25 */ /* 0x000fe200078e0028 */
[----:B------:R-:W-:Y:S02]  /*0a40*/  @!P3 LEA R6, P6, R4, c[0x0][0x170], 0x1 ;  /* 0x00005c000406ba11 */ /* 0x000fe400078c08ff */
[----:B------:R-:W-:Y:S01]  /*0a50*/  ISETP.GE.AND.EX P4, PT, R37, c[0x0][0x1cc], PT, P4 ;  /* 0x0000730025007a0c */ /* 0x000fe20003f86340 */
[----:B-1----:R-:W-:Y:S01]  /*0a60*/  @!P2 IMAD R42, R36, c[0x0][0x1c0], RZ ;  /* 0x00007000242aaa24 */ /* 0x002fe200078e02ff */
[----:B------:R-:W-:-:S02]  /*0a70*/  ISETP.GE.AND.EX P5, PT, R38, c[0x0][0x1cc], PT, P5 ;  /* 0x0000730026007a0c */ /* 0x000fc40003fa6350 */
[----:B------:R-:W-:Y:S02]  /*0a80*/  @!P3 LEA.HI.X R7, R4, c[0x0][0x174], R5, 0x1, P6 ;  /* 0x00005d000407ba11 */ /* 0x000fe400030f0c05 */
[C---:B------:R-:W-:Y:S02]  /*0a90*/  ISETP.GT.U32.OR P4, PT, R0.reuse, 0x1df, P4 ;  /* 0x000001df0000780c */ /* 0x040fe40002784470 */
[----:B------:R-:W-:Y:S02]  /*0aa0*/  ISETP.GT.U32.OR P5, PT, R0, 0x1df, P5 ;  /* 0x000001df0000780c */ /* 0x000fe40002fa4470 */
[----:B------:R-:W-:Y:S01]  /*0ab0*/  @!P1 IADD3 R5, R41, R39, RZ ;  /* 0x0000002729059210 */ /* 0x000fe20007ffe0ff */
[----:B------:R-:W-:Y:S01]  /*0ac0*/  @!P2 IMAD R41, R21, c[0x0][0x1c4], R42 ;  /* 0x000071001529aa24 */ /* 0x000fe200078e022a */
[----:B------:R-:W-:Y:S02]  /*0ad0*/  @!P2 MOV R42, R8 ;  /* 0x00000008002aa202 */ /* 0x000fe40000000f00 */
[----:B------:R-:W-:-:S02]  /*0ae0*/  @!P2 MOV R43, R3 ;  /* 0x00000003002ba202 */ /* 0x000fc40000000f00 */
[----:B------:R-:W-:Y:S02]  /*0af0*/  MOV R39, RZ ;  /* 0x000000ff00277202 */ /* 0x000fe40000000f00 */
[----:B------:R-:W-:Y:S01]  /*0b00*/  @!P1 LEA R4, P6, R40, c[0x0][0x170], 0x1 ;  /* 0x00005c0028049a11 */ /* 0x000fe200078c08ff */
[----:B------:R-:W-:-:S03]  /*0b10*/  @!P2 IMAD.WIDE.U32 R42, R21, c[0x0][0x1c0], R42 ;  /* 0x00007000152aaa25 */ /* 0x000fc600078e002a */
[----:B------:R-:W-:Y:S01]  /*0b20*/  @!P1 LEA.HI.X R5, R40, c[0x0][0x174], R5, 0x1, P6 ;  /* 0x00005d0028059a11 */ /* 0x000fe200030f0c05 */
[----:B------:R0:W4:Y:S01]  /*0b30*/  @!P3 LDG.E R39, [R6.64] ;  /* 0x000000060627b981 */ /* 0x000122000c1e1900 */
[----:B------:R-:W-:Y:S01]  /*0b40*/  @!P2 IADD3 R41, R43, R41, RZ ;  /* 0x000000292b29a210 */ /* 0x000fe20007ffe0ff */
[----:B------:R-:W-:Y:S01]  /*0b50*/  @!P4 IMAD R45, R37, c[0x0][0x1c0], RZ ;  /* 0x00007000252dca24 */ /* 0x000fe200078e02ff */
[----:B------:R-:W-:Y:S01]  /*0b60*/  @!P2 LEA R46, P6, R42, c[0x0][0x170], 0x1 ;  /* 0x00005c002a2eaa11 */ /* 0x000fe200078c08ff */
[----:B------:R-:W-:Y:S02]  /*0b70*/  @!P5 IMAD R44, R38, c[0x0][0x1c0], RZ ;  /* 0x00007000262cda24 */ /* 0x000fe400078e02ff */
[----:B------:R-:W-:Y:S01]  /*0b80*/  @!P4 IMAD R43, R22, c[0x0][0x1c4], R45 ;  /* 0x00007100162bca24 */ /* 0x000fe200078e022d */
[----:B------:R-:W-:Y:S02]  /*0b90*/  @!P2 LEA.HI.X R47, R42, c[0x0][0x174], R41, 0x1, P6 ;  /* 0x00005d002a2faa11 */ /* 0x000fe400030f0c29 */
[----:B0-----:R-:W-:-:S02]  /*0ba0*/  @!P4 MOV R6, R8 ;  /* 0x000000080006c202 */ /* 0x001fc40000000f00 */
[-C--:B------:R-:W-:Y:S01]  /*0bb0*/  @!P4 MOV R7, R3.reuse ;  /* 0x000000030007c202 */ /* 0x080fe20000000f00 */
[C---:B------:R-:W-:Y:S01]  /*0bc0*/  @!P5 IMAD R41, R23.reuse, c[0x0][0x1c4], R44 ;  /* 0x000071001729da24 */ /* 0x040fe200078e022c */
[----:B------:R-:W-:Y:S02]  /*0bd0*/  @!P5 MOV R44, R8 ;  /* 0x00000008002cd202 */ /* 0x000fe40000000f00 */
[----:B------:R-:W-:Y:S01]  /*0be0*/  @!P5 MOV R45, R3 ;  /* 0x00000003002dd202 */ /* 0x000fe20000000f00 */
[----:B------:R-:W-:Y:S01]  /*0bf0*/  @!P4 IMAD.WIDE.U32 R6, R22, c[0x0][0x1c0], R6 ;  /* 0x000070001606ca25 */ /* 0x000fe200078e0006 */
[----:B------:R-:W-:Y:S02]  /*0c00*/  ISETP.GE.U32.AND P3, PT, R24, c[0x0][0x1c8], PT ;  /* 0x0000720018007a0c */ /* 0x000fe40003f66070 */
[----:B------:R-:W-:Y:S01]  /*0c10*/  SHF.R.S32.HI R40, RZ, 0x1f, R24 ;  /* 0x0000001fff287819 */ /* 0x000fe20000011418 */
[----:B------:R-:W-:Y:S01]  /*0c20*/  @!P5 IMAD.WIDE.U32 R44, R23, c[0x0][0x1c0], R44 ;  /* 0x00007000172cda25 */ /* 0x000fe200078e002c */
[----:B------:R-:W-:-:S02]  /*0c30*/  @!P4 IADD3 R7, R7, R43, RZ ;  /* 0x0000002b0707c210 */ /* 0x000fc40007ffe0ff */
[----:B------:R-:W-:Y:S02]  /*0c40*/  @!P4 LEA R48, P6, R6, c[0x0][0x170], 0x1 ;  /* 0x00005c000630ca11 */ /* 0x000fe400078c08ff */
[----:B------:R-:W-:Y:S02]  /*0c50*/  ISETP.GE.AND.EX P3, PT, R40, c[0x0][0x1cc], PT, P3 ;  /* 0x0000730028007a0c */ /* 0x000fe40003f66330 */
[----:B------:R-:W-:Y:S02]  /*0c60*/  @!P4 LEA.HI.X R49, R6, c[0x0][0x174], R7, 0x1, P6 ;  /* 0x00005d000631ca11 */ /* 0x000fe400030f0c07 */
[----:B------:R-:W-:Y:S02]  /*0c70*/  @!P5 IADD3 R7, R45, R41, RZ ;  /* 0x000000292d07d210 */ /* 0x000fe40007ffe0ff */
[----:B------:R-:W-:Y:S02]  /*0c80*/  ISETP.GT.U32.OR P3, PT, R0, 0x1df, P3 ;  /* 0x000001df0000780c */ /* 0x000fe40001f64470 */
[----:B------:R-:W-:-:S02]  /*0c90*/  MOV R41, RZ ;  /* 0x000000ff00297202 */ /* 0x000fc40000000f00 */
[----:B------:R-:W-:-:S04]  /*0ca0*/  SHF.R.S32.HI R43, RZ, 0x1f, R25 ;  /* 0x0000001fff2b7819 */ /* 0x000fc80000011419 */
[----:B------:R0:W4:Y:S01]  /*0cb0*/  @!P1 LDG.E R41, [R4.64] ;  /* 0x0000000604299981 */ /* 0x000122000c1e1900 */
[----:B------:R-:W-:Y:S02]  /*0cc0*/  ISETP.GE.U32.AND P1, PT, R25, c[0x0][0x1c8], PT ;  /* 0x0000720019007a0c */ /* 0x000fe40003f26070 */
[----:B------:R-:W-:Y:S02]  /*0cd0*/  @!P5 LEA R6, P6, R44, c[0x0][0x170], 0x1 ;  /* 0x00005c002c06da11 */ /* 0x000fe400078c08ff */
[----:B------:R-:W-:Y:S01]  /*0ce0*/  ISETP.GE.AND.EX P1, PT, R43, c[0x0][0x1cc], PT, P1 ;  /* 0x000073002b007a0c */ /* 0x000fe20003f26310 */
[----:B------:R-:W-:Y:S01]  /*0cf0*/  @!P3 IMAD R51, R40, c[0x0][0x1c0], RZ ;  /* 0x000070002833ba24 */ /* 0x000fe200078e02ff */
[----:B------:R-:W-:Y:S02]  /*0d00*/  @!P5 LEA.HI.X R7, R44, c[0x0][0x174], R7, 0x1, P6 ;  /* 0x00005d002c07da11 */ /* 0x000fe400030f0c07 */
[----:B0-----:R-:W-:Y:S02]  /*0d10*/  @!P3 MOV R4, R8 ;  /* 0x000000080004b202 */ /* 0x001fe40000000f00 */
[----:B------:R-:W-:-:S02]  /*0d20*/  @!P3 MOV R5, R3 ;  /* 0x000000030005b202 */ /* 0x000fc40000000f00 */
[----:B------:R-:W-:Y:S02]  /*0d30*/  ISETP.GT.U32.OR P1, PT, R0, 0x1df, P1 ;  /* 0x000001df0000780c */ /* 0x000fe40000f24470 */
[----:B------:R-:W-:Y:S02]  /*0d40*/  MOV R42, RZ ;  /* 0x000000ff002a7202 */ /* 0x000fe40000000f00 */
[----:B------:R-:W-:Y:S01]  /*0d50*/  MOV R44, RZ ;  /* 0x000000ff002c7202 */ /* 0x000fe20000000f00 */
[C---:B------:R-:W-:Y:S02]  /*0d60*/  @!P3 IMAD R51, R24.reuse, c[0x0][0x1c4], R51 ;  /* 0x000071001833ba24 */ /* 0x040fe400078e0233 */
[----:B------:R-:W-:Y:S01]  /*0d70*/  @!P3 IMAD.WIDE.U32 R4, R24, c[0x0][0x1c0], R4 ;  /* 0x000070001804ba25 */ /* 0x000fe200078e0004 */
[----:B------:R0:W4:Y:S01]  /*0d80*/  @!P2 LDG.E R42, [R46.64] ;  /* 0x000000062e2aa981 */ /* 0x000122000c1e1900 */
[----:B------:R-:W-:Y:S02]  /*0d90*/  ISETP.GE.U32.AND P2, PT, R26, c[0x0][0x1c8], PT ;  /* 0x000072001a007a0c */ /* 0x000fe40003f46070 */
[----:B------:R-:W-:Y:S01]  /*0da0*/  SHF.R.S32.HI R45, RZ, 0x1f, R26 ;  /* 0x0000001fff2d7819 */ /* 0x000fe2000001141a */
[----:B------:R1:W4:Y:S01]  /*0db0*/  @!P4 LDG.E R44, [R48.64] ;  /* 0x00000006302cc981 */ /* 0x000322000c1e1900 */
[----:B------:R-:W-:-:S02]  /*0dc0*/  @!P3 IADD3 R5, R5, R51, RZ ;  /* 0x000000330505b210 */ /* 0x000fc40007ffe0ff */
[C---:B------:R-:W-:Y:S02]  /*0dd0*/  @!P3 LEA R50, P4, R4.reuse, c[0x0][0x170], 0x1 ;  /* 0x00005c000432ba11 */ /* 0x040fe400078808ff */
[----:B------:R-:W-:Y:S02]  /*0de0*/  ISETP.GE.AND.EX P2, PT, R45, c[0x0][0x1cc], PT, P2 ;  /* 0x000073002d007a0c */ /* 0x000fe40003f46320 */
[----:B------:R-:W-:Y:S01]  /*0df0*/  @!P3 LEA.HI.X R51, R4, c[0x0][0x174], R5, 0x1, P4 ;  /* 0x00005d000433ba11 */ /* 0x000fe200020f0c05 */
[----:B------:R-:W-:Y:S01]  /*0e00*/  @!P1 IMAD R4, R43, c[0x0][0x1c0], RZ ;  /* 0x000070002b049a24 */ /* 0x000fe200078e02ff */
[----:B------:R-:W-:Y:S02]  /*0e10*/  ISETP.GT.U32.OR P2, PT, R0, 0x1df, P2 ;  /* 0x000001df0000780c */ /* 0x000fe40001744470 */
[----:B------:R-:W-:Y:S01]  /*0e20*/  @!P1 MOV R5, R3 ;  /* 0x0000000300059202 */ /* 0x000fe20000000f00 */
[----:B------:R-:W-:Y:S01]  /*0e30*/  @!P1 IMAD R53, R25, c[0x0][0x1c4], R4 ;  /* 0x0000710019359a24 */ /* 0x000fe200078e0204 */
[----:B------:R-:W-:Y:S01]  /*0e40*/  @!P1 MOV R4, R8 ;  /* 0x0000000800049202 */ /* 0x000fe20000000f00 */
[----:B0-----:R-:W-:Y:S01]  /*0e50*/  CS2R R46, SRZ ;  /* 0x00000000002e7805 */ /* 0x001fe2000001ff00 */
[----:B------:R-:W-:-:S02]  /*0e60*/  ISETP.GE.U32.AND P4, PT, R27, c[0x0][0x1c8], PT ;  /* 0x000072001b007a0c */ /* 0x000fc40003f86070 */
[----:B-1----:R-:W-:Y:S01]  /*0e70*/  SHF.R.S32.HI R48, RZ, 0x1f, R27 ;  /* 0x0000001fff307819 */ /* 0x002fe2000001141b */
[----:B------:R-:W-:Y:S02]  /*0e80*/  @!P1 IMAD.WIDE.U32 R4, R25, c[0x0][0x1c0], R4 ;  /* 0x0000700019049a25 */ /* 0x000fe400078e0004 */
[----:B------:R0:W4:Y:S01]  /*0e90*/  @!P3 LDG.E R47, [R50.64] ;  /* 0x00000006322fb981 */ /* 0x000122000c1e1900 */
[----:B------:R-:W-:Y:S02]  /*0ea0*/  ISETP.GE.AND.EX P3, PT, R48, c[0x0][0x1cc], PT, P4 ;  /* 0x0000730030007a0c */ /* 0x000fe40003f66340 */
[----:B------:R-:W-:Y:S01]  /*0eb0*/  @!P1 IADD3 R5, R5, R53, RZ ;  /* 0x0000003505059210 */ /* 0x000fe20007ffe0ff */
[----:B------:R1:W4:Y:S01]  /*0ec0*/  @!P5 LDG.E R46, [R6.64] ;  /* 0x00000006062ed981 */ /* 0x000322000c1e1900 */
[----:B------:R-:W-:Y:S01]  /*0ed0*/  @!P2 MOV R52, R8 ;  /* 0x000000080034a202 */ /* 0x000fe20000000f00 */
[----:B------:R-:W-:Y:S01]  /*0ee0*/  @!P2 IMAD R55, R45, c[0x0][0x1c0], RZ ;  /* 0x000070002d37aa24 */ /* 0x000fe200078e02ff */
[----:B------:R-:W-:-:S02]  /*0ef0*/  @!P2 MOV R53, R3 ;  /* 0x000000030035a202 */ /* 0x000fc40000000f00 */
[----:B------:R-:W-:Y:S01]  /*0f00*/  ISETP.GT.U32.OR P3, PT, R0, 0x1df, P3 ;  /* 0x000001df0000780c */ /* 0x000fe20001f64470 */
[----:B------:R-:W-:Y:S01]  /*0f10*/  @!P2 IMAD R55, R26, c[0x0][0x1c4], R55 ;  /* 0x000071001a37aa24 */ /* 0x000fe200078e0237 */
[----:B------:R-:W-:Y:S01]  /*0f20*/  ISETP.GE.U32.AND P4, PT, R28, c[0x0][0x1c8], PT ;  /* 0x000072001c007a0c */ /* 0x000fe20003f86070 */
[----:B------:R-:W-:Y:S01]  /*0f30*/  @!P2 IMAD.WIDE.U32 R52, R26, c[0x0][0x1c0], R52 ;  /* 0x000070001a34aa25 */ /* 0x000fe200078e0034 */
[----:B------:R-:W-:Y:S02]  /*0f40*/  SHF.R.S32.HI R49, RZ, 0x1f, R28 ;  /* 0x0000001fff317819 */ /* 0x000fe4000001141c */
[C---:B-1----:R-:W-:Y:S02]  /*0f50*/  @!P1 LEA R6, P5, R4.reuse, c[0x0][0x170], 0x1 ;  /* 0x00005c0004069a11 */ /* 0x042fe400078a08ff */
[----:B------:R-:W-:Y:S02]  /*0f60*/  ISETP.GE.AND.EX P4, PT, R49, c[0x0][0x1cc], PT, P4 ;  /* 0x0000730031007a0c */ /* 0x000fe40003f86340 */
[----:B------:R-:W-:-:S02]  /*0f70*/  @!P1 LEA.HI.X R7, R4, c[0x0][0x174], R5, 0x1, P5 ;  /* 0x00005d0004079a11 */ /* 0x000fc400028f0c05 */
[----:B------:R-:W-:Y:S02]  /*0f80*/  @!P2 IADD3 R5, R53, R55, RZ ;  /* 0x000000373505a210 */ /* 0x000fe40007ffe0ff */
[----:B------:R-:W-:Y:S01]  /*0f90*/  @!P2 LEA R4, P5, R52, c[0x0][0x170], 0x1 ;  /* 0x00005c003404aa11 */ /* 0x000fe200078a08ff */
[----:B0-----:R-:W-:Y:S01]  /*0fa0*/  CS2R R50, SRZ ;  /* 0x0000000000327805 */ /* 0x001fe2000001ff00 */
[----:B------:R-:W-:Y:S02]  /*0fb0*/  ISETP.GT.U32.OR P4, PT, R0, 0x1df, P4 ;  /* 0x000001df0000780c */ /* 0x000fe40002784470 */
[----:B------:R-:W-:Y:S01]  /*0fc0*/  @!P2 LEA.HI.X R5, R52, c[0x0][0x174], R5, 0x1, P5 ;  /* 0x00005d003405aa11 */ /* 0x000fe200028f0c05 */
[----:B------:R-:W-:Y:S01]  /*0fd0*/  @!P3 IMAD R54, R48, c[0x0][0x1c0], RZ ;  /* 0x000070003036ba24 */ /* 0x000fe200078e02ff */
[----:B------:R-:W-:Y:S01]  /*0fe0*/  @!P3 MOV R52, R8 ;  /* 0x000000080034b202 */ /* 0x000fe20000000f00 */
[----:B------:R0:W4:Y:S01]  /*0ff0*/  @!P1 LDG.E R50, [R6.64] ;  /* 0x0000000606329981 */ /* 0x000122000c1e1900 */
[----:B------:R-:W-:Y:S01]  /*1000*/  @!P3 MOV R53, R3 ;  /* 0x000000030035b202 */ /* 0x000fe20000000f00 */
[----:B------:R-:W-:-:S02]  /*1010*/  @!P3 IMAD R55, R27, c[0x0][0x1c4], R54 ;  /* 0x000071001b37ba24 */ /* 0x000fc400078e0236 */
[----:B------:R1:W4:Y:S02]  /*1020*/  @!P2 LDG.E R51, [R4.64] ;  /* 0x000000060433a981 */ /* 0x000324000c1e1900 */
[----:B------:R-:W-:-:S04]  /*1030*/  @!P3 IMAD.WIDE.U32 R52, R27, c[0x0][0x1c0], R52 ;  /* 0x000070001b34ba25 */ /* 0x000fc800078e0034 */
[----:B0-----:R-:W-:Y:S01]  /*1040*/  @!P4 IMAD R7, R49, c[0x0][0x1c0], RZ ;  /* 0x000070003107ca24 */ /* 0x001fe200078e02ff */
[----:B------:R-:W-:Y:S02]  /*1050*/  @!P3 IADD3 R53, R53, R55, RZ ;  /* 0x000000373535b210 */ /* 0x000fe40007ffe0ff */
[C---:B------:R-:W-:Y:S02]  /*1060*/  @!P3 LEA R54, P1, R52.reuse, c[0x0][0x170], 0x1 ;  /* 0x00005c003436ba11 */ /* 0x040fe400078208ff */
[----:B------:R-:W-:Y:S02]  /*1070*/  @!P4 MOV R6, R8 ;  /* 0x000000080006c202 */ /* 0x000fe40000000f00 */
[----:B------:R-:W-:Y:S01]  /*1080*/  @!P3 LEA.HI.X R55, R52, c[0x0][0x174], R53, 0x1, P1 ;  /* 0x00005d003437ba11 */ /* 0x000fe200008f0c35 */
[----:B------:R-:W-:Y:S01]  /*1090*/  @!P4 IMAD R53, R28, c[0x0][0x1c4], R7 ;  /* 0x000071001c35ca24 */ /* 0x000fe200078e0207 */
[----:B------:R-:W-:Y:S02]  /*10a0*/  @!P4 MOV R7, R3 ;  /* 0x000000030007c202 */ /* 0x000fe40000000f00 */
[----:B------:R-:W-:-:S03]  /*10b0*/  MOV R52, RZ ;  /* 0x000000ff00347202 */ /* 0x000fc60000000f00 */
[----:B------:R-:W-:-:S03]  /*10c0*/  @!P4 IMAD.WIDE.U32 R6, R28, c[0x0][0x1c0], R6 ;  /* 0x000070001c06ca25 */ /* 0x000fc600078e0006 */
[----:B------:R0:W4:Y:S02]  /*10d0*/  @!P3 LDG.E R52, [R54.64] ;  /* 0x000000063634b981 */ /* 0x000124000c1e1900 */
[----:B------:R-:W-:Y:S02]  /*10e0*/  @!P4 IADD3 R7, R7, R53, RZ ;  /* 0x000000350707c210 */ /* 0x000fe40007ffe0ff */
[C---:B-1----:R-:W-:Y:S02]  /*10f0*/  @!P4 LEA R4, P1, R6.reuse, c[0x0][0x170], 0x1 ;  /* 0x00005c000604ca11 */ /* 0x042fe400078208ff */
[----:B------:R-:W-:Y:S02]  /*1100*/  MOV R53, RZ ;  /* 0x000000ff00357202 */ /* 0x000fe40000000f00 */
        /* <DEDUP_REMOVED lines=11> */
[----:B0-----:R-:W-:-:S02]  /*11c0*/  FADD.FTZ R55, R4, R5 ;  /* 0x0000000504377221 */ /* 0x001fc40000010000 */
[----:B------:R-:W-:Y:S02]  /*11d0*/  FFMA.FTZ R54, R4, R4, R63 ;  /* 0x0000000404367223 */ /* 0x000fe4000001003f */
[----:B------:R-:W-:Y:S01]  /*11e0*/  FADD.FTZ R6, R6, R55 ;  /* 0x0000003706067221 */ /* 0x000fe20000010000 */
[--C-:B-----5:R-:W-:Y:S02]  /*11f0*/  PRMT R5, RZ, 0x7610, R57.reuse ;  /* 0x00007610ff057816 */ /* 0x120fe40000000039 */
[----:B------:R-:W-:Y:S01]  /*1200*/  PRMT R4, RZ, 0x5410, R57 ;  /* 0x00005410ff047816 */ /* 0x000fe20000000039 */
[----:B------:R-:W-:Y:S02]  /*1210*/  FADD.FTZ R7, RZ, R7 ;  /* 0x00000007ff077221 */ /* 0x000fe40000010000 */
[----:B------:R-:W-:Y:S02]  /*1220*/  FMUL.FTZ R55, R5, R5 ;  /* 0x0000000505377220 */ /* 0x000fe40000410000 */
[----:B------:R-:W-:-:S02]  /*1230*/  FADD.FTZ R5, R4, R5 ;  /* 0x0000000504057221 */ /* 0x000fc40000010000 */
        /* <DEDUP_REMOVED lines=36> */
[--C-:B------:R-:W-:Y:S01]  /*1480*/  PRMT R7, RZ, 0x7610, R44.reuse ;  /* 0x00007610ff077816 */ /* 0x100fe2000000002c */
        /* <DEDUP_REMOVED lines=32> */
[C---:B------:R-:W-:Y:S02]  /*1690*/  FADD.FTZ R54, R6.reuse, R7 ;  /* 0x0000000706367221 */ /* 0x040fe40000010000 */
[----:B------:R-:W-:Y:S01]  /*16a0*/  FMUL.FTZ R55, R7, R7 ;  /* 0x0000000707377220 */ /* 0x000fe20000410000 */
[----:B------:R-:W-:Y:S01]  /*16b0*/  ISETP.GE.U32.AND P1, PT, R29, c[0x0][0x1c8], PT ;  /* 0x000072001d007a0c */ /* 0x000fe20003f26070 */
[----:B------:R-:W-:Y:S01]  /*16c0*/  FADD.FTZ R5, R5, R54 ;  /* 0x0000003605057221 */ /* 0x000fe20000010000 */
[----:B------:R-:W-:Y:S01]  /*16d0*/  SHF.R.S32.HI R54, RZ, 0x1f, R29 ;  /* 0x0000001fff367819 */ /* 0x000fe2000001141d */
[----:B------:R-:W-:Y:S01]  /*16e0*/  FFMA.FTZ R55, R6, R6, R55 ;  /* 0x0000000606377223 */ /* 0x000fe20000010037 */
[--C-:B------:R-:W-:Y:S02]  /*16f0*/  PRMT R7, RZ, 0x7610, R52.reuse ;  /* 0x00007610ff077816 */ /* 0x100fe40000000034 */
[----:B------:R-:W-:Y:S01]  /*1700*/  PRMT R6, RZ, 0x5410, R52 ;  /* 0x00005410ff067816 */ /* 0x000fe20000000034 */
[----:B------:R-:W-:Y:S01]  /*1710*/  FADD.FTZ R4, R4, R55 ;  /* 0x0000003704047221 */ /* 0x000fe20000010000 */
[----:B------:R-:W-:Y:S01]  /*1720*/  ISETP.GE.AND.EX P1, PT, R54, c[0x0][0x1cc], PT, P1 ;  /* 0x0000730036007a0c */ /* 0x000fe20003f26310 */
[----:B------:R-:W-:-:S02]  /*1730*/  FMUL.FTZ R55, R7, R7 ;  /* 0x0000000707377220 */ /* 0x000fc40000410000 */
[----:B------:R-:W-:Y:S01]  /*1740*/  FADD.FTZ R60, R6, R7 ;  /* 0x00000007063c7221 */ /* 0x000fe20000010000 */
[----:B------:R-:W-:Y:S01]  /*1750*/  ISETP.GT.U32.OR P1, PT, R0, 0x1df, P1 ;  /* 0x000001df0000780c */ /* 0x000fe20000f24470 */
[----:B------:R-:W-:Y:S02]  /*1760*/  FFMA.FTZ R55, R6, R6, R55 ;  /* 0x0000000606377223 */ /* 0x000fe40000010037 */
[----:B------:R-:W-:Y:S01]  /*1770*/  FADD.FTZ R60, R5, R60 ;  /* 0x0000003c053c7221 */ /* 0x000fe20000010000 */
[----:B------:R-:W-:Y:S01]  /*1780*/  PRMT R5, RZ, 0x7610, R53 ;  /* 0x00007610ff057816 */ /* 0x000fe20000000035 */
[----:B------:R-:W-:Y:S01]  /*1790*/  FADD.FTZ R62, R4, R55 ;  /* 0x00000037043e7221 */ /* 0x000fe20000010000 */
[----:B------:R-:W-:-:S03]  /*17a0*/  PRMT R4, RZ, 0x5410, R53 ;  /* 0x00005410ff047816 */ /* 0x000fc60000000035 */
[----:B------:R-:W-:Y:S02]  /*17b0*/  FMUL.FTZ R55, R5, R5 ;  /* 0x0000000505377220 */ /* 0x000fe40000410000 */
[C---:B------:R-:W-:Y:S02]  /*17c0*/  FADD.FTZ R7, R4.reuse, R5 ;  /* 0x0000000504077221 */ /* 0x040fe40000010000 */
[----:B------:R-:W-:Y:S02]  /*17d0*/  FFMA.FTZ R63, R4, R4, R55 ;  /* 0x00000004043f7223 */ /* 0x000fe40000010037 */
[----:B------:R-:W-:Y:S01]  /*17e0*/  @!P1 IMAD R4, R54, c[0x0][0x1c0], RZ ;  /* 0x0000700036049a24 */ /* 0x000fe200078e02ff */
[----:B------:R-:W-:-:S03]  /*17f0*/  @!P1 MOV R5, R3 ;  /* 0x0000000300059202 */ /* 0x000fc60000000f00 */
        /* <DEDUP_REMOVED lines=50> */
[----:B------:R-:W-:Y:S02]  /*1b20*/  FADD.FTZ R60, R5, R7 ;  /* 0x00000007053c7221 */ /* 0x000fe40000010000 */
[----:B0-----:R-:W0:Y:S02]  /*1b30*/  LDS.128 R4, [0x20] ;  /* 0x00002000ff047984 */ /* 0x001e240000000c00 */
        /* <DEDUP_REMOVED lines=32> */
.L_x_3830:
[----:B------:R-:W-:Y:S05]  /*1d40*/  BSYNC B0 ;  /* 0x0000000000007941 */ /* 0x000fea0003800000 */
.L_x_3829:
        /* <DEDUP_REMOVED lines=25> */
.L_x_3833:
[----:B------:R-:W2:Y:S01]  /*1ee0*/  LDG.E.STRONG.GPU R6, [R62.64] ;  /* 0x000000063e067981 */ /* 0x000ea2000c1ef900 */
[----:B------:R-:W-:Y:S01]  /*1ef0*/  YIELD ;  /* 0x0000000000007946 */ /* 0x000fe20003800000 */
[----:B--2---:R-:W-:Y:S01]  /*1f00*/  ISETP.NE.AND P1, PT, R6, R7, PT ;  /* 0x000000070600720c */ /* 0x004fe20003f25270 */
[----:B------:R-:W-:-:S12]  /*1f10*/  CCTL.IVALL ;  /* 0x00000000ff00798f */ /* 0x000fd80002000000 */
[----:B------:R-:W-:Y:S05]  /*1f20*/  @P1 BRA `(.L_x_3833) ;  /* 0xffffffb000001947 */ /* 0x000fea000383ffff */
.L_x_3832:
        /* <DEDUP_REMOVED lines=11> */
.L_x_3835:
        /* <DEDUP_REMOVED lines=59> */
.L_x_3834:
        /* <DEDUP_REMOVED lines=19> */
.L_x_3837:
[----:B------:R-:W-:Y:S05]  /*24c0*/  BSYNC B0 ;  /* 0x0000000000007941 */ /* 0x000fea0003800000 */
.L_x_3836:
        /* <DEDUP_REMOVED lines=8> */
[----:B------:R-:W-:Y:S01]  /*2550*/  @!P2 IMAD R7, R7, c[0x0][0x10], RZ ;  /* 0x000004000707aa24 */ /* 0x000fe200078e02ff */
[----:B------:R-:W2:Y:S03]  /*2560*/  @!P1 S2R R69, SR_CTAID.Y ;  /* 0x0000000000459919 */ /* 0x000ea60000002600 */
[----:B------:R-:W-:Y:S01]  /*2570*/  @!P2 IMAD R7, R7, c[0x0][0xc], RZ ;  /* 0x000003000707aa24 */ /* 0x000fe200078e02ff */
[----:B------:R-:W-:-:S04]  /*2580*/  @!P1 LOP3.LUT R62, R66, 0x1, RZ, 0xc0, !PT ;  /* 0x00000001423e9812 */ /* 0x000fc800078ec0ff */
[----:B------:R-:W-:Y:S01]  /*2590*/  @!P2 SHF.L.U32 R7, R7, 0x1, RZ ;  /* 0x000000010707a819 */ /* 0x000fe200000006ff */
[----:B------:R-:W-:Y:S02]  /*25a0*/  @!P1 IMAD R62, R62, c[0x0][0x10], RZ ;  /* 0x000004003e3e9a24 */ /* 0x000fe400078e02ff */
[----:B-1----:R-:W-:Y:S01]  /*25b0*/  @!P2 IMAD R63, R6, c[0x0][0x10], R63 ;  /* 0x00000400063faa24 */ /* 0x002fe200078e023f */
[----:B------:R-:W-:Y:S01]  /*25c0*/  @!P2 MOV R6, 0x4 ;  /* 0x000000040006a802 */ /* 0x000fe20000000f00 */
[----:B------:R-:W-:-:S04]  /*25d0*/  @!P1 IMAD R62, R62, c[0x0][0xc], RZ ;  /* 0x000003003e3e9a24 */ /* 0x000fc800078e02ff */
[----:B------:R-:W-:Y:S01]  /*25e0*/  @!P2 IMAD.WIDE R6, R7, R6, c[0x0][0x198] ;  /* 0x000066000706a625 */ /* 0x000fe200078e0206 */
[----:B------:R-:W-:-:S05]  /*25f0*/  @!P1 SHF.L.U32 R62, R62, 0x1, RZ ;  /* 0x000000013e3e9819 */ /* 0x000fca00000006ff */
[----:B------:R-:W-:Y:S01]  /*2600*/  @!P2 IMAD.WIDE.U32 R6, R63, 0x8, R6 ;  /* 0x000000083f06a825 */ /* 0x000fe200078e0006 */
[----:B------:R-:W-:-:S03]  /*2610*/  @!P1 MOV R63, 0x4 ;  /* 0x00000004003f9802 */ /* 0x000fc60000000f00 */
[----:B--2---:R-:W-:Y:S02]  /*2620*/  @!P1 IMAD R69, R60, c[0x0][0x10], R69 ;  /* 0x000004003c459a24 */ /* 0x004fe400078e0245 */
[----:B------:R-:W-:Y:S01]  /*2630*/  @!P1 IMAD.WIDE R62, R62, R63, c[0x0][0x198] ;  /* 0x000066003e3e9625 */ /* 0x000fe200078e023f */
[----:B------:R-:W2:Y:S05]  /*2640*/  @!P2 LDG.E.64 R6, [R6.64] ;  /* 0x000000060606a981 */ /* 0x000eaa000c1e1b00 */
[----:B------:R-:W-:-:S06]  /*2650*/  @!P1 IMAD.WIDE.U32 R62, R69, 0x8, R62 ;  /* 0x00000008453e9825 */ /* 0x000fcc00078e003e */
[----:B------:R-:W3:Y:S01]  /*2660*/  @!P1 LDG.E.64 R62, [R62.64] ;  /* 0x000000063e3e9981 */ /* 0x000ee2000c1e1b00 */
[----:B0-2---:R-:W-:Y:S02]  /*2670*/  @!P2 FADD.FTZ R4, R4, R6 ;  /* 0x000000060404a221 */ /* 0x005fe40000010000 */
[----:B------:R-:W-:Y:S02]  /*2680*/  @!P2 FADD.FTZ R5, R5, R7 ;  /* 0x000000070505a221 */ /* 0x000fe40000010000 */
[----:B---3--:R-:W-:Y:S02]  /*2690*/  @!P1 FADD.FTZ R4, R4, R62 ;  /* 0x0000003e04049221 */ /* 0x008fe40000010000 */
[----:B------:R-:W-:-:S04]  /*26a0*/  @!P1 FADD.FTZ R5, R5, R63 ;  /* 0x0000003f05059221 */ /* 0x000fc80000010000 */
.L_x_3831:
[----:B------:R-:W-:Y:S01]  /*26b0*/  LOP3.LUT P1, RZ, R11, R0, RZ, 0xfc, !PT ;  /* 0x000000000bff7212 */ /* 0x000fe2000782fcff */
[----:B------:R-:W-:Y:S01]  /*26c0*/  @!P3 STS.64 [0x90], R4 ;  /* 0x00009004ff00b388 */ /* 0x000fe20000000a00 */
[----:B------:R-:W-:Y:S01]  /*26d0*/  ISETP.EQ.U32.AND P2, PT, RZ, c[0x0][0x168], PT ;  /* 0x00005a00ff007a0c */ /* 0x000fe20003f42070 */
[----:B------:R-:W-:Y:S01]  /*26e0*/  HFMA2.MMA R71, -RZ, RZ, 0, 1.1920928955078125e-07 ;  /* 0x00000002ff477435 */ /* 0x000fe200000001ff */
[----:B------:R-:W-:-:S02]  /*26f0*/  IADD3 R70, R14, R61, RZ ;  /* 0x0000003d0e467210 */ /* 0x000fc40007ffe0ff */
[----:B------:R-:W-:-:S07]  /*2700*/  ISETP.EQ.OR.EX P1, PT, RZ, c[0x0][0x16c], P1, P2 ;  /* 0x00005b00ff007a0c */ /* 0x000fce0000f22720 */
[----:B------:R-:W-:-:S06]  /*2710*/  IMAD.WIDE R60, R70, R71, c[0x0][0x178] ;  /* 0x00005e00463c7625 */ /* 0x000fcc00078e0247 */
[----:B------:R-:W-:Y:S01]  /*2720*/  @!P1 MOV R7, 0x8 ;  /* 0x0000000800079802 */ /* 0x000fe20000000f00 */
[----:B------:R-:W-:Y:S02]  /*2730*/  @!P1 FMUL.FTZ R63, R5, c[0x0][0x1f4] ;  /* 0x00007d00053f9a20 */ /* 0x000fe40000410000 */
[----:B------:R-:W-:Y:S02]  /*2740*/  @!P1 FMUL.FTZ R62, R4, c[0x0][0x1f4] ;  /* 0x00007d00043e9a20 */ /* 0x000fe40000410000 */
[----:B------:R-:W-:-:S05]  /*2750*/  @!P1 IMAD.WIDE R6, R10, R7, c[0x0][0x168] ;  /* 0x00005a000a069625 */ /* 0x000fca00078e0207 */
[----:B------:R1:W-:Y:S04]  /*2760*/  @!P1 STG.E.64 [R6.64], R62 ;  /* 0x0000003e06009986 */ /* 0x0003e8000c101b06 */
[----:B------:R-:W-:Y:S01]  /*2770*/  BAR.SYNC.DEFER_BLOCKING 0x0 ;  /* 0x0000000000007b1d */ /* 0x000fe20000010000 */
[----:B------:R-:W-:-:S05]  /*2780*/  IMAD.WIDE R70, R70, R71, c[0x0][0x180] ;  /* 0x0000600046467625 */ /* 0x000fca00078e0247 */
[----:B------:R2:W3:Y:S04]  /*2790*/  LDG.E.U16 R69, [R60.64] ;  /* 0x000000063c457981 */ /* 0x0004e8000c1e1500 */
[----:B------:R2:W4:Y:S04]  /*27a0*/  LDG.E.U16 R72, [R60.64+0x2] ;  /* 0x000002063c487981 */ /* 0x000528000c1e1500 */
[----:B------:R-:W5:Y:S04]  /*27b0*/  LDG.E.U16 R73, [R70.64] ;  /* 0x0000000646497981 */ /* 0x000f68000c1e1500 */
[----:B------:R-:W5:Y:S01]  /*27c0*/  LDG.E.U16 R74, [R70.64+0x2] ;  /* 0x00000206464a7981 */ /* 0x000f62000c1e1500 */
[----:B-1----:R-:W-:-:S02]  /*27d0*/  MOV R63, 0x3f800000 ;  /* 0x3f800000003f7802 */ /* 0x002fc40000000f00 */
[--C-:B0-----:R-:W-:Y:S01]  /*27e0*/  PRMT R5, RZ, 0x5410, R59.reuse ;  /* 0x00005410ff057816 */ /* 0x101fe2000000003b */
[----:B------:R-:W0:Y:S01]  /*27f0*/  LDS.64 R6, [0x90] ;  /* 0x00009000ff067984 */ /* 0x000e220000000a00 */
[----:B------:R-:W-:Y:S02]  /*2800*/  ISETP.NE.AND P6, PT, RZ, UR5, PT ;  /* 0x00000005ff007c0c */ /* 0x000fe4000bfc5270 */
[----:B------:R-:W-:Y:S01]  /*2810*/  PRMT R59, RZ, 0x7610, R59 ;  /* 0x00007610ff3b7816 */ /* 0x000fe2000000003b */
[----:B0-----:R-:W-:-:S04]  /*2820*/  FMUL.FTZ R64, R6, c[0x0][0x1f4] ;  /* 0x00007d0006407a20 */ /* 0x001fc80000410000 */
[----:B------:R-:W-:Y:S02]  /*2830*/  FMUL.FTZ R6, R64, R64 ;  /* 0x0000004040067220 */ /* 0x000fe40000410000 */
[----:B--2---:R-:W-:Y:S02]  /*2840*/  FADD.FTZ R60, R59, -R64 ;  /* 0x800000403b3c7221 */ /* 0x004fe40000010000 */
[----:B------:R-:W-:Y:S02]  /*2850*/  FFMA.FTZ R6, R7, c[0x0][0x1f4], -R6 ;  /* 0x00007d0007067a23 */ /* 0x000fe40000010806 */
[----:B------:R-:W-:-:S03]  /*2860*/  FADD.FTZ R4, R5, -R64 ;  /* 0x8000004005047221 */ /* 0x000fc60000010000 */
[----:B------:R-:W-:-:S13]  /*2870*/  FSETP.GTU.FTZ.AND P1, PT, R6, RZ, PT ;  /* 0x000000ff0600720b */ /* 0x000fda0003f3c000 */
[----:B------:R-:W-:-:S04]  /*2880*/  @P1 FADD.FTZ R6, R6, c[0x0][0x188] ;  /* 0x0000620006061621 */ /* 0x000fc80000010000 */
[----:B------:R-:W0:Y:S02]  /*2890*/  @P1 MUFU.RSQ R63, R6 ;  /* 0x00000006003f1308 */ /* 0x000e240000001400 */
[-C--:B0-----:R-:W-:Y:S02]  /*28a0*/  FMUL.FTZ R5, R60, R63.reuse ;  /* 0x0000003f3c057220 */ /* 0x081fe40000410000 */
[----:B------:R-:W-:Y:S01]  /*28b0*/  FMUL.FTZ R4, R4, R63 ;  /* 0x0000003f04047220 */ /* 0x000fe20000410000 */
[----:B---3--:R-:W-:Y:S02]  /*28c0*/  PRMT R61, RZ, 0x5410, R69 ;  /* 0x00005410ff3d7816 */ /* 0x008fe40000000045 */
[----:B----4-:R-:W-:Y:S02]  /*28d0*/  PRMT R59, RZ, 0x5410, R72 ;  /* 0x00005410ff3b7816 */ /* 0x010fe40000000048 */
[----:B-----5:R-:W-:Y:S02]  /*28e0*/  PRMT R62, RZ, 0x5410, R73 ;  /* 0x00005410ff3e7816 */ /* 0x020fe40000000049 */
        /* <DEDUP_REMOVED lines=14> */
.L_x_3838:
        /* <DEDUP_REMOVED lines=12> */
.L_x_3840:
[----:B------:R-:W-:Y:S05]  /*2a90*/  BSYNC B0 ;  /* 0x0000000000007941 */ /* 0x000fea0003800000 */
.L_x_3839:
[--C-:B------:R-:W-:Y:S02]  /*2aa0*/  PRMT R5, RZ, 0x5410, R58.reuse ;  /* 0x00005410ff057816 */ /* 0x100fe4000000003a */
[----:B0-----:R-:W-:Y:S02]  /*2ab0*/  PRMT R7, RZ, 0x7610, R58 ;  /* 0x00007610ff077816 */ /* 0x001fe4000000003a */
        /* <DEDUP_REMOVED lines=20> */
.L_x_3841:
        /* <DEDUP_REMOVED lines=12> */
.L_x_3843:
[----:B------:R-:W-:Y:S05]  /*2cc0*/  BSYNC B0 ;  /* 0x0000000000007941 */ /* 0x000fea0003800000 */
.L_x_3842:
[--C-:B------:R-:W-:Y:S02]  /*2cd0*/  PRMT R5, RZ, 0x5410, R57.reuse ;  /* 0x00005410ff057816 */ /* 0x100fe40000000039 */
[----:B------:R-:W-:Y:S02]  /*2ce0*/  PRMT R57, RZ, 0x7610, R57 ;  /* 0x00007610ff397816 */ /* 0x000fe40000000039 */
[----:B------:R-:W-:Y:S01]  /*2cf0*/  ISETP.GE.U32.AND P1, PT, R16, c[0x0][0x1c8], PT ;  /* 0x0000720010007a0c */ /* 0x000fe20003f26070 */
[--C-:B------:R-:W-:Y:S02]  /*2d00*/  FADD.FTZ R4, R5, -R64.reuse ;  /* 0x8000004005047221 */ /* 0x100fe40000010000 */
[----:B0-----:R-:W-:Y:S01]  /*2d10*/  FADD.FTZ R6, R57, -R64 ;  /* 0x8000004039067221 */ /* 0x001fe20000010000 */
        /* <DEDUP_REMOVED lines=17> */
.L_x_3844:
        /* <DEDUP_REMOVED lines=12> */
.L_x_3846:
[----:B------:R-:W-:Y:S05]  /*2ef0*/  BSYNC B0 ;  /* 0x0000000000007941 */ /* 0x000fea0003800000 */
.L_x_3845:
        /* <DEDUP_REMOVED lines=22> */
.L_x_3847:
        /* <DEDUP_REMOVED lines=12> */
.L_x_3849:
[----:B------:R-:W-:Y:S05]  /*3120*/  BSYNC B0 ;  /* 0x0000000000007941 */ /* 0x000fea0003800000 */
.L_x_3848:
[--C-:B------:R-:W-:Y:S02]  /*3130*/  PRMT R5, RZ, 0x5410, R35.reuse ;  /* 0x00005410ff057816 */ /* 0x100fe40000000023 */
[----:B------:R-:W-:Y:S02]  /*3140*/  PRMT R35, RZ, 0x7610, R35 ;  /* 0x00007610ff237816 */ /* 0x000fe40000000023 */
[----:B------:R-:W-:Y:S01]  /*3150*/  ISETP.GE.U32.AND P2, PT, R18, c[0x0][0x1c8], PT ;  /* 0x0000720012007a0c */ /* 0x000fe20003f46070 */
[--C-:B------:R-:W-:Y:S01]  /*3160*/  FADD.FTZ R4, R5, -R64.reuse ;  /* 0x8000004005047221 */ /* 0x100fe20000010000 */
[----:B------:R-:W-:Y:S01]  /*3170*/  ISETP.GE.U32.AND P1, PT, R19, c[0x0][0x1c8], PT ;  /* 0x0000720013007a0c */ /* 0x000fe20003f26070 */
[----:B0-----:R-:W-:Y:S01]  /*3180*/  FADD.FTZ R6, R35, -R64 ;  /* 0x8000004023067221 */ /* 0x001fe20000010000 */
        /* <DEDUP_REMOVED lines=18> */
.L_x_3850:
        /* <DEDUP_REMOVED lines=12> */
.L_x_3852:
[----:B------:R-:W-:Y:S05]  /*3370*/  BSYNC B0 ;  /* 0x0000000000007941 */ /* 0x000fea0003800000 */
.L_x_3851:
        /* <DEDUP_REMOVED lines=27> */
.L_x_3853:
        /* <DEDUP_REMOVED lines=12> */
.L_x_3855:
[----:B------:R-:W-:Y:S05]  /*35f0*/  BSYNC B0 ;  /* 0x0000000000007941 */ /* 0x000fea0003800000 */
.L_x_3854:
[-C--:B------:R-:W-:Y:S01]  /*3600*/  FMUL.FTZ R56, R56, R63.reuse ;  /* 0x0000003f38387220 */ /* 0x080fe20000410000 */
[--C-:B------:R-:W-:Y:S01]  /*3610*/  PRMT R35, RZ, 0x5410, R42.reuse ;  /* 0x00005410ff237816 */ /* 0x100fe2000000002a */
[----:B------:R-:W-:Y:S01]  /*3620*/  FMUL.FTZ R58, R58, R63 ;  /* 0x0000003f3a3a7220 */ /* 0x000fe20000410000 */
[----:B------:R-:W-:Y:S01]  /*3630*/  PRMT R39, RZ, 0x7610, R42 ;  /* 0x00007610ff277816 */ /* 0x000fe2000000002a */
        /* <DEDUP_REMOVED lines=13> */
.L_x_3856:
        /* <DEDUP_REMOVED lines=12> */
.L_x_3858:
[----:B------:R-:W-:Y:S05]  /*37d0*/  BSYNC B0 ;  /* 0x0000000000007941 */ /* 0x000fea0003800000 */
.L_x_3857:
[----:B0-----:R-:W-:Y:S01]  /*37e0*/  PRMT R5, RZ, 0x5410, R44 ;  /* 0x00005410ff057816 */ /* 0x001fe2000000002c */
        /* <DEDUP_REMOVED lines=8> */
[----:B------:R-:W-:Y:S01]  /*3870*/  FADD.FTZ R34, R31, -R64 ;  /* 0x800000401f227221 */ /* 0x000fe20000010000 */
[----:B------:R-:W-:Y:S01]  /*3880*/  PRMT R77, RZ, 0x5410, R53 ;  /* 0x00005410ff4d7816 */ /* 0x000fe20000000035 */
[-C--:B------:R-:W-:Y:S01]  /*3890*/  FMUL.FTZ R42, R6, R63.reuse ;  /* 0x0000003f062a7220 */ /* 0x080fe20000410000 */
        /* <DEDUP_REMOVED lines=36> */
[----:B------:R-:W-:Y:S01]  /*3ae0*/  ISETP.GT.U32.OR P4, PT, R0, 0x1df, P4 ;  /* 0x000001df0000780c */ /* 0x000fe20002784470 */
[-C--:B------:R-:W-:Y:S01]  /*3af0*/  FMUL.FTZ R35, R46, R63.reuse ;  /* 0x0000003f2e237220 */ /* 0x080fe20000410000 */
[----:B------:R-:W-:Y:S01]  /*3b00*/  ISETP.GT.U32.OR P3, PT, R0, 0x1df, P3 ;  /* 0x000001df0000780c */ /* 0x000fe20001f64470 */
[-C--:B------:R-:W-:Y:S01]  /*3b10*/  FMUL.FTZ R39, R50, R63.reuse ;  /* 0x0000003f32277220 */ /* 0x080fe20000410000 */
[----:B------:R-:W-:Y:S01]  /*3b20*/  ISETP.GT.U32.OR P1, PT, R0, 0x1df, P1 ;  /* 0x000001df0000780c */ /* 0x000fe20000f24470 */
        /* <DEDUP_REMOVED lines=24> */
.L_x_3859:
        /* <DEDUP_REMOVED lines=12> */
.L_x_3861:
[----:B------:R-:W-:Y:S05]  /*3d70*/  BSYNC B0 ;  /* 0x0000000000007941 */ /* 0x000fea0003800000 */
.L_x_3860:
[----:B------:R-:W-:Y:S02]  /*3d80*/  FFMA.FTZ R52, R61, R52, R62 ;  /* 0x000000343d347223 */ /* 0x000fe4000001003e */
[----:B------:R-:W-:Y:S01]  /*3d90*/  FFMA.FTZ R53, R59, R53, R60 ;  /* 0x000000353b357223 */ /* 0x000fe2000001003c */
[----:B------:R-:W-:Y:S05]  /*3da0*/  @!P6 BRA `(.L_x_3862) ;  /* 0x000000a00000e947 */ /* 0x000fea0003800000 */
        /* <DEDUP_REMOVED lines=8> */
[----:B0-----:R-:W-:Y:S02]  /*3e30*/  FMUL.FTZ R52, R52, R41 ;  /* 0x0000002934347220 */ /* 0x001fe40000410000 */
[----:B-1----:R-:W-:-:S05]  /*3e40*/  FMUL.FTZ R53, R53, R44 ;  /* 0x0000002c35357220 */ /* 0x002fca0000410000 */
.L_x_3862:
[----:B------:R-:W-:Y:S01]  /*3e50*/  BSSY B0, `(.L_x_3863) ;  /* 0x000000c000007945 */ /* 0x000fe20003800000 */
[----:B------:R-:W-:Y:S05]  /*3e60*/  @P3 BRA `(.L_x_3864) ;  /* 0x000000a000003947 */ /* 0x000fea0003800000 */
[----:B0-----:R-:W-:Y:S01]  /*3e70*/  IMAD R41, R37, c[0x0][0x1c0], RZ ;  /* 0x0000700025297a24 */ /* 0x001fe200078e02ff */
        /* <DEDUP_REMOVED lines=9> */
.L_x_3864:
[----:B------:R-:W-:Y:S05]  /*3f10*/  BSYNC B0 ;  /* 0x0000000000007941 */ /* 0x000fea0003800000 */
.L_x_3863:
        /* <DEDUP_REMOVED lines=13> */
.L_x_3865:
        /* <DEDUP_REMOVED lines=12> */
.L_x_3867:
[----:B------:R-:W-:Y:S05]  /*40b0*/  BSYNC B0 ;  /* 0x0000000000007941 */ /* 0x000fea0003800000 */
.L_x_3866:
        /* <DEDUP_REMOVED lines=13> */
.L_x_3868:
[----:B------:R-:W-:Y:S01]  /*4190*/  BSSY B0, `(.L_x_3869) ;  /* 0x000000c000007945 */ /* 0x000fe20003800000 */
[----:B------:R-:W-:Y:S05]  /*41a0*/  @P2 BRA `(.L_x_3870) ;  /* 0x000000a000002947 */ /* 0x000fea0003800000 */
        /* <DEDUP_REMOVED lines=10> */
.L_x_3870:
[----:B------:R-:W-:Y:S05]  /*4250*/  BSYNC B0 ;  /* 0x0000000000007941 */ /* 0x000fea0003800000 */
.L_x_3869:
[----:B------:R-:W-:Y:S01]  /*4260*/  ISETP.GE.U32.AND P5, PT, R25, c[0x0][0x1c8], PT ;  /* 0x0000720019007a0c */ /* 0x000fe20003fa6070 */
[C-C-:B0-----:R-:W-:Y:S01]  /*4270*/  FFMA.FTZ R37, R59.reuse, R6, R60.reuse ;  /* 0x000000063b257223 */ /* 0x141fe2000001003c */
[----:B------:R-:W-:Y:S01]  /*4280*/  ISETP.GE.U32.AND P1, PT, R26, c[0x0][0x1c8], PT ;  /* 0x000072001a007a0c */ /* 0x000fe20003f26070 */
[--C-:B------:R-:W-:Y:S01]  /*4290*/  FFMA.FTZ R35, R59, R5, R60.reuse ;  /* 0x000000053b237223 */ /* 0x100fe2000001003c */
[----:B------:R-:W-:Y:S01]  /*42a0*/  ISETP.GE.U32.AND P2, PT, R27, c[0x0][0x1c8], PT ;  /* 0x000072001b007a0c */ /* 0x000fe20003f46070 */
[C-C-:B------:R-:W-:Y:S01]  /*42b0*/  FFMA.FTZ R39, R59.reuse, R7, R60.reuse ;  /* 0x000000073b277223 */ /* 0x140fe2000001003c */
[----:B------:R-:W-:Y:S01]  /*42c0*/  ISETP.GE.U32.AND P3, PT, R28, c[0x0][0x1c8], PT ;  /* 0x000072001c007a0c */ /* 0x000fe20003f66070 */
[----:B------:R-:W-:Y:S01]  /*42d0*/  FFMA.FTZ R6, R59, R63, R60 ;  /* 0x0000003f3b067223 */ /* 0x000fe2000001003c */
[----:B------:R-:W-:Y:S01]  /*42e0*/  ISETP.GE.U32.AND P4, PT, R29, c[0x0][0x1c8], PT ;  /* 0x000072001d007a0c */ /* 0x000fe20003f86070 */
[--C-:B------:R-:W-:Y:S01]  /*42f0*/  FFMA.FTZ R30, R61, R30, R62.reuse ;  /* 0x0000001e3d1e7223 */ /* 0x100fe2000001003e */
        /* <DEDUP_REMOVED lines=26> */
.L_x_3871:
        /* <DEDUP_REMOVED lines=12> */
.L_x_3873:
[----:B------:R-:W-:Y:S05]  /*4560*/  BSYNC B0 ;  /* 0x0000000000007941 */ /* 0x000fea0003800000 */
.L_x_3872:
        /* <DEDUP_REMOVED lines=11> */
.L_x_3874:
        /* <DEDUP_REMOVED lines=12> */
.L_x_3876:
[----:B------:R-:W-:Y:S05]  /*46e0*/  BSYNC B0 ;  /* 0x0000000000007941 */ /* 0x000fea0003800000 */
.L_x_3875:
        /* <DEDUP_REMOVED lines=11> */
.L_x_3877:
        /* <DEDUP_REMOVED lines=12> */
.L_x_3879:
[----:B------:R-:W-:Y:S05]  /*4860*/  BSYNC B0 ;  /* 0x0000000000007941 */ /* 0x000fea0003800000 */
.L_x_3878:
        /* <DEDUP_REMOVED lines=11> */
.L_x_3880:
        /* <DEDUP_REMOVED lines=12> */
.L_x_3882:
[----:B------:R-:W-:Y:S05]  /*49e0*/  BSYNC B0 ;  /* 0x0000000000007941 */ /* 0x000fea0003800000 */
.L_x_3881:
        /* <DEDUP_REMOVED lines=11> */
.L_x_3883:
[----:B------:R-:W-:Y:S01]  /*4aa0*/  BSSY B0, `(.L_x_3884) ;  /* 0x000000b000007945 */ /* 0x000fe20003800000 */
[----:B------:R-:W-:Y:S05]  /*4ab0*/  @P4 BRA `(.L_x_3885) ;  /* 0x0000009000004947 */ /* 0x000fea0003800000 */
[----:B------:R-:W-:Y:S01]  /*4ac0*/  MOV R2, R8 ;  /* 0x0000000800027202 */ /* 0x000fe20000000f00 */
[----:B------:R-:W-:Y:S01]  /*4ad0*/  IMAD R54, R54, c[0x0][0x1c0], RZ ;  /* 0x0000700036367a24 */ /* 0x000fe200078e02ff */
[----:B------:R-:W-:-:S03]  /*4ae0*/  F2FP.BF16.PACK_AB R31, R6, R31 ;  /* 0x0000001f061f723e */ /* 0x000fc600000010ff */
[----:B0-----:R-:W-:-:S04]  /*4af0*/  IMAD.WIDE.U32 R4, R29, c[0x0][0x1c0], R2 ;  /* 0x000070001d047a25 */ /* 0x001fc800078e0002 */
[----:B------:R-:W-:Y:S01]  /*4b00*/  IMAD R3, R29, c[0x0][0x1c4], R54 ;  /* 0x000071001d037a24 */ /* 0x000fe200078e0236 */
[----:B------:R-:W-:-:S04]  /*4b10*/  LEA R2, P1, R4, c[0x0][0x160], 0x1 ;  /* 0x0000580004027a11 */ /* 0x000fc800078208ff */
[----:B------:R-:W-:-:S04]  /*4b20*/  IADD3 R3, R5, R3, RZ ;  /* 0x0000000305037210 */ /* 0x000fc80007ffe0ff */
[----:B------:R-:W-:-:S05]  /*4b30*/  LEA.HI.X R3, R4, c[0x0][0x164], R3, 0x1, P1 ;  /* 0x0000590004037a11 */ /* 0x000fca00008f0c03 */
[----:B------:R0:W-:Y:S02]  /*4b40*/  STG.E [R2.64], R31 ;  /* 0x0000001f02007986 */ /* 0x0001e4000c101906 */
.L_x_3885:
[----:B------:R-:W-:Y:S05]  /*4b50*/  BSYNC B0 ;  /* 0x0000000000007941 */ /* 0x000fea0003800000 */
.L_x_3884:
[----:B------:R-:W-:Y:S02]  /*4b60*/  IADD3 R10, R10, c[0x0][0x10], RZ ;  /* 0x000004000a0a7a10 */ /* 0x000fe40007ffe0ff */
[----:B------:R-:W-:Y:S02]  /*4b70*/  IADD3 R66, R66, 0x1, RZ ;  /* 0x0000000142427810 */ /* 0x000fe40007ffe0ff */
[----:B------:R-:W-:-:S13]  /*4b80*/  ISETP.GE.AND P1, PT, R10, UR4, PT ;  /* 0x000000040a007c0c */ /* 0x000fda000bf26270 */
[----:B------:R-:W-:Y:S01]  /*4b90*/  @P1 CALL.REL.NOINC `(.L_x_3886) ;  /* 0x0000001000001944 */ /* 0x000fe20003c00000 */
[----:B------:R-:W-:Y:S05]  /*4ba0*/  BRA `(.L_x_3887) ;  /* 0xffffb6e000007947 */ /* 0x000fea000383ffff */
.L_x_3886:
[----:B------:R-:W-:Y:S05]  /*4bb0*/  EXIT ;  /* 0x000000000000794d */ /* 0x000fea0003800000 */
.L_x_3888:
        /* <DEDUP_REMOVED lines=12> */
.L_x_5656:


//--------------------- .text._Z35group_norm_nhwc_fwd_one_pass_kernelI11Bf16IOBf16WLi256ELi120ELi480EEv26Group_norm_nhwc_fwd_params --------------------------
	.section	.text._Z35group_norm_nhwc_fwd_one_pass_kernelI11Bf16IOBf16WLi256ELi120ELi480EEv26Group_norm_nhwc_fwd_params,"ax",@progbits
	.sectioninfo	@"SHI_REGISTERS=128"
	.align	128
        .global         _Z35group_norm_nhwc_fwd_one_pass_kernelI11Bf16IOBf16WLi256ELi120ELi480EEv26Group_norm_nhwc_fwd_params
        .type           _Z35group_norm_nhwc_fwd_one_pass_kernelI11Bf16IOBf16WLi256ELi120ELi480EEv26Group_norm_nhwc_fwd_params,@function
        .size           _Z35group_norm_nhwc_fwd_one_pass_kernelI11Bf16IOBf16WLi256ELi120ELi480EEv26Group_norm_nhwc_fwd_params,(.L_x_5657 - _Z35group_norm_nhwc_fwd_one_pass_kernelI11Bf16IOBf16WLi256ELi120ELi480EEv26Group_norm_nhwc_fwd_params)
        .other          _Z35group_norm_nhwc_fwd_one_pass_kernelI11Bf16IOBf16WLi256ELi120ELi480EEv26Group_norm_nhwc_fwd_params,@"STO_CUDA_ENTRY STV_DEFAULT"
_Z35group_norm_nhwc_fwd_one_pass_kernelI11Bf16IOBf16WLi256ELi120ELi480EEv26Group_norm_nhwc_fwd_params:
.text._Z35group_norm_nhwc_fwd_one_pass_kernelI11Bf16IOBf16WLi256ELi120ELi480EEv26Group_norm_nhwc_fwd_params:
        /* <DEDUP_REMOVED lines=198> */
.L_x_3995:
[----:B0-----:R-:W-:Y:S02]  /*0c60*/  IABS R28, c[0x0][0x1d8] ;  /* 0x00007600001c7a13 */ /* 0x001fe40000000000 */
[----:B------:R-:W-:-:S02]  /*0c70*/  IABS R31, R19 ;  /* 0x00000013001f7213 */ /* 0x000fc40000000000 */
        /* <DEDUP_REMOVED lines=24> */
[----:B------:R-:W-:Y:S01]  /*0e00*/  LOP3.LUT R78, R78, 0xfffffffb, RZ, 0xc0, !PT ;  /* 0xfffffffb4e4e7812 */ /* 0x000fe200078ec0ff */
[----:B0-----:R-:W-:-:S03]  /*0e10*/  IMAD.MOV.U32 R26, RZ, RZ, RZ ;  /* 0x000000ffff1a7224 */ /* 0x001fc600078e00ff */
[----:B------:R-:W-:Y:S02]  /*0e20*/  @P0 LOP3.LUT R78, R78, 0x4, RZ, 0xfc, !PT ;  /* 0x000000044e4e0812 */ /* 0x000fe400078efcff */
[----:B------:R-:W-:Y:S02]  /*0e30*/  LOP3.LUT P0, RZ, R24, 0x4000, RZ, 0xc0, !PT ;  /* 0x0000400018ff7812 */ /* 0x000fe4000780c0ff */
[----:B------:R-:W-:Y:S02]  /*0e40*/  LOP3.LUT R78, R78, 0xffffff7f, RZ, 0xc0, !PT ;  /* 0xffffff7f4e4e7812 */ /* 0x000fe400078ec0ff */
[----:B-1----:R-:W-:Y:S02]  /*0e50*/  IADD3 R29, RZ, -R27, RZ ;  /* 0x8000001bff1d7210 */ /* 0x002fe40007ffe0ff */
[----:B------:R-:W-:-:S03]  /*0e60*/  @P3 LOP3.LUT R78, R78, 0x80, RZ, 0xfc, !PT ;  /* 0x000000804e4e3812 */ /* 0x000fc600078efcff */
[----:B------:R-:W-:Y:S01]  /*0e70*/  IMAD R29, R29, R28, RZ ;  /* 0x0000001c1d1d7224 */ /* 0x000fe200078e02ff */
[----:B------:R-:W-:-:S03]  /*0e80*/  LOP3.LUT R78, R78, 0xfffffeff, RZ, 0xc0, !PT ;  /* 0xfffffeff4e4e7812 */ /* 0x000fc600078ec0ff */
[----:B------:R-:W-:Y:S01]  /*0e90*/  IMAD.HI.U32 R27, R27, R29, R26 ;  /* 0x0000001d1b1b7227 */ /* 0x000fe200078e001a */
[----:B------:R-:W-:Y:S02]  /*0ea0*/  MOV R29, R31 ;  /* 0x0000001f001d7202 */ /* 0x000fe40000000f00 */
[----:B------:R-:W-:-:S03]  /*0eb0*/  @P2 LOP3.LUT R78, R78, 0x100, RZ, 0xfc, !PT ;  /* 0x000001004e4e2812 */ /* 0x000fc600078efcff */
[----:B------:R-:W-:Y:S01]  /*0ec0*/  IMAD.HI.U32 R27, R27, R29, RZ ;  /* 0x0000001d1b1b7227 */ /* 0x000fe200078e00ff */
[----:B------:R-:W-:-:S04]  /*0ed0*/  LOP3.LUT R78, R78, 0xfffffdff, RZ, 0xc0, !PT ;  /* 0xfffffdff4e4e7812 */ /* 0x000fc800078ec0ff */
[----:B------:R-:W-:Y:S02]  /*0ee0*/  IADD3 R25, -R27, RZ, RZ ;  /* 0x000000ff1b197210 */ /* 0x000fe40007ffe1ff */
[----:B------:R-:W-:-:S03]  /*0ef0*/  @P1 LOP3.LUT R78, R78, 0x200, RZ, 0xfc, !PT ;  /* 0x000002004e4e1812 */ /* 0x000fc600078efcff */
        /* <DEDUP_REMOVED lines=23> */
[----:B------:R-:W-:Y:S01]  /*1070*/  SHF.R.S32.HI R34, RZ, 0x1f, R93 ;  /* 0x0000001fff227819 */ /* 0x000fe2000001145d */
[----:B------:R-:W-:Y:S02]  /*1080*/  IMAD.IADD R67, R69, 0x1, R67 ;  /* 0x0000000145437824 */ /* 0x000fe400078e0243 */
[C---:B------:R-:W-:Y:S02]  /*1090*/  @P4 IMAD R29, R94.reuse, c[0x0][0x1c4], R27 ;  /* 0x000071005e1d4a24 */ /* 0x040fe400078e021b */
[----:B------:R-:W-:-:S05]  /*10a0*/  @P4 IMAD.WIDE.U32 R26, R94, c[0x0][0x1c0], R66 ;  /* 0x000070005e1a4a25 */ /* 0x000fca00078e0042 */
[----:B------:R-:W-:Y:S02]  /*10b0*/  @P4 IADD3 R27, R27, R29, RZ ;  /* 0x0000001d1b1b4210 */ /* 0x000fe40007ffe0ff */
        /* <DEDUP_REMOVED lines=13> */
[----:B------:R-:W-:Y:S02]  /*1190*/  @P4 IMAD R27, R34, c[0x0][0x1c0], RZ ;  /* 0x00007000221b4a24 */ /* 0x000fe400078e02ff */
[----:B------:R-:W-:Y:S02]  /*11a0*/  @P4 IMAD.MOV.U32 R26, RZ, RZ, R68 ;  /* 0x000000ffff1a4224 */ /* 0x000fe400078e0044 */
        /* <DEDUP_REMOVED lines=23> */
[----:B------:R-:W-:Y:S02]  /*1320*/  @P3 LEA.HI.X R37, R26, c[0x0][0x174], R27, 0x1, P5 ;  /* 0x00005d001a253a11 */ /* 0x000fe400028f0c1b */
[----:B------:R-:W-:-:S13]  /*1330*/  LOP3.LUT P3, RZ, R24, 0x80000, RZ, 0xc0, !PT ;  /* 0x0008000018ff7812 */ /* 0x000fda000786c0ff */
        /* <DEDUP_REMOVED lines=631> */
.L_x_3890:
[----:B0-----:R-:W-:Y:S05]  /*3ab0*/  BSYNC B0 ;  /* 0x0000000000007941 */ /* 0x001fea0003800000 */
.L_x_3889:
        /* <DEDUP_REMOVED lines=25> */
.L_x_3893:
[----:B------:R-:W2:Y:S01]  /*3c50*/  LDG.E.STRONG.GPU R33, [R28.64] ;  /* 0x000000061c217981 */ /* 0x000ea2000c1ef900 */
[----:B------:R-:W-:Y:S01]  /*3c60*/  YIELD ;  /* 0x0000000000007946 */ /* 0x000fe20003800000 */
[----:B--2---:R-:W-:Y:S01]  /*3c70*/  ISETP.NE.AND P6, PT, R33, R30, PT ;  /* 0x0000001e2100720c */ /* 0x004fe20003fc5270 */
[----:B------:R-:W-:-:S12]  /*3c80*/  CCTL.IVALL ;  /* 0x00000000ff00798f */ /* 0x000fd80002000000 */
[----:B------:R-:W-:Y:S05]  /*3c90*/  @P6 BRA `(.L_x_3893) ;  /* 0xffffffb000006947 */ /* 0x000fea000383ffff */
.L_x_3892:
        /* <DEDUP_REMOVED lines=11> */
.L_x_3895:
        /* <DEDUP_REMOVED lines=59> */
.L_x_3894:
        /* <DEDUP_REMOVED lines=18> */
.L_x_3897:
[----:B------:R-:W-:Y:S05]  /*4220*/  BSYNC B0 ;  /* 0x0000000000007941 */ /* 0x000fea0003800000 */
.L_x_3896:
        /* <DEDUP_REMOVED lines=31> */
.L_x_3891:
[----:B------:R-:W0:Y:S01]  /*4420*/  S2R R29, SR_TID.X ;  /* 0x00000000001d7919 */ /* 0x000e220000002100 */
[----:B------:R-:W-:Y:S01]  /*4430*/  P2R R28, PR, RZ, 0x1 ;  /* 0x00000001ff1c7803 */ /* 0x000fe20000000000 */
[----:B------:R-:W-:Y:S01]  /*4440*/  IMAD.IADD R25, R22, 0x1, R25 ;  /* 0x0000000116197824 */ /* 0x000fe200078e0219 */
[----:B------:R-:W-:Y:S01]  /*4450*/  ISETP.EQ.U32.AND P0, PT, RZ, c[0x0][0x168], PT ;  /* 0x00005a00ff007a0c */ /* 0x000fe20003f02070 */
[----:B------:R1:W-:Y:S01]  /*4460*/  @!P5 STS.64 [0x90], R36 ;  /* 0x00009024ff00d388 */ /* 0x0003e20000000a00 */
[----:B------:R-:W-:Y:S01]  /*4470*/  HFMA2.MMA R33, -RZ, RZ, 1.875, 0 ;  /* 0x3f800000ff217435 */ /* 0x000fe200000001ff */
[----:B0-----:R-:W-:-:S04]  /*4480*/  LOP3.LUT P6, RZ, R0, R29, RZ, 0xfc, !PT ;  /* 0x0000001d00ff7212 */ /* 0x001fc800078cfcff */
[----:B------:R-:W-:Y:S02]  /*4490*/  ISETP.EQ.OR.EX P6, PT, RZ, c[0x0][0x16c], P6, P0 ;  /* 0x00005b00ff007a0c */ /* 0x000fe400037c2700 */
[----:B------:R-:W-:-:S11]  /*44a0*/  ISETP.NE.AND P0, PT, R28, RZ, PT ;  /* 0x000000ff1c00720c */ /* 0x000fd60003f05270 */
[----:B------:R-:W-:Y:S01]  /*44b0*/  @!P6 MOV R28, 0x8 ;  /* 0x00000008001ce802 */ /* 0x000fe20000000f00 */
[----:B-1----:R-:W-:Y:S02]  /*44c0*/  @!P6 FMUL.FTZ R37, R37, c[0x0][0x1f4] ;  /* 0x00007d002525ea20 */ /* 0x002fe40000410000 */
[----:B------:R-:W-:Y:S02]  /*44d0*/  @!P6 FMUL.FTZ R36, R36, c[0x0][0x1f4] ;  /* 0x00007d002424ea20 */ /* 0x000fe40000410000 */
[----:B------:R-:W-:-:S05]  /*44e0*/  @!P6 IMAD.WIDE R28, R19, R28, c[0x0][0x168] ;  /* 0x00005a00131ce625 */ /* 0x000fca00078e021c */
[----:B------:R-:W-:Y:S04]  /*44f0*/  @!P6 STG.E.64 [R28.64], R36 ;  /* 0x000000241c00e986 */ /* 0x000fe8000c101b06 */
[----:B------:R-:W-:Y:S06]  /*4500*/  BAR.SYNC.DEFER_BLOCKING 0x0 ;  /* 0x0000000000007b1d */ /* 0x000fec0000010000 */
        /* <DEDUP_REMOVED lines=9> */
[----:B------:R-:W-:Y:S01]  /*45a0*/  IMAD.WIDE R30, R25, R30, c[0x0][0x180] ;  /* 0x00006000191e7625 */ /* 0x000fe200078e021e */
[----:B------:R2:W3:Y:S04]  /*45b0*/  LDG.E.U16 R34, [R28.64+0x2] ;  /* 0x000002061c227981 */ /* 0x0004e8000c1e1500 */
[----:B------:R2:W4:Y:S04]  /*45c0*/  LDG.E.U16 R25, [R28.64] ;  /* 0x000000061c197981 */ /* 0x000528000c1e1500 */
[----:B------:R5:W4:Y:S04]  /*45d0*/  LDG.E.U16 R35, [R30.64] ;  /* 0x000000061e237981 */ /* 0x000b28000c1e1500 */
[----:B------:R5:W4:Y:S01]  /*45e0*/  LDG.E.U16 R36, [R30.64+0x2] ;  /* 0x000002061e247981 */ /* 0x000b22000c1e1500 */
[----:B------:R-:W-:-:S02]  /*45f0*/  ISETP.NE.AND P6, PT, RZ, UR5, PT ;  /* 0x00000005ff007c0c */ /* 0x000fc4000bfc5270 */
[--C-:B--2---:R-:W-:Y:S02]  /*4600*/  PRMT R29, RZ, 0x5410, R63.reuse ;  /* 0x00005410ff1d7816 */ /* 0x104fe4000000003f */
[----:B------:R-:W-:Y:S02]  /*4610*/  PRMT R63, RZ, 0x7610, R63 ;  /* 0x00007610ff3f7816 */ /* 0x000fe4000000003f */
[--C-:B------:R-:W-:Y:S02]  /*4620*/  PRMT R37, RZ, 0x7610, R26.reuse ;  /* 0x00007610ff257816 */ /* 0x100fe4000000001a */
[----:B-----5:R-:W-:Y:S01]  /*4630*/  PRMT R31, RZ, 0x5410, R26 ;  /* 0x00005410ff1f7816 */ /* 0x020fe2000000001a */
[--C-:B------:R-:W-:Y:S02]  /*4640*/  FADD.FTZ R28, R63, -R32.reuse ;  /* 0x800000203f1c7221 */ /* 0x100fe40000010000 */
[--C-:B------:R-:W-:Y:S02]  /*4650*/  FADD.FTZ R26, R29, -R32.reuse ;  /* 0x800000201d1a7221 */ /* 0x100fe40000010000 */
[----:B0-----:R-:W-:-:S02]  /*4660*/  FADD.FTZ R38, R37, -R32 ;  /* 0x8000002025267221 */ /* 0x001fc40000010000 */
[-C--:B-1----:R-:W-:Y:S02]  /*4670*/  FMUL.FTZ R29, R28, R33.reuse ;  /* 0x000000211c1d7220 */ /* 0x082fe40000410000 */
[----:B------:R-:W-:Y:S02]  /*4680*/  FADD.FTZ R30, R31, -R32 ;  /* 0x800000201f1e7221 */ /* 0x000fe40000010000 */
[-C--:B------:R-:W-:Y:S02]  /*4690*/  FMUL.FTZ R28, R26, R33.reuse ;  /* 0x000000211a1c7220 */ /* 0x080fe40000410000 */
[-C--:B------:R-:W-:Y:S02]  /*46a0*/  FMUL.FTZ R37, R38, R33.reuse ;  /* 0x0000002126257220 */ /* 0x080fe40000410000 */
[----:B------:R-:W-:Y:S01]  /*46b0*/  FMUL.FTZ R26, R30, R33 ;  /* 0x000000211e1a7220 */ /* 0x000fe20000410000 */
[----:B---3--:R-:W-:Y:S02]  /*46c0*/  PRMT R34, RZ, 0x5410, R34 ;  /* 0x00005410ff227816 */ /* 0x008fe40000000022 */
[----:B----4-:R-:W-:-:S02]  /*46d0*/  PRMT R25, RZ, 0x5410, R25 ;  /* 0x00005410ff197816 */ /* 0x010fc40000000019 */
[----:B------:R-:W-:Y:S02]  /*46e0*/  PRMT R35, RZ, 0x5410, R35 ;  /* 0x00005410ff237816 */ /* 0x000fe40000000023 */
        /* <DEDUP_REMOVED lines=14> */
.L_x_3898:
        /* <DEDUP_REMOVED lines=14> */
.L_x_3900:
[----:B------:R-:W-:Y:S05]  /*48b0*/  BSYNC B0 ;  /* 0x0000000000007941 */ /* 0x000fea0003800000 */
.L_x_3899:
[----:B0-----:R-:W-:Y:S01]  /*48c0*/  PRMT R31, RZ, 0x5410, R27 ;  /* 0x00005410ff1f7816 */ /* 0x001fe2000000001b */
        /* <DEDUP_REMOVED lines=14> */
.L_x_3901:
        /* <DEDUP_REMOVED lines=14> */
.L_x_3903:
[----:B------:R-:W-:Y:S05]  /*4a90*/  BSYNC B0 ;  /* 0x0000000000007941 */ /* 0x000fea0003800000 */
.L_x_3902:
[----:B------:R-:W-:Y:S01]  /*4aa0*/  PRMT R27, RZ, 0x5410, R44 ;  /* 0x00005410ff1b7816 */ /* 0x000fe2000000002c */
[----:B------:R-:W-:Y:S01]  /*4ab0*/  FADD.FTZ R26, R31, -R32 ;  /* 0x800000201f1a7221 */ /* 0x000fe20000010000 */
[----:B0-----:R-:W-:Y:S01]  /*4ac0*/  PRMT R29, RZ, 0x7610, R44 ;  /* 0x00007610ff1d7816 */ /* 0x001fe2000000002c */
        /* <DEDUP_REMOVED lines=20> */
.L_x_3904:
        /* <DEDUP_REMOVED lines=14> */
.L_x_3906:
[----:B------:R-:W-:Y:S05]  /*4cf0*/  BSYNC B0 ;  /* 0x0000000000007941 */ /* 0x000fea0003800000 */
.L_x_3905:
        /* <DEDUP_REMOVED lines=15> */
.L_x_3907:
        /* <DEDUP_REMOVED lines=14> */
.L_x_3909:
[----:B------:R-:W-:Y:S05]  /*4ed0*/  BSYNC B0 ;  /* 0x0000000000007941 */ /* 0x000fea0003800000 */
.L_x_3908:
        /* <DEDUP_REMOVED lines=23> */
.L_x_3910:
        /* <DEDUP_REMOVED lines=13> */
.L_x_3912:
[----:B------:R-:W-:Y:S05]  /*5120*/  BSYNC B0 ;  /* 0x0000000000007941 */ /* 0x000fea0003800000 */
.L_x_3911:
        /* <DEDUP_REMOVED lines=15> */
.L_x_3913:
        /* <DEDUP_REMOVED lines=13> */
.L_x_3915:
[----:B------:R-:W-:Y:S05]  /*52f0*/  BSYNC B0 ;  /* 0x0000000000007941 */ /* 0x000fea0003800000 */
.L_x_3914:
        /* <DEDUP_REMOVED lines=23> */
.L_x_3916:
        /* <DEDUP_REMOVED lines=13> */
.L_x_3918:
[----:B------:R-:W-:Y:S05]  /*5540*/  BSYNC B0 ;  /* 0x0000000000007941 */ /* 0x000fea0003800000 */
.L_x_3917:
        /* <DEDUP_REMOVED lines=15> */
.L_x_3919:
        /* <DEDUP_REMOVED lines=13> */
.L_x_3921:
[----:B------:R-:W-:Y:S05]  /*5710*/  BSYNC B0 ;  /* 0x0000000000007941 */ /* 0x000fea0003800000 */
.L_x_3920:
        /* <DEDUP_REMOVED lines=23> */
.L_x_3922:
        /* <DEDUP_REMOVED lines=13> */
.L_x_3924:
[----:B------:R-:W-:Y:S05]  /*5960*/  BSYNC B0 ;  /* 0x0000000000007941 */ /* 0x000fea0003800000 */
.L_x_3923:
        /* <DEDUP_REMOVED lines=15> */
.L_x_3925:
        /* <DEDUP_REMOVED lines=13> */
.L_x_3927:
[----:B------:R-:W-:Y:S05]  /*5b30*/  BSYNC B0 ;  /* 0x0000000000007941 */ /* 0x000fea0003800000 */
.L_x_3926:
[----:B------:R-:W-:Y:S01]  /*5b40*/  PRMT R27, RZ, 0x5410, R65 ;  /* 0x00005410ff1b7816 */ /* 0x000fe20000000041 */
[----:B------:R-:W-:Y:S01]  /*5b50*/  FADD.FTZ R100, R37, -R32 ;  /* 0x8000002025647221 */ /* 0x000fe20000010000 */
[----:B0-----:R-:W-:Y:S01]  /*5b60*/  PRMT R29, RZ, 0x5410, R54 ;  /* 0x00005410ff1d7816 */ /* 0x001fe20000000036 */
        /* <DEDUP_REMOVED lines=182> */
.L_x_3928:
        /* <DEDUP_REMOVED lines=13> */
.L_x_3930:
[----:B------:R-:W-:Y:S05]  /*67a0*/  BSYNC B0 ;  /* 0x0000000000007941 */ /* 0x000fea0003800000 */
.L_x_3929:
        /* <DEDUP_REMOVED lines=11> */
.L_x_3931:
        /* <DEDUP_REMOVED lines=9> */
[----:B------:R-:W-:Y:S02]  /*68f0*/  LEA R56, P5, R54, c[0x0][0x160], 0x1 ;  /* 0x0000580036387a11 */ /* 0x000fe400078a08ff */
[----:B------:R-:W-:Y:S02]  /*6900*/  F2FP.BF16.PACK_AB R55, R74, R100 ;  /* 0x000000644a37723e */ /* 0x000fe400000010ff */
[----:B------:R-:W-:-:S05]  /*6910*/  LEA.HI.X R57, R54, c[0x0][0x164], R57, 0x1, P5 ;  /* 0x0000590036397a11 */ /* 0x000fca00028f0c39 */
[----:B------:R0:W-:Y:S04]  /*6920*/  STG.E [R56.64], R55 ;  /* 0x0000003738007986 */ /* 0x0001e8000c101906 */
.L_x_3933:
[----:B------:R-:W-:Y:S05]  /*6930*/  BSYNC B0 ;  /* 0x0000000000007941 */ /* 0x000fea0003800000 */
.L_x_3932:
        /* <DEDUP_REMOVED lines=11> */
.L_x_3934:
[----:B------:R-:W-:Y:S01]  /*69f0*/  LOP3.LUT P5, RZ, R24, 0x2000, RZ, 0xc0, !PT ;  /* 0x0000200018ff7812 */ /* 0x000fe200078ac0ff */
[----:B------:R-:W-:-:S12]  /*6a00*/  BSSY B0, `(.L_x_3935) ;  /* 0x000000c000007945 */ /* 0x000fd80003800000 */
[----:B------:R-:W-:Y:S05]  /*6a10*/  @!P5 BRA `(.L_x_3936) ;  /* 0x000000a00000d947 */ /* 0x000fea0003800000 */
[----:B------:R-:W-:Y:S01]  /*6a20*/  MOV R54, R68 ;  /* 0x0000004400367202 */ /* 0x000fe20000000f00 */
[----:B------:R-:W-:Y:S01]  /*6a30*/  IMAD R34, R117, c[0x0][0x1c0], RZ ;  /* 0x0000700075227a24 */ /* 0x000fe200078e02ff */
[----:B0-----:R-:W-:Y:S02]  /*6a40*/  MOV R55, R67 ;  /* 0x0000004300377202 */ /* 0x001fe40000000f00 */
[----:B------:R-:W-:Y:S01]  /*6a50*/  F2FP.BF16.PACK_AB R73, R73, R81 ;  /* 0x000000514949723e */ /* 0x000fe200000010ff */
[C---:B------:R-:W-:Y:S02]  /*6a60*/  IMAD R57, R83.reuse, c[0x0][0x1c4], R34 ;  /* 0x0000710053397a24 */ /* 0x040fe400078e0222 */
[----:B------:R-:W-:-:S05]  /*6a70*/  IMAD.WIDE.U32 R54, R83, c[0x0][0x1c0], R54 ;  /* 0x0000700053367a25 */ /* 0x000fca00078e0036 */
[----:B------:R-:W-:Y:S02]  /*6a80*/  IADD3 R57, R55, R57, RZ ;  /* 0x0000003937397210 */ /* 0x000fe40007ffe0ff */
[----:B------:R-:W-:-:S04]  /*6a90*/  LEA R56, P5, R54, c[0x0][0x160], 0x1 ;  /* 0x0000580036387a11 */ /* 0x000fc800078a08ff */
[----:B------:R-:W-:-:S05]  /*6aa0*/  LEA.HI.X R57, R54, c[0x0][0x164], R57, 0x1, P5 ;  /* 0x0000590036397a11 */ /* 0x000fca00028f0c39 */
[----:B------:R0:W-:Y:S04]  /*6ab0*/  STG.E [R56.64], R73 ;  /* 0x0000004938007986 */ /* 0x0001e8000c101906 */
.L_x_3936:
[----:B------:R-:W-:Y:S05]  /*6ac0*/  BSYNC B0 ;  /* 0x0000000000007941 */ /* 0x000fea0003800000 */
.L_x_3935:
[----:B------:R-:W-:Y:S05]  /*6ad0*/  @!P6 BRA `(.L_x_3937) ;  /* 0x000000a00000e947 */ /* 0x000fea0003800000 */
[----:B------:R-:W-:Y:S02]  /*6ae0*/  FMUL.FTZ R34, R80, -1.4426950216293334961 ;  /* 0xbfb8aa3b50227820 */ /* 0x000fe40000410000 */
[----:B------:R-:W-:-:S04]  /*6af0*/  FMUL.FTZ R54, R72, -1.4426950216293334961 ;  /* 0xbfb8aa3b48367820 */ /* 0x000fc80000410000 */
[----:B------:R-:W1:Y:S08]  /*6b00*/  MUFU.EX2 R34, R34 ;  /* 0x0000002200227308 */ /* 0x000e700000000800 */
[----:B------:R-:W2:Y:S01]  /*6b10*/  MUFU.EX2 R54, R54 ;  /* 0x0000003600367308 */ /* 0x000ea20000000800 */
[----:B-1----:R-:W-:-:S07]  /*6b20*/  FADD.FTZ R36, R34, 1 ;  /* 0x3f80000022247421 */ /* 0x002fce0000010000 */
[----:B0-----:R-:W0:Y:S01]  /*6b30*/  MUFU.RCP R55, R36 ;  /* 0x0000002400377308 */ /* 0x001e220000001000 */
[----:B--2---:R-:W-:-:S07]  /*6b40*/  FADD.FTZ R56, R54, 1 ;  /* 0x3f80000036387421 */ /* 0x004fce0000010000 */
[----:B------:R-:W1:Y:S01]  /*6b50*/  MUFU.RCP R57, R56 ;  /* 0x0000003800397308 */ /* 0x000e620000001000 */
[----:B0-----:R-:W-:Y:S02]  /*6b60*/  FMUL.FTZ R80, R80, R55 ;  /* 0x0000003750507220 */ /* 0x001fe40000410000 */
[----:B-1----:R-:W-:-:S05]  /*6b70*/  FMUL.FTZ R72, R72, R57 ;  /* 0x0000003948487220 */ /* 0x002fca0000410000 */
.L_x_3937:
        /* <DEDUP_REMOVED lines=13> */
.L_x_3939:
[----:B------:R-:W-:Y:S05]  /*6c50*/  BSYNC B0 ;  /* 0x0000000000007941 */ /* 0x000fea0003800000 */
.L_x_3938:
        /* <DEDUP_REMOVED lines=11> */
.L_x_3940:
        /* <DEDUP_REMOVED lines=13> */
.L_x_3942:
[----:B------:R-:W-:Y:S05]  /*6de0*/  BSYNC B0 ;  /* 0x0000000000007941 */ /* 0x000fea0003800000 */
.L_x_3941:
        /* <DEDUP_REMOVED lines=11> */
.L_x_3943:
[----:B------:R-:W-:Y:S01]  /*6ea0*/  LOP3.LUT P5, RZ, R24, 0x400, RZ, 0xc0, !PT ;  /* 0x0000040018ff7812 */ /* 0x000fe200078ac0ff */
[----:B------:R-:W-:-:S12]  /*6eb0*/  BSSY B0, `(.L_x_3944) ;  /* 0x000000c000007945 */ /* 0x000fd80003800000 */
[----:B------:R-:W-:Y:S05]  /*6ec0*/  @!P5 BRA `(.L_x_3945) ;  /* 0x000000a00000d947 */ /* 0x000fea0003800000 */
[----:B------:R-:W-:Y:S01]  /*6ed0*/  MOV R54, R68 ;  /* 0x0000004400367202 */ /* 0x000fe20000000f00 */
[----:B------:R-:W-:Y:S01]  /*6ee0*/  IMAD R34, R112, c[0x0][0x1c0], RZ ;  /* 0x0000700070227a24 */ /* 0x000fe200078e02ff */
[----:B0-----:R-:W-:-:S03]  /*6ef0*/  MOV R55, R67 ;  /* 0x0000004300377202 */ /* 0x001fc60000000f00 */
[C---:B------:R-:W-:Y:S02]  /*6f00*/  IMAD R47, R3.reuse, c[0x0][0x1c4], R34 ;  /* 0x00007100032f7a24 */ /* 0x040fe400078e0222 */
[----:B------:R-:W-:-:S04]  /*6f10*/  IMAD.WIDE.U32 R54, R3, c[0x0][0x1c0], R54 ;  /* 0x0000700003367a25 */ /* 0x000fc800078e0036 */
[----:B------:R-:W-:Y:S01]  /*6f20*/  IMAD.IADD R47, R55, 0x1, R47 ;  /* 0x00000001372f7824 */ /* 0x000fe200078e022f */
[----:B------:R-:W-:-:S04]  /*6f30*/  LEA R56, P5, R54, c[0x0][0x160], 0x1 ;  /* 0x0000580036387a11 */ /* 0x000fc800078a08ff */
[----:B------:R-:W-:Y:S02]  /*6f40*/  LEA.HI.X R57, R54, c[0x0][0x164], R47, 0x1, P5 ;  /* 0x0000590036397a11 */ /* 0x000fe400028f0c2f */
[----:B------:R-:W-:-:S05]  /*6f50*/  F2FP.BF16.PACK_AB R47, R70, R46 ;  /* 0x0000002e462f723e */ /* 0x000fca00000010ff */
[----:B------:R0:W-:Y:S02]  /*6f60*/  STG.E [R56.64], R47 ;  /* 0x0000002f38007986 */ /* 0x0001e4000c101906 */
.L_x_3945:
[----:B------:R-:W-:Y:S05]  /*6f70*/  BSYNC B0 ;  /* 0x0000000000007941 */ /* 0x000fea0003800000 */
.L_x_3944:
        /* <DEDUP_REMOVED lines=11> */
.L_x_3946:
        /* <DEDUP_REMOVED lines=13> */
.L_x_3948:
[----:B------:R-:W-:Y:S05]  /*7100*/  BSYNC B0 ;  /* 0x0000000000007941 */ /* 0x000fea0003800000 */
.L_x_3947:
        /* <DEDUP_REMOVED lines=11> */
.L_x_3949:
[----:B------:R-:W-:Y:S01]  /*71c0*/  LOP3.LUT P5, RZ, R24, 0x100, RZ, 0xc0, !PT ;  /* 0x0000010018ff7812 */ /* 0x000fe200078ac0ff */
[----:B------:R-:W-:-:S12]  /*71d0*/  BSSY B0, `(.L_x_3950) ;  /* 0x000000c000007945 */ /* 0x000fd80003800000 */
[----:B------:R-:W-:Y:S05]  /*71e0*/  @!P5 BRA `(.L_x_3951) ;  /* 0x000000a00000d947 */ /* 0x000fea0003800000 */
[----:B------:R-:W-:Y:S01]  /*71f0*/  MOV R46, R68 ;  /* 0x00000044002e7202 */ /* 0x000fe20000000f00 */
[----:B------:R-:W-:Y:S01]  /*7200*/  IMAD R34, R110, c[0x0][0x1c0], RZ ;  /* 0x000070006e227a24 */ /* 0x000fe200078e02ff */
[----:B0-----:R-:W-:-:S03]  /*7210*/  MOV R47, R67 ;  /* 0x00000043002f7202 */ /* 0x001fc60000000f00 */
[C---:B------:R-:W-:Y:S02]  /*7220*/  IMAD R45, R5.reuse, c[0x0][0x1c4], R34 ;  /* 0x00007100052d7a24 */ /* 0x040fe400078e0222 */
[----:B------:R-:W-:-:S05]  /*7230*/  IMAD.WIDE.U32 R46, R5, c[0x0][0x1c0], R46 ;  /* 0x00007000052e7a25 */ /* 0x000fca00078e002e */
[----:B------:R-:W-:Y:S02]  /*7240*/  IADD3 R45, R47, R45, RZ ;  /* 0x0000002d2f2d7210 */ /* 0x000fe40007ffe0ff */
[----:B------:R-:W-:-:S04]  /*7250*/  LEA R54, P5, R46, c[0x0][0x160], 0x1 ;  /* 0x000058002e367a11 */ /* 0x000fc800078a08ff */
[----:B------:R-:W-:Y:S02]  /*7260*/  LEA.HI.X R55, R46, c[0x0][0x164], R45, 0x1, P5 ;  /* 0x000059002e377a11 */ /* 0x000fe400028f0c2d */
[----:B------:R-:W-:-:S05]  /*7270*/  F2FP.BF16.PACK_AB R45, R64, R44 ;  /* 0x0000002c402d723e */ /* 0x000fca00000010ff */
[----:B------:R0:W-:Y:S02]  /*7280*/  STG.E [R54.64], R45 ;  /* 0x0000002d36007986 */ /* 0x0001e4000c101906 */
.L_x_3951:
[----:B------:R-:W-:Y:S05]  /*7290*/  BSYNC B0 ;  /* 0x0000000000007941 */ /* 0x000fea0003800000 */
.L_x_3950:
        /* <DEDUP_REMOVED lines=11> */
.L_x_3952:
        /* <DEDUP_REMOVED lines=13> */
.L_x_3954:
[----:B------:R-:W-:Y:S05]  /*7420*/  BSYNC B0 ;  /* 0x0000000000007941 */ /* 0x000fea0003800000 */
.L_x_3953:
        /* <DEDUP_REMOVED lines=11> */
.L_x_3955:
        /* <DEDUP_REMOVED lines=13> */
.L_x_3957:
[----:B------:R-:W-:Y:S05]  /*75b0*/  BSYNC B0 ;  /* 0x0000000000007941 */ /* 0x000fea0003800000 */
.L_x_3956:
        /* <DEDUP_REMOVED lines=11> */
.L_x_3958:
        /* <DEDUP_REMOVED lines=13> */
.L_x_3960:
[----:B------:R-:W-:Y:S05]  /*7740*/  BSYNC B0 ;  /* 0x0000000000007941 */ /* 0x000fea0003800000 */
.L_x_3959:
[----:B------:R-:W-:Y:S05]  /*7750*/  @!P6 BRA `(.L_x_3961) ;  /* 0x000000a00000e947 */ /* 0x000fea0003800000 */
        /* <DEDUP_REMOVED lines=10> */
.L_x_3961:
        /* <DEDUP_REMOVED lines=13> */
.L_x_3963:
[----:B------:R-:W-:Y:S05]  /*78d0*/  BSYNC B0 ;  /* 0x0000000000007941 */ /* 0x000fea0003800000 */
.L_x_3962:
        /* <DEDUP_REMOVED lines=11> */
.L_x_3964:
        /* <DEDUP_REMOVED lines=13> */
.L_x_3966:
[----:B------:R-:W-:Y:S05]  /*7a60*/  BSYNC B0 ;  /* 0x0000000000007941 */ /* 0x000fea0003800000 */
.L_x_3965:
        /* <DEDUP_REMOVED lines=11> */
.L_x_3967:
        /* <DEDUP_REMOVED lines=9> */
[----:B------:R-:W-:Y:S02]  /*7bb0*/  LEA R34, P5, R32, c[0x0][0x160], 0x1 ;  /* 0x0000580020227a11 */ /* 0x000fe400078a08ff */
[----:B------:R-:W-:Y:S02]  /*7bc0*/  F2FP.BF16.PACK_AB R33, R48, R38 ;  /* 0x000000263021723e */ /* 0x000fe400000010ff */
[----:B------:R-:W-:-:S05]  /*7bd0*/  LEA.HI.X R35, R32, c[0x0][0x164], R35, 0x1, P5 ;  /* 0x0000590020237a11 */ /* 0x000fca00028f0c23 */
[----:B------:R0:W-:Y:S04]  /*7be0*/  STG.E [R34.64], R33 ;  /* 0x0000002122007986 */ /* 0x0001e8000c101906 */
.L_x_3969:
[----:B------:R-:W-:Y:S05]  /*7bf0*/  BSYNC B0 ;  /* 0x0000000000007941 */ /* 0x000fea0003800000 */
.L_x_3968:
        /* <DEDUP_REMOVED lines=11> */
.L_x_3970:
        /* <DEDUP_REMOVED lines=13> */
.L_x_3972:
[----:B------:R-:W-:Y:S05]  /*7d80*/  BSYNC B0 ;  /* 0x0000000000007941 */ /* 0x000fea0003800000 */
.L_x_3971:
        /* <DEDUP_REMOVED lines=11> */
.L_x_3973:
        /* <DEDUP_REMOVED lines=13> */
.L_x_3975:
[----:B------:R-:W-:Y:S05]  /*7f10*/  BSYNC B0 ;  /* 0x0000000000007941 */ /* 0x000fea0003800000 */
.L_x_3974:
        /* <DEDUP_REMOVED lines=11> */
.L_x_3976:
        /* <DEDUP_REMOVED lines=12> */
.L_x_3978:
[----:B------:R-:W-:Y:S05]  /*8090*/  BSYNC B0 ;  /* 0x0000000000007941 */ /* 0x000fea0003800000 */
.L_x_3977:
        /* <DEDUP_REMOVED lines=11> */
.L_x_3979:
[----:B------:R-:W-:Y:S01]  /*8150*/  BSSY B0, `(.L_x_3980) ;  /* 0x000000c000007945 */ /* 0x000fe20003800000 */
[----:B------:R-:W-:Y:S05]  /*8160*/  @!P3 BRA `(.L_x_3981) ;  /* 0x000000a00000b947 */ /* 0x000fea0003800000 */
[----:B------:R-:W-:Y:S01]  /*8170*/  MOV R30, R68 ;  /* 0x00000044001e7202 */ /* 0x000fe20000000f00 */
[----:B------:R-:W-:Y:S01]  /*8180*/  IMAD R32, R98, c[0x0][0x1c0], RZ ;  /* 0x0000700062207a24 */ /* 0x000fe200078e02ff */
[----:B------:R-:W-:Y:S01]  /*8190*/  F2FP.BF16.PACK_AB R29, R52, R29 ;  /* 0x0000001d341d723e */ /* 0x000fe200000010ff */
[----:B0-----:R-:W-:Y:S02]  /*81a0*/  IMAD.MOV.U32 R31, RZ, RZ, R67 ;  /* 0x000000ffff1f7224 */ /* 0x001fe400078e0043 */
[C---:B------:R-:W-:Y:S02]  /*81b0*/  IMAD R33, R15.reuse, c[0x0][0x1c4], R32 ;  /* 0x000071000f217a24 */ /* 0x040fe400078e0220 */
[----:B------:R-:W-:-:S05]  /*81c0*/  IMAD.WIDE.U32 R30, R15, c[0x0][0x1c0], R30 ;  /* 0x000070000f1e7a25 */ /* 0x000fca00078e001e */
[----:B------:R-:W-:Y:S02]  /*81d0*/  IADD3 R33, R31, R33, RZ ;  /* 0x000000211f217210 */ /* 0x000fe40007ffe0ff */
[----:B------:R-:W-:-:S04]  /*81e0*/  LEA R32, P5, R30, c[0x0][0x160], 0x1 ;  /* 0x000058001e207a11 */ /* 0x000fc800078a08ff */
[----:B------:R-:W-:-:S05]  /*81f0*/  LEA.HI.X R33, R30, c[0x0][0x164], R33, 0x1, P5 ;  /* 0x000059001e217a11 */ /* 0x000fca00028f0c21 */
[----:B------:R0:W-:Y:S04]  /*8200*/  STG.E [R32.64], R29 ;  /* 0x0000001d20007986 */ /* 0x0001e8000c101906 */
.L_x_3981:
[----:B------:R-:W-:Y:S05]  /*8210*/  BSYNC B0 ;  /* 0x0000000000007941 */ /* 0x000fea0003800000 */
.L_x_3980:
        /* <DEDUP_REMOVED lines=11> */
.L_x_3982:
        /* <DEDUP_REMOVED lines=12> */
.L_x_3984:
[----:B------:R-:W-:Y:S05]  /*8390*/  BSYNC B0 ;  /* 0x0000000000007941 */ /* 0x000fea0003800000 */
.L_x_3983:
        /* <DEDUP_REMOVED lines=11> */
.L_x_3985:
[----:B------:R-:W-:Y:S01]  /*8450*/  BSSY B0, `(.L_x_3986) ;  /* 0x000000c000007945 */ /* 0x000fe20003800000 */
[----:B------:R-:W-:Y:S05]  /*8460*/  @!P1 BRA `(.L_x_3987) ;  /* 0x000000a000009947 */ /* 0x000fea0003800000 */
[----:B------:R-:W-:Y:S01]  /*8470*/  MOV R28, R68 ;  /* 0x00000044001c7202 */ /* 0x000fe20000000f00 */
[----:B------:R-:W-:Y:S01]  /*8480*/  IMAD R30, R96, c[0x0][0x1c0], RZ ;  /* 0x00007000601e7a24 */ /* 0x000fe200078e02ff */
[----:B0-----:R-:W-:Y:S02]  /*8490*/  MOV R29, R67 ;  /* 0x00000043001d7202 */ /* 0x001fe40000000f00 */
[----:B------:R-:W-:Y:S01]  /*84a0*/  F2FP.BF16.PACK_AB R27, R58, R27 ;  /* 0x0000001b3a1b723e */ /* 0x000fe200000010ff */
[C---:B------:R-:W-:Y:S02]  /*84b0*/  IMAD R31, R17.reuse, c[0x0][0x1c4], R30 ;  /* 0x00007100111f7a24 */ /* 0x040fe400078e021e */
[----:B------:R-:W-:-:S04]  /*84c0*/  IMAD.WIDE.U32 R28, R17, c[0x0][0x1c0], R28 ;  /* 0x00007000111c7a25 */ /* 0x000fc800078e001c */
[----:B------:R-:W-:Y:S01]  /*84d0*/  IMAD.IADD R31, R29, 0x1, R31 ;  /* 0x000000011d1f7824 */ /* 0x000fe200078e021f */
[----:B------:R-:W-:-:S04]  /*84e0*/  LEA R30, P5, R28, c[0x0][0x160], 0x1 ;  /* 0x000058001c1e7a11 */ /* 0x000fc800078a08ff */
[----:B------:R-:W-:-:S05]  /*84f0*/  LEA.HI.X R31, R28, c[0x0][0x164], R31, 0x1, P5 ;  /* 0x000059001c1f7a11 */ /* 0x000fca00028f0c1f */
[----:B------:R0:W-:Y:S04]  /*8500*/  STG.E [R30.64], R27 ;  /* 0x0000001b1e007986 */ /* 0x0001e8000c101906 */
.L_x_3987:
[----:B------:R-:W-:Y:S05]  /*8510*/  BSYNC B0 ;  /* 0x0000000000007941 */ /* 0x000fea0003800000 */
.L_x_3986:
        /* <DEDUP_REMOVED lines=11> */
.L_x_3988:
        /* <DEDUP_REMOVED lines=12> */
.L_x_3990:
[----:B------:R-:W-:Y:S05]  /*8690*/  BSYNC B0 ;  /* 0x0000000000007941 */ /* 0x000fea0003800000 */
.L_x_3989:
        /* <DEDUP_REMOVED lines=11> */
.L_x_3991:
[----:B------:R-:W1:Y:S01]  /*8750*/  S2R R26, SR_TID.X ;  /* 0x00000000001a7919 */ /* 0x000e620000002100 */
[----:B------:R-:W-:Y:S01]  /*8760*/  ISETP.GE.U32.AND P5, PT, R23, c[0x0][0x1c8], PT ;  /* 0x0000720017007a0c */ /* 0x000fe20003fa6070 */
[----:B------:R-:W-:Y:S03]  /*8770*/  BSSY B0, `(.L_x_3992) ;  /* 0x000000e000007945 */ /* 0x000fe60003800000 */
[----:B------:R-:W-:-:S04]  /*8780*/  ISETP.GE.AND.EX P5, PT, R59, c[0x0][0x1cc], PT, P5 ;  /* 0x000073003b007a0c */ /* 0x000fc80003fa6350 */
[----:B-1----:R-:W-:-:S13]  /*8790*/  ISETP.GT.U32.OR P5, PT, R26, 0x1df, P5 ;  /* 0x000001df1a00780c */ /* 0x002fda0002fa4470 */
[----:B------:R-:W-:Y:S05]  /*87a0*/  @P5 BRA `(.L_x_3993) ;  /* 0x000000a000005947 */ /* 0x000fea0003800000 */
        /* <DEDUP_REMOVED lines=10> */
.L_x_3993:
[----:B------:R-:W-:Y:S05]  /*8850*/  BSYNC B0 ;  /* 0x0000000000007941 */ /* 0x000fea0003800000 */
.L_x_3992:
[----:B------:R-:W-:Y:S02]  /*8860*/  IADD3 R19, R19, c[0x0][0x10], RZ ;  /* 0x0000040013137a10 */ /* 0x000fe40007ffe0ff */
[----:B------:R-:W-:Y:S02]  /*8870*/  IADD3 R20, R20, 0x1, RZ ;  /* 0x0000000114147810 */ /* 0x000fe40007ffe0ff */
[----:B------:R-:W-:-:S13]  /*8880*/  ISETP.GE.AND P5, PT, R19, UR4, PT ;  /* 0x0000000413007c0c */ /* 0x000fda000bfa6270 */
[----:B------:R-:W-:Y:S01]  /*8890*/  @P5 CALL.REL.NOINC `(.L_x_3994) ;  /* 0x0000001000005944 */ /* 0x000fe20003c00000 */
[----:B------:R-:W-:Y:S05]  /*88a0*/  BRA `(.L_x_3995) ;  /* 0xffff83b000007947 */ /* 0x000fea000383ffff */
.L_x_3994:
[----:B------:R-:W-:Y:S05]  /*88b0*/  EXIT ;  /* 0x000000000000794d */ /* 0x000fea0003800000 */
.L_x_3996:
        /* <DEDUP_REMOVED lines=12> */
.L_x_5657:


//--------------------- .text._Z35group_norm_nhwc_fwd_one_pass_kernelI11Bf16IOBf16WLi512ELi120ELi480EEv26Group_norm_nhwc_fwd_params --------------------------
	.section	.text._Z35group_norm_nhwc_fwd_one_pass_kernelI11Bf16IOBf16WLi512ELi120ELi480EEv26Group_norm_nhwc_fwd_params,"ax",@progbits
	.sectioninfo	@"SHI_REGISTERS=128"
	.align	128
        .global         _Z35group_norm_nhwc_fwd_one_pass_kernelI11Bf16IOBf16WLi512ELi120ELi480EEv26Group_norm_nhwc_fwd_params
        .type           _Z35group_norm_nhwc_fwd_one_pass_kernelI11Bf16IOBf16WLi512ELi120ELi480EEv26Group_norm_nhwc_fwd_params,@function
        .size           _Z35group_norm_nhwc_fwd_one_pass_kernelI11Bf16IOBf16WLi512ELi120ELi480EEv26Group_norm_nhwc_fwd_params,(.L_x_5658 - _Z35group_norm_nhwc_fwd_one_pass_kernelI11Bf16IOBf16WLi512ELi120ELi480EEv26Group_norm_nhwc_fwd_params)
        .other          _Z35group_norm_nhwc_fwd_one_pass_kernelI11Bf16IOBf16WLi512ELi120ELi480EEv26Group_norm_nhwc_fwd_params,@"STO_CUDA_ENTRY STV_DEFAULT"
_Z35group_norm_nhwc_fwd_one_pass_kernelI11Bf16IOBf16WLi512ELi120ELi480EEv26Group_norm_nhwc_fwd_params:
.text._Z35group_norm_nhwc_fwd_one_pass_kernelI11Bf16IOBf16WLi512ELi120ELi480EEv26Group_norm_nhwc_fwd_params:
        /* <DEDUP_REMOVED lines=22> */
.L_x_4013:
        /* <DEDUP_REMOVED lines=2097> */
.L_x_3998:
[----:B0-----:R-:W-:Y:S05]  /*8470*/  BSYNC B0 ;  /* 0x0000000000007941 */ /* 0x001fea0003800000 */
.L_x_3997:
        /* <DEDUP_REMOVED lines=27> */
.L_x_4001:
[----:B------:R-:W2:Y:S01]  /*8630*/  LDG.E.STRONG.GPU R0, [R16.64] ;  /* 0x0000000610007981 */ /* 0x000ea2000c1ef900 */
[----:B------:R-:W-:Y:S01]  /*8640*/  YIELD ;  /* 0x0000000000007946 */ /* 0x000fe20003800000 */
[----:B--2---:R-:W-:-:S05]  /*8650*/  CCTL.IVALL ;  /* 0x00000000ff00798f */ /* 0x004fca0002000000 */
[----:B------:R1:W-:Y:S01]  /*8660*/  STL [R1], R0 ;  /* 0x0000000001007387 */ /* 0x0003e20000100800 */
[----:B------:R-:W-:-:S13]  /*8670*/  ISETP.NE.AND P1, PT, R0, R9, PT ;  /* 0x000000090000720c */ /* 0x000fda0003f25270 */
[----:B-1----:R-:W-:Y:S05]  /*8680*/  @P1 BRA `(.L_x_4001) ;  /* 0xffffffa000001947 */ /* 0x002fea000383ffff */
.L_x_4000:
        /* <DEDUP_REMOVED lines=17> */
.L_x_4005:
        /* <DEDUP_REMOVED lines=115> */
.L_x_4004:
        /* <DEDUP_REMOVED lines=61> */
.L_x_4006:
[----:B------:R-:W-:-:S13]  /*92a0*/  ISETP.NE.OR P1, PT, R0, RZ, P1 ;  /* 0x000000ff0000720c */ /* 0x000fda0000f25670 */
[----:B------:R-:W-:Y:S05]  /*92b0*/  @!P1 BRA `(.L_x_4002) ;  /* 0x000001f000009947 */ /* 0x000fea0003800000 */
.L_x_4003:
        /* <DEDUP_REMOVED lines=31> */
.L_x_4002:
        /* <DEDUP_REMOVED lines=12> */
.L_x_4008:
[----:B------:R-:W-:Y:S05]  /*9570*/  BSYNC B0 ;  /* 0x0000000000007941 */ /* 0x000fea0003800000 */
.L_x_4007:
        /* <DEDUP_REMOVED lines=16> */
.L_x_3999:
[----:B------:R-:W2:Y:S04]  /*9680*/  LDL R0, [R1+0x114] ;  /* 0x0001140001007983 */ /* 0x000ea80000100800 */
[----:B------:R-:W1:Y:S01]  /*9690*/  S2R R8, SR_TID.X ;  /* 0x0000000000087919 */ /* 0x000e620000002100 */
[----:B------:R-:W-:Y:S01]  /*96a0*/  ISETP.EQ.U32.AND P3, PT, RZ, c[0x0][0x168], PT ;  /* 0x00005a00ff007a0c */ /* 0x000fe20003f62070 */
[----:B------:R-:W-:-:S04]  /*96b0*/  IMAD.MOV R9, RZ, RZ, -R120 ;  /* 0x000000ffff097224 */ /* 0x000fc800078e0a78 */
[----:B------:R-:W-:Y:S01]  /*96c0*/  IMAD R12, R9, c[0x0][0x1d8], R118 ;  /* 0x00007600090c7a24 */ /* 0x000fe200078e0276 */
[----:B-1----:R-:W-:-:S04]  /*96d0*/  LOP3.LUT P1, RZ, R117, R8, RZ, 0xfc, !PT ;  /* 0x0000000875ff7212 */ /* 0x002fc8000782fcff */
[----:B------:R-:W-:Y:S01]  /*96e0*/  ISETP.EQ.OR.EX P1, PT, RZ, c[0x0][0x16c], P1, P3 ;  /* 0x00005b00ff007a0c */ /* 0x000fe20000f22730 */
[----:B------:R-:W-:-:S12]  /*96f0*/  @!P2 STS.64 [0x90], R2 ;  /* 0x00009002ff00a388 */ /* 0x000fd80000000a00 */
[----:B------:R-:W-:Y:S02]  /*9700*/  @!P1 IMAD.MOV.U32 R9, RZ, RZ, 0x8 ;  /* 0x00000008ff099424 */ /* 0x000fe400078e00ff */
[----:B0-----:R-:W-:Y:S02]  /*9710*/  @!P1 FMUL.FTZ R15, R3, c[0x0][0x1f4] ;  /* 0x00007d00030f9a20 */ /* 0x001fe40000410000 */
[----:B------:R-:W-:Y:S02]  /*9720*/  @!P1 FMUL.FTZ R14, R2, c[0x0][0x1f4] ;  /* 0x00007d00020e9a20 */ /* 0x000fe40000410000 */
[----:B------:R-:W-:-:S05]  /*9730*/  @!P1 IMAD.WIDE R8, R118, R9, c[0x0][0x168] ;  /* 0x00005a0076089625 */ /* 0x000fca00078e0209 */
[----:B------:R-:W-:Y:S04]  /*9740*/  @!P1 STG.E.64 [R8.64], R14 ;  /* 0x0000000e08009986 */ /* 0x000fe8000c101b06 */
[----:B------:R-:W-:Y:S01]  /*9750*/  BAR.SYNC.DEFER_BLOCKING 0x0 ;  /* 0x0000000000007b1d */ /* 0x000fe20000010000 */
[----:B------:R-:W-:-:S05]  /*9760*/  IMAD.MOV.U32 R13, RZ, RZ, 0x2 ;  /* 0x00000002ff0d7424 */ /* 0x000fca00078e00ff */
[----:B------:R-:W0:Y:S01]  /*9770*/  LDS.64 R20, [0x90] ;  /* 0x00009000ff147984 */ /* 0x000e220000000a00 */
[----:B--2---:R-:W-:-:S04]  /*9780*/  IMAD R12, R12, 0x78, R0 ;  /* 0x000000780c0c7824 */ /* 0x004fc800078e0200 */
[----:B------:R-:W-:-:S04]  /*9790*/  IMAD.WIDE R10, R12, R13, c[0x0][0x178] ;  /* 0x00005e000c0a7625 */ /* 0x000fc800078e020d */
[----:B------:R-:W-:Y:S01]  /*97a0*/  IMAD.WIDE R12, R12, R13, c[0x0][0x180] ;  /* 0x000060000c0c7625 */ /* 0x000fe200078e020d */
[----:B------:R-:W2:Y:S04]  /*97b0*/  LDG.E.U16 R16, [R10.64] ;  /* 0x000000060a107981 */ /* 0x000ea8000c1e1500 */
[----:B------:R-:W3:Y:S04]  /*97c0*/  LDG.E.U16 R17, [R10.64+0x2] ;  /* 0x000002060a117981 */ /* 0x000ee8000c1e1500 */
[----:B------:R-:W4:Y:S04]  /*97d0*/  LDG.E.U16 R18, [R12.64] ;  /* 0x000000060c127981 */ /* 0x000f28000c1e1500 */
[----:B------:R4:W5:Y:S01]  /*97e0*/  LDG.E.U16 R19, [R12.64+0x2] ;  /* 0x000002060c137981 */ /* 0x000962000c1e1500 */
        /* <DEDUP_REMOVED lines=10> */
[----:B------:R-:W-:Y:S01]  /*9890*/  IMAD.MOV.U32 R3, RZ, RZ, R22 ;  /* 0x000000ffff037224 */ /* 0x000fe200078e0016 */
[----:B--2---:R-:W-:Y:S02]  /*98a0*/  PRMT R9, RZ, 0x5410, R16 ;  /* 0x00005410ff097816 */ /* 0x004fe40000000010 */
[----:B---3--:R-:W-:Y:S02]  /*98b0*/  PRMT R10, RZ, 0x5410, R17 ;  /* 0x00005410ff0a7816 */ /* 0x008fe40000000011 */
[----:B----4-:R-:W-:Y:S02]  /*98c0*/  PRMT R12, RZ, 0x5410, R18 ;  /* 0x00005410ff0c7816 */ /* 0x010fe40000000012 */
[----:B01---5:R-:W-:-:S02]  /*98d0*/  PRMT R11, RZ, 0x5410, R19 ;  /* 0x00005410ff0b7816 */ /* 0x023fc40000000013 */
.L_x_4011:
[----:B--2---:R-:W2:Y:S04]  /*98e0*/  LDL R13, [R3] ;  /* 0x00000000030d7983 */ /* 0x004ea80000100800 */
[----:B0-----:R-:W3:Y:S04]  /*98f0*/  LDL R16, [R3+0x4] ;  /* 0x0000040003107983 */ /* 0x001ee80000100800 */
[----:B------:R-:W4:Y:S04]  /*9900*/  LDL R20, [R3+0x8] ;  /* 0x0000080003147983 */ /* 0x000f280000100800 */
[----:B------:R-:W5:Y:S01]  /*9910*/  LDL R22, [R3+0xc] ;  /* 0x00000c0003167983 */ /* 0x000f620000100800 */
[C---:B------:R-:W-:Y:S01]  /*9920*/  IMAD R43, R8.reuse, 0x8, R119 ;  /* 0x00000008082b7824 */ /* 0x040fe200078e0277 */
[----:B------:R-:W-:Y:S01]  /*9930*/  IADD3 R8, R8, 0x4, RZ ;  /* 0x0000000408087810 */ /* 0x000fe20007ffe0ff */
[----:B------:R-:W-:Y:S03]  /*9940*/  BSSY B0, `(.L_x_4009) ;  /* 0x0000082000007945 */ /* 0x000fe60003800000 */
[----:B------:R-:W-:-:S02]  /*9950*/  ISETP.GE.U32.AND P3, PT, R43, c[0x0][0x1c8], PT ;  /* 0x000072002b007a0c */ /* 0x000fc40003f66070 */
[----:B------:R-:W-:-:S04]  /*9960*/  IADD3 R45, R43, 0x10, RZ ;  /* 0x000000102b2d7810 */ /* 0x000fc80007ffe0ff */
[----:B------:R-:W-:Y:S02]  /*9970*/  ISETP.GE.U32.AND P2, PT, R45, c[0x0][0x1c8], PT ;  /* 0x000072002d007a0c */ /* 0x000fe40003f46070 */
[----:B------:R-:W-:-:S04]  /*9980*/  SHF.R.S32.HI R32, RZ, 0x1f, R45 ;  /* 0x0000001fff207819 */ /* 0x000fc8000001142d */
[----:B------:R-:W-:Y:S02]  /*9990*/  ISETP.GE.OR.EX P2, PT, R32, c[0x0][0x1cc], P0, P2 ;  /* 0x0000730020007a0c */ /* 0x000fe40000746720 */
[--C-:B--2---:R-:W-:Y:S02]  /*99a0*/  PRMT R15, RZ, 0x5410, R13.reuse ;  /* 0x00005410ff0f7816 */ /* 0x104fe4000000000d */
[----:B------:R-:W-:-:S03]  /*99b0*/  PRMT R13, RZ, 0x7610, R13 ;  /* 0x00007610ff0d7816 */ /* 0x000fc6000000000d */
[C---:B------:R-:W-:Y:S02]  /*99c0*/  FADD.FTZ R15, -R0.reuse, R15 ;  /* 0x0000000f000f7221 */ /* 0x040fe40000010100 */
[----:B------:R-:W-:Y:S02]  /*99d0*/  FADD.FTZ R13, -R0, R13 ;  /* 0x0000000d000d7221 */ /* 0x000fe40000010100 */
[-C--:B------:R-:W-:Y:S02]  /*99e0*/  FMUL.FTZ R15, R15, R2.reuse ;  /* 0x000000020f0f7220 */ /* 0x080fe40000410000 */
[----:B------:R-:W-:Y:S02]  /*99f0*/  FMUL.FTZ R13, R13, R2 ;  /* 0x000000020d0d7220 */ /* 0x000fe40000410000 */
[----:B------:R-:W-:Y:S01]  /*9a00*/  FFMA.FTZ R24, R9, R15, R12 ;  /* 0x0000000f09187223 */ /* 0x000fe2000001000c */
[--C-:B---3--:R-:W-:Y:S01]  /*9a10*/  PRMT R15, RZ, 0x5410, R16.reuse ;  /* 0x00005410ff0f7816 */ /* 0x108fe20000000010 */
[----:B------:R-:W-:Y:S01]  /*9a20*/  FFMA.FTZ R13, R10, R13, R11 ;  /* 0x0000000d0a0d7223 */ /* 0x000fe2000001000b */
[----:B------:R-:W-:Y:S01]  /*9a30*/  PRMT R16, RZ, 0x7610, R16 ;  /* 0x00007610ff107816 */ /* 0x000fe20000000010 */
[----:B------:R-:W-:-:S02]  /*9a40*/  @P4 FMUL.FTZ R14, R24, -1.4426950216293334961 ;  /* 0xbfb8aa3b180e4820 */ /* 0x000fc40000410000 */
[C---:B------:R-:W-:Y:S02]  /*9a50*/  FADD.FTZ R15, -R0.reuse, R15 ;  /* 0x0000000f000f7221 */ /* 0x040fe40000010100 */
[----:B------:R-:W-:Y:S02]  /*9a60*/  FADD.FTZ R19, -R0, R16 ;  /* 0x0000001000137221 */ /* 0x000fe40000010100 */
[-C--:B------:R-:W-:Y:S01]  /*9a70*/  FMUL.FTZ R17, R15, R2.reuse ;  /* 0x000000020f117220 */ /* 0x080fe20000410000 */
[----:B------:R-:W0:Y:S01]  /*9a80*/  @P4 MUFU.EX2 R14, R14 ;  /* 0x0000000e000e4308 */ /* 0x000e220000000800 */
[----:B------:R-:W-:Y:S02]  /*9a90*/  @P4 FMUL.FTZ R15, R13, -1.4426950216293334961 ;  /* 0xbfb8aa3b0d0f4820 */ /* 0x000fe40000410000 */
[----:B------:R-:W-:Y:S02]  /*9aa0*/  FMUL.FTZ R19, R19, R2 ;  /* 0x0000000213137220 */ /* 0x000fe40000410000 */
[----:B------:R-:W-:-:S02]  /*9ab0*/  FFMA.FTZ R25, R9, R17, R12 ;  /* 0x0000001109197223 */ /* 0x000fc4000001000c */
[----:B------:R-:W-:Y:S01]  /*9ac0*/  FFMA.FTZ R26, R10, R19, R11 ;  /* 0x000000130a1a7223 */ /* 0x000fe2000001000b */
[----:B------:R4:W1:Y:S01]  /*9ad0*/  @P4 MUFU.EX2 R16, R15 ;  /* 0x0000000f00104308 */ /* 0x0008620000000800 */
[----:B------:R-:W-:Y:S02]  /*9ae0*/  @P4 FMUL.FTZ R17, R25, -1.4426950216293334961 ;  /* 0xbfb8aa3b19114820 */ /* 0x000fe40000410000 */
[----:B------:R-:W-:-:S05]  /*9af0*/  @P4 FMUL.FTZ R18, R26, -1.4426950216293334961 ;  /* 0xbfb8aa3b1a124820 */ /* 0x000fca0000410000 */
[----:B------:R-:W2:Y:S01]  /*9b00*/  @P4 MUFU.EX2 R17, R17 ;  /* 0x0000001100114308 */ /* 0x000ea20000000800 */
[--C-:B----4-:R-:W-:Y:S01]  /*9b10*/  PRMT R15, RZ, 0x5410, R20.reuse ;  /* 0x00005410ff0f7816 */ /* 0x110fe20000000014 */
[----:B0-----:R-:W-:Y:S01]  /*9b20*/  @P4 FADD.FTZ R14, R14, 1 ;  /* 0x3f8000000e0e4421 */ /* 0x001fe20000010000 */
[----:B------:R-:W-:-:S03]  /*9b30*/  PRMT R20, RZ, 0x7610, R20 ;  /* 0x00007610ff147816 */ /* 0x000fc60000000014 */
[C---:B------:R-:W-:Y:S02]  /*9b40*/  FADD.FTZ R21, -R0.reuse, R15 ;  /* 0x0000000f00157221 */ /* 0x040fe40000010100 */
[----:B------:R-:W-:Y:S02]  /*9b50*/  FADD.FTZ R19, -R0, R20 ;  /* 0x0000001400137221 */ /* 0x000fe40000010100 */
[-C--:B------:R-:W-:Y:S01]  /*9b60*/  FMUL.FTZ R21, R21, R2.reuse ;  /* 0x0000000215157220 */ /* 0x080fe20000410000 */
[----:B------:R0:W3:Y:S01]  /*9b70*/  @P4 MUFU.EX2 R20, R18 ;  /* 0x0000001200144308 */ /* 0x0000e20000000800 */
[----:B------:R-:W-:Y:S02]  /*9b80*/  FMUL.FTZ R19, R19, R2 ;  /* 0x0000000213137220 */ /* 0x000fe40000410000 */
[----:B------:R-:W-:Y:S01]  /*9b90*/  FFMA.FTZ R29, R9, R21, R12 ;  /* 0x00000015091d7223 */ /* 0x000fe2000001000c */
[--C-:B-----5:R-:W-:Y:S01]  /*9ba0*/  PRMT R21, RZ, 0x5410, R22.reuse ;  /* 0x00005410ff157816 */ /* 0x120fe20000000016 */
[----:B------:R-:W-:Y:S01]  /*9bb0*/  FFMA.FTZ R30, R10, R19, R11 ;  /* 0x000000130a1e7223 */ /* 0x000fe2000001000b */
[----:B------:R-:W-:Y:S01]  /*9bc0*/  PRMT R22, RZ, 0x7610, R22 ;  /* 0x00007610ff167816 */ /* 0x000fe20000000016 */
[----:B------:R-:W-:-:S02]  /*9bd0*/  @P4 FMUL.FTZ R15, R29, -1.4426950216293334961 ;  /* 0xbfb8aa3b1d0f4820 */ /* 0x000fc40000410000 */
[----:B------:R-:W-:Y:S02]  /*9be0*/  @P4 FMUL.FTZ R19, R30, -1.4426950216293334961 ;  /* 0xbfb8aa3b1e134820 */ /* 0x000fe40000410000 */
[C---:B------:R-:W-:Y:S02]  /*9bf0*/  FADD.FTZ R27, -R0.reuse, R22 ;  /* 0x00000016001b7221 */ /* 0x040fe40000010100 */
[----:B------:R4:W5:Y:S01]  /*9c00*/  @P4 MUFU.EX2 R33, R19 ;  /* 0x0000001300214308 */ /* 0x0009620000000800 */
[----:B------:R-:W-:Y:S02]  /*9c10*/  FADD.FTZ R23, -R0, R21 ;  /* 0x0000001500177221 */ /* 0x000fe40000010100 */
[-C--:B------:R-:W-:Y:S02]  /*9c20*/  FMUL.FTZ R27, R27, R2.reuse ;  /* 0x000000021b1b7220 */ /* 0x080fe40000410000 */
[----:B------:R-:W-:Y:S02]  /*9c30*/  FMUL.FTZ R23, R23, R2 ;  /* 0x0000000217177220 */ /* 0x000fe40000410000 */
[----:B------:R-:W-:Y:S01]  /*9c40*/  FFMA.FTZ R35, R10, R27, R11 ;  /* 0x0000001b0a237223 */ /* 0x000fe2000001000b */
[----:B------:R-:W-:Y:S01]  /*9c50*/  IADD3 R27, R43, 0x8, RZ ;  /* 0x000000082b1b7810 */ /* 0x000fe20007ffe0ff */
[----:B------:R-:W-:Y:S01]  /*9c60*/  FFMA.FTZ R34, R9, R23, R12 ;  /* 0x0000001709227223 */ /* 0x000fe2000001000c */
[----:B------:R-:W5:Y:S01]  /*9c70*/  @P4 MUFU.EX2 R21, R15 ;  /* 0x0000000f00154308 */ /* 0x000f620000000800 */
[----:B-1----:R-:W-:Y:S01]  /*9c80*/  @P4 FADD.FTZ R16, R16, 1 ;  /* 0x3f80000010104421 */ /* 0x002fe20000010000 */
[----:B------:R-:W-:Y:S01]  /*9c90*/  ISETP.GE.U32.AND P1, PT, R27, c[0x0][0x1c8], PT ;  /* 0x000072001b007a0c */ /* 0x000fe20003f26070 */
[----:B0-----:R-:W-:Y:S01]  /*9ca0*/  @P4 FMUL.FTZ R18, R34, -1.4426950216293334961 ;  /* 0xbfb8aa3b22124820 */ /* 0x001fe20000410000 */
[----:B----4-:R-:W-:Y:S01]  /*9cb0*/  SHF.R.S32.HI R19, RZ, 0x1f, R27 ;  /* 0x0000001fff137819 */ /* 0x010fe2000001141b */
[----:B--2---:R-:W-:Y:S01]  /*9cc0*/  @P4 FADD.FTZ R17, R17, 1 ;  /* 0x3f80000011114421 */ /* 0x004fe20000010000 */
[----:B------:R-:W-:Y:S01]  /*9cd0*/  SHF.R.S32.HI R23, RZ, 0x1f, R43 ;  /* 0x0000001fff177819 */ /* 0x000fe2000001142b */
[----:B---3--:R-:W-:Y:S01]  /*9ce0*/  @P4 FADD.FTZ R20, R20, 1 ;  /* 0x3f80000014144421 */ /* 0x008fe20000010000 */
[----:B------:R-:W-:Y:S01]  /*9cf0*/  ISETP.GE.OR.EX P1, PT, R19, c[0x0][0x1cc], P0, P1 ;  /* 0x0000730013007a0c */ /* 0x000fe20000726710 */
[----:B------:R0:W1:Y:S01]  /*9d00*/  @P4 MUFU.RCP R15, R14 ;  /* 0x0000000e000f4308 */ /* 0x0000620000001000 */
[----:B------:R-:W-:Y:S01]  /*9d10*/  ISETP.GE.OR.EX P3, PT, R23, c[0x0][0x1cc], P0, P3 ;  /* 0x0000730017007a0c */ /* 0x000fe20000766730 */
[----:B------:R-:W-:-:S02]  /*9d20*/  @P4 FMUL.FTZ R22, R35, -1.4426950216293334961 ;  /* 0xbfb8aa3b23164820 */ /* 0x000fc40000410000 */
[----:B-----5:R-:W-:Y:S02]  /*9d30*/  @P4 FADD.FTZ R33, R33, 1 ;  /* 0x3f80000021214421 */ /* 0x020fe40000010000 */
[----:B------:R-:W-:Y:S02]  /*9d40*/  @P4 FADD.FTZ R31, R21, 1 ;  /* 0x3f800000151f4421 */ /* 0x000fe40000010000 */
[----:B------:R2:W3:Y:S04]  /*9d50*/  @P4 MUFU.EX2 R36, R18 ;  /* 0x0000001200244308 */ /* 0x0004e80000000800 */
[----:B0-----:R-:W-:Y:S02]  /*9d60*/  @!P1 IMAD R14, R19, c[0x0][0x1c0], RZ ;  /* 0x00007000130e9a24 */ /* 0x001fe400078e02ff */
[----:B------:R-:W-:-:S02]  /*9d70*/  @!P1 IMAD.MOV.U32 R19, RZ, RZ, R7 ;  /* 0x000000ffff139224 */ /* 0x000fc400078e0007 */
[----:B------:R-:W0:Y:S01]  /*9d80*/  @P4 MUFU.RCP R16, R16 ;  /* 0x0000001000104308 */ /* 0x000e220000001000 */
[----:B--2---:R-:W-:Y:S02]  /*9d90*/  @!P1 IMAD.MOV.U32 R18, RZ, RZ, R4 ;  /* 0x000000ffff129224 */ /* 0x004fe400078e0004 */
[C---:B------:R-:W-:Y:S02]  /*9da0*/  @!P1 IMAD R41, R27.reuse, c[0x0][0x1c4], R14 ;  /* 0x000071001b299a24 */ /* 0x040fe400078e020e */
[----:B------:R-:W-:-:S03]  /*9db0*/  @!P1 IMAD.WIDE.U32 R18, R27, c[0x0][0x1c0], R18 ;  /* 0x000070001b129a25 */ /* 0x000fc600078e0012 */
[----:B------:R-:W2:Y:S01]  /*9dc0*/  @P4 MUFU.RCP R28, R17 ;  /* 0x00000011001c4308 */ /* 0x000ea20000001000 */
[----:B-1----:R-:W-:Y:S02]  /*9dd0*/  @P4 FMUL.FTZ R24, R24, R15 ;  /* 0x0000000f18184220 */ /* 0x002fe40000410000 */
[----:B------:R-:W-:Y:S02]  /*9de0*/  @!P3 IMAD.MOV.U32 R14, RZ, RZ, R4 ;  /* 0x000000ffff0eb224 */ /* 0x000fe400078e0004 */
[----:B------:R-:W-:Y:S02]  /*9df0*/  @!P3 IMAD.MOV.U32 R15, RZ, RZ, R7 ;  /* 0x000000ffff0fb224 */ /* 0x000fe400078e0007 */
[----:B---3--:R-:W-:Y:S01]  /*9e00*/  @P4 FADD.FTZ R36, R36, 1 ;  /* 0x3f80000024244421 */ /* 0x008fe20000010000 */
[----:B------:R1:W3:Y:S01]  /*9e10*/  @P4 MUFU.RCP R27, R20 ;  /* 0x00000014001b4308 */ /* 0x0002e20000001000 */
[----:B------:R-:W-:-:S04]  /*9e20*/  @!P3 IMAD.WIDE.U32 R14, R43, c[0x0][0x1c0], R14 ;  /* 0x000070002b0eba25 */ /* 0x000fc800078e000e */
[----:B0-----:R-:W-:Y:S02]  /*9e30*/  @P4 FMUL.FTZ R13, R13, R16 ;  /* 0x000000100d0d4220 */ /* 0x001fe40000410000 */
[----:B------:R-:W-:Y:S01]  /*9e40*/  @!P2 IMAD R16, R32, c[0x0][0x1c0], RZ ;  /* 0x000070002010aa24 */ /* 0x000fe200078e02ff */
[----:B------:R0:W4:Y:S01]  /*9e50*/  @P4 MUFU.EX2 R37, R22 ;  /* 0x0000001600254308 */ /* 0x0001220000000800 */
[----:B--2---:R-:W-:Y:S01]  /*9e60*/  @P4 FMUL.FTZ R25, R25, R28 ;  /* 0x0000001c19194220 */ /* 0x004fe20000410000 */
[----:B-1----:R-:W-:Y:S01]  /*9e70*/  @!P1 LEA R20, P6, R18, c[0x0][0x160], 0x1 ;  /* 0x0000580012149a11 */ /* 0x002fe200078c08ff */
[----:B---3--:R-:W-:-:S05]  /*9e80*/  @P4 FMUL.FTZ R26, R26, R27 ;  /* 0x0000001b1a1a4220 */ /* 0x008fca0000410000 */
[----:B------:R-:W1:Y:S01]  /*9e90*/  @P4 MUFU.RCP R32, R31 ;  /* 0x0000001f00204308 */ /* 0x000e620000001000 */
[----:B0-----:R-:W-:Y:S02]  /*9ea0*/  @!P3 IMAD R22, R23, c[0x0][0x1c0], RZ ;  /* 0x000070001716ba24 */ /* 0x001fe400078e02ff */
[----:B------:R-:W-:Y:S01]  /*9eb0*/  @!P2 IMAD.MOV.U32 R23, RZ, RZ, R7 ;  /* 0x000000ffff17a224 */ /* 0x000fe200078e0007 */
[----:B------:R-:W-:Y:S01]  /*9ec0*/  @!P1 F2FP.BF16.PACK_AB R25, R26, R25 ;  /* 0x000000191a19923e */ /* 0x000fe200000010ff */
[C---:B------:R-:W-:Y:S01]  /*9ed0*/  @!P3 IMAD R39, R43.reuse, c[0x0][0x1c4], R22 ;  /* 0x000071002b27ba24 */ /* 0x040fe200078e0216 */
[----:B------:R-:W-:Y:S01]  /*9ee0*/  IADD3 R43, R43, 0x18, RZ ;  /* 0x000000182b2b7810 */ /* 0x000fe20007ffe0ff */
[----:B------:R-:W-:Y:S01]  /*9ef0*/  @!P2 IMAD.MOV.U32 R22, RZ, RZ, R4 ;  /* 0x000000ffff16a224 */ /* 0x000fe200078e0004 */
[----:B------:R-:W0:Y:S01]  /*9f00*/  @P4 MUFU.RCP R33, R33 ;  /* 0x0000002100214308 */ /* 0x000e220000001000 */
[----:B------:R-:W-:Y:S02]  /*9f10*/  @!P3 IMAD.IADD R17, R15, 0x1, R39 ;  /* 0x000000010f11b824 */ /* 0x000fe400078e0227 */
[----:B------:R-:W-:Y:S01]  /*9f20*/  @!P2 IMAD R39, R45, c[0x0][0x1c4], R16 ;  /* 0x000071002d27aa24 */ /* 0x000fe200078e0210 */
[C---:B------:R-:W-:Y:S01]  /*9f30*/  @!P3 LEA R16, P5, R14.reuse, c[0x0][0x160], 0x1 ;  /* 0x000058000e10ba11 */ /* 0x040fe200078a08ff */
[----:B------:R-:W-:Y:S01]  /*9f40*/  @!P1 IMAD.IADD R15, R19, 0x1, R41 ;  /* 0x00000001130f9824 */ /* 0x000fe200078e0229 */
[----:B------:R-:W-:Y:S01]  /*9f50*/  @!P3 F2FP.BF16.PACK_AB R19, R13, R24 ;  /* 0x000000180d13b23e */ /* 0x000fe200000010ff */
[----:B------:R-:W-:Y:S01]  /*9f60*/  @!P2 IMAD.WIDE.U32 R22, R45, c[0x0][0x1c0], R22 ;  /* 0x000070002d16aa25 */ /* 0x000fe200078e0016 */
[----:B------:R-:W-:-:S02]  /*9f70*/  @!P3 LEA.HI.X R17, R14, c[0x0][0x164], R17, 0x1, P5 ;  /* 0x000059000e11ba11 */ /* 0x000fc400028f0c11 */
[----:B------:R-:W-:Y:S01]  /*9f80*/  @!P1 LEA.HI.X R21, R18, c[0x0][0x164], R15, 0x1, P6 ;  /* 0x0000590012159a11 */ /* 0x000fe200030f0c0f */
[----:B------:R-:W-:Y:S01]  /*9f90*/  @!P2 IMAD.IADD R13, R23, 0x1, R39 ;  /* 0x00000001170da824 */ /* 0x000fe200078e0227 */
[C---:B------:R-:W-:Y:S01]  /*9fa0*/  @!P2 LEA R14, P5, R22.reuse, c[0x0][0x160], 0x1 ;  /* 0x00005800160eaa11 */ /* 0x040fe200078a08ff */
[----:B------:R2:W-:Y:S01]  /*9fb0*/  @!P3 STG.E [R16.64], R19 ;  /* 0x000000131000b986 */ /* 0x0005e2000c101906 */
[----:B----4-:R-:W-:Y:S02]  /*9fc0*/  @P4 FADD.FTZ R37, R37, 1 ;  /* 0x3f80000025254421 */ /* 0x010fe40000010000 */
[----:B------:R-:W-:Y:S01]  /*9fd0*/  @!P2 LEA.HI.X R15, R22, c[0x0][0x164], R13, 0x1, P5 ;  /* 0x00005900160faa11 */ /* 0x000fe200028f0c0d */
[----:B------:R2:W-:Y:S01]  /*9fe0*/  @!P1 STG.E [R20.64], R25 ;  /* 0x0000001914009986 */ /* 0x0005e2000c101906 */
[----:B------:R-:W-:Y:S01]  /*9ff0*/  ISETP.GE.U32.AND P1, PT, R43, c[0x0][0x1c8], PT ;  /* 0x000072002b007a0c */ /* 0x000fe20003f26070 */
[----:B------:R-:W3:Y:S01]  /*a000*/  @P4 MUFU.RCP R13, R36 ;  /* 0x00000024000d4308 */ /* 0x000ee20000001000 */
[----:B------:R-:W-:Y:S01]  /*a010*/  SHF.R.S32.HI R22, RZ, 0x1f, R43 ;  /* 0x0000001fff167819 */ /* 0x000fe2000001142b */
[----:B-1----:R-:W-:-:S02]  /*a020*/  @P4 FMUL.FTZ R29, R29, R32 ;  /* 0x000000201d1d4220 */ /* 0x002fc40000410000 */
[----:B0-----:R-:W-:Y:S01]  /*a030*/  @P4 FMUL.FTZ R30, R30, R33 ;  /* 0x000000211e1e4220 */ /* 0x001fe20000410000 */
[----:B------:R-:W-:-:S03]  /*a040*/  ISETP.GE.OR.EX P1, PT, R22, c[0x0][0x1cc], P0, P1 ;  /* 0x0000730016007a0c */ /* 0x000fc60000726710 */
[----:B------:R-:W0:Y:S01]  /*a050*/  @P4 MUFU.RCP R18, R37 ;  /* 0x0000002500124308 */ /* 0x000e220000001000 */
[----:B------:R-:W-:-:S05]  /*a060*/  @!P2 F2FP.BF16.PACK_AB R29, R30, R29 ;  /* 0x0000001d1e1da23e */ /* 0x000fca00000010ff */
[----:B------:R2:W-:Y:S01]  /*a070*/  @!P2 STG.E [R14.64], R29 ;  /* 0x0000001d0e00a986 */ /* 0x0005e2000c101906 */
[----:B------:R-:W-:Y:S01]  /*a080*/  ISETP.NE.AND P2, PT, R8, 0x40, PT ;  /* 0x000000400800780c */ /* 0x000fe20003f45270 */
[----:B---3--:R-:W-:Y:S02]  /*a090*/  @P4 FMUL.FTZ R34, R34, R13 ;  /* 0x0000000d22224220 */ /* 0x008fe40000410000 */
[----:B0-----:R-:W-:Y:S01]  /*a0a0*/  @P4 FMUL.FTZ R35, R35, R18 ;  /* 0x0000001223234220 */ /* 0x001fe20000410000 */
[----:B------:R-:W-:Y:S05]  /*a0b0*/  @P1 BRA `(.L_x_4010) ;  /* 0x000000a000001947 */ /* 0x000fea0003800000 */
[----:B------:R-:W-:Y:S01]  /*a0c0*/  IMAD R13, R22, c[0x0][0x1c0], RZ ;  /* 0x00007000160d7a24 */ /* 0x000fe200078e02ff */
[----:B------:R-:W-:Y:S01]  /*a0d0*/  F2FP.BF16.PACK_AB R35, R35, R34 ;  /* 0x000000222323723e */ /* 0x000fe200000010ff */
[----:B--2---:R-:W-:Y:S02]  /*a0e0*/  IMAD.MOV.U32 R14, RZ, RZ, R4 ;  /* 0x000000ffff0e7224 */ /* 0x004fe400078e0004 */
[----:B------:R-:W-:Y:S02]  /*a0f0*/  IMAD.MOV.U32 R15, RZ, RZ, R7 ;  /* 0x000000ffff0f7224 */ /* 0x000fe400078e0007 */
[----:B------:R-:W-:-:S02]  /*a100*/  IMAD R13, R43, c[0x0][0x1c4], R13 ;  /* 0x000071002b0d7a24 */ /* 0x000fc400078e020d */
[----:B------:R-:W-:-:S04]  /*a110*/  IMAD.WIDE.U32 R14, R43, c[0x0][0x1c0], R14 ;  /* 0x000070002b0e7a25 */ /* 0x000fc800078e000e */
[----:B------:R-:W-:Y:S01]  /*a120*/  IMAD.IADD R13, R15, 0x1, R13 ;  /* 0x000000010f0d7824 */ /* 0x000fe200078e020d */
[----:B------:R-:W-:-:S04]  /*a130*/  LEA R16, P1, R14, c[0x0][0x160], 0x1 ;  /* 0x000058000e107a11 */ /* 0x000fc800078208ff */
[----:B------:R-:W-:-:S05]  /*a140*/  LEA.HI.X R17, R14, c[0x0][0x164], R13, 0x1, P1 ;  /* 0x000059000e117a11 */ /* 0x000fca00008f0c0d */
[----:B------:R0:W-:Y:S04]  /*a150*/  STG.E [R16.64], R35 ;  /* 0x0000002310007986 */ /* 0x0001e8000c101906 */
.L_x_4010:
[----:B------:R-:W-:Y:S05]  /*a160*/  BSYNC B0 ;  /* 0x0000000000007941 */ /* 0x000fea0003800000 */
.L_x_4009:
        /* <DEDUP_REMOVED lines=9> */
.L_x_4012:
[----:B------:R-:W-:Y:S05]  /*a200*/  EXIT ;  /* 0x000000000000794d */ /* 0x000fea0003800000 */
.L_x_4014:
        /* <DEDUP_REMOVED lines=15> */
.L_x_5658:


//--------------------- .text._Z35group_norm_nhwc_fwd_one_pass_kernelI11Bf16IOFp16WLi64ELi120ELi480EEv26Group_norm_nhwc_fwd_params --------------------------
	.section	.text._Z35group_norm_nhwc_fwd_one_pass_kernelI11Bf16IOFp16WLi64ELi120ELi480EEv26Group_norm_nhwc_fwd_params,"ax",@progbits
	.sectioninfo	@"SHI_REGISTERS=49"
	.align	128
        .global         _Z35group_norm_nhwc_fwd_one_pass_kernelI11Bf16IOFp16WLi64ELi120ELi480EEv26Group_norm_nhwc_fwd_params
        .type           _Z35group_norm_nhwc_fwd_one_pass_kernelI11Bf16IOFp16WLi64ELi120ELi480EEv26Group_norm_nhwc_fwd_params,@function
        .size           _Z35group_norm_nhwc_fwd_one_pass_kernelI11Bf16IOFp16WLi64ELi120ELi480EEv26Group_norm_nhwc_fwd_params,(.L_x_5659 - _Z35group_norm_nhwc_fwd_one_pass_kernelI11Bf16IOFp16WLi64ELi120ELi480EEv26Group_norm_nhwc_fwd_params)
        .other          _Z35group_norm_nhwc_fwd_one_pass_kernelI11Bf16IOFp16WLi64ELi120ELi480EEv26Group_norm_nhwc_fwd_params,@"STO_CUDA_ENTRY STV_DEFAULT"
_Z35group_norm_nhwc_fwd_one_pass_kernelI11Bf16IOFp16WLi64ELi120ELi480EEv26Group_norm_nhwc_fwd_params:
.text._Z35group_norm_nhwc_fwd_one_pass_kernelI11Bf16IOFp16WLi64ELi120ELi480EEv26Group_norm_nhwc_fwd_params:
        /* <DEDUP_REMOVED lines=38> */
.L_x_4052:
        /* <DEDUP_REMOVED lines=258> */
.L_x_4016:
[----:B------:R-:W-:Y:S05]  /*1280*/  BSYNC B0 ;  /* 0x0000000000007941 */ /* 0x000fea0003800000 */
.L_x_4015:
        /* <DEDUP_REMOVED lines=25> */
.L_x_4019:
[----:B------:R-:W2:Y:S01]  /*1420*/  LDG.E.STRONG.GPU R15, [R16.64] ;  /* 0x00000008100f7981 */ /* 0x000ea2000c1ef900 */
[----:B------:R-:W-:Y:S01]  /*1430*/  YIELD ;  /* 0x0000000000007946 */ /* 0x000fe20003800000 */
[----:B--2---:R-:W-:Y:S01]  /*1440*/  ISETP.NE.AND P0, PT, R15, R18, PT ;  /* 0x000000120f00720c */ /* 0x004fe20003f05270 */
[----:B------:R-:W-:-:S12]  /*1450*/  CCTL.IVALL ;  /* 0x00000000ff00798f */ /* 0x000fd80002000000 */
[----:B------:R-:W-:Y:S05]  /*1460*/  @P0 BRA `(.L_x_4019) ;  /* 0xffffffb000000947 */ /* 0x000fea000383ffff */
.L_x_4018:
        /* <DEDUP_REMOVED lines=20> */
.L_x_4023:
        /* <DEDUP_REMOVED lines=116> */
.L_x_4022:
        /* <DEDUP_REMOVED lines=62> */
.L_x_4024:
[----:B------:R-:W-:-:S13]  /*20d0*/  ISETP.NE.OR P0, PT, RZ, UR5, P0 ;  /* 0x00000005ff007c0c */ /* 0x000fda0008705670 */
[----:B------:R-:W-:Y:S05]  /*20e0*/  @!P0 BRA `(.L_x_4020) ;  /* 0x000001f000008947 */ /* 0x000fea0003800000 */
.L_x_4021:
        /* <DEDUP_REMOVED lines=31> */
.L_x_4020:
        /* <DEDUP_REMOVED lines=12> */
.L_x_4026:
[----:B------:R-:W-:Y:S05]  /*23a0*/  BSYNC B0 ;  /* 0x0000000000007941 */ /* 0x000fea0003800000 */
.L_x_4025:
        /* <DEDUP_REMOVED lines=16> */
.L_x_4017:
        /* <DEDUP_REMOVED lines=39> */
[----:B---3--:R-:W-:Y:S01]  /*2720*/  HADD2.F32 R17, -RZ, R29.H0_H0 ;  /* 0x2000001dff117230 */ /* 0x008fe20000004100 */
[----:B------:R-:W-:Y:S01]  /*2730*/  FADD.FTZ R29, R21, -R20 ;  /* 0x80000014151d7221 */ /* 0x000fe20000010000 */
[----:B----4-:R-:W-:Y:S02]  /*2740*/  HADD2.F32 R19, -RZ, R39.H0_H0 ;  /* 0x20000027ff137230 */ /* 0x010fe40000004100 */
[----:B-----5:R-:W-:-:S02]  /*2750*/  HADD2.F32 R22, -RZ, R44.H0_H0 ;  /* 0x2000002cff167230 */ /* 0x020fc40000004100 */
[----:B------:R-:W-:-:S03]  /*2760*/  HADD2.F32 R30, -RZ, R45.H0_H0 ;  /* 0x2000002dff1e7230 */ /* 0x000fc60000004100 */
        /* <DEDUP_REMOVED lines=13> */
.L_x_4027:
        /* <DEDUP_REMOVED lines=12> */
.L_x_4029:
[----:B------:R-:W-:Y:S05]  /*2900*/  BSYNC B0 ;  /* 0x0000000000007941 */ /* 0x000fea0003800000 */
.L_x_4028:
        /* <DEDUP_REMOVED lines=17> */
.L_x_4030:
        /* <DEDUP_REMOVED lines=12> */
.L_x_4032:
[----:B------:R-:W-:Y:S05]  /*2ae0*/  BSYNC B0 ;  /* 0x0000000000007941 */ /* 0x000fea0003800000 */
.L_x_4031:
        /* <DEDUP_REMOVED lines=25> */
.L_x_4033:
        /* <DEDUP_REMOVED lines=12> */
.L_x_4035:
[----:B------:R-:W-:Y:S05]  /*2d40*/  BSYNC B0 ;  /* 0x0000000000007941 */ /* 0x000fea0003800000 */
.L_x_4034:
        /* <DEDUP_REMOVED lines=14> */
.L_x_4036:
        /* <DEDUP_REMOVED lines=12> */
.L_x_4038:
[----:B------:R-:W-:Y:S05]  /*2ef0*/  BSYNC B0 ;  /* 0x0000000000007941 */ /* 0x000fea0003800000 */
.L_x_4037:
        /* <DEDUP_REMOVED lines=30> */
.L_x_4039:
        /* <DEDUP_REMOVED lines=12> */
.L_x_4041:
[----:B------:R-:W-:Y:S05]  /*31a0*/  BSYNC B0 ;  /* 0x0000000000007941 */ /* 0x000fea0003800000 */
.L_x_4040:
        /* <DEDUP_REMOVED lines=17> */
.L_x_4042:
        /* <DEDUP_REMOVED lines=12> */
.L_x_4044:
[----:B------:R-:W-:Y:S05]  /*3380*/  BSYNC B0 ;  /* 0x0000000000007941 */ /* 0x000fea0003800000 */
.L_x_4043:
        /* <DEDUP_REMOVED lines=33> */
.L_x_4045:
        /* <DEDUP_REMOVED lines=12> */
.L_x_4047:
[----:B------:R-:W-:Y:S05]  /*3660*/  BSYNC B0 ;  /* 0x0000000000007941 */ /* 0x000fea0003800000 */
.L_x_4046:
        /* <DEDUP_REMOVED lines=11> */
.L_x_4048:
        /* <DEDUP_REMOVED lines=11> */
.L_x_4050:
[----:B------:R-:W-:Y:S05]  /*37d0*/  BSYNC B0 ;  /* 0x0000000000007941 */ /* 0x000fea0003800000 */
.L_x_4049:
[----:B------:R-:W-:Y:S02]  /*37e0*/  IADD3 R11, R11, c[0x0][0x10], RZ ;  /* 0x000004000b0b7a10 */ /* 0x000fe40007ffe0ff */
[----:B------:R-:W-:Y:S02]  /*37f0*/  IADD3 R24, R24, 0x1, RZ ;  /* 0x0000000118187810 */ /* 0x000fe40007ffe0ff */
[----:B------:R-:W-:-:S13]  /*3800*/  ISETP.GE.AND P0, PT, R11, UR4, PT ;  /* 0x000000040b007c0c */ /* 0x000fda000bf06270 */
[----:B------:R-:W-:Y:S01]  /*3810*/  @P0 CALL.REL.NOINC `(.L_x_4051) ;  /* 0x0000001000000944 */ /* 0x000fe20003c00000 */
[----:B------:R-:W-:Y:S05]  /*3820*/  BRA `(.L_x_4052) ;  /* 0xffffca3000007947 */ /* 0x000fea000383ffff */
.L_x_4051:
[----:B------:R-:W-:Y:S05]  /*3830*/  EXIT ;  /* 0x000000000000794d */ /* 0x000fea0003800000 */
.L_x_4053:
        /* <DEDUP_REMOVED lines=12> */
.L_x_5659:


//--------------------- .text._Z35group_norm_nhwc_fwd_one_pass_kernelI11Bf16IOFp16WLi128ELi120ELi480EEv26Group_norm_nhwc_fwd_params --------------------------
	.section	.text._Z35group_norm_nhwc_fwd_one_pass_kernelI11Bf16IOFp16WLi128ELi120ELi480EEv26Group_norm_nhwc_fwd_params,"ax",@progbits
	.sectioninfo	@"SHI_REGISTERS=87"
	.align	128
        .global         _Z35group_norm_nhwc_fwd_one_pass_kernelI11Bf16IOFp16WLi128ELi120ELi480EEv26Group_norm_nhwc_fwd_params
        .type           _Z35group_norm_nhwc_fwd_one_pass_kernelI11Bf16IOFp16WLi128ELi120ELi480EEv26Group_norm_nhwc_fwd_params,@function
        .size           _Z35group_norm_nhwc_fwd_one_pass_kernelI11Bf16IOFp16WLi128ELi120ELi480EEv26Group_norm_nhwc_fwd_params,(.L_x_5660 - _Z35group_norm_nhwc_fwd_one_pass_kernelI11Bf16IOFp16WLi128ELi120ELi480EEv26Group_norm_nhwc_fwd_params)
        .other          _Z35group_norm_nhwc_fwd_one_pass_kernelI11Bf16IOFp16WLi128ELi120ELi480EEv26Group_norm_nhwc_fwd_params,@"STO_CUDA_ENTRY STV_DEFAULT"
_Z35group_norm_nhwc_fwd_one_pass_kernelI11Bf16IOFp16WLi128ELi120ELi480EEv26Group_norm_nhwc_fwd_params:
.text._Z35group_norm_nhwc_fwd_one_pass_kernelI11Bf16IOFp16WLi128ELi120ELi480EEv26Group_norm_nhwc_fwd_params:
        /* <DEDUP_REMOVED lines=41> */
.L_x_4112:
        /* <DEDUP_REMOVED lines=427> */
.L_x_4055:
[----:B------:R-:W-:Y:S05]  /*1d40*/  BSYNC B0 ;  /* 0x0000000000007941 */ /* 0x000fea0003800000 */
.L_x_4054:
        /* <DEDUP_REMOVED lines=25> */
.L_x_4058:
[----:B------:R-:W2:Y:S01]  /*1ee0*/  LDG.E.STRONG.GPU R6, [R62.64] ;  /* 0x000000063e067981 */ /* 0x000ea2000c1ef900 */
[----:B------:R-:W-:Y:S01]  /*1ef0*/  YIELD ;  /* 0x0000000000007946 */ /* 0x000fe20003800000 */
[----:B--2---:R-:W-:Y:S01]  /*1f00*/  ISETP.NE.AND P1, PT, R6, R7, PT ;  /* 0x000000070600720c */ /* 0x004fe20003f25270 */
[----:B------:R-:W-:-:S12]  /*1f10*/  CCTL.IVALL ;  /* 0x00000000ff00798f */ /* 0x000fd80002000000 */
[----:B------:R-:W-:Y:S05]  /*1f20*/  @P1 BRA `(.L_x_4058) ;  /* 0xffffffb000001947 */ /* 0x000fea000383ffff */
.L_x_4057:
        /* <DEDUP_REMOVED lines=11> */
.L_x_4060:
        /* <DEDUP_REMOVED lines=59> */
.L_x_4059:
        /* <DEDUP_REMOVED lines=19> */
.L_x_4062:
[----:B------:R-:W-:Y:S05]  /*24c0*/  BSYNC B0 ;  /* 0x0000000000007941 */ /* 0x000fea0003800000 */
.L_x_4061:
        /* <DEDUP_REMOVED lines=30> */
.L_x_4056:
        /* <DEDUP_REMOVED lines=14> */
[----:B------:R-:W2:Y:S04]  /*2790*/  LDG.E.U16 R69, [R60.64] ;  /* 0x000000063c457981 */ /* 0x000ea8000c1e1500 */
[----:B------:R2:W3:Y:S04]  /*27a0*/  LDG.E.U16 R72, [R60.64+0x2] ;  /* 0x000002063c487981 */ /* 0x0004e8000c1e1500 */
[----:B------:R4:W5:Y:S04]  /*27b0*/  LDG.E.U16 R73, [R70.64] ;  /* 0x0000000646497981 */ /* 0x000968000c1e1500 */
[----:B------:R4:W5:Y:S01]  /*27c0*/  LDG.E.U16 R74, [R70.64+0x2] ;  /* 0x00000206464a7981 */ /* 0x000962000c1e1500 */
[----:B-1----:R-:W-:-:S02]  /*27d0*/  MOV R63, 0x3f800000 ;  /* 0x3f800000003f7802 */ /* 0x002fc40000000f00 */
[----:B------:R-:W-:Y:S01]  /*27e0*/  ISETP.NE.AND P6, PT, RZ, UR5, PT ;  /* 0x00000005ff007c0c */ /* 0x000fe2000bfc5270 */
[----:B------:R-:W1:Y:S01]  /*27f0*/  LDS.64 R6, [0x90] ;  /* 0x00009000ff067984 */ /* 0x000e620000000a00 */
[----:B0-----:R-:W-:Y:S01]  /*2800*/  PRMT R5, RZ, 0x5410, R59 ;  /* 0x00005410ff057816 */ /* 0x001fe2000000003b */
[----:B-1----:R-:W-:-:S04]  /*2810*/  FMUL.FTZ R64, R6, c[0x0][0x1f4] ;  /* 0x00007d0006407a20 */ /* 0x002fc80000410000 */
[----:B------:R-:W-:Y:S02]  /*2820*/  FMUL.FTZ R6, R64, R64 ;  /* 0x0000004040067220 */ /* 0x000fe40000410000 */
[----:B------:R-:W-:Y:S02]  /*2830*/  FADD.FTZ R4, R5, -R64 ;  /* 0x8000004005047221 */ /* 0x000fe40000010000 */
[----:B------:R-:W-:Y:S01]  /*2840*/  FFMA.FTZ R6, R7, c[0x0][0x1f4], -R6 ;  /* 0x00007d0007067a23 */ /* 0x000fe20000010806 */
[----:B------:R-:W-:-:S04]  /*2850*/  PRMT R7, RZ, 0x7610, R59 ;  /* 0x00007610ff077816 */ /* 0x000fc8000000003b */
[----:B------:R-:W-:Y:S01]  /*2860*/  FSETP.GTU.FTZ.AND P1, PT, R6, RZ, PT ;  /* 0x000000ff0600720b */ /* 0x000fe20003f3c000 */
[----:B----4-:R-:W-:-:S12]  /*2870*/  FADD.FTZ R70, R7, -R64 ;  /* 0x8000004007467221 */ /* 0x010fd80000010000 */
[----:B------:R-:W-:-:S04]  /*2880*/  @P1 FADD.FTZ R6, R6, c[0x0][0x188] ;  /* 0x0000620006061621 */ /* 0x000fc80000010000 */
[----:B------:R-:W0:Y:S02]  /*2890*/  @P1 MUFU.RSQ R63, R6 ;  /* 0x00000006003f1308 */ /* 0x000e240000001400 */
[-C--:B0-----:R-:W-:Y:S02]  /*28a0*/  FMUL.FTZ R70, R70, R63.reuse ;  /* 0x0000003f46467220 */ /* 0x081fe40000410000 */
[----:B------:R-:W-:Y:S01]  /*28b0*/  FMUL.FTZ R4, R4, R63 ;  /* 0x0000003f04047220 */ /* 0x000fe20000410000 */
[----:B--2---:R-:W-:Y:S02]  /*28c0*/  HADD2.F32 R61, -RZ, R69.H0_H0 ;  /* 0x20000045ff3d7230 */ /* 0x004fe40000004100 */
[----:B---3--:R-:W-:Y:S02]  /*28d0*/  HADD2.F32 R59, -RZ, R72.H0_H0 ;  /* 0x20000048ff3b7230 */ /* 0x008fe40000004100 */
[----:B-----5:R-:W-:Y:S02]  /*28e0*/  HADD2.F32 R62, -RZ, R73.H0_H0 ;  /* 0x20000049ff3e7230 */ /* 0x020fe40000004100 */
        /* <DEDUP_REMOVED lines=14> */
.L_x_4063:
        /* <DEDUP_REMOVED lines=12> */
.L_x_4065:
[----:B------:R-:W-:Y:S05]  /*2a90*/  BSYNC B0 ;  /* 0x0000000000007941 */ /* 0x000fea0003800000 */
.L_x_4064:
        /* <DEDUP_REMOVED lines=22> */
.L_x_4066:
        /* <DEDUP_REMOVED lines=12> */
.L_x_4068:
[----:B------:R-:W-:Y:S05]  /*2cc0*/  BSYNC B0 ;  /* 0x0000000000007941 */ /* 0x000fea0003800000 */
.L_x_4067:
        /* <DEDUP_REMOVED lines=22> */
.L_x_4069:
        /* <DEDUP_REMOVED lines=12> */
.L_x_4071:
[----:B------:R-:W-:Y:S05]  /*2ef0*/  BSYNC B0 ;  /* 0x0000000000007941 */ /* 0x000fea0003800000 */
.L_x_4070:
        /* <DEDUP_REMOVED lines=22> */
.L_x_4072:
        /* <DEDUP_REMOVED lines=12> */
.L_x_4074:
[----:B------:R-:W-:Y:S05]  /*3120*/  BSYNC B0 ;  /* 0x0000000000007941 */ /* 0x000fea0003800000 */
.L_x_4073:
        /* <DEDUP_REMOVED lines=24> */
.L_x_4075:
        /* <DEDUP_REMOVED lines=12> */
.L_x_4077:
[----:B------:R-:W-:Y:S05]  /*3370*/  BSYNC B0 ;  /* 0x0000000000007941 */ /* 0x000fea0003800000 */
.L_x_4076:
        /* <DEDUP_REMOVED lines=27> */
.L_x_4078:
        /* <DEDUP_REMOVED lines=12> */
.L_x_4080:
[----:B------:R-:W-:Y:S05]  /*35f0*/  BSYNC B0 ;  /* 0x0000000000007941 */ /* 0x000fea0003800000 */
.L_x_4079:
        /* <DEDUP_REMOVED lines=17> */
.L_x_4081:
        /* <DEDUP_REMOVED lines=12> */
.L_x_4083:
[----:B------:R-:W-:Y:S05]  /*37d0*/  BSYNC B0 ;  /* 0x0000000000007941 */ /* 0x000fea0003800000 */
.L_x_4082:
        /* <DEDUP_REMOVED lines=77> */
.L_x_4084:
        /* <DEDUP_REMOVED lines=12> */
.L_x_4086:
[----:B------:R-:W-:Y:S05]  /*3d70*/  BSYNC B0 ;  /* 0x0000000000007941 */ /* 0x000fea0003800000 */
.L_x_4085:
        /* <DEDUP_REMOVED lines=13> */
.L_x_4087:
        /* <DEDUP_REMOVED lines=12> */
.L_x_4089:
[----:B------:R-:W-:Y:S05]  /*3f10*/  BSYNC B0 ;  /* 0x0000000000007941 */ /* 0x000fea0003800000 */
.L_x_4088:
        /* <DEDUP_REMOVED lines=13> */
.L_x_4090:
        /* <DEDUP_REMOVED lines=12> */
.L_x_4092:
[----:B------:R-:W-:Y:S05]  /*40b0*/  BSYNC B0 ;  /* 0x0000000000007941 */ /* 0x000fea0003800000 */
.L_x_4091:
        /* <DEDUP_REMOVED lines=13> */
.L_x_4093:
        /* <DEDUP_REMOVED lines=12> */
.L_x_4095:
[----:B------:R-:W-:Y:S05]  /*4250*/  BSYNC B0 ;  /* 0x0000000000007941 */ /* 0x000fea0003800000 */
.L_x_4094:
        /* <DEDUP_REMOVED lines=36> */
.L_x_4096:
        /* <DEDUP_REMOVED lines=12> */
.L_x_4098:
[----:B------:R-:W-:Y:S05]  /*4560*/  BSYNC B0 ;  /* 0x0000000000007941 */ /* 0x000fea0003800000 */
.L_x_4097:
        /* <DEDUP_REMOVED lines=11> */
.L_x_4099:
        /* <DEDUP_REMOVED lines=12> */
.L_x_4101:
[----:B------:R-:W-:Y:S05]  /*46e0*/  BSYNC B0 ;  /* 0x0000000000007941 */ /* 0x000fea0003800000 */
.L_x_4100:
        /* <DEDUP_REMOVED lines=11> */
.L_x_4102:
        /* <DEDUP_REMOVED lines=12> */
.L_x_4104:
[----:B------:R-:W-:Y:S05]  /*4860*/  BSYNC B0 ;  /* 0x0000000000007941 */ /* 0x000fea0003800000 */
.L_x_4103:
        /* <DEDUP_REMOVED lines=11> */
.L_x_4105:
        /* <DEDUP_REMOVED lines=12> */
.L_x_4107:
[----:B------:R-:W-:Y:S05]  /*49e0*/  BSYNC B0 ;  /* 0x0000000000007941 */ /* 0x000fea0003800000 */
.L_x_4106:
        /* <DEDUP_REMOVED lines=11> */
.L_x_4108:
        /* <DEDUP_REMOVED lines=11> */
.L_x_4110:
[----:B------:R-:W-:Y:S05]  /*4b50*/  BSYNC B0 ;  /* 0x0000000000007941 */ /* 0x000fea0003800000 */
.L_x_4109:
[----:B------:R-:W-:Y:S02]  /*4b60*/  IADD3 R10, R10, c[0x0][0x10], RZ ;  /* 0x000004000a0a7a10 */ /* 0x000fe40007ffe0ff */
[----:B------:R-:W-:Y:S02]  /*4b70*/  IADD3 R66, R66, 0x1, RZ ;  /* 0x0000000142427810 */ /* 0x000fe40007ffe0ff */
[----:B------:R-:W-:-:S13]  /*4b80*/  ISETP.GE.AND P1, PT, R10, UR4, PT ;  /* 0x000000040a007c0c */ /* 0x000fda000bf26270 */
[----:B------:R-:W-:Y:S01]  /*4b90*/  @P1 CALL.REL.NOINC `(.L_x_4111) ;  /* 0x0000001000001944 */ /* 0x000fe20003c00000 */
[----:B------:R-:W-:Y:S05]  /*4ba0*/  BRA `(.L_x_4112) ;  /* 0xffffb6e000007947 */ /* 0x000fea000383ffff */
.L_x_4111:
[----:B------:R-:W-:Y:S05]  /*4bb0*/  EXIT ;  /* 0x000000000000794d */ /* 0x000fea0003800000 */
.L_x_4113:
        /* <DEDUP_REMOVED lines=12> */
.L_x_5660:


//--------------------- .text._Z35group_norm_nhwc_fwd_one_pass_kernelI11Bf16IOFp16WLi256ELi120ELi480EEv26Group_norm_nhwc_fwd_params --------------------------
	.section	.text._Z35group_norm_nhwc_fwd_one_pass_kernelI11Bf16IOFp16WLi256ELi120ELi480EEv26Group_norm_nhwc_fwd_params,"ax",@progbits
	.sectioninfo	@"SHI_REGISTERS=128"
	.align	128
        .global         _Z35group_norm_nhwc_fwd_one_pass_kernelI11Bf16IOFp16WLi256ELi120ELi480EEv26Group_norm_nhwc_fwd_params
        .type           _Z35group_norm_nhwc_fwd_one_pass_kernelI11Bf16IOFp16WLi256ELi120ELi480EEv26Group_norm_nhwc_fwd_params,@function
        .size           _Z35group_norm_nhwc_fwd_one_pass_kernelI11Bf16IOFp16WLi256ELi120ELi480EEv26Group_norm_nhwc_fwd_params,(.L_x_5661 - _Z35group_norm_nhwc_fwd_one_pass_kernelI11Bf16IOFp16WLi256ELi120ELi480EEv26Group_norm_nhwc_fwd_params)
        .other          _Z35group_norm_nhwc_fwd_one_pass_kernelI11Bf16IOFp16WLi256ELi120ELi480EEv26Group_norm_nhwc_fwd_params,@"STO_CUDA_ENTRY STV_DEFAULT"
_Z35group_norm_nhwc_fwd_one_pass_kernelI11Bf16IOFp16WLi256ELi120ELi480EEv26Group_norm_nhwc_fwd_params:
.text._Z35group_norm_nhwc_fwd_one_pass_kernelI11Bf16IOFp16WLi256ELi120ELi480EEv26Group_norm_nhwc_fwd_params:
        /* <DEDUP_REMOVED lines=198> */
.L_x_4220:
        /* <DEDUP_REMOVED lines=741> */
.L_x_4115:
[----:B0-----:R-:W-:Y:S05]  /*3ab0*/  BSYNC B0 ;  /* 0x0000000000007941 */ /* 0x001fea0003800000 */
.L_x_4114:
        /* <DEDUP_REMOVED lines=25> */
.L_x_4118:
[----:B------:R-:W2:Y:S01]  /*3c50*/  LDG.E.STRONG.GPU R33, [R28.64] ;  /* 0x000000061c217981 */ /* 0x000ea2000c1ef900 */
[----:B------:R-:W-:Y:S01]  /*3c60*/  YIELD ;  /* 0x0000000000007946 */ /* 0x000fe20003800000 */
[----:B--2---:R-:W-:Y:S01]  /*3c70*/  ISETP.NE.AND P6, PT, R33, R30, PT ;  /* 0x0000001e2100720c */ /* 0x004fe20003fc5270 */
[----:B------:R-:W-:-:S12]  /*3c80*/  CCTL.IVALL ;  /* 0x00000000ff00798f */ /* 0x000fd80002000000 */
[----:B------:R-:W-:Y:S05]  /*3c90*/  @P6 BRA `(.L_x_4118) ;  /* 0xffffffb000006947 */ /* 0x000fea000383ffff */
.L_x_4117:
        /* <DEDUP_REMOVED lines=11> */
.L_x_4120:
        /* <DEDUP_REMOVED lines=59> */
.L_x_4119:
        /* <DEDUP_REMOVED lines=18> */
.L_x_4122:
[----:B------:R-:W-:Y:S05]  /*4220*/  BSYNC B0 ;  /* 0x0000000000007941 */ /* 0x000fea0003800000 */
.L_x_4121:
        /* <DEDUP_REMOVED lines=31> */
.L_x_4116:
        /* <DEDUP_REMOVED lines=42> */
[----:B---3--:R-:W-:Y:S02]  /*46c0*/  HADD2.F32 R34, -RZ, R34.H0_H0 ;  /* 0x20000022ff227230 */ /* 0x008fe40000004100 */
[----:B----4-:R-:W-:-:S02]  /*46d0*/  HADD2.F32 R25, -RZ, R25.H0_H0 ;  /* 0x20000019ff197230 */ /* 0x010fc40000004100 */
[----:B------:R-:W-:Y:S02]  /*46e0*/  HADD2.F32 R35, -RZ, R35.H0_H0 ;  /* 0x20000023ff237230 */ /* 0x000fe40000004100 */
        /* <DEDUP_REMOVED lines=14> */
.L_x_4123:
        /* <DEDUP_REMOVED lines=14> */
.L_x_4125:
[----:B------:R-:W-:Y:S05]  /*48b0*/  BSYNC B0 ;  /* 0x0000000000007941 */ /* 0x000fea0003800000 */
.L_x_4124:
        /* <DEDUP_REMOVED lines=15> */
.L_x_4126:
        /* <DEDUP_REMOVED lines=14> */
.L_x_4128:
[----:B------:R-:W-:Y:S05]  /*4a90*/  BSYNC B0 ;  /* 0x0000000000007941 */ /* 0x000fea0003800000 */
.L_x_4127:
        /* <DEDUP_REMOVED lines=23> */
.L_x_4129:
        /* <DEDUP_REMOVED lines=14> */
.L_x_4131:
[----:B------:R-:W-:Y:S05]  /*4cf0*/  BSYNC B0 ;  /* 0x0000000000007941 */ /* 0x000fea0003800000 */
.L_x_4130:
        /* <DEDUP_REMOVED lines=15> */
.L_x_4132:
        /* <DEDUP_REMOVED lines=14> */
.L_x_4134:
[----:B------:R-:W-:Y:S05]  /*4ed0*/  BSYNC B0 ;  /* 0x0000000000007941 */ /* 0x000fea0003800000 */
.L_x_4133:
        /* <DEDUP_REMOVED lines=23> */
.L_x_4135:
        /* <DEDUP_REMOVED lines=13> */
.L_x_4137:
[----:B------:R-:W-:Y:S05]  /*5120*/  BSYNC B0 ;  /* 0x0000000000007941 */ /* 0x000fea0003800000 */
.L_x_4136:
        /* <DEDUP_REMOVED lines=15> */
.L_x_4138:
        /* <DEDUP_REMOVED lines=13> */
.L_x_4140:
[----:B------:R-:W-:Y:S05]  /*52f0*/  BSYNC B0 ;  /* 0x0000000000007941 */ /* 0x000fea0003800000 */
.L_x_4139:
        /* <DEDUP_REMOVED lines=23> */
.L_x_4141:
        /* <DEDUP_REMOVED lines=13> */
.L_x_4143:
[----:B------:R-:W-:Y:S05]  /*5540*/  BSYNC B0 ;  /* 0x0000000000007941 */ /* 0x000fea0003800000 */
.L_x_4142:
        /* <DEDUP_REMOVED lines=15> */
.L_x_4144:
        /* <DEDUP_REMOVED lines=13> */
.L_x_4146:
[----:B------:R-:W-:Y:S05]  /*5710*/  BSYNC B0 ;  /* 0x0000000000007941 */ /* 0x000fea0003800000 */
.L_x_4145:
        /* <DEDUP_REMOVED lines=23> */
.L_x_4147:
        /* <DEDUP_REMOVED lines=13> */
.L_x_4149:
[----:B------:R-:W-:Y:S05]  /*5960*/  BSYNC B0 ;  /* 0x0000000000007941 */ /* 0x000fea0003800000 */
.L_x_4148:
        /* <DEDUP_REMOVED lines=15> */
.L_x_4150:
        /* <DEDUP_REMOVED lines=13> */
.L_x_4152:
[----:B------:R-:W-:Y:S05]  /*5b30*/  BSYNC B0 ;  /* 0x0000000000007941 */ /* 0x000fea0003800000 */
.L_x_4151:
        /* <DEDUP_REMOVED lines=185> */
.L_x_4153:
        /* <DEDUP_REMOVED lines=13> */
.L_x_4155:
[----:B------:R-:W-:Y:S05]  /*67a0*/  BSYNC B0 ;  /* 0x0000000000007941 */ /* 0x000fea0003800000 */
.L_x_4154:
        /* <DEDUP_REMOVED lines=11> */
.L_x_4156:
        /* <DEDUP_REMOVED lines=13> */
.L_x_4158:
[----:B------:R-:W-:Y:S05]  /*6930*/  BSYNC B0 ;  /* 0x0000000000007941 */ /* 0x000fea0003800000 */
.L_x_4157:
        /* <DEDUP_REMOVED lines=11> */
.L_x_4159:
        /* <DEDUP_REMOVED lines=13> */
.L_x_4161:
[----:B------:R-:W-:Y:S05]  /*6ac0*/  BSYNC B0 ;  /* 0x0000000000007941 */ /* 0x000fea0003800000 */
.L_x_4160:
        /* <DEDUP_REMOVED lines=11> */
.L_x_4162:
        /* <DEDUP_REMOVED lines=13> */
.L_x_4164:
[----:B------:R-:W-:Y:S05]  /*6c50*/  BSYNC B0 ;  /* 0x0000000000007941 */ /* 0x000fea0003800000 */
.L_x_4163:
        /* <DEDUP_REMOVED lines=11> */
.L_x_4165:
        /* <DEDUP_REMOVED lines=13> */
.L_x_4167:
[----:B------:R-:W-:Y:S05]  /*6de0*/  BSYNC B0 ;  /* 0x0000000000007941 */ /* 0x000fea0003800000 */
.L_x_4166:
        /* <DEDUP_REMOVED lines=11> */
.L_x_4168:
        /* <DEDUP_REMOVED lines=13> */
.L_x_4170:
[----:B------:R-:W-:Y:S05]  /*6f70*/  BSYNC B0 ;  /* 0x0000000000007941 */ /* 0x000fea0003800000 */
.L_x_4169:
        /* <DEDUP_REMOVED lines=11> */
.L_x_4171:
        /* <DEDUP_REMOVED lines=13> */
.L_x_4173:
[----:B------:R-:W-:Y:S05]  /*7100*/  BSYNC B0 ;  /* 0x0000000000007941 */ /* 0x000fea0003800000 */
.L_x_4172:
        /* <DEDUP_REMOVED lines=11> */
.L_x_4174:
        /* <DEDUP_REMOVED lines=13> */
.L_x_4176:
[----:B------:R-:W-:Y:S05]  /*7290*/  BSYNC B0 ;  /* 0x0000000000007941 */ /* 0x000fea0003800000 */
.L_x_4175:
        /* <DEDUP_REMOVED lines=11> */
.L_x_4177:
        /* <DEDUP_REMOVED lines=13> */
.L_x_4179:
[----:B------:R-:W-:Y:S05]  /*7420*/  BSYNC B0 ;  /* 0x0000000000007941 */ /* 0x000fea0003800000 */
.L_x_4178:
        /* <DEDUP_REMOVED lines=11> */
.L_x_4180:
        /* <DEDUP_REMOVED lines=13> */
.L_x_4182:
[----:B------:R-:W-:Y:S05]  /*75b0*/  BSYNC B0 ;  /* 0x0000000000007941 */ /* 0x000fea0003800000 */
.L_x_4181:
        /* <DEDUP_REMOVED lines=11> */
.L_x_4183:
        /* <DEDUP_REMOVED lines=13> */
.L_x_4185:
[----:B------:R-:W-:Y:S05]  /*7740*/  BSYNC B0 ;  /* 0x0000000000007941 */ /* 0x000fea0003800000 */
.L_x_4184:
        /* <DEDUP_REMOVED lines=11> */
.L_x_4186:
[----:B------:R-:W-:Y:S01]  /*7800*/  LOP3.LUT P5, RZ, R24, 0x10, RZ, 0xc0, !PT ;  /* 0x0000001018ff7812 */ /* 0x000fe200078ac0ff */
[----:B------:R-:W-:-:S12]  /*7810*/  BSSY B0, `(.L_x_4187) ;  /* 0x000000c000007945 */ /* 0x000fd80003800000 */
        /* <DEDUP_REMOVED lines=11> */
.L_x_4188:
[----:B------:R-:W-:Y:S05]  /*78d0*/  BSYNC B0 ;  /* 0x0000000000007941 */ /* 0x000fea0003800000 */
.L_x_4187:
        /* <DEDUP_REMOVED lines=11> */
.L_x_4189:
        /* <DEDUP_REMOVED lines=13> */
.L_x_4191:
[----:B------:R-:W-:Y:S05]  /*7a60*/  BSYNC B0 ;  /* 0x0000000000007941 */ /* 0x000fea0003800000 */
.L_x_4190:
        /* <DEDUP_REMOVED lines=11> */
.L_x_4192:
        /* <DEDUP_REMOVED lines=13> */
.L_x_4194:
[----:B------:R-:W-:Y:S05]  /*7bf0*/  BSYNC B0 ;  /* 0x0000000000007941 */ /* 0x000fea0003800000 */
.L_x_4193:
        /* <DEDUP_REMOVED lines=11> */
.L_x_4195:
        /* <DEDUP_REMOVED lines=13> */
.L_x_4197:
[----:B------:R-:W-:Y:S05]  /*7d80*/  BSYNC B0 ;  /* 0x0000000000007941 */ /* 0x000fea0003800000 */
.L_x_4196:
        /* <DEDUP_REMOVED lines=11> */
.L_x_4198:
        /* <DEDUP_REMOVED lines=13> */
.L_x_4200:
[----:B------:R-:W-:Y:S05]  /*7f10*/  BSYNC B0 ;  /* 0x0000000000007941 */ /* 0x000fea0003800000 */
.L_x_4199:
        /* <DEDUP_REMOVED lines=11> */
.L_x_4201:
        /* <DEDUP_REMOVED lines=12> */
.L_x_4203:
[----:B------:R-:W-:Y:S05]  /*8090*/  BSYNC B0 ;  /* 0x0000000000007941 */ /* 0x000fea0003800000 */
.L_x_4202:
        /* <DEDUP_REMOVED lines=11> */
.L_x_4204:
[----:B------:R-:W-:Y:S01]  /*8150*/  BSSY B0, `(.L_x_4205) ;  /* 0x000000c000007945 */ /* 0x000fe20003800000 */
        /* <DEDUP_REMOVED lines=11> */
.L_x_4206:
[----:B------:R-:W-:Y:S05]  /*8210*/  BSYNC B0 ;  /* 0x0000000000007941 */ /* 0x000fea0003800000 */
.L_x_4205:
        /* <DEDUP_REMOVED lines=11> */
.L_x_4207:
        /* <DEDUP_REMOVED lines=12> */
.L_x_4209:
[----:B------:R-:W-:Y:S05]  /*8390*/  BSYNC B0 ;  /* 0x0000000000007941 */ /* 0x000fea0003800000 */
.L_x_4208:
        /* <DEDUP_REMOVED lines=11> */
.L_x_4210:
        /* <DEDUP_REMOVED lines=12> */
.L_x_4212:
[----:B------:R-:W-:Y:S05]  /*8510*/  BSYNC B0 ;  /* 0x0000000000007941 */ /* 0x000fea0003800000 */
.L_x_4211:
        /* <DEDUP_REMOVED lines=11> */
.L_x_4213:
        /* <DEDUP_REMOVED lines=12> */
.L_x_4215:
[----:B------:R-:W-:Y:S05]  /*8690*/  BSYNC B0 ;  /* 0x0000000000007941 */ /* 0x000fea0003800000 */
.L_x_4214:
        /* <DEDUP_REMOVED lines=11> */
.L_x_4216:
        /* <DEDUP_REMOVED lines=16> */
.L_x_4218:
[----:B------:R-:W-:Y:S05]  /*8850*/  BSYNC B0 ;  /* 0x0000000000007941 */ /* 0x000fea0003800000 */
.L_x_4217:
[----:B------:R-:W-:Y:S02]  /*8860*/  IADD3 R19, R19, c[0x0][0x10], RZ ;  /* 0x0000040013137a10 */ /* 0x000fe40007ffe0ff */
[----:B------:R-:W-:Y:S02]  /*8870*/  IADD3 R20, R20, 0x1, RZ ;  /* 0x0000000114147810 */ /* 0x000fe40007ffe0ff */
[----:B------:R-:W-:-:S13]  /*8880*/  ISETP.GE.AND P5, PT, R19, UR4, PT ;  /* 0x0000000413007c0c */ /* 0x000fda000bfa6270 */
[----:B------:R-:W-:Y:S01]  /*8890*/  @P5 CALL.REL.NOINC `(.L_x_4219) ;  /* 0x0000001000005944 */ /* 0x000fe20003c00000 */
[----:B------:R-:W-:Y:S05]  /*88a0*/  BRA `(.L_x_4220) ;  /* 0xffff83b000007947 */ /* 0x000fea000383ffff */
.L_x_4219:
[----:B------:R-:W-:Y:S05]  /*88b0*/  EXIT ;  /* 0x000000000000794d */ /* 0x000fea0003800000 */
.L_x_4221:
        /* <DEDUP_REMOVED lines=12> */
.L_x_5661:


//--------------------- .text._Z35group_norm_nhwc_fwd_one_pass_kernelI11Bf16IOFp16WLi512ELi120ELi480EEv26Group_norm_nhwc_fwd_params --------------------------
	.section	.text._Z35group_norm_nhwc_fwd_one_pass_kernelI11Bf16IOFp16WLi512ELi120ELi480EEv26Group_norm_nhwc_fwd_params,"ax",@progbits
	.sectioninfo	@"SHI_REGISTERS=128"
	.align	128
        .global         _Z35group_norm_nhwc_fwd_one_pass_kernelI11Bf16IOFp16WLi512ELi120ELi480EEv26Group_norm_nhwc_fwd_params
        .type           _Z35group_norm_nhwc_fwd_one_pass_kernelI11Bf16IOFp16WLi512ELi120ELi480EEv26Group_norm_nhwc_fwd_params,@function
        .size           _Z35group_norm_nhwc_fwd_one_pass_kernelI11Bf16IOFp16WLi512ELi120ELi480EEv26Group_norm_nhwc_fwd_params,(.L_x_5662 - _Z35group_norm_nhwc_fwd_one_pass_kernelI11Bf16IOFp16WLi512ELi120ELi480EEv26Group_norm_nhwc_fwd_params)
        .other          _Z35group_norm_nhwc_fwd_one_pass_kernelI11Bf16IOFp16WLi512ELi120ELi480EEv26Group_norm_nhwc_fwd_params,@"STO_CUDA_ENTRY STV_DEFAULT"
_Z35group_norm_nhwc_fwd_one_pass_kernelI11Bf16IOFp16WLi512ELi120ELi480EEv26Group_norm_nhwc_fwd_params:
.text._Z35group_norm_nhwc_fwd_one_pass_kernelI11Bf16IOFp16WLi512ELi120ELi480EEv26Group_norm_nhwc_fwd_params:
        /* <DEDUP_REMOVED lines=22> */
.L_x_4238:
        /* <DEDUP_REMOVED lines=2097> */
.L_x_4223:
[----:B0-----:R-:W-:Y:S05]  /*8470*/  BSYNC B0 ;  /* 0x0000000000007941 */ /* 0x001fea0003800000 */
.L_x_4222:
        /* <DEDUP_REMOVED lines=27> */
.L_x_4226:
[----:B------:R-:W2:Y:S01]  /*8630*/  LDG.E.STRONG.GPU R0, [R16.64] ;  /* 0x0000000610007981 */ /* 0x000ea2000c1ef900 */
[----:B------:R-:W-:Y:S01]  /*8640*/  YIELD ;  /* 0x0000000000007946 */ /* 0x000fe20003800000 */
[----:B--2---:R-:W-:-:S05]  /*8650*/  CCTL.IVALL ;  /* 0x00000000ff00798f */ /* 0x004fca0002000000 */
[----:B------:R1:W-:Y:S01]  /*8660*/  STL [R1], R0 ;  /* 0x0000000001007387 */ /* 0x0003e20000100800 */
[----:B------:R-:W-:-:S13]  /*8670*/  ISETP.NE.AND P1, PT, R0, R9, PT ;  /* 0x000000090000720c */ /* 0x000fda0003f25270 */
[----:B-1----:R-:W-:Y:S05]  /*8680*/  @P1 BRA `(.L_x_4226) ;  /* 0xffffffa000001947 */ /* 0x002fea000383ffff */
.L_x_4225:
        /* <DEDUP_REMOVED lines=17> */
.L_x_4230:
        /* <DEDUP_REMOVED lines=115> */
.L_x_4229:
        /* <DEDUP_REMOVED lines=61> */
.L_x_4231:
[----:B------:R-:W-:-:S13]  /*92a0*/  ISETP.NE.OR P1, PT, R0, RZ, P1 ;  /* 0x000000ff0000720c */ /* 0x000fda0000f25670 */
[----:B------:R-:W-:Y:S05]  /*92b0*/  @!P1 BRA `(.L_x_4227) ;  /* 0x000001f000009947 */ /* 0x000fea0003800000 */
.L_x_4228:
        /* <DEDUP_REMOVED lines=31> */
.L_x_4227:
        /* <DEDUP_REMOVED lines=12> */
.L_x_4233:
[----:B------:R-:W-:Y:S05]  /*9570*/  BSYNC B0 ;  /* 0x0000000000007941 */ /* 0x000fea0003800000 */
.L_x_4232:
        /* <DEDUP_REMOVED lines=16> */
.L_x_4224:
        /* <DEDUP_REMOVED lines=34> */
[----:B--2---:R-:W-:Y:S02]  /*98a0*/  HADD2.F32 R9, -RZ, R16.H0_H0 ;  /* 0x20000010ff097230 */ /* 0x004fe40000004100 */
[----:B---3--:R-:W-:Y:S02]  /*98b0*/  HADD2.F32 R10, -RZ, R17.H0_H0 ;  /* 0x20000011ff0a7230 */ /* 0x008fe40000004100 */
[----:B----4-:R-:W-:Y:S02]  /*98c0*/  HADD2.F32 R12, -RZ, R18.H0_H0 ;  /* 0x20000012ff0c7230 */ /* 0x010fe40000004100 */
[----:B01---5:R-:W-:-:S02]  /*98d0*/  HADD2.F32 R11, -RZ, R19.H0_H0 ;  /* 0x20000013ff0b7230 */ /* 0x023fc40000004100 */
.L_x_4236:
        /* <DEDUP_REMOVED lines=136> */
.L_x_4235:
[----:B------:R-:W-:Y:S05]  /*a160*/  BSYNC B0 ;  /* 0x0000000000007941 */ /* 0x000fea0003800000 */
.L_x_4234:
        /* <DEDUP_REMOVED lines=9> */
.L_x_4237:
[----:B------:R-:W-:Y:S05]  /*a200*/  EXIT ;  /* 0x000000000000794d */ /* 0x000fea0003800000 */
.L_x_4239:
        /* <DEDUP_REMOVED lines=15> */
.L_x_5662:


//--------------------- .text._Z35group_norm_nhwc_fwd_one_pass_kernelI11Fp16IOFp32WLi64ELi120ELi480EEv26Group_norm_nhwc_fwd_params --------------------------
	.section	.text._Z35group_norm_nhwc_fwd_one_pass_kernelI11Fp16IOFp32WLi64ELi120ELi480EEv26Group_norm_nhwc_fwd_params,"ax",@progbits
	.sectioninfo	@"SHI_REGISTERS=49"
	.align	128
        .global         _Z35group_norm_nhwc_fwd_one_pass_kernelI11Fp16IOFp32WLi64ELi120ELi480EEv26Group_norm_nhwc_fwd_params
        .type           _Z35group_norm_nhwc_fwd_one_pass_kernelI11Fp16IOFp32WLi64ELi120ELi480EEv26Group_norm_nhwc_fwd_params,@function
        .size           _Z35group_norm_nhwc_fwd_one_pass_kernelI11Fp16IOFp32WLi64ELi120ELi480EEv26Group_norm_nhwc_fwd_params,(.L_x_5663 - _Z35group_norm_nhwc_fwd_one_pass_kernelI11Fp16IOFp32WLi64ELi120ELi480EEv26Group_norm_nhwc_fwd_params)
        .other          _Z35group_norm_nhwc_fwd_one_pass_kernelI11Fp16IOFp32WLi64ELi120ELi480EEv26Group_norm_nhwc_fwd_params,@"STO_CUDA_ENTRY STV_DEFAULT"
_Z35group_norm_nhwc_fwd_one_pass_kernelI11Fp16IOFp32WLi64ELi120ELi480EEv26Group_norm_nhwc_fwd_params:
.text._Z35group_norm_nhwc_fwd_one_pass_kernelI11Fp16IOFp32WLi64ELi120ELi480EEv26Group_norm_nhwc_fwd_params:
        /* <DEDUP_REMOVED lines=38> */
.L_x_4277:
        /* <DEDUP_REMOVED lines=12> */
[----:B------:R-:W-:Y:S02]  /*0320*/  IMAD R12, R17, R12, R16 ;  /* 0x0000000c110c7224 */ /* 0x000fe400078e0210 */
[----:B------:R-:W-:-:S03]  /*0330*/  @P3 IMAD R16, R9, c[0x0][0x1c0], RZ ;  /* 0x0000700009103a24 */ /* 0x000fc600078e02ff */
[----:B------:R-:W-:-:S13]  /*0340*/  ISETP.GT.U32.AND P6, PT, R17, R12, PT ;  /* 0x0000000c1100720c */ /* 0x000fda0003fc4070 */
[-C--:B------:R-:W-:Y:S02]  /*0350*/  @!P6 IADD3 R12, R12, -R17.reuse, RZ ;  /* 0x800000110c0ce210 */ /* 0x080fe40007ffe0ff */
[----:B------:R-:W-:Y:S02]  /*0360*/  @!P6 IADD3 R15, R15, 0x1, RZ ;  /* 0x000000010f0fe810 */ /* 0x000fe40007ffe0ff */
[----:B------:R-:W-:Y:S02]  /*0370*/  ISETP.GE.U32.AND P0, PT, R12, R17, PT ;  /* 0x000000110c00720c */ /* 0x000fe40003f06070 */
[----:B------:R-:W-:Y:S02]  /*0380*/  LOP3.LUT R12, R11, c[0x0][0x1d8], RZ, 0x3c, !PT ;  /* 0x000076000b0c7a12 */ /* 0x000fe400078e3cff */
[----:B------:R-:W-:Y:S02]  /*0390*/  ISETP.NE.AND P6, PT, RZ, c[0x0][0x1d8], PT ;  /* 0x00007600ff007a0c */ /* 0x000fe40003fc5270 */
[----:B------:R-:W-:-:S07]  /*03a0*/  ISETP.GE.AND P5, PT, R12, RZ, PT ;  /* 0x000000ff0c00720c */ /* 0x000fce0003fa6270 */
[----:B------:R-:W-:-:S04]  /*03b0*/  @P0 IADD3 R15, R15, 0x1, RZ ;  /* 0x000000010f0f0810 */ /* 0x000fc80007ffe0ff */
[----:B------:R-:W-:Y:S01]  /*03c0*/  MOV R17, R15 ;  /* 0x0000000f00117202 */ /* 0x000fe20000000f00 */
[----:B------:R-:W-:Y:S01]  /*03d0*/  IMAD.WIDE.U32 R14, R0, -0x77777777, RZ ;  /* 0x88888889000e7825 */ /* 0x000fe200078e00ff */
[----:B------:R-:W-:Y:S02]  /*03e0*/  SHF.R.S32.HI R14, RZ, 0x1f, R26 ;  /* 0x0000001fff0e7819 */ /* 0x000fe4000001141a */
[----:B------:R-:W-:Y:S02]  /*03f0*/  @!P5 IADD3 R17, -R17, RZ, RZ ;  /* 0x000000ff1111d210 */ /* 0x000fe40007ffe1ff */
[----:B------:R-:W-:Y:S02]  /*0400*/  @!P6 LOP3.LUT R17, RZ, c[0x0][0x1d8], RZ, 0x33, !PT ;  /* 0x00007600ff11ea12 */ /* 0x000fe400078e33ff */
[----:B------:R-:W-:Y:S01]  /*0410*/  SHF.R.U32.HI R28, RZ, 0x5, R15 ;  /* 0x00000005ff1c7819 */ /* 0x000fe2000001160f */
[----:B------:R-:W-:Y:S01]  /*0420*/  @P2 IMAD R15, R8, c[0x0][0x1c0], RZ ;  /* 0x00007000080f2a24 */ /* 0x000fe200078e02ff */
[----:B------:R-:W-:-:S03]  /*0430*/  IADD3 R12, -R17, RZ, RZ ;  /* 0x000000ff110c7210 */ /* 0x000fc60007ffe1ff */
[----:B------:R-:W-:Y:S02]  /*0440*/  IMAD R28, R3, c[0x0][0x1e4], R28 ;  /* 0x00007900031c7a24 */ /* 0x000fe400078e021c */
[----:B------:R-:W-:Y:S01]  /*0450*/  IMAD R29, R12, c[0x0][0x1d8], R11 ;  /* 0x000076000c1d7a24 */ /* 0x000fe200078e020b */
[----:B------:R-:W-:Y:S02]  /*0460*/  SHF.R.S32.HI R12, RZ, 0x1f, R17 ;  /* 0x0000001fff0c7819 */ /* 0x000fe40000011411 */
[C---:B------:R-:W-:Y:S01]  /*0470*/  IADD3 R22, R28.reuse, 0x20, RZ ;  /* 0x000000201c167810 */ /* 0x040fe20007ffe0ff */
[----:B------:R-:W-:Y:S01]  /*0480*/  IMAD R29, R29, 0x78, RZ ;  /* 0x000000781d1d7824 */ /* 0x000fe200078e02ff */
[----:B------:R-:W-:Y:S01]  /*0490*/  IADD3 R32, R28, 0x28, RZ ;  /* 0x000000281c207810 */ /* 0x000fe20007ffe0ff */
[----:B------:R-:W-:Y:S01]  /*04a0*/  IMAD R12, R12, c[0x0][0x1d0], RZ ;  /* 0x000074000c0c7a24 */ /* 0x000fe200078e02ff */
[----:B------:R-:W-:Y:S02]  /*04b0*/  ISETP.GE.U32.AND P5, PT, R22, c[0x0][0x1c8], PT ;  /* 0x0000720016007a0c */ /* 0x000fe40003fa6070 */
[----:B------:R-:W-:Y:S01]  /*04c0*/  IADD3 R42, P0, R26, R29, RZ ;  /* 0x0000001d1a2a7210 */ /* 0x000fe20007f1e0ff */
[----:B------:R-:W-:Y:S01]  /*04d0*/  IMAD R41, R17, c[0x0][0x1d4], R12 ;  /* 0x0000750011297a24 */ /* 0x000fe200078e020c */
[----:B------:R-:W-:-:S02]  /*04e0*/  SHF.R.S32.HI R12, RZ, 0x1f, R22 ;  /* 0x0000001fff0c7819 */ /* 0x000fc40000011416 */
[----:B------:R-:W-:Y:S02]  /*04f0*/  LEA.HI.X.SX32 R43, R29, R14, 0x1, P0 ;  /* 0x0000000e1d2b7211 */ /* 0x000fe400000f0eff */
[----:B------:R-:W-:Y:S02]  /*0500*/  ISETP.GE.AND.EX P5, PT, R12, c[0x0][0x1cc], PT, P5 ;  /* 0x000073000c007a0c */ /* 0x000fe40003fa6350 */
[----:B------:R-:W-:Y:S01]  /*0510*/  SHF.R.S32.HI R33, RZ, 0x1f, R32 ;  /* 0x0000001fff217819 */ /* 0x000fe20000011420 */
[----:B------:R-:W-:Y:S01]  /*0520*/  IMAD.WIDE.U32 R42, R17, c[0x0][0x1d0], R42 ;  /* 0x00007400112a7a25 */ /* 0x000fe200078e002a */
[----:B------:R-:W-:-:S03]  /*0530*/  ISETP.LT.U32.AND P5, PT, R0, 0x1e0, !P5 ;  /* 0x000001e00000780c */ /* 0x000fc60006fa1070 */
[C---:B------:R-:W-:Y:S01]  /*0540*/  @P2 IMAD R17, R4.reuse, c[0x0][0x1c4], R15 ;  /* 0x0000710004112a24 */ /* 0x040fe200078e020f */
[----:B------:R-:W-:Y:S02]  /*0550*/  IADD3 R41, R43, R41, RZ ;  /* 0x000000292b297210 */ /* 0x000fe40007ffe0ff */
[-C--:B------:R-:W-:Y:S02]  /*0560*/  @P2 MOV R40, R42.reuse ;  /* 0x0000002a00282202 */ /* 0x080fe40000000f00 */
[-C--:B------:R-:W-:Y:S02]  /*0570*/  @P4 MOV R20, R42.reuse ;  /* 0x0000002a00144202 */ /* 0x080fe40000000f00 */
[----:B------:R-:W-:Y:S01]  /*0580*/  @P4 MOV R21, R41 ;  /* 0x0000002900154202 */ /* 0x000fe20000000f00 */
[----:B------:R-:W-:Y:S02]  /*0590*/  @P2 IMAD.WIDE.U32 R14, R4, c[0x0][0x1c0], R40 ;  /* 0x00007000040e2a25 */ /* 0x000fe400078e0028 */
[----:B------:R-:W-:-:S02]  /*05a0*/  @P5 MOV R30, R42 ;  /* 0x0000002a001e5202 */ /* 0x000fc40000000f00 */
[----:B------:R-:W-:Y:S01]  /*05b0*/  @P5 IMAD R31, R12, c[0x0][0x1c0], RZ ;  /* 0x000070000c1f5a24 */ /* 0x000fe200078e02ff */
[----:B------:R-:W-:Y:S01]  /*05c0*/  @P2 IADD3 R15, R15, R17, RZ ;  /* 0x000000110f0f2210 */ /* 0x000fe20007ffe0ff */
[----:B------:R-:W-:Y:S01]  /*05d0*/  @P4 IMAD R17, R10, c[0x0][0x1c0], RZ ;  /* 0x000070000a114a24 */ /* 0x000fe200078e02ff */
[----:B------:R-:W-:Y:S01]  /*05e0*/  @P2 LEA R18, P0, R14, c[0x0][0x170], 0x1 ;  /* 0x00005c000e122a11 */ /* 0x000fe200078008ff */
[----:B------:R-:W-:-:S03]  /*05f0*/  @P4 IMAD.WIDE.U32 R20, R6, c[0x0][0x1c0], R20 ;  /* 0x0000700006144a25 */ /* 0x000fc600078e0014 */
[----:B------:R-:W-:Y:S01]  /*0600*/  @P2 LEA.HI.X R19, R14, c[0x0][0x174], R15, 0x1, P0 ;  /* 0x00005d000e132a11 */ /* 0x000fe200000f0c0f */
[----:B------:R-:W-:Y:S01]  /*0610*/  @P3 IMAD R15, R5, c[0x0][0x1c4], R16 ;  /* 0x00007100050f3a24 */ /* 0x000fe200078e0210 */
[----:B------:R-:W-:Y:S01]  /*0620*/  @P3 MOV R16, R42 ;  /* 0x0000002a00103202 */ /* 0x000fe20000000f00 */
[----:B------:R-:W-:Y:S01]  /*0630*/  @P4 IMAD R23, R6, c[0x0][0x1c4], R17 ;  /* 0x0000710006174a24 */ /* 0x000fe200078e0211 */
[-C--:B------:R-:W-:Y:S01]  /*0640*/  @P3 MOV R17, R41.reuse ;  /* 0x0000002900113202 */ /* 0x080fe20000000f00 */
[----:B------:R-:W-:Y:S01]  /*0650*/  @P1 IMAD R14, R7, c[0x0][0x1c0], RZ ;  /* 0x00007000070e1a24 */ /* 0x000fe200078e02ff */
[----:B------:R-:W-:Y:S01]  /*0660*/  ISETP.GE.U32.AND P0, PT, R32, c[0x0][0x1c8], PT ;  /* 0x0000720020007a0c */ /* 0x000fe20003f06070 */
[----:B------:R-:W-:Y:S01]  /*0670*/  @P5 IMAD R37, R22, c[0x0][0x1c4], R31 ;  /* 0x0000710016255a24 */ /* 0x000fe200078e021f */
[----:B------:R-:W-:Y:S01]  /*0680*/  @P5 MOV R31, R41 ;  /* 0x00000029001f5202 */ /* 0x000fe20000000f00 */
[----:B------:R-:W-:Y:S01]  /*0690*/  @P3 IMAD.WIDE.U32 R16, R5, c[0x0][0x1c0], R16 ;  /* 0x0000700005103a25 */ /* 0x000fe200078e0010 */
[----:B------:R-:W-:-:S03]  /*06a0*/  ISETP.GE.AND.EX P0, PT, R33, c[0x0][0x1cc], PT, P0 ;  /* 0x0000730021007a0c */ /* 0x000fc60003f06300 */
[----:B------:R-:W-:Y:S01]  /*06b0*/  @P1 IMAD R35, R13, c[0x0][0x1c4], R14 ;  /* 0x000071000d231a24 */ /* 0x000fe200078e020e */
[----:B------:R-:W-:Y:S02]  /*06c0*/  @P3 IADD3 R17, R17, R15, RZ ;  /* 0x0000000f11113210 */ /* 0x000fe40007ffe0ff */
[----:B------:R-:W-:Y:S02]  /*06d0*/  @P1 MOV R14, R42 ;  /* 0x0000002a000e1202 */ /* 0x000fe40000000f00 */
[----:B------:R-:W-:Y:S02]  /*06e0*/  @P1 MOV R15, R41 ;  /* 0x00000029000f1202 */ /* 0x000fe40000000f00 */
[----:B------:R-:W-:Y:S02]  /*06f0*/  ISETP.LT.U32.AND P0, PT, R0, 0x1e0, !P0 ;  /* 0x000001e00000780c */ /* 0x000fe40004701070 */
[----:B------:R-:W-:Y:S01]  /*0700*/  @P3 LEA R12, P6, R16, c[0x0][0x170], 0x1 ;  /* 0x00005c00100c3a11 */ /* 0x000fe200078c08ff */
[----:B------:R-:W-:-:S03]  /*0710*/  @P1 IMAD.WIDE.U32 R14, R13, c[0x0][0x1c0], R14 ;  /* 0x000070000d0e1a25 */ /* 0x000fc600078e000e */
[----:B------:R-:W-:Y:S02]  /*0720*/  @P3 LEA.HI.X R13, R16, c[0x0][0x174], R17, 0x1, P6 ;  /* 0x00005d00100d3a11 */ /* 0x000fe400030f0c11 */
[----:B------:R-:W-:Y:S01]  /*0730*/  @P4 IADD3 R17, R21, R23, RZ ;  /* 0x0000001715114210 */ /* 0x000fe20007ffe0ff */
[----:B------:R-:W-:Y:S01]  /*0740*/  @P5 IMAD.WIDE.U32 R22, R22, c[0x0][0x1c0], R30 ;  /* 0x0000700016165a25 */ /* 0x000fe200078e001e */
[C---:B------:R-:W-:Y:S02]  /*0750*/  @P4 LEA R16, P6, R20.reuse, c[0x0][0x170], 0x1 ;  /* 0x00005c0014104a11 */ /* 0x040fe400078c08ff */
[----:B------:R-:W-:Y:S01]  /*0760*/  @P1 IADD3 R15, R15, R35, RZ ;  /* 0x000000230f0f1210 */ /* 0x000fe20007ffe0ff */
[----:B------:R-:W-:Y:S01]  /*0770*/  @P0 IMAD R33, R33, c[0x0][0x1c0], RZ ;  /* 0x0000700021210a24 */ /* 0x000fe200078e02ff */
[----:B------:R-:W-:Y:S02]  /*0780*/  @P4 LEA.HI.X R17, R20, c[0x0][0x174], R17, 0x1, P6 ;  /* 0x00005d0014114a11 */ /* 0x000fe400030f0c11 */
[----:B------:R-:W-:Y:S01]  /*0790*/  @P1 LEA R20, P6, R14, c[0x0][0x170], 0x1 ;  /* 0x00005c000e141a11 */ /* 0x000fe200078c08ff */
[----:B------:R-:W-:Y:S01]  /*07a0*/  @P0 IMAD R35, R32, c[0x0][0x1c4], R33 ;  /* 0x0000710020230a24 */ /* 0x000fe200078e0221 */
[----:B------:R-:W-:-:S02]  /*07b0*/  @P0 MOV R30, R42 ;  /* 0x0000002a001e0202 */ /* 0x000fc40000000f00 */
[----:B------:R-:W-:Y:S02]  /*07c0*/  @P0 MOV R31, R41 ;  /* 0x00000029001f0202 */ /* 0x000fe40000000f00 */
[----:B------:R-:W-:Y:S02]  /*07d0*/  @P1 LEA.HI.X R21, R14, c[0x0][0x174], R15, 0x1, P6 ;  /* 0x00005d000e151a11 */ /* 0x000fe400030f0c0f */
[----:B------:R-:W-:Y:S01]  /*07e0*/  @P5 IADD3 R15, R23, R37, RZ ;  /* 0x00000025170f5210 */ /* 0x000fe20007ffe0ff */
[----:B------:R-:W-:Y:S01]  /*07f0*/  @P0 IMAD.WIDE.U32 R32, R32, c[0x0][0x1c0], R30 ;  /* 0x0000700020200a25 */ /* 0x000fe200078e001e */
[----:B------:R-:W-:Y:S01]  /*0800*/  @P5 LEA R36, P6, R22, c[0x0][0x170], 0x1 ;  /* 0x00005c0016245a11 */ /* 0x000fe200078c08ff */
[----:B------:R-:W-:Y:S01]  /*0810*/  CS2R R30, SRZ ;  /* 0x00000000001e7805 */ /* 0x000fe2000001ff00 */
[----:B------:R-:W-:Y:S02]  /*0820*/  IADD3 R23, R28, 0x30, RZ ;  /* 0x000000301c177810 */ /* 0x000fe40007ffe0ff */
[----:B------:R-:W-:-:S02]  /*0830*/  @P5 LEA.HI.X R37, R22, c[0x0][0x174], R15, 0x1, P6 ;  /* 0x00005d0016255a11 */ /* 0x000fc400030f0c0f */
[----:B------:R-:W-:Y:S01]  /*0840*/  @P0 IADD3 R15, R33, R35, RZ ;  /* 0x00000023210f0210 */ /* 0x000fe20007ffe0ff */
[----:B------:R0:W2:Y:S01]  /*0850*/  @P2 LDG.E R31, [R18.64] ;  /* 0x00000008121f2981 */ /* 0x0000a2000c1e1900 */
[C---:B------:R-:W-:Y:S02]  /*0860*/  @P0 LEA R14, P6, R32.reuse, c[0x0][0x170], 0x1 ;  /* 0x00005c00200e0a11 */ /* 0x040fe400078c08ff */
[----:B------:R-:W-:Y:S01]  /*0870*/  SHF.R.S32.HI R22, RZ, 0x1f, R23 ;  /* 0x0000001fff167819 */ /* 0x000fe20000011417 */
[----:B------:R1:W3:Y:S01]  /*0880*/  @P5 LDG.E R30, [R36.64] ;  /* 0x00000008241e5981 */ /* 0x0002e2000c1e1900 */
[----:B------:R-:W-:Y:S02]  /*0890*/  ISETP.GE.U32.AND P5, PT, R23, c[0x0][0x1c8], PT ;  /* 0x0000720017007a0c */ /* 0x000fe40003fa6070 */
[----:B------:R-:W-:Y:S02]  /*08a0*/  @P0 LEA.HI.X R15, R32, c[0x0][0x174], R15, 0x1, P6 ;  /* 0x00005d00200f0a11 */ /* 0x000fe400030f0c0f */
[----:B------:R-:W-:Y:S01]  /*08b0*/  CS2R R32, SRZ ;  /* 0x0000000000207805 */ /* 0x000fe2000001ff00 */
[----:B------:R-:W-:-:S02]  /*08c0*/  ISETP.GE.AND.EX P5, PT, R22, c[0x0][0x1cc], PT, P5 ;  /* 0x0000730016007a0c */ /* 0x000fc40003fa6350 */
[----:B------:R-:W-:Y:S02]  /*08d0*/  ISETP.GE.U32.AND P6, PT, R27, c[0x0][0x1c8], PT ;  /* 0x000072001b007a0c */ /* 0x000fe40003fc6070 */
[----:B------:R-:W-:Y:S01]  /*08e0*/  SHF.R.S32.HI R34, RZ, 0x1f, R27 ;  /* 0x0000001fff227819 */ /* 0x000fe2000001141b */
[----:B------:R4:W5:Y:S01]  /*08f0*/  @P1 LDG.E R32, [R20.64] ;  /* 0x0000000814201981 */ /* 0x000962000c1e1900 */
[----:B------:R-:W-:Y:S02]  /*0900*/  ISETP.LT.U32.AND P5, PT, R0, 0x1e0, !P5 ;  /* 0x000001e00000780c */ /* 0x000fe40006fa1070 */
[----:B------:R-:W-:Y:S01]  /*0910*/  ISETP.GE.AND.EX P6, PT, R34, c[0x0][0x1cc], PT, P6 ;  /* 0x0000730022007a0c */ /* 0x000fe20003fc6360 */
[----:B------:R0:W3:Y:S01]  /*0920*/  @P3 LDG.E R33, [R12.64] ;  /* 0x000000080c213981 */ /* 0x0000e2000c1e1900 */
[----:B------:R-:W-:Y:S02]  /*0930*/  MOV R35, RZ ;  /* 0x000000ff00237202 */ /* 0x000fe40000000f00 */
[----:B------:R-:W-:Y:S01]  /*0940*/  ISETP.GT.U32.OR P6, PT, R0, 0x1df, P6 ;  /* 0x000001df0000780c */ /* 0x000fe200037c4470 */
[----:B-1----:R-:W-:-:S03]  /*0950*/  CS2R R36, SRZ ;  /* 0x0000000000247805 */ /* 0x002fc6000001ff00 */
[----:B------:R1:W3:Y:S03]  /*0960*/  @P4 LDG.E R35, [R16.64] ;  /* 0x0000000810234981 */ /* 0x0002e6000c1e1900 */
[-C--:B----4-:R-:W-:Y:S01]  /*0970*/  @P5 MOV R20, R42.reuse ;  /* 0x0000002a00145202 */ /* 0x090fe20000000f00 */
[----:B------:R-:W-:Y:S01]  /*0980*/  @P5 IMAD R22, R22, c[0x0][0x1c0], RZ ;  /* 0x0000700016165a24 */ /* 0x000fe200078e02ff */
[----:B------:R-:W-:Y:S01]  /*0990*/  @P5 MOV R21, R41 ;  /* 0x0000002900155202 */ /* 0x000fe20000000f00 */
[----:B------:R5:W4:Y:S02]  /*09a0*/  @P0 LDG.E R36, [R14.64] ;  /* 0x000000080e240981 */ /* 0x000b24000c1e1900 */
[C---:B0-----:R-:W-:Y:S02]  /*09b0*/  @P5 IMAD R19, R23.reuse, c[0x0][0x1c4], R22 ;  /* 0x0000710017135a24 */ /* 0x041fe400078e0216 */
[----:B------:R-:W-:Y:S01]  /*09c0*/  @P5 IMAD.WIDE.U32 R20, R23, c[0x0][0x1c0], R20 ;  /* 0x0000700017145a25 */ /* 0x000fe200078e0014 */
[----:B-1----:R-:W-:-:S02]  /*09d0*/  @!P6 MOV R16, R42 ;  /* 0x0000002a0010e202 */ /* 0x002fc40000000f00 */
[----:B------:R-:W-:Y:S01]  /*09e0*/  @!P6 MOV R17, R41 ;  /* 0x000000290011e202 */ /* 0x000fe20000000f00 */
[----:B------:R-:W-:Y:S01]  /*09f0*/  @!P6 IMAD R18, R34, c[0x0][0x1c0], RZ ;  /* 0x000070002212ea24 */ /* 0x000fe200078e02ff */
[----:B------:R-:W-:-:S03]  /*0a00*/  @P5 IADD3 R13, R21, R19, RZ ;  /* 0x00000013150d5210 */ /* 0x000fc60007ffe0ff */
[C---:B------:R-:W-:Y:S01]  /*0a10*/  @!P6 IMAD R23, R27.reuse, c[0x0][0x1c4], R18 ;  /* 0x000071001b17ea24 */ /* 0x040fe200078e0212 */
[----:B------:R-:W-:Y:S01]  /*0a20*/  @P5 LEA R18, P0, R20, c[0x0][0x170], 0x1 ;  /* 0x00005c0014125a11 */ /* 0x000fe200078008ff */
[----:B------:R-:W-:-:S03]  /*0a30*/  @!P6 IMAD.WIDE.U32 R16, R27, c[0x0][0x1c0], R16 ;  /* 0x000070001b10ea25 */ /* 0x000fc600078e0010 */
[----:B------:R-:W-:Y:S02]  /*0a40*/  @P5 LEA.HI.X R19, R20, c[0x0][0x174], R13, 0x1, P0 ;  /* 0x00005d0014135a11 */ /* 0x000fe400000f0c0d */
[----:B------:R-:W-:Y:S02]  /*0a50*/  @!P6 IADD3 R13, R17, R23, RZ ;  /* 0x00000017110de210 */ /* 0x000fe40007ffe0ff */
        /* <DEDUP_REMOVED lines=10> */
[--C-:B--2---:R-:W-:Y:S02]  /*0b00*/  HADD2.F32 R17, -RZ, R31.reuse.H1_H1 ;  /* 0x3000001fff117230 */ /* 0x104fe40000004100 */
[----:B------:R-:W-:-:S03]  /*0b10*/  HADD2.F32 R16, -RZ, R31.H0_H0 ;  /* 0x2000001fff107230 */ /* 0x000fc60000004100 */
[----:B------:R-:W-:Y:S02]  /*0b20*/  FMUL.FTZ R21, R17, R17 ;  /* 0x0000001111157220 */ /* 0x000fe40000410000 */
[----:B------:R-:W-:Y:S01]  /*0b30*/  FADD.FTZ R20, R16, R17 ;  /* 0x0000001110147221 */ /* 0x000fe20000010000 */
[--C-:B-----5:R-:W-:Y:S02]  /*0b40*/  HADD2.F32 R15, -RZ, R32.reuse.H1_H1 ;  /* 0x30000020ff0f7230 */ /* 0x120fe40000004100 */
[----:B------:R-:W-:-:S03]  /*0b50*/  HADD2.F32 R14, -RZ, R32.H0_H0 ;  /* 0x20000020ff0e7230 */ /* 0x000fc60000004100 */
[----:B------:R-:W-:Y:S01]  /*0b60*/  FMUL.FTZ R17, R15, R15 ;  /* 0x0000000f0f117220 */ /* 0x000fe20000410000 */
[--C-:B---3--:R-:W-:Y:S01]  /*0b70*/  HADD2.F32 R19, -RZ, R33.reuse.H1_H1 ;  /* 0x30000021ff137230 */ /* 0x108fe20000004100 */
[C---:B------:R-:W-:Y:S02]  /*0b80*/  FADD.FTZ R15, R14.reuse, R15 ;  /* 0x0000000f0e0f7221 */ /* 0x040fe40000010000 */
[----:B------:R-:W-:Y:S01]  /*0b90*/  FFMA.FTZ R17, R14, R14, R17 ;  /* 0x0000000e0e117223 */ /* 0x000fe20000010011 */
[----:B------:R-:W-:Y:S01]  /*0ba0*/  HADD2.F32 R18, -RZ, R33.H0_H0 ;  /* 0x20000021ff127230 */ /* 0x000fe20000004100 */
[----:B------:R-:W-:Y:S01]  /*0bb0*/  FFMA.FTZ R16, R16, R16, R21 ;  /* 0x0000001010107223 */ /* 0x000fe20000010015 */
[----:B------:R-:W-:Y:S01]  /*0bc0*/  HADD2.F32 R21, -RZ, R35.H1_H1 ;  /* 0x30000023ff157230 */ /* 0x000fe20000004100 */
[----:B0-----:R-:W-:Y:S02]  /*0bd0*/  FMUL.FTZ R13, R19, R19 ;  /* 0x00000013130d7220 */ /* 0x001fe40000410000 */
[----:B------:R-:W-:-:S02]  /*0be0*/  FADD.FTZ R15, RZ, R15 ;  /* 0x0000000fff0f7221 */ /* 0x000fc40000010000 */
[----:B------:R-:W-:Y:S01]  /*0bf0*/  FADD.FTZ R17, RZ, R17 ;  /* 0x00000011ff117221 */ /* 0x000fe20000010000 */
[----:B------:R-:W-:Y:S01]  /*0c00*/  HADD2.F32 R14, -RZ, R35.H0_H0 ;  /* 0x20000023ff0e7230 */ /* 0x000fe20000004100 */
[C---:B------:R-:W-:Y:S02]  /*0c10*/  FADD.FTZ R12, R18.reuse, R19 ;  /* 0x00000013120c7221 */ /* 0x040fe40000010000 */
[----:B------:R-:W-:Y:S02]  /*0c20*/  FFMA.FTZ R13, R18, R18, R13 ;  /* 0x00000012120d7223 */ /* 0x000fe4000001000d */
[----:B------:R-:W-:Y:S02]  /*0c30*/  FMUL.FTZ R19, R21, R21 ;  /* 0x0000001515137220 */ /* 0x000fe40000410000 */
[----:B------:R-:W-:Y:S02]  /*0c40*/  FADD.FTZ R15, R15, R20 ;  /* 0x000000140f0f7221 */ /* 0x000fe40000010000 */
[----:B------:R-:W-:Y:S01]  /*0c50*/  FADD.FTZ R16, R17, R16 ;  /* 0x0000001011107221 */ /* 0x000fe20000010000 */
[----:B------:R-:W-:Y:S01]  /*0c60*/  HADD2.F32 R18, -RZ, R30.H1_H1 ;  /* 0x3000001eff127230 */ /* 0x000fe20000004100 */
[----:B------:R-:W-:-:S02]  /*0c70*/  FADD.FTZ R21, R14, R21 ;  /* 0x000000150e157221 */ /* 0x000fc40000010000 */
[----:B------:R-:W-:Y:S02]  /*0c80*/  FFMA.FTZ R14, R14, R14, R19 ;  /* 0x0000000e0e0e7223 */ /* 0x000fe40000010013 */
[----:B------:R-:W-:Y:S01]  /*0c90*/  FADD.FTZ R12, R15, R12 ;  /* 0x0000000c0f0c7221 */ /* 0x000fe20000010000 */
[----:B------:R-:W-:Y:S01]  /*0ca0*/  HADD2.F32 R15, -RZ, R30.H0_H0 ;  /* 0x2000001eff0f7230 */ /* 0x000fe20000004100 */
[----:B------:R-:W-:Y:S01]  /*0cb0*/  FADD.FTZ R13, R16, R13 ;  /* 0x0000000d100d7221 */ /* 0x000fe20000010000 */
[--C-:B----4-:R-:W-:Y:S01]  /*0cc0*/  HADD2.F32 R19, -RZ, R36.reuse.H1_H1 ;  /* 0x30000024ff137230 */ /* 0x110fe20000004100 */
[----:B------:R-:W-:Y:S02]  /*0cd0*/  FMUL.FTZ R16, R18, R18 ;  /* 0x0000001212107220 */ /* 0x000fe40000410000 */
[----:B------:R-:W-:Y:S01]  /*0ce0*/  FADD.FTZ R13, R13, R14 ;  /* 0x0000000e0d0d7221 */ /* 0x000fe20000010000 */
[----:B------:R-:W-:Y:S01]  /*0cf0*/  HADD2.F32 R14, -RZ, R36.H0_H0 ;  /* 0x20000024ff0e7230 */ /* 0x000fe20000004100 */
[----:B------:R-:W-:-:S02]  /*0d00*/  FADD.FTZ R12, R12, R21 ;  /* 0x000000150c0c7221 */ /* 0x000fc40000010000 */
[C---:B------:R-:W-:Y:S02]  /*0d10*/  FADD.FTZ R17, R15.reuse, R18 ;  /* 0x000000120f117221 */ /* 0x040fe40000010000 */
[----:B------:R-:W-:Y:S01]  /*0d20*/  FFMA.FTZ R16, R15, R15, R16 ;  /* 0x0000000f0f107223 */ /* 0x000fe20000010010 */
[----:B------:R-:W-:Y:S01]  /*0d30*/  HADD2.F32 R18, -RZ, R37.H1_H1 ;  /* 0x30000025ff127230 */ /* 0x000fe20000004100 */
[----:B------:R-:W-:Y:S02]  /*0d40*/  FMUL.FTZ R15, R19, R19 ;  /* 0x00000013130f7220 */ /* 0x000fe40000410000 */
[----:B------:R-:W-:Y:S02]  /*0d50*/  FADD.FTZ R12, R12, R17 ;  /* 0x000000110c0c7221 */ /* 0x000fe40000010000 */
[----:B------:R-:W-:Y:S02]  /*0d60*/  FADD.FTZ R19, R14, R19 ;  /* 0x000000130e137221 */ /* 0x000fe40000010000 */
[----:B------:R-:W-:-:S02]  /*0d70*/  FADD.FTZ R13, R13, R16 ;  /* 0x000000100d0d7221 */ /* 0x000fc40000010000 */
[----:B------:R-:W-:Y:S01]  /*0d80*/  FFMA.FTZ R14, R14, R14, R15 ;  /* 0x0000000e0e0e7223 */ /* 0x000fe2000001000f */
[----:B------:R-:W-:Y:S01]  /*0d90*/  HADD2.F32 R15, -RZ, R37.H0_H0 ;  /* 0x20000025ff0f7230 */ /* 0x000fe20000004100 */
[----:B------:R-:W-:Y:S01]  /*0da0*/  FADD.FTZ R12, R12, R19 ;  /* 0x000000130c0c7221 */ /* 0x000fe20000010000 */
[--C-:B------:R-:W-:Y:S01]  /*0db0*/  HADD2.F32 R19, -RZ, R38.reuse.H1_H1 ;  /* 0x30000026ff137230 */ /* 0x100fe20000004100 */
[----:B------:R-:W-:Y:S02]  /*0dc0*/  FMUL.FTZ R16, R18, R18 ;  /* 0x0000001212107220 */ /* 0x000fe40000410000 */
[----:B------:R-:W-:Y:S01]  /*0dd0*/  FADD.FTZ R13, R13, R14 ;  /* 0x0000000e0d0d7221 */ /* 0x000fe20000010000 */
[----:B------:R-:W-:Y:S01]  /*0de0*/  HADD2.F32 R14, -RZ, R38.H0_H0 ;  /* 0x20000026ff0e7230 */ /* 0x000fe20000004100 */
[C---:B------:R-:W-:Y:S02]  /*0df0*/  FADD.FTZ R17, R15.reuse, R18 ;  /* 0x000000120f117221 */ /* 0x040fe40000010000 */
[----:B------:R-:W-:-:S02]  /*0e00*/  FFMA.FTZ R16, R15, R15, R16 ;  /* 0x0000000f0f107223 */ /* 0x000fc40000010010 */
[----:B------:R-:W-:Y:S02]  /*0e10*/  FMUL.FTZ R15, R19, R19 ;  /* 0x00000013130f7220 */ /* 0x000fe40000410000 */
[----:B------:R-:W-:Y:S02]  /*0e20*/  FADD.FTZ R19, R14, R19 ;  /* 0x000000130e137221 */ /* 0x000fe40000010000 */
[----:B------:R-:W-:Y:S02]  /*0e30*/  FADD.FTZ R12, R12, R17 ;  /* 0x000000110c0c7221 */ /* 0x000fe40000010000 */
[----:B------:R-:W-:Y:S02]  /*0e40*/  FADD.FTZ R13, R13, R16 ;  /* 0x000000100d0d7221 */ /* 0x000fe40000010000 */
[----:B------:R-:W-:Y:S02]  /*0e50*/  FFMA.FTZ R14, R14, R14, R15 ;  /* 0x0000000e0e0e7223 */ /* 0x000fe4000001000f */
[----:B------:R-:W-:-:S02]  /*0e60*/  FADD.FTZ R12, R12, R19 ;  /* 0x000000130c0c7221 */ /* 0x000fc40000010000 */
        /* <DEDUP_REMOVED lines=64> */
.L_x_4241:
[----:B------:R-:W-:Y:S05]  /*1270*/  BSYNC B0 ;  /* 0x0000000000007941 */ /* 0x000fea0003800000 */
.L_x_4240:
        /* <DEDUP_REMOVED lines=25> */
.L_x_4244:
[----:B------:R-:W2:Y:S01]  /*1410*/  LDG.E.STRONG.GPU R15, [R16.64] ;  /* 0x00000008100f7981 */ /* 0x000ea2000c1ef900 */
[----:B------:R-:W-:Y:S01]  /*1420*/  YIELD ;  /* 0x0000000000007946 */ /* 0x000fe20003800000 */
[----:B--2---:R-:W-:Y:S01]  /*1430*/  ISETP.NE.AND P0, PT, R15, R18, PT ;  /* 0x000000120f00720c */ /* 0x004fe20003f05270 */
[----:B------:R-:W-:-:S12]  /*1440*/  CCTL.IVALL ;  /* 0x00000000ff00798f */ /* 0x000fd80002000000 */
[----:B------:R-:W-:Y:S05]  /*1450*/  @P0 BRA `(.L_x_4244) ;  /* 0xffffffb000000947 */ /* 0x000fea000383ffff */
.L_x_4243:
        /* <DEDUP_REMOVED lines=20> */
.L_x_4248:
        /* <DEDUP_REMOVED lines=116> */
.L_x_4247:
        /* <DEDUP_REMOVED lines=62> */
.L_x_4249:
[----:B------:R-:W-:-:S13]  /*20c0*/  ISETP.NE.OR P0, PT, RZ, UR5, P0 ;  /* 0x00000005ff007c0c */ /* 0x000fda0008705670 */
[----:B------:R-:W-:Y:S05]  /*20d0*/  @!P0 BRA `(.L_x_4245) ;  /* 0x000001f000008947 */ /* 0x000fea0003800000 */
.L_x_4246:
        /* <DEDUP_REMOVED lines=31> */
.L_x_4245:
        /* <DEDUP_REMOVED lines=12> */
.L_x_4251:
[----:B------:R-:W-:Y:S05]  /*2390*/  BSYNC B0 ;  /* 0x0000000000007941 */ /* 0x000fea0003800000 */
.L_x_4250:
        /* <DEDUP_REMOVED lines=16> */
.L_x_4242:
[----:B------:R-:W-:Y:S01]  /*24a0*/  LOP3.LUT P0, RZ, R3, R0, RZ, 0xfc, !PT ;  /* 0x0000000003ff7212 */ /* 0x000fe2000780fcff */
[----:B------:R-:W-:Y:S01]  /*24b0*/  @!P5 STS.64 [0x90], R12 ;  /* 0x0000900cff00d388 */ /* 0x000fe20000000a00 */
        /* <DEDUP_REMOVED lines=12> */
[----:B------:R-:W2:Y:S04]  /*2580*/  LDG.E.64 R18, [R18.64] ;  /* 0x0000000812127981 */ /* 0x000ea8000c1e1b00 */
[----:B------:R-:W2:Y:S01]  /*2590*/  LDG.E.64 R16, [R16.64] ;  /* 0x0000000810107981 */ /* 0x000ea2000c1e1b00 */
[----:B------:R-:W-:Y:S01]  /*25a0*/  ISETP.NE.AND P6, PT, RZ, UR7, PT ;  /* 0x00000007ff007c0c */ /* 0x000fe2000bfc5270 */
[--C-:B-1----:R-:W-:Y:S01]  /*25b0*/  HADD2.F32 R15, -RZ, R32.reuse.H0_H0 ;  /* 0x20000020ff0f7230 */ /* 0x102fe20000004100 */
[----:B0-----:R-:W-:Y:S01]  /*25c0*/  IMAD.WIDE.U32 R12, R0, -0x77777777, RZ ;  /* 0x88888889000c7825 */ /* 0x001fe200078e00ff */
[----:B------:R-:W0:Y:S01]  /*25d0*/  LDS.64 R22, [0x90] ;  /* 0x00009000ff167984 */ /* 0x000e220000000a00 */
[----:B------:R-:W-:-:S02]  /*25e0*/  HADD2.F32 R21, -RZ, R32.H1_H1 ;  /* 0x30000020ff157230 */ /* 0x000fc40000004100 */
[--C-:B------:R-:W-:Y:S01]  /*25f0*/  HADD2.F32 R29, -RZ, R31.reuse.H0_H0 ;  /* 0x2000001fff1d7230 */ /* 0x100fe20000004100 */
[----:B------:R-:W-:Y:S01]  /*2600*/  SHF.R.U32.HI R20, RZ, 0x5, R13 ;  /* 0x00000005ff147819 */ /* 0x000fe2000001160d */
[----:B------:R-:W-:Y:S01]  /*2610*/  HADD2.F32 R31, -RZ, R31.H1_H1 ;  /* 0x3000001fff1f7230 */ /* 0x000fe20000004100 */
        /* <DEDUP_REMOVED lines=26> */
.L_x_4252:
[----:B------:R-:W-:Y:S01]  /*27c0*/  BSSY B0, `(.L_x_4253) ;  /* 0x000000c000007945 */ /* 0x000fe20003800000 */
[----:B------:R-:W-:Y:S05]  /*27d0*/  @!P1 BRA `(.L_x_4254) ;  /* 0x000000a000009947 */ /* 0x000fea0003800000 */
[----:B------:R-:W-:Y:S01]  /*27e0*/  IMAD R13, R7, c[0x0][0x1c0], RZ ;  /* 0x00007000070d7a24 */ /* 0x000fe200078e02ff */
[----:B------:R-:W-:Y:S02]  /*27f0*/  MOV R12, R42 ;  /* 0x0000002a000c7202 */ /* 0x000fe40000000f00 */
[----:B------:R-:W-:Y:S01]  /*2800*/  F2FP.PACK_AB R21, R32, R21 ;  /* 0x000000152015723e */ /* 0x000fe200000000ff */
[----:B------:R-:W-:Y:S01]  /*2810*/  IMAD R15, R28, c[0x0][0x1c4], R13 ;  /* 0x000071001c0f7a24 */ /* 0x000fe200078e020d */
[----:B------:R-:W-:-:S05]  /*2820*/  MOV R13, R41 ;  /* 0x00000029000d7202 */ /* 0x000fca0000000f00 */
[----:B------:R-:W-:-:S05]  /*2830*/  IMAD.WIDE.U32 R12, R28, c[0x0][0x1c0], R12 ;  /* 0x000070001c0c7a25 */ /* 0x000fca00078e000c */
[----:B------:R-:W-:Y:S02]  /*2840*/  IADD3 R15, R13, R15, RZ ;  /* 0x0000000f0d0f7210 */ /* 0x000fe40007ffe0ff */
[----:B------:R-:W-:-:S04]  /*2850*/  LEA R14, P0, R12, c[0x0][0x160], 0x1 ;  /* 0x000058000c0e7a11 */ /* 0x000fc800078008ff */
[----:B------:R-:W-:-:S05]  /*2860*/  LEA.HI.X R15, R12, c[0x0][0x164], R15, 0x1, P0 ;  /* 0x000059000c0f7a11 */ /* 0x000fca00000f0c0f */
[----:B------:R0:W-:Y:S04]  /*2870*/  STG.E [R14.64], R21 ;  /* 0x000000150e007986 */ /* 0x0001e8000c101908 */
.L_x_4254:
[----:B------:R-:W-:Y:S05]  /*2880*/  BSYNC B0 ;  /* 0x0000000000007941 */ /* 0x000fea0003800000 */
.L_x_4253:
[-C--:B------:R-:W-:Y:S01]  /*2890*/  FMUL.FTZ R13, R44, R23.reuse ;  /* 0x000000172c0d7220 */ /* 0x080fe20000410000 */
[--C-:B------:R-:W-:Y:S01]  /*28a0*/  HADD2.F32 R31, -RZ, R33.reuse.H0_H0 ;  /* 0x20000021ff1f7230 */ /* 0x100fe20000004100 */
[----:B------:R-:W-:Y:S01]  /*28b0*/  FMUL.FTZ R46, R46, R23 ;  /* 0x000000172e2e7220 */ /* 0x000fe20000410000 */
[----:B------:R-:W-:Y:S01]  /*28c0*/  HADD2.F32 R33, -RZ, R33.H1_H1 ;  /* 0x30000021ff217230 */ /* 0x000fe20000004100 */
[----:B0-----:R-:W-:Y:S02]  /*28d0*/  FFMA.FTZ R21, R18, R13, R16 ;  /* 0x0000000d12157223 */ /* 0x001fe40000010010 */
        /* <DEDUP_REMOVED lines=12> */
.L_x_4255:
[----:B------:R-:W-:Y:S01]  /*29a0*/  BSSY B0, `(.L_x_4256) ;  /* 0x000000c000007945 */ /* 0x000fe20003800000 */
[----:B------:R-:W-:Y:S05]  /*29b0*/  @!P2 BRA `(.L_x_4257) ;  /* 0x000000a00000a947 */ /* 0x000fea0003800000 */
[----:B------:R-:W-:Y:S01]  /*29c0*/  MOV R12, R42 ;  /* 0x0000002a000c7202 */ /* 0x000fe20000000f00 */
[----:B------:R-:W-:Y:S01]  /*29d0*/  IMAD R15, R8, c[0x0][0x1c0], RZ ;  /* 0x00007000080f7a24 */ /* 0x000fe200078e02ff */
[----:B------:R-:W-:Y:S02]  /*29e0*/  MOV R13, R41 ;  /* 0x00000029000d7202 */ /* 0x000fe40000000f00 */
[----:B------:R-:W-:Y:S01]  /*29f0*/  F2FP.PACK_AB R21, R46, R21 ;  /* 0x000000152e15723e */ /* 0x000fe200000000ff */
[C---:B------:R-:W-:Y:S02]  /*2a00*/  IMAD R15, R4.reuse, c[0x0][0x1c4], R15 ;  /* 0x00007100040f7a24 */ /* 0x040fe400078e020f */
[----:B------:R-:W-:-:S05]  /*2a10*/  IMAD.WIDE.U32 R12, R4, c[0x0][0x1c0], R12 ;  /* 0x00007000040c7a25 */ /* 0x000fca00078e000c */
[----:B------:R-:W-:Y:S02]  /*2a20*/  IADD3 R15, R13, R15, RZ ;  /* 0x0000000f0d0f7210 */ /* 0x000fe40007ffe0ff */
[----:B------:R-:W-:-:S04]  /*2a30*/  LEA R14, P0, R12, c[0x0][0x160], 0x1 ;  /* 0x000058000c0e7a11 */ /* 0x000fc800078008ff */
[----:B------:R-:W-:-:S05]  /*2a40*/  LEA.HI.X R15, R12, c[0x0][0x164], R15, 0x1, P0 ;  /* 0x000059000c0f7a11 */ /* 0x000fca00000f0c0f */
[----:B------:R0:W-:Y:S04]  /*2a50*/  STG.E [R14.64], R21 ;  /* 0x000000150e007986 */ /* 0x0001e8000c101908 */
.L_x_4257:
[----:B------:R-:W-:Y:S05]  /*2a60*/  BSYNC B0 ;  /* 0x0000000000007941 */ /* 0x000fea0003800000 */
.L_x_4256:
[--C-:B------:R-:W-:Y:S01]  /*2a70*/  FADD.FTZ R12, R31, -R22.reuse ;  /* 0x800000161f0c7221 */ /* 0x100fe20000010000 */
[--C-:B0-----:R-:W-:Y:S01]  /*2a80*/  HADD2.F32 R21, -RZ, R35.reuse.H0_H0 ;  /* 0x20000023ff157230 */ /* 0x101fe20000004100 */
[----:B------:R-:W-:Y:S01]  /*2a90*/  FADD.FTZ R14, R33, -R22 ;  /* 0x80000016210e7221 */ /* 0x000fe20000010000 */
[----:B------:R-:W-:Y:S01]  /*2aa0*/  HADD2.F32 R35, -RZ, R35.H1_H1 ;  /* 0x30000023ff237230 */ /* 0x000fe20000004100 */
[-C--:B------:R-:W-:Y:S02]  /*2ab0*/  FMUL.FTZ R15, R12, R23.reuse ;  /* 0x000000170c0f7220 */ /* 0x080fe40000410000 */
[----:B------:R-:W-:Y:S02]  /*2ac0*/  FMUL.FTZ R14, R14, R23 ;  /* 0x000000170e0e7220 */ /* 0x000fe40000410000 */
[----:B------:R-:W-:Y:S02]  /*2ad0*/  IMAD R13, R3, c[0x0][0x1e4], R20 ;  /* 0x00007900030d7a24 */ /* 0x000fe400078e0214 */
[----:B------:R-:W-:-:S02]  /*2ae0*/  FADD.FTZ R32, R21, -R22 ;  /* 0x8000001615207221 */ /* 0x000fc40000010000 */
[----:B------:R-:W-:Y:S02]  /*2af0*/  FADD.FTZ R44, R35, -R22 ;  /* 0x80000016232c7221 */ /* 0x000fe40000010000 */
        /* <DEDUP_REMOVED lines=13> */
.L_x_4258:
        /* <DEDUP_REMOVED lines=12> */
.L_x_4260:
[----:B------:R-:W-:Y:S05]  /*2c90*/  BSYNC B0 ;  /* 0x0000000000007941 */ /* 0x000fea0003800000 */
.L_x_4259:
[-C--:B------:R-:W-:Y:S01]  /*2ca0*/  FMUL.FTZ R15, R32, R23.reuse ;  /* 0x00000017200f7220 */ /* 0x080fe20000410000 */
[----:B------:R-:W-:Y:S01]  /*2cb0*/  HADD2.F32 R33, -RZ, R30.H0_H0 ;  /* 0x2000001eff217230 */ /* 0x000fe20000004100 */
        /* <DEDUP_REMOVED lines=15> */
.L_x_4261:
        /* <DEDUP_REMOVED lines=12> */
.L_x_4263:
[----:B------:R-:W-:Y:S05]  /*2e70*/  BSYNC B0 ;  /* 0x0000000000007941 */ /* 0x000fea0003800000 */
.L_x_4262:
[----:B------:R-:W-:Y:S01]  /*2e80*/  HADD2.F32 R15, -RZ, R30.H1_H1 ;  /* 0x3000001eff0f7230 */ /* 0x000fe20000004100 */
[----:B------:R-:W-:Y:S01]  /*2e90*/  IADD3 R12, R13, 0x28, RZ ;  /* 0x000000280d0c7810 */ /* 0x000fe20007ffe0ff */
[--C-:B------:R-:W-:Y:S01]  /*2ea0*/  FADD.FTZ R14, R33, -R22.reuse ;  /* 0x80000016210e7221 */ /* 0x100fe20000010000 */
[----:B------:R-:W-:Y:S01]  /*2eb0*/  ISETP.GE.U32.AND P5, PT, R29, c[0x0][0x1c8], PT ;  /* 0x000072001d007a0c */ /* 0x000fe20003fa6070 */
[--C-:B0-----:R-:W-:Y:S01]  /*2ec0*/  HADD2.F32 R31, -RZ, R36.reuse.H1_H1 ;  /* 0x30000024ff1f7230 */ /* 0x101fe20000004100 */
[----:B------:R-:W-:Y:S01]  /*2ed0*/  SHF.R.S32.HI R35, RZ, 0x1f, R29 ;  /* 0x0000001fff237819 */ /* 0x000fe2000001141d */
[----:B------:R-:W-:Y:S01]  /*2ee0*/  FADD.FTZ R20, R15, -R22 ;  /* 0x800000160f147221 */ /* 0x000fe20000010000 */
[----:B------:R-:W-:Y:S01]  /*2ef0*/  ISETP.GE.U32.AND P0, PT, R12, c[0x0][0x1c8], PT ;  /* 0x000072000c007a0c */ /* 0x000fe20003f06070 */
[----:B------:R-:W-:Y:S01]  /*2f00*/  HADD2.F32 R21, -RZ, R36.H0_H0 ;  /* 0x20000024ff157230 */ /* 0x000fe20000004100 */
[----:B------:R-:W-:Y:S01]  /*2f10*/  SHF.R.S32.HI R28, RZ, 0x1f, R12 ;  /* 0x0000001fff1c7819 */ /* 0x000fe2000001140c */
[-C--:B------:R-:W-:Y:S01]  /*2f20*/  FMUL.FTZ R15, R14, R23.reuse ;  /* 0x000000170e0f7220 */ /* 0x080fe20000410000 */
[----:B------:R-:W-:Y:S01]  /*2f30*/  ISETP.GE.AND.EX P5, PT, R35, c[0x0][0x1cc], PT, P5 ;  /* 0x0000730023007a0c */ /* 0x000fe20003fa6350 */
[----:B------:R-:W-:Y:S01]  /*2f40*/  FMUL.FTZ R20, R20, R23 ;  /* 0x0000001714147220 */ /* 0x000fe20000410000 */
[----:B------:R-:W-:Y:S01]  /*2f50*/  ISETP.GE.AND.EX P0, PT, R28, c[0x0][0x1cc], PT, P0 ;  /* 0x000073001c007a0c */ /* 0x000fe20003f06300 */
[--C-:B------:R-:W-:Y:S01]  /*2f60*/  FADD.FTZ R44, R31, -R22.reuse ;  /* 0x800000161f2c7221 */ /* 0x100fe20000010000 */
[C---:B------:R-:W-:Y:S01]  /*2f70*/  ISETP.LT.U32.AND P5, PT, R0.reuse, 0x1e0, !P5 ;  /* 0x000001e00000780c */ /* 0x040fe20006fa1070 */
[----:B------:R-:W-:Y:S01]  /*2f80*/  FADD.FTZ R36, R21, -R22 ;  /* 0x8000001615247221 */ /* 0x000fe20000010000 */
[----:B------:R-:W-:Y:S01]  /*2f90*/  ISETP.LT.U32.AND P0, PT, R0, 0x1e0, !P0 ;  /* 0x000001e00000780c */ /* 0x000fe20004701070 */
[----:B------:R-:W-:-:S02]  /*2fa0*/  FFMA.FTZ R30, R18, R15, R16 ;  /* 0x0000000f121e7223 */ /* 0x000fc40000010010 */
[----:B------:R-:W-:Y:S01]  /*2fb0*/  FFMA.FTZ R31, R19, R20, R17 ;  /* 0x00000014131f7223 */ /* 0x000fe20000010011 */
        /* <DEDUP_REMOVED lines=11> */
.L_x_4264:
        /* <DEDUP_REMOVED lines=12> */
.L_x_4266:
[----:B------:R-:W-:Y:S05]  /*3130*/  BSYNC B0 ;  /* 0x0000000000007941 */ /* 0x000fea0003800000 */
.L_x_4265:
[-C--:B------:R-:W-:Y:S01]  /*3140*/  FMUL.FTZ R15, R36, R23.reuse ;  /* 0x00000017240f7220 */ /* 0x080fe20000410000 */
[----:B------:R-:W-:Y:S01]  /*3150*/  HADD2.F32 R33, -RZ, R37.H0_H0 ;  /* 0x20000025ff217230 */ /* 0x000fe20000004100 */
        /* <DEDUP_REMOVED lines=15> */
.L_x_4267:
[----:B------:R-:W-:Y:S01]  /*3250*/  BSSY B0, `(.L_x_4268) ;  /* 0x000000c000007945 */ /* 0x000fe20003800000 */
[----:B------:R-:W-:Y:S05]  /*3260*/  @!P0 BRA `(.L_x_4269) ;  /* 0x000000a000008947 */ /* 0x000fea0003800000 */
[----:B------:R-:W-:Y:S01]  /*3270*/  IMAD R29, R28, c[0x0][0x1c0], RZ ;  /* 0x000070001c1d7a24 */ /* 0x000fe200078e02ff */
[----:B0-----:R-:W-:Y:S02]  /*3280*/  MOV R20, R42 ;  /* 0x0000002a00147202 */ /* 0x001fe40000000f00 */
[----:B------:R-:W-:Y:S01]  /*3290*/  MOV R21, R41 ;  /* 0x0000002900157202 */ /* 0x000fe20000000f00 */
[----:B------:R-:W-:Y:S01]  /*32a0*/  IMAD R31, R12, c[0x0][0x1c4], R29 ;  /* 0x000071000c1f7a24 */ /* 0x000fe200078e021d */
[----:B------:R-:W-:-:S03]  /*32b0*/  F2FP.PACK_AB R15, R44, R15 ;  /* 0x0000000f2c0f723e */ /* 0x000fc600000000ff */
[----:B------:R-:W-:-:S05]  /*32c0*/  IMAD.WIDE.U32 R28, R12, c[0x0][0x1c0], R20 ;  /* 0x000070000c1c7a25 */ /* 0x000fca00078e0014 */
[----:B------:R-:W-:Y:S02]  /*32d0*/  IADD3 R31, R29, R31, RZ ;  /* 0x0000001f1d1f7210 */ /* 0x000fe40007ffe0ff */
[----:B------:R-:W-:-:S04]  /*32e0*/  LEA R20, P0, R28, c[0x0][0x160], 0x1 ;  /* 0x000058001c147a11 */ /* 0x000fc800078008ff */
[----:B------:R-:W-:-:S05]  /*32f0*/  LEA.HI.X R21, R28, c[0x0][0x164], R31, 0x1, P0 ;  /* 0x000059001c157a11 */ /* 0x000fca00000f0c1f */
[----:B------:R0:W-:Y:S04]  /*3300*/  STG.E [R20.64], R15 ;  /* 0x0000000f14007986 */ /* 0x0001e8000c101908 */
.L_x_4269:
[----:B------:R-:W-:Y:S05]  /*3310*/  BSYNC B0 ;  /* 0x0000000000007941 */ /* 0x000fea0003800000 */
.L_x_4268:
[----:B------:R-:W-:Y:S01]  /*3320*/  HADD2.F32 R37, -RZ, R37.H1_H1 ;  /* 0x30000025ff257230 */ /* 0x000fe20000004100 */
[--C-:B------:R-:W-:Y:S01]  /*3330*/  FADD.FTZ R12, R33, -R22.reuse ;  /* 0x80000016210c7221 */ /* 0x100fe20000010000 */
[--C-:B0-----:R-:W-:Y:S01]  /*3340*/  HADD2.F32 R15, -RZ, R38.reuse.H0_H0 ;  /* 0x20000026ff0f7230 */ /* 0x101fe20000004100 */
[----:B------:R-:W-:Y:S01]  /*3350*/  ISETP.GE.U32.AND P5, PT, R27, c[0x0][0x1c8], PT ;  /* 0x000072001b007a0c */ /* 0x000fe20003fa6070 */
[----:B------:R-:W-:Y:S01]  /*3360*/  HADD2.F32 R21, -RZ, R38.H1_H1 ;  /* 0x30000026ff157230 */ /* 0x000fe20000004100 */
[--C-:B------:R-:W-:Y:S01]  /*3370*/  FADD.FTZ R20, R37, -R22.reuse ;  /* 0x8000001625147221 */ /* 0x100fe20000010000 */
[----:B------:R-:W-:Y:S01]  /*3380*/  ISETP.GE.U32.AND P0, PT, R14, c[0x0][0x1c8], PT ;  /* 0x000072000e007a0c */ /* 0x000fe20003f06070 */
[----:B------:R-:W-:Y:S01]  /*3390*/  FADD.FTZ R28, R15, -R22 ;  /* 0x800000160f1c7221 */ /* 0x000fe20000010000 */
[----:B------:R-:W-:Y:S01]  /*33a0*/  SHF.R.S32.HI R29, RZ, 0x1f, R14 ;  /* 0x0000001fff1d7819 */ /* 0x000fe2000001140e */
[----:B------:R-:W-:Y:S01]  /*33b0*/  FADD.FTZ R22, R21, -R22 ;  /* 0x8000001615167221 */ /* 0x000fe20000010000 */
[----:B------:R-:W-:Y:S01]  /*33c0*/  ISETP.GE.AND.EX P5, PT, R34, c[0x0][0x1cc], PT, P5 ;  /* 0x0000730022007a0c */ /* 0x000fe20003fa6350 */
[-C--:B------:R-:W-:Y:S01]  /*33d0*/  FMUL.FTZ R15, R12, R23.reuse ;  /* 0x000000170c0f7220 */ /* 0x080fe20000410000 */
[----:B------:R-:W-:Y:S01]  /*33e0*/  ISETP.GE.AND.EX P0, PT, R29, c[0x0][0x1cc], PT, P0 ;  /* 0x000073001d007a0c */ /* 0x000fe20003f06300 */
[-C--:B------:R-:W-:Y:S01]  /*33f0*/  FMUL.FTZ R22, R22, R23.reuse ;  /* 0x0000001716167220 */ /* 0x080fe20000410000 */
[----:B------:R-:W-:Y:S01]  /*3400*/  ISETP.GT.U32.OR P5, PT, R0, 0x1df, P5 ;  /* 0x000001df0000780c */ /* 0x000fe20002fa4470 */
[-C--:B------:R-:W-:Y:S01]  /*3410*/  FMUL.FTZ R21, R28, R23.reuse ;  /* 0x000000171c157220 */ /* 0x080fe20000410000 */
[----:B------:R-:W-:Y:S01]  /*3420*/  ISETP.LT.U32.AND P0, PT, R0, 0x1e0, !P0 ;  /* 0x000001e00000780c */ /* 0x000fe20004701070 */
[----:B------:R-:W-:-:S02]  /*3430*/  FMUL.FTZ R20, R20, R23 ;  /* 0x0000001714147220 */ /* 0x000fc40000410000 */
[C-C-:B------:R-:W-:Y:S02]  /*3440*/  FFMA.FTZ R12, R18.reuse, R15, R16.reuse ;  /* 0x0000000f120c7223 */ /* 0x140fe40000010010 */
[C-C-:B------:R-:W-:Y:S02]  /*3450*/  FFMA.FTZ R15, R19.reuse, R22, R17.reuse ;  /* 0x00000016130f7223 */ /* 0x140fe40000010011 */
        /* <DEDUP_REMOVED lines=13> */
.L_x_4270:
        /* <DEDUP_REMOVED lines=12> */
.L_x_4272:
[----:B------:R-:W-:Y:S05]  /*35f0*/  BSYNC B0 ;  /* 0x0000000000007941 */ /* 0x000fea0003800000 */
.L_x_4271:
        /* <DEDUP_REMOVED lines=11> */
.L_x_4273:
[----:B------:R-:W-:Y:S01]  /*36b0*/  BSSY B0, `(.L_x_4274) ;  /* 0x000000b000007945 */ /* 0x000fe20003800000 */
[----:B------:R-:W-:Y:S05]  /*36c0*/  @P5 BRA `(.L_x_4275) ;  /* 0x0000009000005947 */ /* 0x000fea0003800000 */
[----:B------:R-:W-:Y:S01]  /*36d0*/  MOV R40, R42 ;  /* 0x0000002a00287202 */ /* 0x000fe20000000f00 */
[----:B------:R-:W-:Y:S01]  /*36e0*/  IMAD R34, R34, c[0x0][0x1c0], RZ ;  /* 0x0000700022227a24 */ /* 0x000fe200078e02ff */
[----:B------:R-:W-:-:S03]  /*36f0*/  F2FP.PACK_AB R15, R15, R16 ;  /* 0x000000100f0f723e */ /* 0x000fc600000000ff */
[----:B------:R-:W-:-:S04]  /*3700*/  IMAD.WIDE.U32 R40, R27, c[0x0][0x1c0], R40 ;  /* 0x000070001b287a25 */ /* 0x000fc800078e0028 */
[----:B0-----:R-:W-:Y:S01]  /*3710*/  IMAD R17, R27, c[0x0][0x1c4], R34 ;  /* 0x000071001b117a24 */ /* 0x001fe200078e0222 */
[----:B------:R-:W-:-:S04]  /*3720*/  LEA R18, P0, R40, c[0x0][0x160], 0x1 ;  /* 0x0000580028127a11 */ /* 0x000fc800078008ff */
[----:B------:R-:W-:-:S04]  /*3730*/  IADD3 R17, R41, R17, RZ ;  /* 0x0000001129117210 */ /* 0x000fc80007ffe0ff */
[----:B------:R-:W-:-:S05]  /*3740*/  LEA.HI.X R19, R40, c[0x0][0x164], R17, 0x1, P0 ;  /* 0x0000590028137a11 */ /* 0x000fca00000f0c11 */
[----:B------:R0:W-:Y:S02]  /*3750*/  STG.E [R18.64], R15 ;  /* 0x0000000f12007986 */ /* 0x0001e4000c101908 */
.L_x_4275:
[----:B------:R-:W-:Y:S05]  /*3760*/  BSYNC B0 ;  /* 0x0000000000007941 */ /* 0x000fea0003800000 */
.L_x_4274:
[----:B------:R-:W-:Y:S02]  /*3770*/  IADD3 R11, R11, c[0x0][0x10], RZ ;  /* 0x000004000b0b7a10 */ /* 0x000fe40007ffe0ff */
[----:B------:R-:W-:Y:S02]  /*3780*/  IADD3 R24, R24, 0x1, RZ ;  /* 0x0000000118187810 */ /* 0x000fe40007ffe0ff */
[----:B------:R-:W-:-:S13]  /*3790*/  ISETP.GE.AND P0, PT, R11, UR4, PT ;  /* 0x000000040b007c0c */ /* 0x000fda000bf06270 */
[----:B------:R-:W-:Y:S01]  /*37a0*/  @P0 CALL.REL.NOINC `(.L_x_4276) ;  /* 0x0000001000000944 */ /* 0x000fe20003c00000 */
[----:B------:R-:W-:Y:S05]  /*37b0*/  BRA `(.L_x_4277) ;  /* 0xffffcaa000007947 */ /* 0x000fea000383ffff */
.L_x_4276:
[----:B------:R-:W-:Y:S05]  /*37c0*/  EXIT ;  /* 0x000000000000794d */ /* 0x000fea0003800000 */
.L_x_4278:
        /* <DEDUP_REMOVED lines=11> */
.L_x_5663:


//--------------------- .text._Z35group_norm_nhwc_fwd_one_pass_kernelI11Fp16IOFp32WLi128ELi120ELi480EEv26Group_norm_nhwc_fwd_params --------------------------
	.section	.text._Z35group_norm_nhwc_fwd_one_pass_kernelI11Fp16IOFp32WLi128ELi120ELi480EEv26Group_norm_nhwc_fwd_params,"ax",@progbits
	.sectioninfo	@"SHI_REGISTERS=86"
	.align	128
        .global         _Z35group_norm_nhwc_fwd_one_pass_kernelI11Fp16IOFp32WLi128ELi120ELi480EEv26Group_norm_nhwc_fwd_params
        .type           _Z35group_norm_nhwc_fwd_one_pass_kernelI11Fp16IOFp32WLi128ELi120ELi480EEv26Group_norm_nhwc_fwd_params,@function
        .size           _Z35group_norm_nhwc_fwd_one_pass_kernelI11Fp16IOFp32WLi128ELi120ELi480EEv26Group_norm_nhwc_fwd_params,(.L_x_5664 - _Z35group_norm_nhwc_fwd_one_pass_kernelI11Fp16IOFp32WLi128ELi120ELi480EEv26Group_norm_nhwc_fwd_params)
        .other          _Z35group_norm_nhwc_fwd_one_pass_kernelI11Fp16IOFp32WLi128ELi120ELi480EEv26Group_norm_nhwc_fwd_params,@"STO_CUDA_ENTRY STV_DEFAULT"
_Z35group_norm_nhwc_fwd_one_pass_kernelI11Fp16IOFp32WLi128ELi120ELi480EEv26Group_norm_nhwc_fwd_params:
.text._Z35group_norm_nhwc_fwd_one_pass_kernelI11Fp16IOFp32WLi128ELi120ELi480EEv26Group_norm_nhwc_fwd_params:
        /* <DEDUP_REMOVED lines=22> */
[C---:B------:R-:W-:Y:S02]  /*0160*/  IADD3 R17, R15.reuse, 0x8, RZ ;  /* 0x000000080f117810 */ /* 0x040fe40007ffe0ff */
        /* <DEDUP_REMOVED lines=18> */
.L_x_4337:
[----:B0-----:R-:W-:Y:S01]  /*0290*/  IABS R5, c[0x0][0x1d8] ;  /* 0x0000760000057a13 */ /* 0x001fe20000000000 */
[----:B------:R-:W-:Y:S01]  /*02a0*/  CS2R R60, SRZ ;  /* 0x00000000003c7805 */ /* 0x000fe2000001ff00 */
[----:B------:R-:W-:Y:S02]  /*02b0*/  ISETP.GE.U32.AND P5, PT, R18, c[0x0][0x1c8], PT ;  /* 0x0000720012007a0c */ /* 0x000fe40003fa6070 */
[----:B------:R-:W0:Y:S01]  /*02c0*/  I2F.RP R4, R5 ;  /* 0x0000000500047306 */ /* 0x000e220000209400 */
[----:B------:R-:W-:Y:S02]  /*02d0*/  SHF.R.S32.HI R41, RZ, 0x1f, R18 ;  /* 0x0000001fff297819 */ /* 0x000fe40000011412 */
[----:B------:R-:W-:-:S02]  /*02e0*/  ISETP.GE.U32.AND P4, PT, R20, c[0x0][0x1c8], PT ;  /* 0x0000720014007a0c */ /* 0x000fc40003f86070 */
[----:B------:R-:W-:Y:S02]  /*02f0*/  ISETP.GE.AND.EX P5, PT, R41, c[0x0][0x1cc], PT, P5 ;  /* 0x0000730029007a0c */ /* 0x000fe40003fa6350 */
[----:B------:R-:W-:Y:S02]  /*0300*/  SHF.R.S32.HI R42, RZ, 0x1f, R19 ;  /* 0x0000001fff2a7819 */ /* 0x000fe40000011413 */
[----:B------:R-:W-:Y:S02]  /*0310*/  SHF.R.S32.HI R43, RZ, 0x1f, R20 ;  /* 0x0000001fff2b7819 */ /* 0x000fe40000011414 */
[C---:B------:R-:W-:Y:S02]  /*0320*/  ISETP.GT.U32.OR P5, PT, R0.reuse, 0x1df, P5 ;  /* 0x000001df0000780c */ /* 0x040fe40002fa4470 */
[----:B------:R-:W-:Y:S02]  /*0330*/  ISETP.GE.AND.EX P4, PT, R43, c[0x0][0x1cc], PT, P4 ;  /* 0x000073002b007a0c */ /* 0x000fe40003f86340 */
[----:B------:R-:W-:Y:S01]  /*0340*/  SHF.R.S32.HI R44, RZ, 0x1f, R21 ;  /* 0x0000001fff2c7819 */ /* 0x000fe20000011415 */
[----:B0-----:R-:W0:Y:S01]  /*0350*/  MUFU.RCP R4, R4 ;  /* 0x0000000400047308 */ /* 0x001e220000001000 */
[----:B------:R-:W-:-:S02]  /*0360*/  ISETP.GT.U32.OR P4, PT, R0, 0x1df, P4 ;  /* 0x000001df0000780c */ /* 0x000fc40002784470 */
[----:B0-----:R-:W-:-:S05]  /*0370*/  IADD3 R2, R4, 0xffffffe, RZ ;  /* 0x0ffffffe04027810 */ /* 0x001fca0007ffe0ff */
        /* <DEDUP_REMOVED lines=10> */
[----:B------:R-:W-:-:S05]  /*0420*/  IMAD R4, R5, R4, R6 ;  /* 0x0000000405047224 */ /* 0x000fca00078e0206 */
[----:B------:R-:W-:-:S13]  /*0430*/  ISETP.GT.U32.AND P2, PT, R5, R4, PT ;  /* 0x000000040500720c */ /* 0x000fda0003f44070 */
        /* <DEDUP_REMOVED lines=11> */
[----:B------:R-:W-:Y:S02]  /*04f0*/  SHF.R.S32.HI R2, RZ, 0x1f, R3 ;  /* 0x0000001fff027819 */ /* 0x000fe40000011403 */
[----:B------:R-:W-:Y:S01]  /*0500*/  ISETP.LT.U32.AND P1, PT, R0, 0x1e0, !P1 ;  /* 0x000001e00000780c */ /* 0x000fe20004f21070 */
[----:B------:R-:W-:Y:S02]  /*0510*/  IMAD R63, R63, c[0x0][0x1d8], R12 ;  /* 0x000076003f3f7a24 */ /* 0x000fe400078e020c */
[----:B------:R-:W-:Y:S02]  /*0520*/  IMAD R2, R2, c[0x0][0x1d0], RZ ;  /* 0x0000740002027a24 */ /* 0x000fe400078e02ff */
[----:B------:R-:W-:Y:S02]  /*0530*/  IMAD R63, R63, 0x78, RZ ;  /* 0x000000783f3f7824 */ /* 0x000fe400078e02ff */
[----:B------:R-:W-:Y:S02]  /*0540*/  IMAD R5, R3, c[0x0][0x1d4], R2 ;  /* 0x0000750003057a24 */ /* 0x000fe400078e0202 */
[----:B------:R-:W-:Y:S01]  /*0550*/  @P0 IMAD R2, R70, c[0x0][0x1c0], RZ ;  /* 0x0000700046020a24 */ /* 0x000fe200078e02ff */
[----:B------:R-:W-:-:S03]  /*0560*/  IADD3 R8, P2, R16, R63, RZ ;  /* 0x0000003f10087210 */ /* 0x000fc60007f5e0ff */
[----:B------:R-:W-:Y:S01]  /*0570*/  @P0 IMAD R7, R15, c[0x0][0x1c4], R2 ;  /* 0x000071000f070a24 */ /* 0x000fe200078e0202 */
[----:B------:R-:W-:Y:S01]  /*0580*/  LEA.HI.X.SX32 R9, R63, R4, 0x1, P2 ;  /* 0x000000043f097211 */ /* 0x000fe200010f0eff */
[----:B------:R-:W-:Y:S01]  /*0590*/  @P1 IMAD R2, R71, c[0x0][0x1c0], RZ ;  /* 0x0000700047021a24 */ /* 0x000fe200078e02ff */
[----:B------:R-:W-:-:S03]  /*05a0*/  ISETP.GE.U32.AND P2, PT, R19, c[0x0][0x1c8], PT ;  /* 0x0000720013007a0c */ /* 0x000fc60003f46070 */
[----:B------:R-:W-:Y:S01]  /*05b0*/  IMAD.WIDE.U32 R8, R3, c[0x0][0x1d0], R8 ;  /* 0x0000740003087a25 */ /* 0x000fe200078e0008 */
[----:B------:R-:W-:-:S03]  /*05c0*/  ISETP.GE.AND.EX P2, PT, R42, c[0x0][0x1cc], PT, P2 ;  /* 0x000073002a007a0c */ /* 0x000fc60003f46320 */
[----:B------:R-:W-:Y:S01]  /*05d0*/  @P1 IMAD R33, R17, c[0x0][0x1c4], R2 ;  /* 0x0000710011211a24 */ /* 0x000fe200078e0202 */
[----:B------:R-:W-:Y:S02]  /*05e0*/  IADD3 R3, R9, R5, RZ ;  /* 0x0000000509037210 */ /* 0x000fe40007ffe0ff */
[-C--:B------:R-:W-:Y:S02]  /*05f0*/  @P0 MOV R2, R8.reuse ;  /* 0x0000000800020202 */ /* 0x080fe40000000f00 */
[----:B------:R-:W-:Y:S02]  /*0600*/  @P1 MOV R10, R8 ;  /* 0x00000008000a1202 */ /* 0x000fe40000000f00 */
[----:B------:R-:W-:Y:S01]  /*0610*/  @P1 MOV R11, R3 ;  /* 0x00000003000b1202 */ /* 0x000fe20000000f00 */
[----:B------:R-:W-:Y:S01]  /*0620*/  @P0 IMAD.WIDE.U32 R4, R15, c[0x0][0x1c0], R2 ;  /* 0x000070000f040a25 */ /* 0x000fe200078e0002 */
[----:B------:R-:W-:-:S03]  /*0630*/  ISETP.GT.U32.OR P2, PT, R0, 0x1df, P2 ;  /* 0x000001df0000780c */ /* 0x000fc60001744470 */
[----:B------:R-:W-:Y:S01]  /*0640*/  @P1 IMAD.WIDE.U32 R10, R17, c[0x0][0x1c0], R10 ;  /* 0x00007000110a1a25 */ /* 0x000fe200078e000a */
[----:B------:R-:W-:Y:S02]  /*0650*/  @P0 IADD3 R7, R5, R7, RZ ;  /* 0x0000000705070210 */ /* 0x000fe40007ffe0ff */
[----:B------:R-:W-:Y:S02]  /*0660*/  @P0 LEA R6, P3, R4, c[0x0][0x170], 0x1 ;  /* 0x00005c0004060a11 */ /* 0x000fe400078608ff */
[----:B------:R-:W-:Y:S02]  /*0670*/  @P1 IADD3 R5, R11, R33, RZ ;  /* 0x000000210b051210 */ /* 0x000fe40007ffe0ff */
[----:B------:R-:W-:Y:S02]  /*0680*/  @P1 LEA R32, P6, R10, c[0x0][0x170], 0x1 ;  /* 0x00005c000a201a11 */ /* 0x000fe400078c08ff */
[----:B------:R-:W-:Y:S02]  /*0690*/  @P0 LEA.HI.X R7, R4, c[0x0][0x174], R7, 0x1, P3 ;  /* 0x00005d0004070a11 */ /* 0x000fe400018f0c07 */
[----:B------:R-:W-:Y:S01]  /*06a0*/  @P1 LEA.HI.X R33, R10, c[0x0][0x174], R5, 0x1, P6 ;  /* 0x00005d000a211a11 */ /* 0x000fe200030f0c05 */
[----:B------:R-:W-:Y:S01]  /*06b0*/  @!P5 IMAD R5, R41, c[0x0][0x1c0], RZ ;  /* 0x000070002905da24 */ /* 0x000fe200078e02ff */
[----:B------:R-:W-:Y:S01]  /*06c0*/  ISETP.GE.U32.AND P3, PT, R21, c[0x0][0x1c8], PT ;  /* 0x0000720015007a0c */ /* 0x000fe20003f66070 */
[----:B------:R-:W-:Y:S01]  /*06d0*/  @!P2 IMAD R10, R42, c[0x0][0x1c0], RZ ;  /* 0x000070002a0aaa24 */ /* 0x000fe200078e02ff */
[-C--:B------:R-:W-:Y:S01]  /*06e0*/  @!P5 MOV R4, R8.reuse ;  /* 0x000000080004d202 */ /* 0x080fe20000000f00 */
[----:B------:R-:W-:Y:S01]  /*06f0*/  @!P5 IMAD R35, R18, c[0x0][0x1c4], R5 ;  /* 0x000071001223da24 */ /* 0x000fe200078e0205 */
[-C--:B------:R-:W-:Y:S01]  /*0700*/  @!P5 MOV R5, R3.reuse ;  /* 0x000000030005d202 */ /* 0x080fe20000000f00 */
[----:B------:R-:W-:Y:S01]  /*0710*/  @!P4 IMAD R11, R43, c[0x0][0x1c0], RZ ;  /* 0x000070002b0bca24 */ /* 0x000fe200078e02ff */
[----:B------:R-:W-:Y:S01]  /*0720*/  ISETP.GE.AND.EX P3, PT, R44, c[0x0][0x1cc], PT, P3 ;  /* 0x000073002c007a0c */ /* 0x000fe20003f66330 */
[----:B------:R-:W-:Y:S01]  /*0730*/  @!P2 IMAD R37, R19, c[0x0][0x1c4], R10 ;  /* 0x000071001325aa24 */ /* 0x000fe200078e020a */
[----:B------:R-:W-:Y:S01]  /*0740*/  @!P2 MOV R10, R8 ;  /* 0x00000008000aa202 */ /* 0x000fe20000000f00 */
[----:B------:R-:W-:Y:S01]  /*0750*/  @!P5 IMAD.WIDE.U32 R4, R18, c[0x0][0x1c0], R4 ;  /* 0x000070001204da25 */ /* 0x000fe200078e0004 */
[----:B------:R-:W-:Y:S01]  /*0760*/  ISETP.GT.U32.OR P3, PT, R0, 0x1df, P3 ;  /* 0x000001df0000780c */ /* 0x000fe20001f64470 */
[----:B------:R0:W2:Y:S01]  /*0770*/  @P0 LDG.E R61, [R6.64] ;  /* 0x00000006063d0981 */ /* 0x0000a2000c1e1900 */
[----:B------:R-:W-:Y:S01]  /*0780*/  MOV R45, RZ ;  /* 0x000000ff002d7202 */ /* 0x000fe20000000f00 */
[----:B------:R-:W-:Y:S01]  /*0790*/  @!P4 IMAD R39, R20, c[0x0][0x1c4], R11 ;  /* 0x000071001427ca24 */ /* 0x000fe200078e020b */
[----:B------:R-:W-:-:S02]  /*07a0*/  @!P2 MOV R11, R3 ;  /* 0x00000003000ba202 */ /* 0x000fc40000000f00 */
[----:B------:R-:W-:Y:S02]  /*07b0*/  @!P5 IADD3 R5, R5, R35, RZ ;  /* 0x000000230505d210 */ /* 0x000fe40007ffe0ff */
[----:B------:R-:W-:Y:S01]  /*07c0*/  @!P4 MOV R34, R8 ;  /* 0x000000080022c202 */ /* 0x000fe20000000f00 */
[----:B------:R-:W-:Y:S01]  /*07d0*/  @!P2 IMAD.WIDE.U32 R10, R19, c[0x0][0x1c0], R10 ;  /* 0x00007000130aaa25 */ /* 0x000fe200078e000a */
[----:B------:R-:W-:Y:S01]  /*07e0*/  @!P4 MOV R35, R3 ;  /* 0x000000030023c202 */ /* 0x000fe20000000f00 */
[----:B------:R1:W3:Y:S01]  /*07f0*/  @P1 LDG.E R45, [R32.64] ;  /* 0x00000006202d1981 */ /* 0x0002e2000c1e1900 */
[----:B0-----:R-:W-:-:S03]  /*0800*/  @!P5 LEA R6, P6, R4, c[0x0][0x170], 0x1 ;  /* 0x00005c000406da11 */ /* 0x001fc600078c08ff */
[----:B------:R-:W-:Y:S01]  /*0810*/  @!P4 IMAD.WIDE.U32 R34, R20, c[0x0][0x1c0], R34 ;  /* 0x000070001422ca25 */ /* 0x000fe200078e0022 */
[----:B------:R-:W-:Y:S02]  /*0820*/  @!P5 LEA.HI.X R7, R4, c[0x0][0x174], R5, 0x1, P6 ;  /* 0x00005d000407da11 */ /* 0x000fe400030f0c05 */
[----:B------:R-:W-:Y:S02]  /*0830*/  @!P2 IADD3 R5, R11, R37, RZ ;  /* 0x000000250b05a210 */ /* 0x000fe40007ffe0ff */
[C---:B------:R-:W-:Y:S02]  /*0840*/  @!P2 LEA R4, P1, R10.reuse, c[0x0][0x170], 0x1 ;  /* 0x00005c000a04aa11 */ /* 0x040fe400078208ff */
[----:B------:R-:W-:Y:S02]  /*0850*/  @!P4 IADD3 R11, R35, R39, RZ ;  /* 0x00000027230bc210 */ /* 0x000fe40007ffe0ff */
[----:B------:R-:W-:Y:S01]  /*0860*/  @!P2 LEA.HI.X R5, R10, c[0x0][0x174], R5, 0x1, P1 ;  /* 0x00005d000a05aa11 */ /* 0x000fe200008f0c05 */
[----:B------:R-:W-:Y:S01]  /*0870*/  @!P3 IMAD R10, R44, c[0x0][0x1c0], RZ ;  /* 0x000070002c0aba24 */ /* 0x000fe200078e02ff */
[----:B------:R-:W-:-:S02]  /*0880*/  @!P4 LEA R36, P6, R34, c[0x0][0x170], 0x1 ;  /* 0x00005c002224ca11 */ /* 0x000fc400078c08ff */
[----:B------:R-:W-:Y:S01]  /*0890*/  MOV R46, RZ ;  /* 0x000000ff002e7202 */ /* 0x000fe20000000f00 */
[C---:B-1----:R-:W-:Y:S01]  /*08a0*/  @!P3 IMAD R33, R21.reuse, c[0x0][0x1c4], R10 ;  /* 0x000071001521ba24 */ /* 0x042fe200078e020a */
[----:B------:R-:W-:Y:S02]  /*08b0*/  @!P4 LEA.HI.X R37, R34, c[0x0][0x174], R11, 0x1, P6 ;  /* 0x00005d002225ca11 */ /* 0x000fe400030f0c0b */
[----:B------:R-:W-:Y:S02]  /*08c0*/  @!P3 MOV R10, R8 ;  /* 0x00000008000ab202 */ /* 0x000fe40000000f00 */
[----:B------:R-:W-:Y:S01]  /*08d0*/  @!P3 MOV R11, R3 ;  /* 0x00000003000bb202 */ /* 0x000fe20000000f00 */
[----:B------:R0:W4:Y:S01]  /*08e0*/  @!P5 LDG.E R46, [R6.64] ;  /* 0x00000006062ed981 */ /* 0x000122000c1e1900 */
[----:B------:R-:W-:Y:S02]  /*08f0*/  ISETP.GE.U32.AND P1, PT, R22, c[0x0][0x1c8], PT ;  /* 0x0000720016007a0c */ /* 0x000fe40003f26070 */
[----:B------:R-:W-:Y:S01]  /*0900*/  SHF.R.S32.HI R47, RZ, 0x1f, R22 ;  /* 0x0000001fff2f7819 */ /* 0x000fe20000011416 */
[----:B------:R-:W-:Y:S01]  /*0910*/  @!P3 IMAD.WIDE.U32 R10, R21, c[0x0][0x1c0], R10 ;  /* 0x00007000150aba25 */ /* 0x000fe200078e000a */
[----:B------:R-:W-:-:S02]  /*0920*/  ISETP.GE.U32.AND P5, PT, R23, c[0x0][0x1c8], PT ;  /* 0x0000720017007a0c */ /* 0x000fc40003fa6070 */
[----:B------:R-:W-:Y:S02]  /*0930*/  SHF.R.S32.HI R32, RZ, 0x1f, R23 ;  /* 0x0000001fff207819 */ /* 0x000fe40000011417 */
[----:B------:R-:W-:Y:S02]  /*0940*/  ISETP.GE.AND.EX P1, PT, R47, c[0x0][0x1cc], PT, P1 ;  /* 0x000073002f007a0c */ /* 0x000fe40003f26310 */
[----:B------:R-:W-:Y:S02]  /*0950*/  ISETP.GE.AND.EX P5, PT, R32, c[0x0][0x1cc], PT, P5 ;  /* 0x0000730020007a0c */ /* 0x000fe40003fa6350 */
[----:B------:R-:W-:Y:S02]  /*0960*/  @!P3 IADD3 R11, R11, R33, RZ ;  /* 0x000000210b0bb210 */ /* 0x000fe40007ffe0ff */
[----:B------:R-:W-:Y:S01]  /*0970*/  @!P3 LEA R34, P6, R10, c[0x0][0x170], 0x1 ;  /* 0x00005c000a22ba11 */ /* 0x000fe200078c08ff */
[----:B------:R-:W-:Y:S01]  /*0980*/  CS2R R50, SRZ ;  /* 0x0000000000327805 */ /* 0x000fe2000001ff00 */
[----:B------:R-:W-:-:S02]  /*0990*/  ISETP.GT.U32.OR P1, PT, R0, 0x1df, P1 ;  /* 0x000001df0000780c */ /* 0x000fc40000f24470 */
[----:B------:R-:W-:Y:S02]  /*09a0*/  ISETP.GT.U32.OR P5, PT, R0, 0x1df, P5 ;  /* 0x000001df0000780c */ /* 0x000fe40002fa4470 */
[----:B------:R-:W-:Y:S01]  /*09b0*/  @!P3 LEA.HI.X R35, R10, c[0x0][0x174], R11, 0x1, P6 ;  /* 0x00005d000a23ba11 */ /* 0x000fe200030f0c0b */
[----:B------:R-:W-:Y:S01]  /*09c0*/  CS2R R48, SRZ ;  /* 0x0000000000307805 */ /* 0x000fe2000001ff00 */
[----:B------:R-:W-:-:S03]  /*09d0*/  SHF.R.S32.HI R33, RZ, 0x1f, R24 ;  /* 0x0000001fff217819 */ /* 0x000fc60000011418 */
[----:B------:R1:W5:Y:S01]  /*09e0*/  @!P3 LDG.E R50, [R34.64] ;  /* 0x000000062232b981 */ /* 0x000362000c1e1900 */
[----:B------:R-:W-:-:S03]  /*09f0*/  ISETP.GE.U32.AND P3, PT, R24, c[0x0][0x1c8], PT ;  /* 0x0000720018007a0c */ /* 0x000fc60003f66070 */
[----:B------:R1:W5:Y:S01]  /*0a00*/  @!P2 LDG.E R48, [R4.64] ;  /* 0x000000060430a981 */ /* 0x000362000c1e1900 */
[----:B------:R-:W-:Y:S01]  /*0a10*/  ISETP.GE.AND.EX P3, PT, R33, c[0x0][0x1cc], PT, P3 ;  /* 0x0000730021007a0c */ /* 0x000fe20003f66330 */
[----:B0-----:R-:W-:Y:S01]  /*0a20*/  @!P1 IMAD R7, R47, c[0x0][0x1c0], RZ ;  /* 0x000070002f079a24 */ /* 0x001fe200078e02ff */
[----:B------:R-:W-:Y:S01]  /*0a30*/  ISETP.GE.U32.AND P2, PT, R25, c[0x0][0x1c8], PT ;  /* 0x0000720019007a0c */ /* 0x000fe20003f46070 */
[----:B------:R-:W-:Y:S01]  /*0a40*/  @!P5 IMAD R6, R32, c[0x0][0x1c0], RZ ;  /* 0x000070002006da24 */ /* 0x000fe200078e02ff */
[-C--:B------:R-:W-:Y:S01]  /*0a50*/  @!P5 MOV R10, R8.reuse ;  /* 0x00000008000ad202 */ /* 0x080fe20000000f00 */
[----:B------:R0:W5:Y:S01]  /*0a60*/  @!P4 LDG.E R49, [R36.64] ;  /* 0x000000062431c981 */ /* 0x000162000c1e1900 */
[----:B-1----:R-:W-:Y:S02]  /*0a70*/  SHF.R.S32.HI R34, RZ, 0x1f, R25 ;  /* 0x0000001fff227819 */ /* 0x002fe40000011419 */
[----:B------:R-:W-:Y:S02]  /*0a80*/  @!P5 MOV R11, R3 ;  /* 0x00000003000bd202 */ /* 0x000fe40000000f00 */
[----:B------:R-:W-:-:S02]  /*0a90*/  @!P1 MOV R4, R8 ;  /* 0x0000000800049202 */ /* 0x000fc40000000f00 */
[----:B------:R-:W-:Y:S02]  /*0aa0*/  @!P1 MOV R5, R3 ;  /* 0x0000000300059202 */ /* 0x000fe40000000f00 */
[----:B------:R-:W-:Y:S01]  /*0ab0*/  ISETP.GT.U32.OR P3, PT, R0, 0x1df, P3 ;  /* 0x000001df0000780c */ /* 0x000fe20001f64470 */
[----:B------:R-:W-:Y:S01]  /*0ac0*/  @!P1 IMAD R7, R22, c[0x0][0x1c4], R7 ;  /* 0x0000710016079a24 */ /* 0x000fe200078e0207 */
[----:B------:R-:W-:Y:S01]  /*0ad0*/  ISETP.GE.AND.EX P2, PT, R34, c[0x0][0x1cc], PT, P2 ;  /* 0x0000730022007a0c */ /* 0x000fe20003f46320 */
[----:B------:R-:W-:-:S04]  /*0ae0*/  @!P1 IMAD.WIDE.U32 R4, R22, c[0x0][0x1c0], R4 ;  /* 0x0000700016049a25 */ /* 0x000fc800078e0004 */
[C---:B------:R-:W-:Y:S02]  /*0af0*/  @!P5 IMAD R39, R23.reuse, c[0x0][0x1c4], R6 ;  /* 0x000071001727da24 */ /* 0x040fe400078e0206 */
[----:B------:R-:W-:Y:S01]  /*0b00*/  @!P5 IMAD.WIDE.U32 R10, R23, c[0x0][0x1c0], R10 ;  /* 0x00007000170ada25 */ /* 0x000fe200078e000a */
[----:B------:R-:W-:Y:S02]  /*0b10*/  ISETP.GT.U32.OR P2, PT, R0, 0x1df, P2 ;  /* 0x000001df0000780c */ /* 0x000fe40001744470 */
[----:B------:R-:W-:Y:S02]  /*0b20*/  @!P1 IADD3 R7, R5, R7, RZ ;  /* 0x0000000705079210 */ /* 0x000fe40007ffe0ff */
[----:B------:R-:W-:Y:S02]  /*0b30*/  @!P1 LEA R6, P6, R4, c[0x0][0x170], 0x1 ;  /* 0x00005c0004069a11 */ /* 0x000fe400078c08ff */
[----:B------:R-:W-:Y:S02]  /*0b40*/  @!P5 IADD3 R5, R11, R39, RZ ;  /* 0x000000270b05d210 */ /* 0x000fe40007ffe0ff */
[----:B------:R-:W-:-:S02]  /*0b50*/  @!P5 LEA R38, P4, R10, c[0x0][0x170], 0x1 ;  /* 0x00005c000a26da11 */ /* 0x000fc400078808ff */
[----:B------:R-:W-:Y:S02]  /*0b60*/  @!P1 LEA.HI.X R7, R4, c[0x0][0x174], R7, 0x1, P6 ;  /* 0x00005d0004079a11 */ /* 0x000fe400030f0c07 */
[----:B------:R-:W-:Y:S01]  /*0b70*/  @!P5 LEA.HI.X R39, R10, c[0x0][0x174], R5, 0x1, P4 ;  /* 0x00005d000a27da11 */ /* 0x000fe200020f0c05 */
[----:B------:R-:W-:Y:S01]  /*0b80*/  @!P3 IMAD R5, R33, c[0x0][0x1c0], RZ ;  /* 0x000070002105ba24 */ /* 0x000fe200078e02ff */
[----:B------:R-:W-:Y:S01]  /*0b90*/  CS2R R52, SRZ ;  /* 0x0000000000347805 */ /* 0x000fe2000001ff00 */
[----:B------:R1:W5:Y:S01]  /*0ba0*/  @!P1 LDG.E R51, [R6.64] ;  /* 0x0000000606339981 */ /* 0x000362000c1e1900 */
[----:B------:R-:W-:Y:S01]  /*0bb0*/  ISETP.GE.U32.AND P4, PT, R26, c[0x0][0x1c8], PT ;  /* 0x000072001a007a0c */ /* 0x000fe20003f86070 */
[----:B0-----:R-:W-:Y:S01]  /*0bc0*/  @!P3 IMAD R37, R24, c[0x0][0x1c4], R5 ;  /* 0x000071001825ba24 */ /* 0x001fe200078e0205 */
[----:B------:R-:W-:Y:S01]  /*0bd0*/  SHF.R.S32.HI R35, RZ, 0x1f, R26 ;  /* 0x0000001fff237819 */ /* 0x000fe2000001141a */
[----:B------:R-:W-:Y:S01]  /*0be0*/  @!P2 IMAD R10, R34, c[0x0][0x1c0], RZ ;  /* 0x00007000220aaa24 */ /* 0x000fe200078e02ff */
[----:B------:R-:W-:Y:S01]  /*0bf0*/  ISETP.GE.U32.AND P1, PT, R27, c[0x0][0x1c8], PT ;  /* 0x000072001b007a0c */ /* 0x000fe20003f26070 */
[----:B------:R0:W5:Y:S01]  /*0c00*/  @!P5 LDG.E R52, [R38.64] ;  /* 0x000000062634d981 */ /* 0x000162000c1e1900 */
[----:B------:R-:W-:-:S02]  /*0c10*/  SHF.R.S32.HI R36, RZ, 0x1f, R27 ;  /* 0x0000001fff247819 */ /* 0x000fc4000001141b */
[-C--:B------:R-:W-:Y:S02]  /*0c20*/  @!P3 MOV R4, R8.reuse ;  /* 0x000000080004b202 */ /* 0x080fe40000000f00 */
[-C--:B------:R-:W-:Y:S02]  /*0c30*/  @!P3 MOV R5, R3.reuse ;  /* 0x000000030005b202 */ /* 0x080fe40000000f00 */
[----:B------:R-:W-:Y:S02]  /*0c40*/  ISETP.GE.AND.EX P4, PT, R35, c[0x0][0x1cc], PT, P4 ;  /* 0x0000730023007a0c */ /* 0x000fe40003f86340 */
[----:B------:R-:W-:Y:S01]  /*0c50*/  ISETP.GE.AND.EX P1, PT, R36, c[0x0][0x1cc], PT, P1 ;  /* 0x0000730024007a0c */ /* 0x000fe20003f26310 */
[----:B0-----:R-:W-:Y:S01]  /*0c60*/  @!P2 IMAD R39, R25, c[0x0][0x1c4], R10 ;  /* 0x000071001927aa24 */ /* 0x001fe200078e020a */
[----:B------:R-:W-:Y:S01]  /*0c70*/  @!P2 MOV R10, R8 ;  /* 0x00000008000aa202 */ /* 0x000fe20000000f00 */
[----:B------:R-:W-:Y:S01]  /*0c80*/  @!P3 IMAD.WIDE.U32 R4, R24, c[0x0][0x1c0], R4 ;  /* 0x000070001804ba25 */ /* 0x000fe200078e0004 */
[----:B------:R-:W-:-:S02]  /*0c90*/  @!P2 MOV R11, R3 ;  /* 0x00000003000ba202 */ /* 0x000fc40000000f00 */
[C---:B------:R-:W-:Y:S02]  /*0ca0*/  ISETP.GT.U32.OR P4, PT, R0.reuse, 0x1df, P4 ;  /* 0x000001df0000780c */ /* 0x040fe40002784470 */
[----:B------:R-:W-:Y:S01]  /*0cb0*/  ISETP.GT.U32.OR P1, PT, R0, 0x1df, P1 ;  /* 0x000001df0000780c */ /* 0x000fe20000f24470 */
[----:B------:R-:W-:Y:S01]  /*0cc0*/  @!P2 IMAD.WIDE.U32 R10, R25, c[0x0][0x1c0], R10 ;  /* 0x00007000190aaa25 */ /* 0x000fe200078e000a */
[----:B------:R-:W-:Y:S02]  /*0cd0*/  @!P3 IADD3 R5, R5, R37, RZ ;  /* 0x000000250505b210 */ /* 0x000fe40007ffe0ff */
[C---:B-1----:R-:W-:Y:S02]  /*0ce0*/  @!P3 LEA R6, P5, R4.reuse, c[0x0][0x170], 0x1 ;  /* 0x00005c000406ba11 */ /* 0x042fe400078a08ff */
[----:B------:R-:W-:Y:S02]  /*0cf0*/  SHF.R.S32.HI R37, RZ, 0x1f, R28 ;  /* 0x0000001fff257819 */ /* 0x000fe4000001141c */
[----:B------:R-:W-:-:S02]  /*0d00*/  @!P3 LEA.HI.X R7, R4, c[0x0][0x174], R5, 0x1, P5 ;  /* 0x00005d000407ba11 */ /* 0x000fc400028f0c05 */
[----:B------:R-:W-:Y:S02]  /*0d10*/  @!P2 IADD3 R5, R11, R39, RZ ;  /* 0x000000270b05a210 */ /* 0x000fe40007ffe0ff */
[----:B------:R-:W-:Y:S01]  /*0d20*/  @!P2 LEA R4, P6, R10, c[0x0][0x170], 0x1 ;  /* 0x00005c000a04aa11 */ /* 0x000fe200078c08ff */
[----:B------:R0:W5:Y:S01]  /*0d30*/  @!P3 LDG.E R53, [R6.64] ;  /* 0x000000060635b981 */ /* 0x000162000c1e1900 */
[----:B------:R-:W-:Y:S01]  /*0d40*/  ISETP.GE.U32.AND P5, PT, R28, c[0x0][0x1c8], PT ;  /* 0x000072001c007a0c */ /* 0x000fe20003fa6070 */
[----:B------:R-:W-:Y:S01]  /*0d50*/  @!P4 IMAD R11, R35, c[0x0][0x1c0], RZ ;  /* 0x00007000230bca24 */ /* 0x000fe200078e02ff */
[----:B------:R-:W-:Y:S01]  /*0d60*/  @!P2 LEA.HI.X R5, R10, c[0x0][0x174], R5, 0x1, P6 ;  /* 0x00005d000a05aa11 */ /* 0x000fe200030f0c05 */
[----:B------:R-:W-:Y:S01]  /*0d70*/  @!P1 IMAD R10, R36, c[0x0][0x1c0], RZ ;  /* 0x00007000240a9a24 */ /* 0x000fe200078e02ff */
[----:B------:R-:W-:Y:S01]  /*0d80*/  ISETP.GE.AND.EX P3, PT, R37, c[0x0][0x1cc], PT, P5 ;  /* 0x0000730025007a0c */ /* 0x000fe20003f66350 */
[----:B------:R-:W-:Y:S01]  /*0d90*/  @!P4 IMAD R39, R26, c[0x0][0x1c4], R11 ;  /* 0x000071001a27ca24 */ /* 0x000fe200078e020b */
[----:B------:R-:W-:Y:S01]  /*0da0*/  @!P4 MOV R11, R3 ;  /* 0x00000003000bc202 */ /* 0x000fe20000000f00 */
[----:B------:R-:W-:Y:S01]  /*0db0*/  @!P1 IMAD R55, R27, c[0x0][0x1c4], R10 ;  /* 0x000071001b379a24 */ /* 0x000fe200078e020a */
[----:B------:R-:W-:-:S02]  /*0dc0*/  ISETP.GT.U32.OR P3, PT, R0, 0x1df, P3 ;  /* 0x000001df0000780c */ /* 0x000fc40001f64470 */
[-C--:B------:R-:W-:Y:S02]  /*0dd0*/  @!P4 MOV R10, R8.reuse ;  /* 0x00000008000ac202 */ /* 0x080fe40000000f00 */
[----:B------:R-:W-:Y:S02]  /*0de0*/  @!P1 MOV R56, R8 ;  /* 0x0000000800389202 */ /* 0x000fe40000000f00 */
[----:B------:R-:W-:Y:S01]  /*0df0*/  @!P1 MOV R57, R3 ;  /* 0x0000000300399202 */ /* 0x000fe20000000f00 */
[----:B------:R-:W-:Y:S01]  /*0e00*/  @!P4 IMAD.WIDE.U32 R10, R26, c[0x0][0x1c0], R10 ;  /* 0x000070001a0aca25 */ /* 0x000fe200078e000a */
[----:B------:R-:W-:-:S03]  /*0e10*/  MOV R54, RZ ;  /* 0x000000ff00367202 */ /* 0x000fc60000000f00 */
[----:B------:R-:W-:Y:S01]  /*0e20*/  @!P1 IMAD.WIDE.U32 R56, R27, c[0x0][0x1c0], R56 ;  /* 0x000070001b389a25 */ /* 0x000fe200078e0038 */
[----:B0-----:R-:W-:Y:S02]  /*0e30*/  @!P4 IADD3 R7, R11, R39, RZ ;  /* 0x000000270b07c210 */ /* 0x001fe40007ffe0ff */
[----:B------:R0:W5:Y:S01]  /*0e40*/  @!P2 LDG.E R54, [R4.64] ;  /* 0x000000060436a981 */ /* 0x000162000c1e1900 */
[----:B------:R-:W-:Y:S02]  /*0e50*/  ISETP.GE.U32.AND P2, PT, R29, c[0x0][0x1c8], PT ;  /* 0x000072001d007a0c */ /* 0x000fe40003f46070 */
[----:B------:R-:W-:Y:S02]  /*0e60*/  @!P1 IADD3 R11, R57, R55, RZ ;  /* 0x00000037390b9210 */ /* 0x000fe40007ffe0ff */
[C---:B------:R-:W-:Y:S02]  /*0e70*/  @!P1 LEA R58, P6, R56.reuse, c[0x0][0x170], 0x1 ;  /* 0x00005c00383a9a11 */ /* 0x040fe400078c08ff */
[----:B------:R-:W-:Y:S01]  /*0e80*/  SHF.R.S32.HI R38, RZ, 0x1f, R29 ;  /* 0x0000001fff267819 */ /* 0x000fe2000001141d */
[----:B0-----:R-:W-:Y:S01]  /*0e90*/  @!P3 IMAD R5, R37, c[0x0][0x1c0], RZ ;  /* 0x000070002505ba24 */ /* 0x001fe200078e02ff */
[----:B------:R-:W-:-:S02]  /*0ea0*/  @!P1 LEA.HI.X R59, R56, c[0x0][0x174], R11, 0x1, P6 ;  /* 0x00005d00383b9a11 */ /* 0x000fc400030f0c0b */
[----:B------:R-:W-:Y:S01]  /*0eb0*/  ISETP.GE.AND.EX P2, PT, R38, c[0x0][0x1cc], PT, P2 ;  /* 0x0000730026007a0c */ /* 0x000fe20003f46320 */
[----:B------:R-:W-:Y:S01]  /*0ec0*/  @!P3 IMAD R11, R28, c[0x0][0x1c4], R5 ;  /* 0x000071001c0bba24 */ /* 0x000fe200078e0205 */
[----:B------:R-:W-:Y:S02]  /*0ed0*/  @!P4 LEA R6, P5, R10, c[0x0][0x170], 0x1 ;  /* 0x00005c000a06ca11 */ /* 0x000fe400078a08ff */
[----:B------:R-:W-:Y:S02]  /*0ee0*/  @!P3 MOV R4, R8 ;  /* 0x000000080004b202 */ /* 0x000fe40000000f00 */
[----:B------:R-:W-:Y:S01]  /*0ef0*/  @!P3 MOV R5, R3 ;  /* 0x000000030005b202 */ /* 0x000fe20000000f00 */
[----:B------:R-:W-:Y:S01]  /*0f00*/  CS2R R56, SRZ ;  /* 0x0000000000387805 */ /* 0x000fe2000001ff00 */
[----:B------:R-:W-:Y:S02]  /*0f10*/  ISETP.GT.U32.OR P2, PT, R0, 0x1df, P2 ;  /* 0x000001df0000780c */ /* 0x000fe40001744470 */
[----:B------:R-:W-:Y:S01]  /*0f20*/  MOV R55, RZ ;  /* 0x000000ff00377202 */ /* 0x000fe20000000f00 */
[----:B------:R-:W-:Y:S01]  /*0f30*/  @!P3 IMAD.WIDE.U32 R4, R28, c[0x0][0x1c0], R4 ;  /* 0x000070001c04ba25 */ /* 0x000fe200078e0004 */
[----:B------:R-:W-:Y:S01]  /*0f40*/  @!P4 LEA.HI.X R7, R10, c[0x0][0x174], R7, 0x1, P5 ;  /* 0x00005d000a07ca11 */ /* 0x000fe200028f0c07 */
[----:B------:R0:W5:Y:S01]  /*0f50*/  @!P1 LDG.E R56, [R58.64] ;  /* 0x000000063a389981 */ /* 0x000162000c1e1900 */
[----:B------:R-:W-:-:S02]  /*0f60*/  ISETP.GE.U32.AND P1, PT, R30, c[0x0][0x1c8], PT ;  /* 0x000072001e007a0c */ /* 0x000fc40003f26070 */
[----:B------:R-:W-:Y:S01]  /*0f70*/  SHF.R.S32.HI R39, RZ, 0x1f, R30 ;  /* 0x0000001fff277819 */ /* 0x000fe2000001141e */
[----:B------:R1:W5:Y:S01]  /*0f80*/  @!P4 LDG.E R55, [R6.64] ;  /* 0x000000060637c981 */ /* 0x000362000c1e1900 */
[----:B------:R-:W-:Y:S02]  /*0f90*/  @!P3 IADD3 R5, R5, R11, RZ ;  /* 0x0000000b0505b210 */ /* 0x000fe40007ffe0ff */
[C---:B------:R-:W-:Y:S02]  /*0fa0*/  @!P3 LEA R10, P4, R4.reuse, c[0x0][0x170], 0x1 ;  /* 0x00005c00040aba11 */ /* 0x040fe400078808ff */
[----:B------:R-:W-:Y:S02]  /*0fb0*/  ISETP.GE.AND.EX P1, PT, R39, c[0x0][0x1cc], PT, P1 ;  /* 0x0000730027007a0c */ /* 0x000fe40003f26310 */
[----:B------:R-:W-:Y:S02]  /*0fc0*/  @!P3 LEA.HI.X R11, R4, c[0x0][0x174], R5, 0x1, P4 ;  /* 0x00005d00040bba11 */ /* 0x000fe400020f0c05 */
[----:B------:R-:W-:Y:S01]  /*0fd0*/  @!P2 MOV R4, R8 ;  /* 0x000000080004a202 */ /* 0x000fe20000000f00 */
[----:B-1----:R-:W-:Y:S01]  /*0fe0*/  @!P2 IMAD R6, R38, c[0x0][0x1c0], RZ ;  /* 0x000070002606aa24 */ /* 0x002fe200078e02ff */
[----:B------:R-:W-:Y:S01]  /*0ff0*/  @!P2 MOV R5, R3 ;  /* 0x000000030005a202 */ /* 0x000fe20000000f00 */
[----:B------:R1:W5:Y:S01]  /*1000*/  @!P3 LDG.E R57, [R10.64] ;  /* 0x000000060a39b981 */ /* 0x000362000c1e1900 */
[----:B------:R-:W-:Y:S01]  /*1010*/  ISETP.GT.U32.OR P1, PT, R0, 0x1df, P1 ;  /* 0x000001df0000780c */ /* 0x000fe20000f24470 */
[----:B------:R-:W-:-:S02]  /*1020*/  @!P2 IMAD R7, R29, c[0x0][0x1c4], R6 ;  /* 0x000071001d07aa24 */ /* 0x000fc400078e0206 */
[----:B------:R-:W-:-:S05]  /*1030*/  @!P2 IMAD.WIDE.U32 R4, R29, c[0x0][0x1c0], R4 ;  /* 0x000070001d04aa25 */ /* 0x000fca00078e0004 */
[----:B------:R-:W-:Y:S02]  /*1040*/  @!P2 IADD3 R5, R5, R7, RZ ;  /* 0x000000070505a210 */ /* 0x000fe40007ffe0ff */
[----:B------:R-:W-:-:S04]  /*1050*/  @!P2 LEA R6, P3, R4, c[0x0][0x170], 0x1 ;  /* 0x00005c000406aa11 */ /* 0x000fc800078608ff */
[----:B------:R-:W-:Y:S01]  /*1060*/  @!P2 LEA.HI.X R7, R4, c[0x0][0x174], R5, 0x1, P3 ;  /* 0x00005d000407aa11 */ /* 0x000fe200018f0c05 */
[----:B------:R-:W-:Y:S01]  /*1070*/  @!P1 IMAD R5, R39, c[0x0][0x1c0], RZ ;  /* 0x0000700027059a24 */ /* 0x000fe200078e02ff */
[----:B------:R-:W-:-:S03]  /*1080*/  @!P1 MOV R4, R8 ;  /* 0x0000000800049202 */ /* 0x000fc60000000f00 */
[----:B0-----:R-:W-:Y:S01]  /*1090*/  @!P1 IMAD R59, R30, c[0x0][0x1c4], R5 ;  /* 0x000071001e3b9a24 */ /* 0x001fe200078e0205 */
[----:B------:R-:W-:Y:S02]  /*10a0*/  @!P1 MOV R5, R3 ;  /* 0x0000000300059202 */ /* 0x000fe40000000f00 */
[----:B------:R-:W-:-:S03]  /*10b0*/  MOV R58, RZ ;  /* 0x000000ff003a7202 */ /* 0x000fc60000000f00 */
[----:B------:R-:W-:-:S03]  /*10c0*/  @!P1 IMAD.WIDE.U32 R4, R30, c[0x0][0x1c0], R4 ;  /* 0x000070001e049a25 */ /* 0x000fc600078e0004 */
[----:B------:R0:W5:Y:S02]  /*10d0*/  @!P2 LDG.E R58, [R6.64] ;  /* 0x00000006063aa981 */ /* 0x000164000c1e1900 */
[----:B------:R-:W-:Y:S02]  /*10e0*/  @!P1 IADD3 R5, R5, R59, RZ ;  /* 0x0000003b05059210 */ /* 0x000fe40007ffe0ff */
[C---:B-1----:R-:W-:Y:S02]  /*10f0*/  @!P1 LEA R10, P2, R4.reuse, c[0x0][0x170], 0x1 ;  /* 0x00005c00040a9a11 */ /* 0x042fe400078408ff */
[----:B------:R-:W-:Y:S02]  /*1100*/  MOV R59, RZ ;  /* 0x000000ff003b7202 */ /* 0x000fe40000000f00 */
[----:B------:R-:W-:-:S05]  /*1110*/  @!P1 LEA.HI.X R11, R4, c[0x0][0x174], R5, 0x1, P2 ;  /* 0x00005d00040b9a11 */ /* 0x000fca00010f0c05 */
[----:B------:R1:W5:Y:S01]  /*1120*/  @!P1 LDG.E R59, [R10.64] ;  /* 0x000000060a3b9981 */ /* 0x000362000c1e1900 */
[--C-:B--2---:R-:W-:Y:S02]  /*1130*/  HADD2.F32 R5, -RZ, R61.reuse.H1_H1 ;  /* 0x3000003dff057230 */ /* 0x104fe40000004100 */
[----:B------:R-:W-:-:S03]  /*1140*/  HADD2.F32 R4, -RZ, R61.H0_H0 ;  /* 0x2000003dff047230 */ /* 0x000fc60000004100 */
[----:B0-----:R-:W-:Y:S02]  /*1150*/  FMUL.FTZ R7, R5, R5 ;  /* 0x0000000505077220 */ /* 0x001fe40000410000 */
[C---:B------:R-:W-:Y:S01]  /*1160*/  FADD.FTZ R5, R4.reuse, R5 ;  /* 0x0000000504057221 */ /* 0x040fe20000010000 */
[--C-:B---3--:R-:W-:Y:S01]  /*1170*/  HADD2.F32 R65, -RZ, R45.reuse.H1_H1 ;  /* 0x3000002dff417230 */ /* 0x108fe20000004100 */
[----:B------:R-:W-:Y:S01]  /*1180*/  FFMA.FTZ R7, R4, R4, R7 ;  /* 0x0000000404077223 */ /* 0x000fe20000010007 */
[----:B------:R-:W-:-:S03]  /*1190*/  HADD2.F32 R4, -RZ, R45.H0_H0 ;  /* 0x2000002dff047230 */ /* 0x000fc60000004100 */
[----:B------:R-:W-:Y:S02]  /*11a0*/  FMUL.FTZ R67, R65, R65 ;  /* 0x0000004141437220 */ /* 0x000fe40000410000 */
[C---:B------:R-:W-:Y:S02]  /*11b0*/  FADD.FTZ R6, R4.reuse, R65 ;  /* 0x0000004104067221 */ /* 0x040fe40000010000 */
[----:B------:R-:W-:Y:S02]  /*11c0*/  FFMA.FTZ R4, R4, R4, R67 ;  /* 0x0000000404047223 */ /* 0x000fe40000010043 */
[----:B------:R-:W-:Y:S02]  /*11d0*/  FADD.FTZ R7, RZ, R7 ;  /* 0x00000007ff077221 */ /* 0x000fe40000010000 */
[----:B------:R-:W-:Y:S02]  /*11e0*/  FADD.FTZ R5, RZ, R5 ;  /* 0x00000005ff057221 */ /* 0x000fe40000010000 */
[----:B------:R-:W-:-:S02]  /*11f0*/  FADD.FTZ R4, R7, R4 ;  /* 0x0000000407047221 */ /* 0x000fc40000010000 */
[----:B------:R-:W-:Y:S01]  /*1200*/  FADD.FTZ R5, R5, R6 ;  /* 0x0000000605057221 */ /* 0x000fe20000010000 */
[--C-:B----4-:R-:W-:Y:S02]  /*1210*/  HADD2.F32 R7, -RZ, R46.reuse.H1_H1 ;  /* 0x3000002eff077230 */ /* 0x110fe40000004100 */
[----:B------:R-:W-:-:S03]  /*1220*/  HADD2.F32 R6, -RZ, R46.H0_H0 ;  /* 0x2000002eff067230 */ /* 0x000fc60000004100 */
[----:B-1----:R-:W-:Y:S02]  /*1230*/  FMUL.FTZ R11, R7, R7 ;  /* 0x00000007070b7220 */ /* 0x002fe40000410000 */
[C---:B------:R-:W-:Y:S02]  /*1240*/  FADD.FTZ R10, R6.reuse, R7 ;  /* 0x00000007060a7221 */ /* 0x040fe40000010000 */
[----:B------:R-:W-:-:S04]  /*1250*/  FFMA.FTZ R11, R6, R6, R11 ;  /* 0x00000006060b7223 */ /* 0x000fc8000001000b */
[----:B------:R-:W-:Y:S02]  /*1260*/  FADD.FTZ R4, R4, R11 ;  /* 0x0000000b04047221 */ /* 0x000fe40000010000 */
[----:B------:R-:W-:Y:S01]  /*1270*/  FADD.FTZ R5, R5, R10 ;  /* 0x0000000a05057221 */ /* 0x000fe20000010000 */
[--C-:B-----5:R-:W-:Y:S02]  /*1280*/  HADD2.F32 R7, -RZ, R48.reuse.H1_H1 ;  /* 0x30000030ff077230 */ /* 0x120fe40000004100 */
[----:B------:R-:W-:-:S03]  /*1290*/  HADD2.F32 R6, -RZ, R48.H0_H0 ;  /* 0x20000030ff067230 */ /* 0x000fc60000004100 */
[----:B------:R-:W-:Y:S02]  /*12a0*/  FMUL.FTZ R11, R7, R7 ;  /* 0x00000007070b7220 */ /* 0x000fe40000410000 */
[C---:B------:R-:W-:Y:S01]  /*12b0*/  FADD.FTZ R10, R6.reuse, R7 ;  /* 0x00000007060a7221 */ /* 0x040fe20000010000 */
[--C-:B------:R-:W-:Y:S01]  /*12c0*/  HADD2.F32 R7, -RZ, R49.reuse.H1_H1 ;  /* 0x30000031ff077230 */ /* 0x100fe20000004100 */
[----:B------:R-:W-:Y:S01]  /*12d0*/  FFMA.FTZ R11, R6, R6, R11 ;  /* 0x00000006060b7223 */ /* 0x000fe2000001000b */
[----:B------:R-:W-:-:S03]  /*12e0*/  HADD2.F32 R6, -RZ, R49.H0_H0 ;  /* 0x20000031ff067230 */ /* 0x000fc60000004100 */
[----:B------:R-:W-:Y:S02]  /*12f0*/  FADD.FTZ R4, R4, R11 ;  /* 0x0000000b04047221 */ /* 0x000fe40000010000 */
[----:B------:R-:W-:Y:S02]  /*1300*/  FMUL.FTZ R11, R7, R7 ;  /* 0x00000007070b7220 */ /* 0x000fe40000410000 */
[----:B------:R-:W-:Y:S02]  /*1310*/  FADD.FTZ R5, R5, R10 ;  /* 0x0000000a05057221 */ /* 0x000fe40000010000 */
[C---:B------:R-:W-:Y:S01]  /*1320*/  FADD.FTZ R10, R6.reuse, R7 ;  /* 0x00000007060a7221 */ /* 0x040fe20000010000 */
[--C-:B------:R-:W-:Y:S01]  /*1330*/  HADD2.F32 R7, -RZ, R50.reuse.H1_H1 ;  /* 0x30000032ff077230 */ /* 0x100fe20000004100 */
[----:B------:R-:W-:Y:S01]  /*1340*/  FFMA.FTZ R11, R6, R6, R11 ;  /* 0x00000006060b7223 */ /* 0x000fe2000001000b */
[----:B------:R-:W-:-:S03]  /*1350*/  HADD2.F32 R6, -RZ, R50.H0_H0 ;  /* 0x20000032ff067230 */ /* 0x000fc60000004100 */
[----:B------:R-:W-:Y:S02]  /*1360*/  FADD.FTZ R4, R4, R11 ;  /* 0x0000000b04047221 */ /* 0x000fe40000010000 */
[----:B------:R-:W-:Y:S02]  /*1370*/  FMUL.FTZ R11, R7, R7 ;  /* 0x00000007070b7220 */ /* 0x000fe40000410000 */
[----:B------:R-:W-:Y:S02]  /*1380*/  FADD.FTZ R5, R5, R10 ;  /* 0x0000000a05057221 */ /* 0x000fe40000010000 */
[C---:B------:R-:W-:Y:S02]  /*1390*/  FADD.FTZ R10, R6.reuse, R7 ;  /* 0x00000007060a7221 */ /* 0x040fe40000010000 */
[----:B------:R-:W-:Y:S01]  /*13a0*/  FFMA.FTZ R11, R6, R6, R11 ;  /* 0x00000006060b7223 */ /* 0x000fe2000001000b */
[----:B------:R-:W-:-:S03]  /*13b0*/  HADD2.F32 R7, -RZ, R51.H1_H1 ;  /* 0x30000033ff077230 */ /* 0x000fc60000004100 */
[----:B------:R-:W-:Y:S01]  /*13c0*/  FADD.FTZ R4, R4, R11 ;  /* 0x0000000b04047221 */ /* 0x000fe20000010000 */
[----:B------:R-:W-:Y:S01]  /*13d0*/  HADD2.F32 R6, -RZ, R51.H0_H0 ;  /* 0x20000033ff067230 */ /* 0x000fe20000004100 */
[----:B------:R-:W-:Y:S02]  /*13e0*/  FADD.FTZ R5, R5, R10 ;  /* 0x0000000a05057221 */ /* 0x000fe40000010000 */
        /* <DEDUP_REMOVED lines=9> */
[----:B------:R-:W-:-:S04]  /*1480*/  FFMA.FTZ R11, R6, R6, R11 ;  /* 0x00000006060b7223 */ /* 0x000fc8000001000b */
[----:B------:R-:W-:Y:S02]  /*1490*/  FADD.FTZ R4, R4, R11 ;  /* 0x0000000b04047221 */ /* 0x000fe40000010000 */
[----:B------:R-:W-:Y:S01]  /*14a0*/  FADD.FTZ R5, R5, R10 ;  /* 0x0000000a05057221 */ /* 0x000fe20000010000 */
[--C-:B------:R-:W-:Y:S02]  /*14b0*/  HADD2.F32 R7, -RZ, R53.reuse.H1_H1 ;  /* 0x30000035ff077230 */ /* 0x100fe40000004100 */
[----:B------:R-:W-:-:S03]  /*14c0*/  HADD2.F32 R6, -RZ, R53.H0_H0 ;  /* 0x20000035ff067230 */ /* 0x000fc60000004100 */
[----:B------:R-:W-:Y:S02]  /*14d0*/  FMUL.FTZ R11, R7, R7 ;  /* 0x00000007070b7220 */ /* 0x000fe40000410000 */
        /* <DEDUP_REMOVED lines=26> */
[----:B------:R-:W-:Y:S01]  /*1680*/  FMUL.FTZ R11, R7, R7 ;  /* 0x00000007070b7220 */ /* 0x000fe20000410000 */
[----:B------:R-:W-:Y:S01]  /*1690*/  ISETP.GE.U32.AND P1, PT, R31, c[0x0][0x1c8], PT ;  /* 0x000072001f007a0c */ /* 0x000fe20003f26070 */
[----:B------:R-:W-:Y:S01]  /*16a0*/  FADD.FTZ R5, R5, R10 ;  /* 0x0000000a05057221 */ /* 0x000fe20000010000 */
[----:B------:R-:W-:Y:S01]  /*16b0*/  SHF.R.S32.HI R40, RZ, 0x1f, R31 ;  /* 0x0000001fff287819 */ /* 0x000fe2000001141f */
[C---:B------:R-:W-:Y:S02]  /*16c0*/  FADD.FTZ R10, R6.reuse, R7 ;  /* 0x00000007060a7221 */ /* 0x040fe40000010000 */
[----:B------:R-:W-:Y:S01]  /*16d0*/  FFMA.FTZ R11, R6, R6, R11 ;  /* 0x00000006060b7223 */ /* 0x000fe2000001000b */
[----:B------:R-:W-:Y:S01]  /*16e0*/  ISETP.GE.AND.EX P1, PT, R40, c[0x0][0x1cc], PT, P1 ;  /* 0x0000730028007a0c */ /* 0x000fe20003f26310 */
[----:B------:R-:W-:-:S02]  /*16f0*/  FADD.FTZ R5, R5, R10 ;  /* 0x0000000a05057221 */ /* 0x000fc40000010000 */
[----:B------:R-:W-:Y:S01]  /*1700*/  FADD.FTZ R4, R4, R11 ;  /* 0x0000000b04047221 */ /* 0x000fe20000010000 */
[--C-:B------:R-:W-:Y:S02]  /*1710*/  HADD2.F32 R7, -RZ, R58.reuse.H1_H1 ;  /* 0x3000003aff077230 */ /* 0x100fe40000004100 */
[----:B------:R-:W-:Y:S01]  /*1720*/  HADD2.F32 R6, -RZ, R58.H0_H0 ;  /* 0x2000003aff067230 */ /* 0x000fe20000004100 */
[----:B------:R-:W-:Y:S02]  /*1730*/  ISETP.GT.U32.OR P1, PT, R0, 0x1df, P1 ;  /* 0x000001df0000780c */ /* 0x000fe40000f24470 */
[----:B------:R-:W-:Y:S02]  /*1740*/  FMUL.FTZ R11, R7, R7 ;  /* 0x00000007070b7220 */ /* 0x000fe40000410000 */
[C---:B------:R-:W-:Y:S02]  /*1750*/  FADD.FTZ R10, R6.reuse, R7 ;  /* 0x00000007060a7221 */ /* 0x040fe40000010000 */
[----:B------:R-:W-:-:S02]  /*1760*/  FFMA.FTZ R11, R6, R6, R11 ;  /* 0x00000006060b7223 */ /* 0x000fc4000001000b */
[----:B------:R-:W-:Y:S01]  /*1770*/  FADD.FTZ R10, R5, R10 ;  /* 0x0000000a050a7221 */ /* 0x000fe20000010000 */
[--C-:B------:R-:W-:Y:S01]  /*1780*/  HADD2.F32 R5, -RZ, R59.reuse.H1_H1 ;  /* 0x3000003bff057230 */ /* 0x100fe20000004100 */
[----:B------:R-:W-:Y:S01]  /*1790*/  FADD.FTZ R11, R4, R11 ;  /* 0x0000000b040b7221 */ /* 0x000fe20000010000 */
[----:B------:R-:W-:-:S03]  /*17a0*/  HADD2.F32 R4, -RZ, R59.H0_H0 ;  /* 0x2000003bff047230 */ /* 0x000fc60000004100 */
        /* <DEDUP_REMOVED lines=10> */
[----:B------:R-:W-:-:S03]  /*1850*/  FADD.FTZ R10, R10, R7 ;  /* 0x000000070a0a7221 */ /* 0x000fc60000010000 */
[----:B------:R-:W-:-:S05]  /*1860*/  @!P1 LEA.HI.X R7, R4, c[0x0][0x174], R5, 0x1, P2 ;  /* 0x00005d0004079a11 */ /* 0x000fca00010f0c05 */
[----:B------:R-:W2:Y:S01]  /*1870*/  @!P1 LDG.E R60, [R6.64] ;  /* 0x00000006063c9981 */ /* 0x000ea2000c1e1900 */
[----:B------:R-:W-:Y:S01]  /*1880*/  FADD.FTZ R11, R11, R62 ;  /* 0x0000003e0b0b7221 */ /* 0x000fe20000010000 */
[C---:B------:R-:W-:Y:S02]  /*1890*/  ISETP.GT.AND P1, PT, R68.reuse, 0x1e, PT ;  /* 0x0000001e4400780c */ /* 0x040fe40003f24270 */
[----:B------:R-:W-:Y:S02]  /*18a0*/  ISETP.NE.AND P2, PT, R68, RZ, PT ;  /* 0x000000ff4400720c */ /* 0x000fe40003f45270 */
[----:B------:R-:W-:Y:S01]  /*18b0*/  ISETP.NE.AND P3, PT, R0, RZ, PT ;  /* 0x000000ff0000720c */ /* 0x000fe20003f65270 */
[----:B------:R-:W-:Y:S01]  /*18c0*/  BSSY B0, `(.L_x_4279) ;  /* 0x0000047000007945 */ /* 0x000fe20003800000 */
[--C-:B--2---:R-:W-:Y:S02]  /*18d0*/  HADD2.F32 R5, -RZ, R60.reuse.H1_H1 ;  /* 0x3000003cff057230 */ /* 0x104fe40000004100 */
[----:B------:R-:W-:-:S03]  /*18e0*/  HADD2.F32 R4, -RZ, R60.H0_H0 ;  /* 0x2000003cff047230 */ /* 0x000fc60000004100 */
        /* <DEDUP_REMOVED lines=68> */
.L_x_4280:
[----:B------:R-:W-:Y:S05]  /*1d30*/  BSYNC B0 ;  /* 0x0000000000007941 */ /* 0x000fea0003800000 */
.L_x_4279:
        /* <DEDUP_REMOVED lines=25> */
.L_x_4283:
[----:B------:R-:W2:Y:S01]  /*1ed0*/  LDG.E.STRONG.GPU R4, [R6.64] ;  /* 0x0000000606047981 */ /* 0x000ea2000c1ef900 */
[----:B------:R-:W-:Y:S01]  /*1ee0*/  YIELD ;  /* 0x0000000000007946 */ /* 0x000fe20003800000 */
[----:B--2---:R-:W-:Y:S01]  /*1ef0*/  ISETP.NE.AND P1, PT, R4, R5, PT ;  /* 0x000000050400720c */ /* 0x004fe20003f25270 */
[----:B------:R-:W-:-:S12]  /*1f00*/  CCTL.IVALL ;  /* 0x00000000ff00798f */ /* 0x000fd80002000000 */
[----:B------:R-:W-:Y:S05]  /*1f10*/  @P1 BRA `(.L_x_4283) ;  /* 0xffffffb000001947 */ /* 0x000fea000383ffff */
.L_x_4282:
        /* <DEDUP_REMOVED lines=11> */
.L_x_4285:
        /* <DEDUP_REMOVED lines=59> */
.L_x_4284:
        /* <DEDUP_REMOVED lines=19> */
.L_x_4287:
[----:B------:R-:W-:Y:S05]  /*24b0*/  BSYNC B0 ;  /* 0x0000000000007941 */ /* 0x000fea0003800000 */
.L_x_4286:
        /* <DEDUP_REMOVED lines=30> */
.L_x_4281:
        /* <DEDUP_REMOVED lines=12> */
[----:B------:R-:W-:Y:S04]  /*2760*/  @!P1 STG.E.64 [R64.64], R66 ;  /* 0x0000004240009986 */ /* 0x000fe8000c101b06 */
[----:B------:R-:W-:Y:S06]  /*2770*/  BAR.SYNC.DEFER_BLOCKING 0x0 ;  /* 0x0000000000007b1d */ /* 0x000fec0000010000 */
[----:B------:R-:W2:Y:S04]  /*2780*/  LDG.E.64 R6, [R6.64] ;  /* 0x0000000606067981 */ /* 0x000ea8000c1e1b00 */
[----:B------:R-:W2:Y:S01]  /*2790*/  LDG.E.64 R4, [R4.64] ;  /* 0x0000000604047981 */ /* 0x000ea2000c1e1b00 */
[----:B01----:R-:W-:Y:S01]  /*27a0*/  MOV R10, 0x3f800000 ;  /* 0x3f800000000a7802 */ /* 0x003fe20000000f00 */
[--C-:B------:R-:W-:Y:S01]  /*27b0*/  HADD2.F32 R11, -RZ, R61.reuse.H0_H0 ;  /* 0x2000003dff0b7230 */ /* 0x100fe20000004100 */
[----:B------:R-:W-:Y:S01]  /*27c0*/  ISETP.NE.AND P6, PT, RZ, UR5, PT ;  /* 0x00000005ff007c0c */ /* 0x000fe2000bfc5270 */
[----:B------:R-:W0:Y:S01]  /*27d0*/  LDS.64 R62, [0x90] ;  /* 0x00009000ff3e7984 */ /* 0x000e220000000a00 */
[----:B------:R-:W-:Y:S01]  /*27e0*/  HADD2.F32 R61, -RZ, R61.H1_H1 ;  /* 0x3000003dff3d7230 */ /* 0x000fe20000004100 */
        /* <DEDUP_REMOVED lines=10> */
[----:B--2---:R-:W-:Y:S02]  /*2890*/  FFMA.FTZ R11, R6, R11, R4 ;  /* 0x0000000b060b7223 */ /* 0x004fe40000010004 */
[----:B------:R-:W-:Y:S01]  /*28a0*/  FFMA.FTZ R64, R7, R64, R5 ;  /* 0x0000004007407223 */ /* 0x000fe20000010005 */
[----:B------:R-:W-:Y:S05]  /*28b0*/  @!P6 BRA `(.L_x_4288) ;  /* 0x000000a00000e947 */ /* 0x000fea0003800000 */
[----:B------:R-:W-:Y:S02]  /*28c0*/  FMUL.FTZ R61, R11, -1.4426950216293334961 ;  /* 0xbfb8aa3b0b3d7820 */ /* 0x000fe40000410000 */
[----:B------:R-:W-:-:S04]  /*28d0*/  FMUL.FTZ R65, R64, -1.4426950216293334961 ;  /* 0xbfb8aa3b40417820 */ /* 0x000fc80000410000 */
[----:B------:R-:W0:Y:S08]  /*28e0*/  MUFU.EX2 R61, R61 ;  /* 0x0000003d003d7308 */ /* 0x000e300000000800 */
[----:B------:R-:W-:Y:S01]  /*28f0*/  MUFU.EX2 R65, R65 ;  /* 0x0000004100417308 */ /* 0x000fe20000000800 */
[----:B0-----:R-:W-:-:S07]  /*2900*/  FADD.FTZ R63, R61, 1 ;  /* 0x3f8000003d3f7421 */ /* 0x001fce0000010000 */
[----:B------:R-:W0:Y:S02]  /*2910*/  MUFU.RCP R66, R63 ;  /* 0x0000003f00427308 */ /* 0x000e240000001000 */
[----:B0-----:R-:W-:Y:S02]  /*2920*/  FMUL.FTZ R11, R11, R66 ;  /* 0x000000420b0b7220 */ /* 0x001fe40000410000 */
[----:B------:R-:W-:-:S04]  /*2930*/  FADD.FTZ R66, R65, 1 ;  /* 0x3f80000041427421 */ /* 0x000fc80000010000 */
[----:B------:R-:W0:Y:S02]  /*2940*/  MUFU.RCP R67, R66 ;  /* 0x0000004200437308 */ /* 0x000e240000001000 */
[----:B0-----:R-:W-:-:S06]  /*2950*/  FMUL.FTZ R64, R64, R67 ;  /* 0x0000004340407220 */ /* 0x001fcc0000410000 */
.L_x_4288:
[----:B------:R-:W-:Y:S01]  /*2960*/  BSSY B0, `(.L_x_4289) ;  /* 0x000000c000007945 */ /* 0x000fe20003800000 */
[----:B------:R-:W-:Y:S05]  /*2970*/  @!P0 BRA `(.L_x_4290) ;  /* 0x000000a000008947 */ /* 0x000fea0003800000 */
[----:B------:R-:W-:Y:S01]  /*2980*/  F2FP.PACK_AB R11, R64, R11 ;  /* 0x0000000b400b723e */ /* 0x000fe200000000ff */
        /* <DEDUP_REMOVED lines=9> */
.L_x_4290:
[----:B------:R-:W-:Y:S05]  /*2a20*/  BSYNC B0 ;  /* 0x0000000000007941 */ /* 0x000fea0003800000 */
.L_x_4289:
[--C-:B0-----:R-:W-:Y:S01]  /*2a30*/  HADD2.F32 R11, -RZ, R45.reuse.H0_H0 ;  /* 0x2000002dff0b7230 */ /* 0x101fe20000004100 */
[----:B------:R-:W-:Y:S01]  /*2a40*/  ISETP.GE.U32.AND P1, PT, R17, c[0x0][0x1c8], PT ;  /* 0x0000720011007a0c */ /* 0x000fe20003f26070 */
[----:B------:R-:W-:-:S03]  /*2a50*/  HADD2.F32 R45, -RZ, R45.H1_H1 ;  /* 0x3000002dff2d7230 */ /* 0x000fc60000004100 */
[--C-:B------:R-:W-:Y:S01]  /*2a60*/  FADD.FTZ R11, R11, -R62.reuse ;  /* 0x8000003e0b0b7221 */ /* 0x100fe20000010000 */
[----:B------:R-:W-:Y:S01]  /*2a70*/  ISETP.GE.AND.EX P1, PT, R71, c[0x0][0x1cc], PT, P1 ;  /* 0x0000730047007a0c */ /* 0x000fe20003f26310 */
[----:B------:R-:W-:Y:S02]  /*2a80*/  FADD.FTZ R45, R45, -R62 ;  /* 0x8000003e2d2d7221 */ /* 0x000fe40000010000 */
[-C--:B------:R-:W-:Y:S01]  /*2a90*/  FMUL.FTZ R11, R11, R10.reuse ;  /* 0x0000000a0b0b7220 */ /* 0x080fe20000410000 */
[----:B------:R-:W-:Y:S01]  /*2aa0*/  ISETP.LT.U32.AND P1, PT, R0, 0x1e0, !P1 ;  /* 0x000001e00000780c */ /* 0x000fe20004f21070 */
[----:B------:R-:W-:Y:S02]  /*2ab0*/  FMUL.FTZ R64, R45, R10 ;  /* 0x0000000a2d407220 */ /* 0x000fe40000410000 */
[----:B------:R-:W-:Y:S02]  /*2ac0*/  FFMA.FTZ R11, R6, R11, R4 ;  /* 0x0000000b060b7223 */ /* 0x000fe40000010004 */
        /* <DEDUP_REMOVED lines=12> */
.L_x_4291:
        /* <DEDUP_REMOVED lines=12> */
.L_x_4293:
[----:B------:R-:W-:Y:S05]  /*2c50*/  BSYNC B0 ;  /* 0x0000000000007941 */ /* 0x000fea0003800000 */
.L_x_4292:
[--C-:B0-----:R-:W-:Y:S01]  /*2c60*/  HADD2.F32 R11, -RZ, R46.reuse.H0_H0 ;  /* 0x2000002eff0b7230 */ /* 0x101fe20000004100 */
[----:B------:R-:W-:Y:S01]  /*2c70*/  ISETP.GE.U32.AND P1, PT, R18, c[0x0][0x1c8], PT ;  /* 0x0000720012007a0c */ /* 0x000fe20003f26070 */
[----:B------:R-:W-:-:S03]  /*2c80*/  HADD2.F32 R45, -RZ, R46.H1_H1 ;  /* 0x3000002eff2d7230 */ /* 0x000fc60000004100 */
[--C-:B------:R-:W-:Y:S01]  /*2c90*/  FADD.FTZ R11, R11, -R62.reuse ;  /* 0x8000003e0b0b7221 */ /* 0x100fe20000010000 */
[----:B------:R-:W-:Y:S01]  /*2ca0*/  ISETP.GE.AND.EX P1, PT, R41, c[0x0][0x1cc], PT, P1 ;  /* 0x0000730029007a0c */ /* 0x000fe20003f26310 */
[----:B------:R-:W-:Y:S02]  /*2cb0*/  FADD.FTZ R45, R45, -R62 ;  /* 0x8000003e2d2d7221 */ /* 0x000fe40000010000 */
[-C--:B------:R-:W-:Y:S01]  /*2cc0*/  FMUL.FTZ R11, R11, R10.reuse ;  /* 0x0000000a0b0b7220 */ /* 0x080fe20000410000 */
[----:B------:R-:W-:Y:S01]  /*2cd0*/  ISETP.GT.U32.OR P1, PT, R0, 0x1df, P1 ;  /* 0x000001df0000780c */ /* 0x000fe20000f24470 */
        /* <DEDUP_REMOVED lines=14> */
.L_x_4294:
[----:B------:R-:W-:Y:S01]  /*2dc0*/  BSSY B0, `(.L_x_4295) ;  /* 0x000000c000007945 */ /* 0x000fe20003800000 */
[----:B------:R-:W-:Y:S05]  /*2dd0*/  @P1 BRA `(.L_x_4296) ;  /* 0x000000a000001947 */ /* 0x000fea0003800000 */
        /* <DEDUP_REMOVED lines=10> */
.L_x_4296:
[----:B------:R-:W-:Y:S05]  /*2e80*/  BSYNC B0 ;  /* 0x0000000000007941 */ /* 0x000fea0003800000 */
.L_x_4295:
        /* <DEDUP_REMOVED lines=22> */
.L_x_4297:
        /* <DEDUP_REMOVED lines=12> */
.L_x_4299:
[----:B------:R-:W-:Y:S05]  /*30b0*/  BSYNC B0 ;  /* 0x0000000000007941 */ /* 0x000fea0003800000 */
.L_x_4298:
[--C-:B0-----:R-:W-:Y:S01]  /*30c0*/  HADD2.F32 R11, -RZ, R49.reuse.H0_H0 ;  /* 0x20000031ff0b7230 */ /* 0x101fe20000004100 */
[----:B------:R-:W-:Y:S01]  /*30d0*/  ISETP.GE.U32.AND P1, PT, R20, c[0x0][0x1c8], PT ;  /* 0x0000720014007a0c */ /* 0x000fe20003f26070 */
[----:B------:R-:W-:Y:S01]  /*30e0*/  HADD2.F32 R41, -RZ, R49.H1_H1 ;  /* 0x30000031ff297230 */ /* 0x000fe20000004100 */
[----:B------:R-:W-:Y:S01]  /*30f0*/  ISETP.GE.U32.AND P2, PT, R21, c[0x0][0x1c8], PT ;  /* 0x0000720015007a0c */ /* 0x000fe20003f46070 */
[----:B------:R-:W-:Y:S01]  /*3100*/  HADD2.F32 R61, -RZ, R50.H0_H0 ;  /* 0x20000032ff3d7230 */ /* 0x000fe20000004100 */
[--C-:B------:R-:W-:Y:S01]  /*3110*/  FADD.FTZ R11, R11, -R62.reuse ;  /* 0x8000003e0b0b7221 */ /* 0x100fe20000010000 */
[----:B------:R-:W-:Y:S01]  /*3120*/  ISETP.GE.AND.EX P1, PT, R43, c[0x0][0x1cc], PT, P1 ;  /* 0x000073002b007a0c */ /* 0x000fe20003f26310 */
[----:B------:R-:W-:Y:S02]  /*3130*/  FADD.FTZ R41, R41, -R62 ;  /* 0x8000003e29297221 */ /* 0x000fe40000010000 */
[-C--:B------:R-:W-:Y:S01]  /*3140*/  FMUL.FTZ R11, R11, R10.reuse ;  /* 0x0000000a0b0b7220 */ /* 0x080fe20000410000 */
[----:B------:R-:W-:Y:S01]  /*3150*/  ISETP.GT.U32.OR P1, PT, R0, 0x1df, P1 ;  /* 0x000001df0000780c */ /* 0x000fe20000f24470 */
[----:B------:R-:W-:-:S02]  /*3160*/  FMUL.FTZ R42, R41, R10 ;  /* 0x0000000a292a7220 */ /* 0x000fc40000410000 */
        /* <DEDUP_REMOVED lines=13> */
.L_x_4300:
[----:B------:R-:W-:Y:S01]  /*3240*/  BSSY B0, `(.L_x_4301) ;  /* 0x000000c000007945 */ /* 0x000fe20003800000 */
[----:B------:R-:W-:Y:S05]  /*3250*/  @P1 BRA `(.L_x_4302) ;  /* 0x000000a000001947 */ /* 0x000fea0003800000 */
        /* <DEDUP_REMOVED lines=10> */
.L_x_4302:
[----:B------:R-:W-:Y:S05]  /*3300*/  BSYNC B0 ;  /* 0x0000000000007941 */ /* 0x000fea0003800000 */
.L_x_4301:
[----:B------:R-:W-:Y:S01]  /*3310*/  HADD2.F32 R41, -RZ, R50.H1_H1 ;  /* 0x30000032ff297230 */ /* 0x000fe20000004100 */
[----:B------:R-:W-:Y:S01]  /*3320*/  ISETP.GE.U32.AND P1, PT, R22, c[0x0][0x1c8], PT ;  /* 0x0000720016007a0c */ /* 0x000fe20003f26070 */
[--C-:B0-----:R-:W-:Y:S01]  /*3330*/  FADD.FTZ R11, R61, -R62.reuse ;  /* 0x8000003e3d0b7221 */ /* 0x101fe20000010000 */
[--C-:B------:R-:W-:Y:S01]  /*3340*/  HADD2.F32 R49, -RZ, R51.reuse.H0_H0 ;  /* 0x20000033ff317230 */ /* 0x100fe20000004100 */
[----:B------:R-:W-:Y:S01]  /*3350*/  ISETP.GE.AND.EX P2, PT, R44, c[0x0][0x1cc], PT, P2 ;  /* 0x000073002c007a0c */ /* 0x000fe20003f46320 */
[--C-:B------:R-:W-:Y:S01]  /*3360*/  FADD.FTZ R41, R41, -R62.reuse ;  /* 0x8000003e29297221 */ /* 0x100fe20000010000 */
[----:B------:R-:W-:Y:S01]  /*3370*/  HADD2.F32 R51, -RZ, R51.H1_H1 ;  /* 0x30000033ff337230 */ /* 0x000fe20000004100 */
[----:B------:R-:W-:Y:S01]  /*3380*/  ISETP.GE.AND.EX P1, PT, R47, c[0x0][0x1cc], PT, P1 ;  /* 0x000073002f007a0c */ /* 0x000fe20003f26310 */
[-C--:B------:R-:W-:Y:S01]  /*3390*/  FMUL.FTZ R11, R11, R10.reuse ;  /* 0x0000000a0b0b7220 */ /* 0x080fe20000410000 */
[C---:B------:R-:W-:Y:S01]  /*33a0*/  ISETP.GT.U32.OR P2, PT, R0.reuse, 0x1df, P2 ;  /* 0x000001df0000780c */ /* 0x040fe20001744470 */
[----:B------:R-:W-:Y:S01]  /*33b0*/  FMUL.FTZ R42, R41, R10 ;  /* 0x0000000a292a7220 */ /* 0x000fe20000410000 */
[----:B------:R-:W-:Y:S01]  /*33c0*/  ISETP.GT.U32.OR P1, PT, R0, 0x1df, P1 ;  /* 0x000001df0000780c */ /* 0x000fe20000f24470 */
        /* <DEDUP_REMOVED lines=15> */
.L_x_4303:
[----:B------:R-:W-:Y:S01]  /*34c0*/  BSSY B0, `(.L_x_4304) ;  /* 0x000000c000007945 */ /* 0x000fe20003800000 */
[----:B------:R-:W-:Y:S05]  /*34d0*/  @P2 BRA `(.L_x_4305) ;  /* 0x000000a000002947 */ /* 0x000fea0003800000 */
[----:B------:R-:W-:Y:S01]  /*34e0*/  IMAD R44, R44, c[0x0][0x1c0], RZ ;  /* 0x000070002c2c7a24 */ /* 0x000fe200078e02ff */
[----:B------:R-:W-:Y:S02]  /*34f0*/  MOV R42, R8 ;  /* 0x00000008002a7202 */ /* 0x000fe40000000f00 */
        /* <DEDUP_REMOVED lines=8> */
.L_x_4305:
[----:B------:R-:W-:Y:S05]  /*3580*/  BSYNC B0 ;  /* 0x0000000000007941 */ /* 0x000fea0003800000 */
.L_x_4304:
[-C--:B------:R-:W-:Y:S01]  /*3590*/  FMUL.FTZ R49, R49, R10.reuse ;  /* 0x0000000a31317220 */ /* 0x080fe20000410000 */
[--C-:B------:R-:W-:Y:S01]  /*35a0*/  HADD2.F32 R61, -RZ, R52.reuse.H1_H1 ;  /* 0x30000034ff3d7230 */ /* 0x100fe20000004100 */
[----:B0-----:R-:W-:Y:S01]  /*35b0*/  FMUL.FTZ R42, R51, R10 ;  /* 0x0000000a332a7220 */ /* 0x001fe20000410000 */
[----:B------:R-:W-:Y:S01]  /*35c0*/  HADD2.F32 R51, -RZ, R52.H0_H0 ;  /* 0x20000034ff337230 */ /* 0x000fe20000004100 */
        /* <DEDUP_REMOVED lines=13> */
.L_x_4306:
        /* <DEDUP_REMOVED lines=12> */
.L_x_4308:
[----:B------:R-:W-:Y:S05]  /*3760*/  BSYNC B0 ;  /* 0x0000000000007941 */ /* 0x000fea0003800000 */
.L_x_4307:
[--C-:B------:R-:W-:Y:S01]  /*3770*/  HADD2.F32 R63, -RZ, R56.reuse.H0_H0 ;  /* 0x20000038ff3f7230 */ /* 0x100fe20000004100 */
[--C-:B------:R-:W-:Y:S01]  /*3780*/  FADD.FTZ R11, R51, -R62.reuse ;  /* 0x8000003e330b7221 */ /* 0x100fe20000010000 */
[----:B------:R-:W-:Y:S01]  /*3790*/  HADD2.F32 R65, -RZ, R56.H1_H1 ;  /* 0x30000038ff417230 */ /* 0x000fe20000004100 */
[--C-:B------:R-:W-:Y:S01]  /*37a0*/  FADD.FTZ R41, R61, -R62.reuse ;  /* 0x8000003e3d297221 */ /* 0x100fe20000010000 */
[--C-:B------:R-:W-:Y:S01]  /*37b0*/  HADD2.F32 R67, -RZ, R57.reuse.H0_H0 ;  /* 0x20000039ff437230 */ /* 0x100fe20000004100 */
[----:B------:R-:W-:Y:S01]  /*37c0*/  ISETP.GE.U32.AND P4, PT, R23, c[0x0][0x1c8], PT ;  /* 0x0000720017007a0c */ /* 0x000fe20003f86070 */
[----:B------:R-:W-:Y:S01]  /*37d0*/  HADD2.F32 R73, -RZ, R57.H1_H1 ;  /* 0x30000039ff497230 */ /* 0x000fe20000004100 */
[--C-:B------:R-:W-:Y:S01]  /*37e0*/  FADD.FTZ R57, R63, -R62.reuse ;  /* 0x8000003e3f397221 */ /* 0x100fe20000010000 */
[--C-:B------:R-:W-:Y:S01]  /*37f0*/  HADD2.F32 R75, -RZ, R58.reuse.H0_H0 ;  /* 0x2000003aff4b7230 */ /* 0x100fe20000004100 */
[--C-:B------:R-:W-:Y:S01]  /*3800*/  FADD.FTZ R63, R65, -R62.reuse ;  /* 0x8000003e413f7221 */ /* 0x100fe20000010000 */
[--C-:B0-----:R-:W-:Y:S01]  /*3810*/  HADD2.F32 R43, -RZ, R53.reuse.H0_H0 ;  /* 0x20000035ff2b7230 */ /* 0x101fe20000004100 */
[--C-:B------:R-:W-:Y:S01]  /*3820*/  FADD.FTZ R65, R67, -R62.reuse ;  /* 0x8000003e43417221 */ /* 0x100fe20000010000 */
[----:B------:R-:W-:Y:S01]  /*3830*/  HADD2.F32 R45, -RZ, R53.H1_H1 ;  /* 0x30000035ff2d7230 */ /* 0x000fe20000004100 */
[--C-:B------:R-:W-:Y:S01]  /*3840*/  FADD.FTZ R67, R73, -R62.reuse ;  /* 0x8000003e49437221 */ /* 0x100fe20000010000 */
[----:B------:R-:W-:Y:S01]  /*3850*/  HADD2.F32 R77, -RZ, R58.H1_H1 ;  /* 0x3000003aff4d7230 */ /* 0x000fe20000004100 */
[--C-:B------:R-:W-:Y:S01]  /*3860*/  FADD.FTZ R73, R75, -R62.reuse ;  /* 0x8000003e4b497221 */ /* 0x100fe20000010000 */
[--C-:B------:R-:W-:Y:S01]  /*3870*/  HADD2.F32 R47, -RZ, R54.reuse.H0_H0 ;  /* 0x20000036ff2f7230 */ /* 0x100fe20000004100 */
[----:B------:R-:W-:Y:S01]  /*3880*/  ISETP.GE.U32.AND P3, PT, R24, c[0x0][0x1c8], PT ;  /* 0x0000720018007a0c */ /* 0x000fe20003f66070 */
[----:B------:R-:W-:Y:S01]  /*3890*/  HADD2.F32 R49, -RZ, R54.H1_H1 ;  /* 0x30000036ff317230 */ /* 0x000fe20000004100 */
[----:B------:R-:W-:Y:S01]  /*38a0*/  ISETP.GE.U32.AND P1, PT, R25, c[0x0][0x1c8], PT ;  /* 0x0000720019007a0c */ /* 0x000fe20003f26070 */
[----:B------:R-:W-:Y:S01]  /*38b0*/  HADD2.F32 R53, -RZ, R55.H0_H0 ;  /* 0x20000037ff357230 */ /* 0x000fe20000004100 */
[----:B------:R-:W-:Y:S01]  /*38c0*/  ISETP.GE.U32.AND P2, PT, R26, c[0x0][0x1c8], PT ;  /* 0x000072001a007a0c */ /* 0x000fe20003f46070 */
[----:B------:R-:W-:Y:S01]  /*38d0*/  HADD2.F32 R79, -RZ, R59.H0_H0 ;  /* 0x2000003bff4f7230 */ /* 0x000fe20000004100 */
[--C-:B------:R-:W-:Y:S01]  /*38e0*/  FADD.FTZ R75, R77, -R62.reuse ;  /* 0x8000003e4d4b7221 */ /* 0x100fe20000010000 */
[----:B------:R-:W-:Y:S01]  /*38f0*/  HADD2.F32 R55, -RZ, R55.H1_H1 ;  /* 0x30000037ff377230 */ /* 0x000fe20000004100 */
[--C-:B------:R-:W-:Y:S01]  /*3900*/  FADD.FTZ R43, R43, -R62.reuse ;  /* 0x8000003e2b2b7221 */ /* 0x100fe20000010000 */
[----:B------:R-:W-:Y:S01]  /*3910*/  HADD2.F32 R59, -RZ, R59.H1_H1 ;  /* 0x3000003bff3b7230 */ /* 0x000fe20000004100 */
[--C-:B------:R-:W-:Y:S01]  /*3920*/  FADD.FTZ R45, R45, -R62.reuse ;  /* 0x8000003e2d2d7221 */ /* 0x100fe20000010000 */
[--C-:B------:R-:W-:Y:S01]  /*3930*/  HADD2.F32 R81, -RZ, R60.reuse.H0_H0 ;  /* 0x2000003cff517230 */ /* 0x100fe20000004100 */
[--C-:B------:R-:W-:Y:S01]  /*3940*/  FADD.FTZ R47, R47, -R62.reuse ;  /* 0x8000003e2f2f7221 */ /* 0x100fe20000010000 */
[----:B------:R-:W-:Y:S01]  /*3950*/  HADD2.F32 R83, -RZ, R60.H1_H1 ;  /* 0x3000003cff537230 */ /* 0x000fe20000004100 */
[--C-:B------:R-:W-:Y:S01]  /*3960*/  FADD.FTZ R49, R49, -R62.reuse ;  /* 0x8000003e31317221 */ /* 0x100fe20000010000 */
[----:B------:R-:W-:Y:S01]  /*3970*/  ISETP.GE.AND.EX P4, PT, R32, c[0x0][0x1cc], PT, P4 ;  /* 0x0000730020007a0c */ /* 0x000fe20003f86340 */
[--C-:B------:R-:W-:Y:S01]  /*3980*/  FADD.FTZ R77, R79, -R62.reuse ;  /* 0x8000003e4f4d7221 */ /* 0x100fe20000010000 */
[----:B------:R-:W-:Y:S01]  /*3990*/  ISETP.GE.AND.EX P3, PT, R33, c[0x0][0x1cc], PT, P3 ;  /* 0x0000730021007a0c */ /* 0x000fe20003f66330 */
[--C-:B------:R-:W-:Y:S01]  /*39a0*/  FADD.FTZ R53, R53, -R62.reuse ;  /* 0x8000003e35357221 */ /* 0x100fe20000010000 */
[----:B------:R-:W-:Y:S01]  /*39b0*/  ISETP.GE.AND.EX P1, PT, R34, c[0x0][0x1cc], PT, P1 ;  /* 0x0000730022007a0c */ /* 0x000fe20003f26310 */
[--C-:B------:R-:W-:Y:S01]  /*39c0*/  FADD.FTZ R55, R55, -R62.reuse ;  /* 0x8000003e37377221 */ /* 0x100fe20000010000 */
[----:B------:R-:W-:Y:S01]  /*39d0*/  ISETP.GE.AND.EX P2, PT, R35, c[0x0][0x1cc], PT, P2 ;  /* 0x0000730023007a0c */ /* 0x000fe20003f46320 */
[--C-:B------:R-:W-:Y:S01]  /*39e0*/  FADD.FTZ R79, R59, -R62.reuse ;  /* 0x8000003e3b4f7221 */ /* 0x100fe20000010000 */
[C---:B------:R-:W-:Y:S01]  /*39f0*/  ISETP.GT.U32.OR P4, PT, R0.reuse, 0x1df, P4 ;  /* 0x000001df0000780c */ /* 0x040fe20002784470 */
[--C-:B------:R-:W-:Y:S01]  /*3a00*/  FADD.FTZ R81, R81, -R62.reuse ;  /* 0x8000003e51517221 */ /* 0x100fe20000010000 */
[C---:B------:R-:W-:Y:S01]  /*3a10*/  ISETP.GT.U32.OR P3, PT, R0.reuse, 0x1df, P3 ;  /* 0x000001df0000780c */ /* 0x040fe20001f64470 */
[----:B------:R-:W-:Y:S01]  /*3a20*/  FADD.FTZ R83, R83, -R62 ;  /* 0x8000003e53537221 */ /* 0x000fe20000010000 */
        /* <DEDUP_REMOVED lines=33> */
.L_x_4309:
        /* <DEDUP_REMOVED lines=12> */
.L_x_4311:
[----:B------:R-:W-:Y:S05]  /*3d00*/  BSYNC B0 ;  /* 0x0000000000007941 */ /* 0x000fea0003800000 */
.L_x_4310:
        /* <DEDUP_REMOVED lines=13> */
.L_x_4312:
[----:B------:R-:W-:Y:S01]  /*3de0*/  BSSY B0, `(.L_x_4313) ;  /* 0x000000c000007945 */ /* 0x000fe20003800000 */
[----:B------:R-:W-:Y:S05]  /*3df0*/  @P3 BRA `(.L_x_4314) ;  /* 0x000000a000003947 */ /* 0x000fea0003800000 */
[----:B0-----:R-:W-:Y:S01]  /*3e00*/  IMAD R51, R33, c[0x0][0x1c0], RZ ;  /* 0x0000700021337a24 */ /* 0x001fe200078e02ff */
        /* <DEDUP_REMOVED lines=9> */
.L_x_4314:
[----:B------:R-:W-:Y:S05]  /*3ea0*/  BSYNC B0 ;  /* 0x0000000000007941 */ /* 0x000fea0003800000 */
.L_x_4313:
        /* <DEDUP_REMOVED lines=13> */
.L_x_4315:
[----:B------:R-:W-:Y:S01]  /*3f80*/  BSSY B0, `(.L_x_4316) ;  /* 0x000000c000007945 */ /* 0x000fe20003800000 */
[----:B------:R-:W-:Y:S05]  /*3f90*/  @P1 BRA `(.L_x_4317) ;  /* 0x000000a000001947 */ /* 0x000fea0003800000 */
[----:B0-----:R-:W-:Y:S01]  /*3fa0*/  MOV R32, R8 ;  /* 0x0000000800207202 */ /* 0x001fe20000000f00 */
        /* <DEDUP_REMOVED lines=9> */
.L_x_4317:
[----:B------:R-:W-:Y:S05]  /*4040*/  BSYNC B0 ;  /* 0x0000000000007941 */ /* 0x000fea0003800000 */
.L_x_4316:
        /* <DEDUP_REMOVED lines=13> */
.L_x_4318:
[----:B------:R-:W-:Y:S01]  /*4120*/  BSSY B0, `(.L_x_4319) ;  /* 0x000000c000007945 */ /* 0x000fe20003800000 */
[----:B------:R-:W-:Y:S05]  /*4130*/  @P2 BRA `(.L_x_4320) ;  /* 0x000000a000002947 */ /* 0x000fea0003800000 */
        /* <DEDUP_REMOVED lines=10> */
.L_x_4320:
[----:B------:R-:W-:Y:S05]  /*41e0*/  BSYNC B0 ;  /* 0x0000000000007941 */ /* 0x000fea0003800000 */
.L_x_4319:
[----:B------:R-:W-:Y:S01]  /*41f0*/  ISETP.GE.U32.AND P5, PT, R27, c[0x0][0x1c8], PT ;  /* 0x000072001b007a0c */ /* 0x000fe20003fa6070 */
[--C-:B------:R-:W-:Y:S01]  /*4200*/  FFMA.FTZ R34, R6, R11, R4.reuse ;  /* 0x0000000b06227223 */ /* 0x100fe20000010004 */
[----:B------:R-:W-:Y:S01]  /*4210*/  ISETP.GE.U32.AND P1, PT, R28, c[0x0][0x1c8], PT ;  /* 0x000072001c007a0c */ /* 0x000fe20003f26070 */
[C-C-:B------:R-:W-:Y:S01]  /*4220*/  FFMA.FTZ R47, R6.reuse, R47, R4.reuse ;  /* 0x0000002f062f7223 */ /* 0x140fe20000010004 */
[----:B------:R-:W-:Y:S01]  /*4230*/  ISETP.GE.U32.AND P2, PT, R29, c[0x0][0x1c8], PT ;  /* 0x000072001d007a0c */ /* 0x000fe20003f46070 */
[--C-:B------:R-:W-:Y:S01]  /*4240*/  FFMA.FTZ R45, R6, R45, R4.reuse ;  /* 0x0000002d062d7223 */ /* 0x100fe20000010004 */
        /* <DEDUP_REMOVED lines=30> */
.L_x_4321:
[----:B------:R-:W-:Y:S01]  /*4430*/  BSSY B0, `(.L_x_4322) ;  /* 0x000000c000007945 */ /* 0x000fe20003800000 */
[----:B------:R-:W-:Y:S05]  /*4440*/  @P5 BRA `(.L_x_4323) ;  /* 0x000000a000005947 */ /* 0x000fea0003800000 */
[----:B------:R-:W-:Y:S01]  /*4450*/  MOV R6, R8 ;  /* 0x0000000800067202 */ /* 0x000fe20000000f00 */
[----:B------:R-:W-:Y:S01]  /*4460*/  IMAD R36, R36, c[0x0][0x1c0], RZ ;  /* 0x0000700024247a24 */ /* 0x000fe200078e02ff */
[----:B------:R-:W-:Y:S02]  /*4470*/  MOV R7, R3 ;  /* 0x0000000300077202 */ /* 0x000fe40000000f00 */
[----:B------:R-:W-:Y:S01]  /*4480*/  F2FP.PACK_AB R5, R5, R34 ;  /* 0x000000220505723e */ /* 0x000fe200000000ff */
[C---:B------:R-:W-:Y:S02]  /*4490*/  IMAD R35, R27.reuse, c[0x0][0x1c4], R36 ;  /* 0x000071001b237a24 */ /* 0x040fe400078e0224 */
[----:B0-----:R-:W-:-:S05]  /*44a0*/  IMAD.WIDE.U32 R32, R27, c[0x0][0x1c0], R6 ;  /* 0x000070001b207a25 */ /* 0x001fca00078e0006 */
[----:B------:R-:W-:Y:S02]  /*44b0*/  IADD3 R35, R33, R35, RZ ;  /* 0x0000002321237210 */ /* 0x000fe40007ffe0ff */
[----:B------:R-:W-:-:S04]  /*44c0*/  LEA R6, P5, R32, c[0x0][0x160], 0x1 ;  /* 0x0000580020067a11 */ /* 0x000fc800078a08ff */
[----:B------:R-:W-:-:S05]  /*44d0*/  LEA.HI.X R7, R32, c[0x0][0x164], R35, 0x1, P5 ;  /* 0x0000590020077a11 */ /* 0x000fca00028f0c23 */
[----:B------:R0:W-:Y:S04]  /*44e0*/  STG.E [R6.64], R5 ;  /* 0x0000000506007986 */ /* 0x0001e8000c101906 */
.L_x_4323:
[----:B------:R-:W-:Y:S05]  /*44f0*/  BSYNC B0 ;  /* 0x0000000000007941 */ /* 0x000fea0003800000 */
.L_x_4322:
        /* <DEDUP_REMOVED lines=11> */
.L_x_4324:
        /* <DEDUP_REMOVED lines=12> */
.L_x_4326:
[----:B------:R-:W-:Y:S05]  /*4670*/  BSYNC B0 ;  /* 0x0000000000007941 */ /* 0x000fea0003800000 */
.L_x_4325:
        /* <DEDUP_REMOVED lines=11> */
.L_x_4327:
        /* <DEDUP_REMOVED lines=12> */
.L_x_4329:
[----:B------:R-:W-:Y:S05]  /*47f0*/  BSYNC B0 ;  /* 0x0000000000007941 */ /* 0x000fea0003800000 */
.L_x_4328:
        /* <DEDUP_REMOVED lines=11> */
.L_x_4330:
        /* <DEDUP_REMOVED lines=12> */
.L_x_4332:
[----:B------:R-:W-:Y:S05]  /*4970*/  BSYNC B0 ;  /* 0x0000000000007941 */ /* 0x000fea0003800000 */
.L_x_4331:
        /* <DEDUP_REMOVED lines=11> */
.L_x_4333:
[----:B------:R-:W-:Y:S01]  /*4a30*/  BSSY B0, `(.L_x_4334) ;  /* 0x000000b000007945 */ /* 0x000fe20003800000 */
[----:B------:R-:W-:Y:S05]  /*4a40*/  @P4 BRA `(.L_x_4335) ;  /* 0x0000009000004947 */ /* 0x000fea0003800000 */
[----:B------:R-:W-:Y:S01]  /*4a50*/  MOV R2, R8 ;  /* 0x0000000800027202 */ /* 0x000fe20000000f00 */
[----:B------:R-:W-:Y:S01]  /*4a60*/  IMAD R40, R40, c[0x0][0x1c0], RZ ;  /* 0x0000700028287a24 */ /* 0x000fe200078e02ff */
[----:B------:R-:W-:-:S03]  /*4a70*/  F2FP.PACK_AB R11, R11, R4 ;  /* 0x000000040b0b723e */ /* 0x000fc600000000ff */
[----:B0-----:R-:W-:-:S04]  /*4a80*/  IMAD.WIDE.U32 R6, R31, c[0x0][0x1c0], R2 ;  /* 0x000070001f067a25 */ /* 0x001fc800078e0002 */
[----:B------:R-:W-:Y:S01]  /*4a90*/  IMAD R3, R31, c[0x0][0x1c4], R40 ;  /* 0x000071001f037a24 */ /* 0x000fe200078e0228 */
[----:B------:R-:W-:-:S04]  /*4aa0*/  LEA R2, P1, R6, c[0x0][0x160], 0x1 ;  /* 0x0000580006027a11 */ /* 0x000fc800078208ff */
[----:B------:R-:W-:-:S04]  /*4ab0*/  IADD3 R3, R7, R3, RZ ;  /* 0x0000000307037210 */ /* 0x000fc80007ffe0ff */
[----:B------:R-:W-:-:S05]  /*4ac0*/  LEA.HI.X R3, R6, c[0x0][0x164], R3, 0x1, P1 ;  /* 0x0000590006037a11 */ /* 0x000fca00008f0c03 */
[----:B------:R0:W-:Y:S02]  /*4ad0*/  STG.E [R2.64], R11 ;  /* 0x0000000b02007986 */ /* 0x0001e4000c101906 */
.L_x_4335:
[----:B------:R-:W-:Y:S05]  /*4ae0*/  BSYNC B0 ;  /* 0x0000000000007941 */ /* 0x000fea0003800000 */
.L_x_4334:
[----:B------:R-:W-:Y:S02]  /*4af0*/  IADD3 R12, R12, c[0x0][0x10], RZ ;  /* 0x000004000c0c7a10 */ /* 0x000fe40007ffe0ff */
[----:B------:R-:W-:Y:S02]  /*4b00*/  IADD3 R69, R69, 0x1, RZ ;  /* 0x0000000145457810 */ /* 0x000fe40007ffe0ff */
[----:B------:R-:W-:-:S13]  /*4b10*/  ISETP.GE.AND P1, PT, R12, UR4, PT ;  /* 0x000000040c007c0c */ /* 0x000fda000bf26270 */
[----:B------:R-:W-:Y:S01]  /*4b20*/  @P1 CALL.REL.NOINC `(.L_x_4336) ;  /* 0x0000001000001944 */ /* 0x000fe20003c00000 */
[----:B------:R-:W-:Y:S05]  /*4b30*/  BRA `(.L_x_4337) ;  /* 0xffffb75000007947 */ /* 0x000fea000383ffff */
.L_x_4336:
[----:B------:R-:W-:Y:S05]  /*4b40*/  EXIT ;  /* 0x000000000000794d */ /* 0x000fea0003800000 */
.L_x_4338:
        /* <DEDUP_REMOVED lines=11> */
.L_x_5664:


//--------------------- .text._Z35group_norm_nhwc_fwd_one_pass_kernelI11Fp16IOFp32WLi256ELi120ELi480EEv26Group_norm_nhwc_fwd_params --------------------------
	.section	.text._Z35group_norm_nhwc_fwd_one_pass_kernelI11Fp16IOFp32WLi256ELi120ELi480EEv26Group_norm_nhwc_fwd_params,"ax",@progbits
	.sectioninfo	@"SHI_REGISTERS=128"
	.align	128
        .global         _Z35group_norm_nhwc_fwd_one_pass_kernelI11Fp16IOFp32WLi256ELi120ELi480EEv26Group_norm_nhwc_fwd_params
        .type           _Z35group_norm_nhwc_fwd_one_pass_kernelI11Fp16IOFp32WLi256ELi120ELi480EEv26Group_norm_nhwc_fwd_params,@function
        .size           _Z35group_norm_nhwc_fwd_one_pass_kernelI11Fp16IOFp32WLi256ELi120ELi480EEv26Group_norm_nhwc_fwd_params,(.L_x_5665 - _Z35group_norm_nhwc_fwd_one_pass_kernelI11Fp16IOFp32WLi256ELi120ELi480EEv26Group_norm_nhwc_fwd_params)
        .other          _Z35group_norm_nhwc_fwd_one_pass_kernelI11Fp16IOFp32WLi256ELi120ELi480EEv26Group_norm_nhwc_fwd_params,@"STO_CUDA_ENTRY STV_DEFAULT"
_Z35group_norm_nhwc_fwd_one_pass_kernelI11Fp16IOFp32WLi256ELi120ELi480EEv26Group_norm_nhwc_fwd_params:
.text._Z35group_norm_nhwc_fwd_one_pass_kernelI11Fp16IOFp32WLi256ELi120ELi480EEv26Group_norm_nhwc_fwd_params:
        /* <DEDUP_REMOVED lines=198> */
.L_x_4445:
        /* <DEDUP_REMOVED lines=276> */
[----:B------:R-:W-:-:S05]  /*1da0*/  @P2 IMAD R27, R12, c[0x0][0x1c4], R27 ;  /* 0x000071000c1b2a24 */ /* 0x000fca00078e021b */
[----:B------:R-:W-:Y:S01]  /*1db0*/  @P2 IADD3 R27, R81, R27, RZ ;  /* 0x0000001b511b2210 */ /* 0x000fe20007ffe0ff */
        /* <DEDUP_REMOVED lines=85> */
[----:B------:R0:W5:Y:S02]  /*2310*/  @P5 LDG.E R53, [R54.64] ;  /* 0x0000000636355981 */ /* 0x000164000c1e1900 */
[----:B0-----:R-:W-:-:S06]  /*2320*/  CS2R R54, SRZ ;  /* 0x0000000000367805 */ /* 0x001fcc000001ff00 */
[----:B------:R0:W5:Y:S01]  /*2330*/  @P4 LDG.E R54, [R34.64] ;  /* 0x0000000622364981 */ /* 0x000162000c1e1900 */
[C---:B------:R-:W-:Y:S02]  /*2340*/  LOP3.LUT P4, RZ, R24.reuse, 0x200, RZ, 0xc0, !PT ;  /* 0x0000020018ff7812 */ /* 0x040fe4000788c0ff */
[----:B------:R-:W-:Y:S01]  /*2350*/  LOP3.LUT R24, R24, 0x7fffffff, RZ, 0xc0, !PT ;  /* 0x7fffffff18187812 */ /* 0x000fe200078ec0ff */
[----:B------:R1:W5:Y:S03]  /*2360*/  @P2 LDG.E R55, [R56.64] ;  /* 0x0000000638372981 */ /* 0x000366000c1e1900 */
        /* <DEDUP_REMOVED lines=10> */
[----:B------:R0:W5:Y:S03]  /*2410*/  @P3 LDG.E R56, [R64.64] ;  /* 0x0000000640383981 */ /* 0x000166000c1e1900 */
[----:B------:R-:W-:Y:S01]  /*2420*/  @P0 IMAD R81, R100, c[0x0][0x1c0], RZ ;  /* 0x0000700064510a24 */ /* 0x000fe200078e02ff */
[----:B------:R-:W-:-:S03]  /*2430*/  @P0 MOV R80, R68 ;  /* 0x0000004400500202 */ /* 0x000fc60000000f00 */
        /* <DEDUP_REMOVED lines=8> */
[----:B------:R-:W-:-:S04]  /*24c0*/  ISETP.GE.U32.AND P5, PT, R23, c[0x0][0x1c8], PT ;  /* 0x0000720017007a0c */ /* 0x000fc80003fa6070 */
[----:B------:R0:W5:Y:S01]  /*24d0*/  @P4 LDG.E R57, [R58.64] ;  /* 0x000000063a394981 */ /* 0x000162000c1e1900 */
[----:B------:R-:W-:Y:S02]  /*24e0*/  LOP3.LUT P1, RZ, R24, 0x20, RZ, 0xc0, !PT ;  /* 0x0000002018ff7812 */ /* 0x000fe4000782c0ff */
[----:B0-----:R-:W-:-:S04]  /*24f0*/  SHF.R.S32.HI R59, RZ, 0x1f, R23 ;  /* 0x0000001fff3b7819 */ /* 0x001fc80000011417 */
[----:B------:R-:W-:-:S04]  /*2500*/  ISETP.GE.AND.EX P5, PT, R59, c[0x0][0x1cc], PT, P5 ;  /* 0x000073003b007a0c */ /* 0x000fc80003fa6350 */
[----:B-1----:R-:W-:Y:S02]  /*2510*/  ISETP.GT.U32.OR P5, PT, R100, 0x1df, P5 ;  /* 0x000001df6400780c */ /* 0x002fe40002fa4470 */
[----:B------:R-:W-:Y:S02]  /*2520*/  LOP3.LUT R78, R78, 0xfffffffe, RZ, 0xc0, !PT ;  /* 0xfffffffe4e4e7812 */ /* 0x000fe400078ec0ff */
[----:B------:R-:W-:Y:S02]  /*2530*/  MOV R58, RZ ;  /* 0x000000ff003a7202 */ /* 0x000fe40000000f00 */
[----:B------:R-:W-:Y:S02]  /*2540*/  @P1 LOP3.LUT R78, R78, 0x1, RZ, 0xfc, !PT ;  /* 0x000000014e4e1812 */ /* 0x000fe400078efcff */
[----:B------:R-:W-:Y:S02]  /*2550*/  LOP3.LUT P1, RZ, R24, 0x40, RZ, 0xc0, !PT ;  /* 0x0000004018ff7812 */ /* 0x000fe4000782c0ff */
[----:B------:R0:W5:Y:S03]  /*2560*/  @P6 LDG.E R58, [R60.64] ;  /* 0x000000063c3a6981 */ /* 0x000166000c1e1900 */
[----:B------:R-:W-:Y:S01]  /*2570*/  @!P5 IMAD R80, R59, c[0x0][0x1c0], RZ ;  /* 0x000070003b50da24 */ /* 0x000fe200078e02ff */
[----:B------:R-:W-:-:S02]  /*2580*/  LOP3.LUT R78, R78, 0xfffffffd, RZ, 0xc0, !PT ;  /* 0xfffffffd4e4e7812 */ /* 0x000fc400078ec0ff */
[----:B0-----:R-:W-:Y:S02]  /*2590*/  @!P5 MOV R60, R68 ;  /* 0x00000044003cd202 */ /* 0x001fe40000000f00 */
[----:B------:R-:W-:Y:S01]  /*25a0*/  @!P5 MOV R61, R67 ;  /* 0x00000043003dd202 */ /* 0x000fe20000000f00 */
[C---:B------:R-:W-:Y:S02]  /*25b0*/  @!P5 IMAD R80, R23.reuse, c[0x0][0x1c4], R80 ;  /* 0x000071001750da24 */ /* 0x040fe400078e0250 */
[----:B------:R-:W-:Y:S02]  /*25c0*/  @P1 LOP3.LUT R78, R78, 0x2, RZ, 0xfc, !PT ;  /* 0x000000024e4e1812 */ /* 0x000fe400078efcff */
[----:B------:R-:W-:Y:S01]  /*25d0*/  @!P5 IMAD.WIDE.U32 R60, R23, c[0x0][0x1c0], R60 ;  /* 0x00007000173cda25 */ /* 0x000fe200078e003c */
[----:B------:R-:W-:-:S04]  /*25e0*/  LOP3.LUT P1, RZ, R24, 0x80, RZ, 0xc0, !PT ;  /* 0x0000008018ff7812 */ /* 0x000fc8000782c0ff */
[----:B------:R-:W-:Y:S02]  /*25f0*/  @!P5 IADD3 R61, R61, R80, RZ ;  /* 0x000000503d3dd210 */ /* 0x000fe40007ffe0ff */
[----:B------:R-:W-:-:S04]  /*2600*/  @!P5 LEA R80, P6, R60, c[0x0][0x170], 0x1 ;  /* 0x00005c003c50da11 */ /* 0x000fc800078c08ff */
[----:B------:R-:W-:Y:S02]  /*2610*/  @!P5 LEA.HI.X R81, R60, c[0x0][0x174], R61, 0x1, P6 ;  /* 0x00005d003c51da11 */ /* 0x000fe400030f0c3d */
[----:B------:R-:W-:-:S06]  /*2620*/  CS2R R60, SRZ ;  /* 0x00000000003c7805 */ /* 0x000fcc000001ff00 */
[----:B------:R0:W5:Y:S01]  /*2630*/  @P1 LDG.E R61, [R62.64] ;  /* 0x000000063e3d1981 */ /* 0x000162000c1e1900 */
[C---:B------:R-:W-:Y:S02]  /*2640*/  LOP3.LUT P2, RZ, R24.reuse, 0x10, RZ, 0xc0, !PT ;  /* 0x0000001018ff7812 */ /* 0x040fe4000784c0ff */
[----:B------:R-:W-:Y:S01]  /*2650*/  LOP3.LUT P3, RZ, R24, 0x8, RZ, 0xc0, !PT ;  /* 0x0000000818ff7812 */ /* 0x000fe2000786c0ff */
[----:B------:R-:W5:Y:S01]  /*2660*/  @!P5 LDG.E R60, [R80.64] ;  /* 0x00000006503cd981 */ /* 0x000f62000c1e1900 */
[----:B0-----:R-:W-:-:S06]  /*2670*/  CS2R R62, SRZ ;  /* 0x00000000003e7805 */ /* 0x001fcc000001ff00 */
[----:B------:R0:W5:Y:S01]  /*2680*/  @P0 LDG.E R63, [R64.64] ;  /* 0x00000006403f0981 */ /* 0x000162000c1e1900 */
[----:B------:R-:W-:-:S13]  /*2690*/  LOP3.LUT P1, RZ, R78, 0x2, RZ, 0xc0, !PT ;  /* 0x000000024eff7812 */ /* 0x000fda000782c0ff */
[----:B------:R1:W5:Y:S01]  /*26a0*/  @P1 LDG.E R62, [R76.64] ;  /* 0x000000064c3e1981 */ /* 0x000362000c1e1900 */
[----:B------:R-:W-:Y:S01]  /*26b0*/  LOP3.LUT P1, RZ, R78, 0x1, RZ, 0xc0, !PT ;  /* 0x000000014eff7812 */ /* 0x000fe2000782c0ff */
[----:B0-----:R-:W-:Y:S01]  /*26c0*/  CS2R R64, SRZ ;  /* 0x0000000000407805 */ /* 0x001fe2000001ff00 */
[----:B------:R-:W-:-:S05]  /*26d0*/  LOP3.LUT P4, RZ, R24, 0x4, RZ, 0xc0, !PT ;  /* 0x0000000418ff7812 */ /* 0x000fca000788c0ff */
[----:B------:R0:W5:Y:S06]  /*26e0*/  @P2 LDG.E R65, [R70.64] ;  /* 0x0000000646412981 */ /* 0x00016c000c1e1900 */
[----:B------:R1:W5:Y:S01]  /*26f0*/  @P1 LDG.E R64, [R74.64] ;  /* 0x000000064a401981 */ /* 0x000362000c1e1900 */
[----:B0-----:R-:W-:Y:S01]  /*2700*/  CS2R R70, SRZ ;  /* 0x0000000000467805 */ /* 0x001fe2000001ff00 */
[----:B------:R-:W-:-:S05]  /*2710*/  LOP3.LUT P5, RZ, R24, 0x2, RZ, 0xc0, !PT ;  /* 0x0000000218ff7812 */ /* 0x000fca00078ac0ff */
[----:B------:R0:W5:Y:S04]  /*2720*/  @P3 LDG.E R70, [R72.64] ;  /* 0x0000000648463981 */ /* 0x000168000c1e1900 */
[----:B------:R3:W5:Y:S01]  /*2730*/  @P4 LDG.E R71, [R42.64] ;  /* 0x000000062a474981 */ /* 0x000762000c1e1900 */
[----:B------:R-:W-:Y:S01]  /*2740*/  LOP3.LUT P6, RZ, R24, 0x1, RZ, 0xc0, !PT ;  /* 0x0000000118ff7812 */ /* 0x000fe200078cc0ff */
[----:B0-----:R-:W-:-:S06]  /*2750*/  CS2R R72, SRZ ;  /* 0x0000000000487805 */ /* 0x001fcc000001ff00 */
[----:B------:R2:W5:Y:S01]  /*2760*/  @P5 LDG.E R72, [R40.64] ;  /* 0x0000000628485981 */ /* 0x000562000c1e1900 */
[----:B------:R-:W-:Y:S01]  /*2770*/  LOP3.LUT P4, RZ, R24, 0x8000000, RZ, 0xc0, !PT ;  /* 0x0800000018ff7812 */ /* 0x000fe2000788c0ff */
[----:B-1----:R-:W-:-:S04]  /*2780*/  CS2R R74, SRZ ;  /* 0x00000000004a7805 */ /* 0x002fc8000001ff00 */
[----:B------:R0:W5:Y:S01]  /*2790*/  @P6 LDG.E R73, [R38.64] ;  /* 0x0000000626496981 */ /* 0x000162000c1e1900 */
[C---:B------:R-:W-:Y:S02]  /*27a0*/  LOP3.LUT P3, RZ, R24.reuse, 0x10000000, RZ, 0xc0, !PT ;  /* 0x1000000018ff7812 */ /* 0x040fe4000786c0ff */
[----:B------:R-:W-:-:S05]  /*27b0*/  LOP3.LUT P2, RZ, R24, 0x20000000, RZ, 0xc0, !PT ;  /* 0x2000000018ff7812 */ /* 0x000fca000784c0ff */
[----:B------:R1:W5:Y:S01]  /*27c0*/  @P4 LDG.E R74, [R36.64] ;  /* 0x00000006244a4981 */ /* 0x000362000c1e1900 */
[----:B------:R-:W-:-:S05]  /*27d0*/  LOP3.LUT P1, RZ, R24, 0x40000000, RZ, 0xc0, !PT ;  /* 0x4000000018ff7812 */ /* 0x000fca000782c0ff */
[----:B------:R0:W5:Y:S01]  /*27e0*/  @P3 LDG.E R75, [R28.64] ;  /* 0x000000061c4b3981 */ /* 0x000162000c1e1900 */
[----:B------:R-:W-:Y:S01]  /*27f0*/  CS2R R76, SRZ ;  /* 0x00000000004c7805 */ /* 0x000fe2000001ff00 */
[----:B------:R-:W-:Y:S02]  /*2800*/  LOP3.LUT P0, RZ, R24, 0x80000000, RZ, 0xc0, !PT ;  /* 0x8000000018ff7812 */ /* 0x000fe4000780c0ff */
[----:B------:R-:W-:-:S03]  /*2810*/  MOV R78, RZ ;  /* 0x000000ff004e7202 */ /* 0x000fc60000000f00 */
[----:B------:R0:W5:Y:S04]  /*2820*/  @P2 LDG.E R76, [R30.64] ;  /* 0x000000061e4c2981 */ /* 0x000168000c1e1900 */
[----:B------:R5:W5:Y:S04]  /*2830*/  @P1 LDG.E R77, [R32.64] ;  /* 0x00000006204d1981 */ /* 0x000b68000c1e1900 */
[----:B------:R1:W5:Y:S01]  /*2840*/  @P0 LDG.E R78, [R34.64] ;  /* 0x00000006224e0981 */ /* 0x000362000c1e1900 */
[--C-:B--2---:R-:W-:Y:S02]  /*2850*/  HADD2.F32 R41, -RZ, R26.reuse.H1_H1 ;  /* 0x3000001aff297230 */ /* 0x104fe40000004100 */
[----:B0-----:R-:W-:-:S03]  /*2860*/  HADD2.F32 R38, -RZ, R26.H0_H0 ;  /* 0x2000001aff267230 */ /* 0x001fc60000004100 */
[----:B------:R-:W-:-:S04]  /*2870*/  FMUL.FTZ R39, R41, R41 ;  /* 0x0000002929277220 */ /* 0x000fc80000410000 */
[C---:B-1----:R-:W-:Y:S01]  /*2880*/  FFMA.FTZ R36, R38.reuse, R38, R39 ;  /* 0x0000002626247223 */ /* 0x042fe20000010027 */
[--C-:B----4-:R-:W-:Y:S02]  /*2890*/  HADD2.F32 R39, -RZ, R44.reuse.H1_H1 ;  /* 0x3000002cff277230 */ /* 0x110fe40000004100 */
[----:B------:R-:W-:Y:S02]  /*28a0*/  HADD2.F32 R28, -RZ, R44.H0_H0 ;  /* 0x2000002cff1c7230 */ /* 0x000fe40000004100 */
[--C-:B---3--:R-:W-:Y:S01]  /*28b0*/  HADD2.F32 R43, -RZ, R27.reuse.H1_H1 ;  /* 0x3000001bff2b7230 */ /* 0x108fe20000004100 */
[----:B------:R-:W-:Y:S01]  /*28c0*/  FMUL.FTZ R35, R39, R39 ;  /* 0x0000002727237220 */ /* 0x000fe20000410000 */
[----:B------:R-:W-:Y:S01]  /*28d0*/  HADD2.F32 R40, -RZ, R27.H0_H0 ;  /* 0x2000001bff287230 */ /* 0x000fe20000004100 */
[----:B------:R-:W-:Y:S02]  /*28e0*/  FADD.FTZ R37, R38, R41 ;  /* 0x0000002926257221 */ /* 0x000fe40000010000 */
[----:B------:R-:W-:-:S02]  /*28f0*/  FADD.FTZ R30, R28, R39 ;  /* 0x000000271c1e7221 */ /* 0x000fc40000010000 */
[----:B------:R-:W-:Y:S02]  /*2900*/  FFMA.FTZ R28, R28, R28, R35 ;  /* 0x0000001c1c1c7223 */ /* 0x000fe40000010023 */
[----:B------:R-:W-:Y:S02]  /*2910*/  FMUL.FTZ R29, R43, R43 ;  /* 0x0000002b2b1d7220 */ /* 0x000fe40000410000 */
[C---:B------:R-:W-:Y:S02]  /*2920*/  FADD.FTZ R31, R40.reuse, R43 ;  /* 0x0000002b281f7221 */ /* 0x040fe40000010000 */
[----:B------:R-:W-:Y:S01]  /*2930*/  FFMA.FTZ R29, R40, R40, R29 ;  /* 0x00000028281d7223 */ /* 0x000fe2000001001d */
[--C-:B-----5:R-:W-:Y:S02]  /*2940*/  HADD2.F32 R32, -RZ, R63.reuse.H0_H0 ;  /* 0x2000003fff207230 */ /* 0x120fe40000004100 */
[----:B------:R-:W-:-:S05]  /*2950*/  HADD2.F32 R33, -RZ, R63.H1_H1 ;  /* 0x3000003fff217230 */ /* 0x000fca0000004100 */
[C---:B------:R-:W-:Y:S02]  /*2960*/  FADD.FTZ R34, R32.reuse, R33 ;  /* 0x0000002120227221 */ /* 0x040fe40000010000 */
[----:B------:R-:W-:Y:S02]  /*2970*/  FMUL.FTZ R33, R33, R33 ;  /* 0x0000002121217220 */ /* 0x000fe40000410000 */
[----:B------:R-:W-:Y:S02]  /*2980*/  FADD.FTZ R34, RZ, R34 ;  /* 0x00000022ff227221 */ /* 0x000fe40000010000 */
[----:B------:R-:W-:Y:S01]  /*2990*/  FFMA.FTZ R33, R32, R32, R33 ;  /* 0x0000002020217223 */ /* 0x000fe20000010021 */
[--C-:B------:R-:W-:Y:S01]  /*29a0*/  HADD2.F32 R32, -RZ, R45.reuse.H0_H0 ;  /* 0x2000002dff207230 */ /* 0x100fe20000004100 */
[----:B------:R-:W-:Y:S02]  /*29b0*/  FADD.FTZ R34, R34, R37 ;  /* 0x0000002522227221 */ /* 0x000fe40000010000 */
[----:B------:R-:W-:Y:S01]  /*29c0*/  FADD.FTZ R35, RZ, R33 ;  /* 0x00000021ff237221 */ /* 0x000fe20000010000 */
[----:B------:R-:W-:-:S03]  /*29d0*/  HADD2.F32 R37, -RZ, R45.H1_H1 ;  /* 0x3000002dff257230 */ /* 0x000fc60000004100 */
[----:B------:R-:W-:Y:S02]  /*29e0*/  FADD.FTZ R36, R35, R36 ;  /* 0x0000002423247221 */ /* 0x000fe40000010000 */
[----:B------:R-:W-:Y:S01]  /*29f0*/  FADD.FTZ R35, R34, R31 ;  /* 0x0000001f22237221 */ /* 0x000fe20000010000 */
[--C-:B------:R-:W-:Y:S01]  /*2a00*/  HADD2.F32 R34, -RZ, R46.reuse.H1_H1 ;  /* 0x3000002eff227230 */ /* 0x100fe20000004100 */
[----:B------:R-:W-:Y:S02]  /*2a10*/  FMUL.FTZ R39, R37, R37 ;  /* 0x0000002525277220 */ /* 0x000fe40000410000 */
[----:B------:R-:W-:Y:S02]  /*2a20*/  FADD.FTZ R33, R32, R37 ;  /* 0x0000002520217221 */ /* 0x000fe40000010000 */
[----:B------:R-:W-:Y:S01]  /*2a30*/  FADD.FTZ R37, R36, R29 ;  /* 0x0000001d24257221 */ /* 0x000fe20000010000 */
[----:B------:R-:W-:Y:S01]  /*2a40*/  HADD2.F32 R31, -RZ, R46.H0_H0 ;  /* 0x2000002eff1f7230 */ /* 0x000fe20000004100 */
[----:B------:R-:W-:Y:S01]  /*2a50*/  FADD.FTZ R36, R35, R30 ;  /* 0x0000001e23247221 */ /* 0x000fe20000010000 */
[----:B------:R-:W-:Y:S01]  /*2a60*/  HADD2.F32 R30, -RZ, R47.H1_H1 ;  /* 0x3000002fff1e7230 */ /* 0x000fe20000004100 */
[----:B------:R-:W-:-:S02]  /*2a70*/  FFMA.FTZ R32, R32, R32, R39 ;  /* 0x0000002020207223 */ /* 0x000fc40000010027 */
[----:B------:R-:W-:Y:S02]  /*2a80*/  FMUL.FTZ R38, R34, R34 ;  /* 0x0000002222267220 */ /* 0x000fe40000410000 */
[----:B------:R-:W-:Y:S01]  /*2a90*/  FADD.FTZ R37, R37, R28 ;  /* 0x0000001c25257221 */ /* 0x000fe20000010000 */
[----:B------:R-:W-:Y:S01]  /*2aa0*/  HADD2.F32 R29, -RZ, R47.H0_H0 ;  /* 0x2000002fff1d7230 */ /* 0x000fe20000004100 */
[C---:B------:R-:W-:Y:S02]  /*2ab0*/  FADD.FTZ R34, R31.reuse, R34 ;  /* 0x000000221f227221 */ /* 0x040fe40000010000 */
[----:B------:R-:W-:Y:S02]  /*2ac0*/  FADD.FTZ R35, R36, R33 ;  /* 0x0000002124237221 */ /* 0x000fe40000010000 */
[----:B------:R-:W-:Y:S02]  /*2ad0*/  FFMA.FTZ R31, R31, R31, R38 ;  /* 0x0000001f1f1f7223 */ /* 0x000fe40000010026 */
[----:B------:R-:W-:-:S02]  /*2ae0*/  FADD.FTZ R36, R37, R32 ;  /* 0x0000002025247221 */ /* 0x000fc40000010000 */
[----:B------:R-:W-:Y:S02]  /*2af0*/  FMUL.FTZ R38, R30, R30 ;  /* 0x0000001e1e267220 */ /* 0x000fe40000410000 */
[----:B------:R-:W-:Y:S02]  /*2b00*/  FADD.FTZ R30, R29, R30 ;  /* 0x0000001e1d1e7221 */ /* 0x000fe40000010000 */
[----:B------:R-:W-:Y:S01]  /*2b10*/  FADD.FTZ R35, R35, R34 ;  /* 0x0000002223237221 */ /* 0x000fe20000010000 */
[----:B------:R-:W-:Y:S01]  /*2b20*/  HADD2.F32 R33, -RZ, R48.H1_H1 ;  /* 0x30000030ff217230 */ /* 0x000fe20000004100 */
[----:B------:R-:W-:Y:S01]  /*2b30*/  FADD.FTZ R36, R36, R31 ;  /* 0x0000001f24247221 */ /* 0x000fe20000010000 */
[----:B------:R-:W-:Y:S01]  /*2b40*/  HADD2.F32 R31, -RZ, R50.H1_H1 ;  /* 0x30000032ff1f7230 */ /* 0x000fe20000004100 */
[----:B------:R-:W-:Y:S01]  /*2b50*/  FFMA.FTZ R29, R29, R29, R38 ;  /* 0x0000001d1d1d7223 */ /* 0x000fe20000010026 */
[----:B------:R-:W-:Y:S01]  /*2b60*/  HADD2.F32 R28, -RZ, R48.H0_H0 ;  /* 0x20000030ff1c7230 */ /* 0x000fe20000004100 */
[----:B------:R-:W-:Y:S01]  /*2b70*/  FADD.FTZ R38, R35, R30 ;  /* 0x0000001e23267221 */ /* 0x000fe20000010000 */
[----:B------:R-:W-:Y:S01]  /*2b80*/  HADD2.F32 R30, -RZ, R50.H0_H0 ;  /* 0x20000032ff1e7230 */ /* 0x000fe20000004100 */
[----:B------:R-:W-:Y:S01]  /*2b90*/  FMUL.FTZ R39, R33, R33 ;  /* 0x0000002121277220 */ /* 0x000fe20000410000 */
[--C-:B------:R-:W-:Y:S01]  /*2ba0*/  HADD2.F32 R37, -RZ, R49.reuse.H1_H1 ;  /* 0x30000031ff257230 */ /* 0x100fe20000004100 */
[----:B------:R-:W-:Y:S01]  /*2bb0*/  FMUL.FTZ R35, R31, R31 ;  /* 0x0000001f1f237220 */ /* 0x000fe20000410000 */
[----:B------:R-:W-:Y:S01]  /*2bc0*/  HADD2.F32 R32, -RZ, R49.H0_H0 ;  /* 0x20000031ff207230 */ /* 0x000fe20000004100 */
[----:B------:R-:W-:-:S02]  /*2bd0*/  FADD.FTZ R33, R28, R33 ;  /* 0x000000211c217221 */ /* 0x000fc40000010000 */
[----:B------:R-:W-:Y:S02]  /*2be0*/  FADD.FTZ R31, R30, R31 ;  /* 0x0000001f1e1f7221 */ /* 0x000fe40000010000 */
[----:B------:R-:W-:Y:S02]  /*2bf0*/  FFMA.FTZ R28, R28, R28, R39 ;  /* 0x0000001c1c1c7223 */ /* 0x000fe40000010027 */
[----:B------:R-:W-:Y:S02]  /*2c00*/  FFMA.FTZ R30, R30, R30, R35 ;  /* 0x0000001e1e1e7223 */ /* 0x000fe40000010023 */
[----:B------:R-:W-:Y:S02]  /*2c10*/  FMUL.FTZ R39, R37, R37 ;  /* 0x0000002525277220 */ /* 0x000fe40000410000 */
[----:B------:R-:W-:Y:S01]  /*2c20*/  FADD.FTZ R35, R36, R29 ;  /* 0x0000001d24237221 */ /* 0x000fe20000010000 */
[--C-:B------:R-:W-:Y:S01]  /*2c30*/  HADD2.F32 R36, -RZ, R51.reuse.H1_H1 ;  /* 0x30000033ff247230 */ /* 0x100fe20000004100 */
[----:B------:R-:W-:Y:S01]  /*2c40*/  FADD.FTZ R34, R32, R37 ;  /* 0x0000002520227221 */ /* 0x000fe20000010000 */
[----:B------:R-:W-:Y:S01]  /*2c50*/  HADD2.F32 R29, -RZ, R51.H0_H0 ;  /* 0x20000033ff1d7230 */ /* 0x000fe20000004100 */
[----:B------:R-:W-:-:S02]  /*2c60*/  FADD.FTZ R37, R38, R33 ;  /* 0x0000002126257221 */ /* 0x000fc40000010000 */
[----:B------:R-:W-:Y:S02]  /*2c70*/  FFMA.FTZ R32, R32, R32, R39 ;  /* 0x0000002020207223 */ /* 0x000fe40000010027 */
[----:B------:R-:W-:Y:S02]  /*2c80*/  FADD.FTZ R35, R35, R28 ;  /* 0x0000001c23237221 */ /* 0x000fe40000010000 */
[----:B------:R-:W-:Y:S02]  /*2c90*/  FMUL.FTZ R38, R36, R36 ;  /* 0x0000002424267220 */ /* 0x000fe40000410000 */
[----:B------:R-:W-:Y:S02]  /*2ca0*/  FADD.FTZ R33, R29, R36 ;  /* 0x000000241d217221 */ /* 0x000fe40000010000 */
[----:B------:R-:W-:Y:S02]  /*2cb0*/  FADD.FTZ R36, R37, R34 ;  /* 0x0000002225247221 */ /* 0x000fe40000010000 */
[----:B------:R-:W-:Y:S01]  /*2cc0*/  FADD.FTZ R35, R35, R32 ;  /* 0x0000002023237221 */ /* 0x000fe20000010000 */
[--C-:B------:R-:W-:Y:S01]  /*2cd0*/  HADD2.F32 R32, -RZ, R53.reuse.H1_H1 ;  /* 0x30000035ff207230 */ /* 0x100fe20000004100 */
[----:B------:R-:W-:Y:S01]  /*2ce0*/  FADD.FTZ R36, R36, R31 ;  /* 0x0000001f24247221 */ /* 0x000fe20000010000 */
[----:B------:R-:W-:Y:S01]  /*2cf0*/  HADD2.F32 R31, -RZ, R53.H0_H0 ;  /* 0x20000035ff1f7230 */ /* 0x000fe20000004100 */
[----:B------:R-:W-:-:S02]  /*2d00*/  FFMA.FTZ R29, R29, R29, R38 ;  /* 0x0000001d1d1d7223 */ /* 0x000fc40000010026 */
[----:B------:R-:W-:Y:S02]  /*2d10*/  FMUL.FTZ R38, R32, R32 ;  /* 0x0000002020267220 */ /* 0x000fe40000410000 */
[C---:B------:R-:W-:Y:S01]  /*2d20*/  FADD.FTZ R32, R31.reuse, R32 ;  /* 0x000000201f207221 */ /* 0x040fe20000010000 */
[--C-:B------:R-:W-:Y:S01]  /*2d30*/  HADD2.F32 R37, -RZ, R52.reuse.H1_H1 ;  /* 0x30000034ff257230 */ /* 0x100fe20000004100 */
[----:B------:R-:W-:Y:S01]  /*2d40*/  FFMA.FTZ R31, R31, R31, R38 ;  /* 0x0000001f1f1f7223 */ /* 0x000fe20000010026 */
[----:B------:R-:W-:Y:S01]  /*2d50*/  HADD2.F32 R28, -RZ, R52.H0_H0 ;  /* 0x20000034ff1c7230 */ /* 0x000fe20000004100 */
[----:B------:R-:W-:Y:S02]  /*2d60*/  FADD.FTZ R38, R35, R30 ;  /* 0x0000001e23267221 */ /* 0x000fe40000010000 */
[----:B------:R-:W-:Y:S01]  /*2d70*/  FADD.FTZ R35, R36, R33 ;  /* 0x0000002124237221 */ /* 0x000fe20000010000 */
[--C-:B------:R-:W-:Y:S01]  /*2d80*/  HADD2.F32 R33, -RZ, R54.reuse.H1_H1 ;  /* 0x30000036ff217230 */ /* 0x100fe20000004100 */
[----:B------:R-:W-:Y:S01]  /*2d90*/  FADD.FTZ R34, R28, R37 ;  /* 0x000000251c227221 */ /* 0x000fe20000010000 */
[----:B------:R-:W-:Y:S01]  /*2da0*/  HADD2.F32 R30, -RZ, R54.H0_H0 ;  /* 0x20000036ff1e7230 */ /* 0x000fe20000004100 */
[----:B------:R-:W-:-:S02]  /*2db0*/  FMUL.FTZ R39, R37, R37 ;  /* 0x0000002525277220 */ /* 0x000fc40000410000 */
[----:B------:R-:W-:Y:S02]  /*2dc0*/  FMUL.FTZ R37, R33, R33 ;  /* 0x0000002121257220 */ /* 0x000fe40000410000 */
[----:B------:R-:W-:Y:S01]  /*2dd0*/  FADD.FTZ R35, R35, R34 ;  /* 0x0000002223237221 */ /* 0x000fe20000010000 */
[--C-:B------:R-:W-:Y:S01]  /*2de0*/  HADD2.F32 R34, -RZ, R55.reuse.H1_H1 ;  /* 0x30000037ff227230 */ /* 0x100fe20000004100 */
[C---:B------:R-:W-:Y:S02]  /*2df0*/  FADD.FTZ R33, R30.reuse, R33 ;  /* 0x000000211e217221 */ /* 0x040fe40000010000 */
[----:B------:R-:W-:Y:S02]  /*2e00*/  FFMA.FTZ R30, R30, R30, R37 ;  /* 0x0000001e1e1e7223 */ /* 0x000fe40000010025 */
[----:B------:R-:W-:Y:S01]  /*2e10*/  FADD.FTZ R37, R38, R29 ;  /* 0x0000001d26257221 */ /* 0x000fe20000010000 */
[----:B------:R-:W-:Y:S01]  /*2e20*/  HADD2.F32 R29, -RZ, R55.H0_H0 ;  /* 0x20000037ff1d7230 */ /* 0x000fe20000004100 */
[----:B------:R-:W-:-:S02]  /*2e30*/  FMUL.FTZ R36, R34, R34 ;  /* 0x0000002222247220 */ /* 0x000fc40000410000 */
[----:B------:R-:W-:Y:S02]  /*2e40*/  FFMA.FTZ R28, R28, R28, R39 ;  /* 0x0000001c1c1c7223 */ /* 0x000fe40000010027 */
[C---:B------:R-:W-:Y:S02]  /*2e50*/  FADD.FTZ R34, R29.reuse, R34 ;  /* 0x000000221d227221 */ /* 0x040fe40000010000 */
[----:B------:R-:W-:Y:S02]  /*2e60*/  FFMA.FTZ R29, R29, R29, R36 ;  /* 0x0000001d1d1d7223 */ /* 0x000fe40000010024 */
[----:B------:R-:W-:Y:S01]  /*2e70*/  FADD.FTZ R36, R37, R28 ;  /* 0x0000001c25247221 */ /* 0x000fe20000010000 */
[--C-:B------:R-:W-:Y:S01]  /*2e80*/  HADD2.F32 R28, -RZ, R56.reuse.H0_H0 ;  /* 0x20000038ff1c7230 */ /* 0x100fe20000004100 */
[----:B------:R-:W-:Y:S01]  /*2e90*/  FADD.FTZ R38, R35, R32 ;  /* 0x0000002023267221 */ /* 0x000fe20000010000 */
[----:B------:R-:W-:-:S05]  /*2ea0*/  HADD2.F32 R35, -RZ, R56.H1_H1 ;  /* 0x30000038ff237230 */ /* 0x000fca0000004100 */
[----:B------:R-:W-:Y:S02]  /*2eb0*/  FMUL.FTZ R37, R35, R35 ;  /* 0x0000002323257220 */ /* 0x000fe40000410000 */
[----:B------:R-:W-:Y:S02]  /*2ec0*/  FADD.FTZ R32, R28, R35 ;  /* 0x000000231c207221 */ /* 0x000fe40000010000 */
[----:B------:R-:W-:Y:S01]  /*2ed0*/  FADD.FTZ R35, R36, R31 ;  /* 0x0000001f24237221 */ /* 0x000fe20000010000 */
[--C-:B------:R-:W-:Y:S02]  /*2ee0*/  HADD2.F32 R36, -RZ, R57.reuse.H1_H1 ;  /* 0x30000039ff247230 */ /* 0x100fe40000004100 */
[----:B------:R-:W-:Y:S01]  /*2ef0*/  HADD2.F32 R31, -RZ, R57.H0_H0 ;  /* 0x20000039ff1f7230 */ /* 0x000fe20000004100 */
[----:B------:R-:W-:Y:S02]  /*2f00*/  FFMA.FTZ R28, R28, R28, R37 ;  /* 0x0000001c1c1c7223 */ /* 0x000fe40000010025 */
[----:B------:R-:W-:-:S02]  /*2f10*/  FADD.FTZ R37, R38, R33 ;  /* 0x0000002126257221 */ /* 0x000fc40000010000 */
[----:B------:R-:W-:Y:S02]  /*2f20*/  FMUL.FTZ R38, R36, R36 ;  /* 0x0000002424267220 */ /* 0x000fe40000410000 */
[----:B------:R-:W-:Y:S02]  /*2f30*/  FADD.FTZ R33, R31, R36 ;  /* 0x000000241f217221 */ /* 0x000fe40000010000 */
[----:B------:R-:W-:Y:S01]  /*2f40*/  FADD.FTZ R36, R35, R30 ;  /* 0x0000001e23247221 */ /* 0x000fe20000010000 */
[--C-:B------:R-:W-:Y:S02]  /*2f50*/  HADD2.F32 R35, -RZ, R58.reuse.H1_H1 ;  /* 0x3000003aff237230 */ /* 0x100fe40000004100 */
[----:B------:R-:W-:Y:S01]  /*2f60*/  HADD2.F32 R30, -RZ, R58.H0_H0 ;  /* 0x2000003aff1e7230 */ /* 0x000fe20000004100 */
[----:B------:R-:W-:Y:S02]  /*2f70*/  FADD.FTZ R37, R37, R34 ;  /* 0x0000002225257221 */ /* 0x000fe40000010000 */
[----:B------:R-:W-:-:S02]  /*2f80*/  FMUL.FTZ R39, R35, R35 ;  /* 0x0000002323277220 */ /* 0x000fc40000410000 */
[----:B------:R-:W-:Y:S02]  /*2f90*/  FADD.FTZ R34, R30, R35 ;  /* 0x000000231e227221 */ /* 0x000fe40000010000 */
[----:B------:R-:W-:Y:S02]  /*2fa0*/  FADD.FTZ R35, R36, R29 ;  /* 0x0000001d24237221 */ /* 0x000fe40000010000 */
[----:B------:R-:W-:Y:S01]  /*2fb0*/  FADD.FTZ R36, R37, R32 ;  /* 0x0000002025247221 */ /* 0x000fe20000010000 */
[--C-:B------:R-:W-:Y:S01]  /*2fc0*/  HADD2.F32 R32, -RZ, R61.reuse.H1_H1 ;  /* 0x3000003dff207230 */ /* 0x100fe20000004100 */
[----:B------:R-:W-:Y:S01]  /*2fd0*/  FFMA.FTZ R31, R31, R31, R38 ;  /* 0x0000001f1f1f7223 */ /* 0x000fe20000010026 */
[----:B------:R-:W-:-:S03]  /*2fe0*/  HADD2.F32 R29, -RZ, R61.H0_H0 ;  /* 0x2000003dff1d7230 */ /* 0x000fc60000004100 */
[----:B------:R-:W-:Y:S02]  /*2ff0*/  FMUL.FTZ R38, R32, R32 ;  /* 0x0000002020267220 */ /* 0x000fe40000410000 */
[C---:B------:R-:W-:Y:S02]  /*3000*/  FADD.FTZ R32, R29.reuse, R32 ;  /* 0x000000201d207221 */ /* 0x040fe40000010000 */
[----:B------:R-:W-:Y:S02]  /*3010*/  FFMA.FTZ R29, R29, R29, R38 ;  /* 0x0000001d1d1d7223 */ /* 0x000fe40000010026 */
[----:B------:R-:W-:Y:S02]  /*3020*/  FADD.FTZ R38, R35, R28 ;  /* 0x0000001c23267221 */ /* 0x000fe40000010000 */
[----:B------:R-:W-:Y:S01]  /*3030*/  FADD.FTZ R35, R36, R33 ;  /* 0x0000002124237221 */ /* 0x000fe20000010000 */
[--C-:B------:R-:W-:Y:S02]  /*3040*/  HADD2.F32 R33, -RZ, R62.reuse.H1_H1 ;  /* 0x3000003eff217230 */ /* 0x100fe40000004100 */
[----:B------:R-:W-:Y:S01]  /*3050*/  HADD2.F32 R28, -RZ, R62.H0_H0 ;  /* 0x2000003eff1c7230 */ /* 0x000fe20000004100 */
[----:B------:R-:W-:-:S02]  /*3060*/  FADD.FTZ R35, R35, R34 ;  /* 0x0000002223237221 */ /* 0x000fc40000010000 */
[----:B------:R-:W-:Y:S01]  /*3070*/  FMUL.FTZ R37, R33, R33 ;  /* 0x0000002121257220 */ /* 0x000fe20000410000 */
[--C-:B------:R-:W-:Y:S01]  /*3080*/  HADD2.F32 R34, -RZ, R64.reuse.H1_H1 ;  /* 0x30000040ff227230 */ /* 0x100fe20000004100 */
[C---:B------:R-:W-:Y:S02]  /*3090*/  FADD.FTZ R33, R28.reuse, R33 ;  /* 0x000000211c217221 */ /* 0x040fe40000010000 */
[----:B------:R-:W-:Y:S02]  /*30a0*/  FFMA.FTZ R28, R28, R28, R37 ;  /* 0x0000001c1c1c7223 */ /* 0x000fe40000010025 */
[----:B------:R-:W-:Y:S01]  /*30b0*/  FADD.FTZ R37, R38, R31 ;  /* 0x0000001f26257221 */ /* 0x000fe20000010000 */
[----:B------:R-:W-:Y:S01]  /*30c0*/  HADD2.F32 R31, -RZ, R64.H0_H0 ;  /* 0x20000040ff1f7230 */ /* 0x000fe20000004100 */
[----:B------:R-:W-:Y:S02]  /*30d0*/  FMUL.FTZ R36, R34, R34 ;  /* 0x0000002222247220 */ /* 0x000fe40000410000 */
[----:B------:R-:W-:-:S02]  /*30e0*/  FFMA.FTZ R30, R30, R30, R39 ;  /* 0x0000001e1e1e7223 */ /* 0x000fc40000010027 */
        /* <DEDUP_REMOVED lines=42> */
[----:B------:R-:W-:Y:S02]  /*3390*/  FADD.FTZ R34, R29, R34 ;  /* 0x000000221d227221 */ /* 0x000fe40000010000 */
[----:B------:R-:W-:Y:S01]  /*33a0*/  FADD.FTZ R38, R35, R32 ;  /* 0x0000002023267221 */ /* 0x000fe20000010000 */
[--C-:B------:R-:W-:Y:S01]  /*33b0*/  HADD2.F32 R35, -RZ, R75.reuse.H1_H1 ;  /* 0x3000004bff237230 */ /* 0x100fe20000004100 */
[----:B------:R-:W-:Y:S02]  /*33c0*/  FFMA.FTZ R29, R29, R29, R36 ;  /* 0x0000001d1d1d7223 */ /* 0x000fe40000010024 */
[----:B------:R-:W-:Y:S01]  /*33d0*/  FADD.FTZ R36, R37, R28 ;  /* 0x0000001c25247221 */ /* 0x000fe20000010000 */
[----:B------:R-:W-:Y:S01]  /*33e0*/  HADD2.F32 R28, -RZ, R75.H0_H0 ;  /* 0x2000004bff1c7230 */ /* 0x000fe20000004100 */
[----:B------:R-:W-:-:S04]  /*33f0*/  FMUL.FTZ R37, R35, R35 ;  /* 0x0000002323257220 */ /* 0x000fc80000410000 */
[----:B------:R-:W-:Y:S02]  /*3400*/  FADD.FTZ R32, R28, R35 ;  /* 0x000000231c207221 */ /* 0x000fe40000010000 */
[----:B------:R-:W-:Y:S02]  /*3410*/  FADD.FTZ R35, R36, R31 ;  /* 0x0000001f24237221 */ /* 0x000fe40000010000 */
[----:B------:R-:W-:Y:S01]  /*3420*/  FFMA.FTZ R28, R28, R28, R37 ;  /* 0x0000001c1c1c7223 */ /* 0x000fe20000010025 */
[--C-:B------:R-:W-:Y:S01]  /*3430*/  HADD2.F32 R36, -RZ, R76.reuse.H1_H1 ;  /* 0x3000004cff247230 */ /* 0x100fe20000004100 */
[----:B------:R-:W-:Y:S01]  /*3440*/  FADD.FTZ R37, R38, R33 ;  /* 0x0000002126257221 */ /* 0x000fe20000010000 */
[----:B------:R-:W-:Y:S01]  /*3450*/  HADD2.F32 R33, -RZ, R76.H0_H0 ;  /* 0x2000004cff217230 */ /* 0x000fe20000004100 */
[----:B------:R-:W-:Y:S01]  /*3460*/  FADD.FTZ R30, R35, R30 ;  /* 0x0000001e231e7221 */ /* 0x000fe20000010000 */
[----:B------:R-:W-:Y:S01]  /*3470*/  HADD2.F32 R39, -RZ, R77.H1_H1 ;  /* 0x3000004dff277230 */ /* 0x000fe20000004100 */
[----:B------:R-:W-:-:S02]  /*3480*/  FADD.FTZ R37, R37, R34 ;  /* 0x0000002225257221 */ /* 0x000fc40000010000 */
[----:B------:R-:W-:Y:S02]  /*3490*/  FMUL.FTZ R38, R36, R36 ;  /* 0x0000002424267220 */ /* 0x000fe40000410000 */
[----:B------:R-:W-:Y:S01]  /*34a0*/  FADD.FTZ R35, R30, R29 ;  /* 0x0000001d1e237221 */ /* 0x000fe20000010000 */
[----:B------:R-:W-:Y:S01]  /*34b0*/  HADD2.F32 R30, -RZ, R77.H0_H0 ;  /* 0x2000004dff1e7230 */ /* 0x000fe20000004100 */
[----:B------:R-:W-:Y:S02]  /*34c0*/  FADD.FTZ R31, R33, R36 ;  /* 0x00000024211f7221 */ /* 0x000fe40000010000 */
[----:B------:R-:W-:Y:S01]  /*34d0*/  FADD.FTZ R32, R37, R32 ;  /* 0x0000002025207221 */ /* 0x000fe20000010000 */
[----:B------:R-:W-:Y:S01]  /*34e0*/  HADD2.F32 R34, -RZ, R78.H1_H1 ;  /* 0x3000004eff227230 */ /* 0x000fe20000004100 */
[----:B------:R-:W-:Y:S02]  /*34f0*/  FFMA.FTZ R33, R33, R33, R38 ;  /* 0x0000002121217223 */ /* 0x000fe40000010026 */
[----:B------:R-:W-:-:S02]  /*3500*/  FMUL.FTZ R41, R39, R39 ;  /* 0x0000002727297220 */ /* 0x000fc40000410000 */
[----:B------:R-:W-:Y:S02]  /*3510*/  FADD.FTZ R28, R35, R28 ;  /* 0x0000001c231c7221 */ /* 0x000fe40000010000 */
[----:B------:R-:W-:Y:S01]  /*3520*/  FADD.FTZ R32, R32, R31 ;  /* 0x0000001f20207221 */ /* 0x000fe20000010000 */
[----:B------:R-:W-:Y:S01]  /*3530*/  HADD2.F32 R31, -RZ, R78.H0_H0 ;  /* 0x2000004eff1f7230 */ /* 0x000fe20000004100 */
[C---:B------:R-:W-:Y:S01]  /*3540*/  FADD.FTZ R29, R30.reuse, R39 ;  /* 0x000000271e1d7221 */ /* 0x040fe20000010000 */
[--C-:B------:R-:W-:Y:S01]  /*3550*/  HADD2.F32 R35, -RZ, R60.reuse.H1_H1 ;  /* 0x3000003cff237230 */ /* 0x100fe20000004100 */
[----:B------:R-:W-:Y:S02]  /*3560*/  FFMA.FTZ R30, R30, R30, R41 ;  /* 0x0000001e1e1e7223 */ /* 0x000fe40000010029 */
[----:B------:R-:W-:Y:S02]  /*3570*/  FADD.FTZ R33, R28, R33 ;  /* 0x000000211c217221 */ /* 0x000fe40000010000 */
[----:B------:R-:W-:Y:S01]  /*3580*/  FMUL.FTZ R36, R34, R34 ;  /* 0x0000002222247220 */ /* 0x000fe20000410000 */
[----:B------:R-:W-:Y:S01]  /*3590*/  HADD2.F32 R28, -RZ, R60.H0_H0 ;  /* 0x2000003cff1c7230 */ /* 0x000fe20000004100 */
[----:B------:R-:W-:Y:S01]  /*35a0*/  FADD.FTZ R34, R31, R34 ;  /* 0x000000221f227221 */ /* 0x000fe20000010000 */
[----:B------:R-:W0:Y:S01]  /*35b0*/  S2R R105, SR_LANEID ;  /* 0x0000000000697919 */ /* 0x000e220000000000 */
[----:B------:R-:W-:-:S02]  /*35c0*/  FADD.FTZ R30, R33, R30 ;  /* 0x0000001e211e7221 */ /* 0x000fc40000010000 */
[----:B------:R-:W-:Y:S02]  /*35d0*/  FFMA.FTZ R31, R31, R31, R36 ;  /* 0x0000001f1f1f7223 */ /* 0x000fe40000010024 */
[----:B------:R-:W-:Y:S02]  /*35e0*/  FADD.FTZ R29, R32, R29 ;  /* 0x0000001d201d7221 */ /* 0x000fe40000010000 */
[----:B------:R-:W-:Y:S02]  /*35f0*/  FMUL.FTZ R33, R35, R35 ;  /* 0x0000002323217220 */ /* 0x000fe40000410000 */
[----:B------:R-:W-:Y:S02]  /*3600*/  FADD.FTZ R29, R29, R34 ;  /* 0x000000221d1d7221 */ /* 0x000fe40000010000 */
[----:B------:R-:W-:Y:S02]  /*3610*/  FADD.FTZ R30, R30, R31 ;  /* 0x0000001f1e1e7221 */ /* 0x000fe40000010000 */
[----:B------:R-:W-:-:S02]  /*3620*/  FADD.FTZ R32, R28, R35 ;  /* 0x000000231c207221 */ /* 0x000fc40000010000 */
        /* <DEDUP_REMOVED lines=72> */
.L_x_4340:
[----:B0-----:R-:W-:Y:S05]  /*3ab0*/  BSYNC B0 ;  /* 0x0000000000007941 */ /* 0x001fea0003800000 */
.L_x_4339:
[----:B------:R-:W-:-:S04]  /*3ac0*/  MOV R31, c[0x0][0xc] ;  /* 0x00000300001f7a02 */ /* 0x000fc80000000f00 */
[----:B------:R-:W-:-:S13]  /*3ad0*/  ISETP.GE.U32.AND P6, PT, R31, 0x2, PT ;  /* 0x000000021f00780c */ /* 0x000fda0003fc6070 */
[----:B------:R-:W-:Y:S05]  /*3ae0*/  @!P6 BRA `(.L_x_4341) ;  /* 0x000009300000e947 */ /* 0x000fea0003800000 */
[----:B------:R-:W-:Y:S05]  /*3af0*/  @P5 BRA `(.L_x_4342) ;  /* 0x000001a000005947 */ /* 0x000fea0003800000 */
[----:B------:R-:W0:Y:S01]  /*3b00*/  S2R R41, SR_CTAID.Y ;  /* 0x0000000000297919 */ /* 0x000e220000002600 */
[C---:B------:R-:W-:Y:S01]  /*3b10*/  LOP3.LUT R28, R20.reuse, 0x1, RZ, 0xc0, !PT ;  /* 0x00000001141c7812 */ /* 0x040fe200078ec0ff */
[----:B------:R-:W-:Y:S01]  /*3b20*/  HFMA2.MMA R33, -RZ, RZ, 0, 5.9604644775390625e-08 ;  /* 0x00000001ff217435 */ /* 0x000fe200000001ff */
[----:B------:R-:W-:Y:S02]  /*3b30*/  MOV R39, 0x4 ;  /* 0x0000000400277802 */ /* 0x000fe40000000f00 */
[----:B------:R-:W-:Y:S01]  /*3b40*/  LOP3.LUT P6, RZ, R20, 0x2, RZ, 0xc0, !PT ;  /* 0x0000000214ff7812 */ /* 0x000fe200078cc0ff */
[----:B------:R-:W-:-:S03]  /*3b50*/  IMAD R32, R28, c[0x0][0x10], RZ ;  /* 0x000004001c207a24 */ /* 0x000fc600078e02ff */
[----:B------:R-:W-:Y:S01]  /*3b60*/  SEL R30, RZ, c[0x0][0xc], P6 ;  /* 0x00000300ff1e7a07 */ /* 0x000fe20003000000 */
[----:B------:R-:W-:Y:S02]  /*3b70*/  IMAD R28, R32, c[0x0][0xc], RZ ;  /* 0x00000300201c7a24 */ /* 0x000fe400078e02ff */
[----:B------:R-:W-:-:S03]  /*3b80*/  SEL R33, R33, 0xffffffff, !P6 ;  /* 0xffffffff21217807 */ /* 0x000fc60007000000 */
        /* <DEDUP_REMOVED lines=12> */
.L_x_4343:
[----:B------:R-:W2:Y:S01]  /*3c50*/  LDG.E.STRONG.GPU R33, [R28.64] ;  /* 0x000000061c217981 */ /* 0x000ea2000c1ef900 */
[----:B------:R-:W-:Y:S01]  /*3c60*/  YIELD ;  /* 0x0000000000007946 */ /* 0x000fe20003800000 */
[----:B--2---:R-:W-:Y:S01]  /*3c70*/  ISETP.NE.AND P6, PT, R33, R30, PT ;  /* 0x0000001e2100720c */ /* 0x004fe20003fc5270 */
[----:B------:R-:W-:-:S12]  /*3c80*/  CCTL.IVALL ;  /* 0x00000000ff00798f */ /* 0x000fd80002000000 */
[----:B------:R-:W-:Y:S05]  /*3c90*/  @P6 BRA `(.L_x_4343) ;  /* 0xffffffb000006947 */ /* 0x000fea000383ffff */
.L_x_4342:
        /* <DEDUP_REMOVED lines=11> */
.L_x_4345:
        /* <DEDUP_REMOVED lines=59> */
.L_x_4344:
        /* <DEDUP_REMOVED lines=10> */
[----:B------:R-:W-:-:S05]  /*41a0*/  IMAD R28, R28, c[0x0][0xc], RZ ;  /* 0x000003001c1c7a24 */ /* 0x000fca00078e02ff */
[----:B------:R-:W-:-:S05]  /*41b0*/  SHF.L.U32 R28, R28, 0x1, RZ ;  /* 0x000000011c1c7819 */ /* 0x000fca00000006ff */
[----:B------:R-:W-:-:S04]  /*41c0*/  IMAD.WIDE R28, R28, R29, c[0x0][0x198] ;  /* 0x000066001c1c7625 */ /* 0x000fc800078e021d */
[----:B0-----:R-:W-:-:S04]  /*41d0*/  IMAD R33, R30, c[0x0][0x10], R33 ;  /* 0x000004001e217a24 */ /* 0x001fc800078e0221 */
[----:B------:R-:W-:-:S06]  /*41e0*/  IMAD.WIDE.U32 R28, R33, 0x8, R28 ;  /* 0x00000008211c7825 */ /* 0x000fcc00078e001c */
[----:B------:R-:W2:Y:S02]  /*41f0*/  LDG.E.64 R28, [R28.64] ;  /* 0x000000061c1c7981 */ /* 0x000ea4000c1e1b00 */
[----:B--2---:R-:W-:Y:S02]  /*4200*/  FADD.FTZ R36, R36, R28 ;  /* 0x0000001c24247221 */ /* 0x004fe40000010000 */
[----:B------:R-:W-:Y:S02]  /*4210*/  FADD.FTZ R37, R37, R29 ;  /* 0x0000001d25257221 */ /* 0x000fe40000010000 */
.L_x_4347:
[----:B------:R-:W-:Y:S05]  /*4220*/  BSYNC B0 ;  /* 0x0000000000007941 */ /* 0x000fea0003800000 */
.L_x_4346:
        /* <DEDUP_REMOVED lines=31> */
.L_x_4341:
[----:B------:R-:W0:Y:S01]  /*4420*/  S2R R29, SR_TID.X ;  /* 0x00000000001d7919 */ /* 0x000e220000002100 */
[----:B------:R-:W-:Y:S02]  /*4430*/  P2R R28, PR, RZ, 0x1 ;  /* 0x00000001ff1c7803 */ /* 0x000fe40000000000 */
[----:B------:R-:W-:Y:S01]  /*4440*/  ISETP.EQ.U32.AND P0, PT, RZ, c[0x0][0x168], PT ;  /* 0x00005a00ff007a0c */ /* 0x000fe20003f02070 */
[----:B------:R1:W-:Y:S01]  /*4450*/  @!P5 STS.64 [0x90], R36 ;  /* 0x00009024ff00d388 */ /* 0x0003e20000000a00 */
[----:B------:R-:W-:Y:S02]  /*4460*/  IADD3 R25, R22, R25, RZ ;  /* 0x0000001916197210 */ /* 0x000fe40007ffe0ff */
        /* <DEDUP_REMOVED lines=17> */
[----:B------:R-:W0:Y:S02]  /*4580*/  @P5 MUFU.RSQ R37, R32 ;  /* 0x0000002000255308 */ /* 0x000e240000001400 */
[----:B------:R-:W-:-:S04]  /*4590*/  IMAD.WIDE R28, R25, R30, c[0x0][0x178] ;  /* 0x00005e00191c7625 */ /* 0x000fc800078e021e */
[----:B------:R-:W-:Y:S02]  /*45a0*/  IMAD.WIDE R30, R25, R30, c[0x0][0x180] ;  /* 0x00006000191e7625 */ /* 0x000fe400078e021e */
[----:B------:R-:W2:Y:S04]  /*45b0*/  LDG.E.64 R28, [R28.64] ;  /* 0x000000061c1c7981 */ /* 0x000ea8000c1e1b00 */
[----:B------:R-:W2:Y:S01]  /*45c0*/  LDG.E.64 R30, [R30.64] ;  /* 0x000000061e1e7981 */ /* 0x000ea2000c1e1b00 */
[----:B------:R-:W-:Y:S01]  /*45d0*/  ISETP.NE.AND P6, PT, RZ, UR5, PT ;  /* 0x00000005ff007c0c */ /* 0x000fe2000bfc5270 */
[--C-:B------:R-:W-:Y:S02]  /*45e0*/  HADD2.F32 R25, -RZ, R63.reuse.H0_H0 ;  /* 0x2000003fff197230 */ /* 0x100fe40000004100 */
[----:B------:R-:W-:-:S02]  /*45f0*/  HADD2.F32 R63, -RZ, R63.H1_H1 ;  /* 0x3000003fff3f7230 */ /* 0x000fc40000004100 */
[--C-:B------:R-:W-:Y:S01]  /*4600*/  HADD2.F32 R39, -RZ, R26.reuse.H1_H1 ;  /* 0x3000001aff277230 */ /* 0x100fe20000004100 */
[--C-:B------:R-:W-:Y:S01]  /*4610*/  FADD.FTZ R34, R25, -R36.reuse ;  /* 0x8000002419227221 */ /* 0x100fe20000010000 */
[----:B------:R-:W-:Y:S01]  /*4620*/  HADD2.F32 R25, -RZ, R26.H0_H0 ;  /* 0x2000001aff197230 */ /* 0x000fe20000004100 */
[----:B------:R-:W-:Y:S02]  /*4630*/  FADD.FTZ R38, R63, -R36 ;  /* 0x800000243f267221 */ /* 0x000fe40000010000 */
        /* <DEDUP_REMOVED lines=15> */
.L_x_4348:
[----:B------:R-:W-:Y:S01]  /*4730*/  LOP3.LUT P5, RZ, R24, 0x2000000, RZ, 0xc0, !PT ;  /* 0x0200000018ff7812 */ /* 0x000fe200078ac0ff */
[----:B------:R-:W-:-:S12]  /*4740*/  BSSY B0, `(.L_x_4349) ;  /* 0x000000d000007945 */ /* 0x000fd80003800000 */
[----:B------:R-:W-:Y:S05]  /*4750*/  @!P5 BRA `(.L_x_4350) ;  /* 0x000000b00000d947 */ /* 0x000fea0003800000 */
[----:B------:R-:W-:Y:S02]  /*4760*/  SHF.R.S32.HI R32, RZ, 0x1f, R2 ;  /* 0x0000001fff207819 */ /* 0x000fe40000011402 */
[----:B------:R-:W-:Y:S02]  /*4770*/  MOV R33, R67 ;  /* 0x0000004300217202 */ /* 0x000fe40000000f00 */
[----:B------:R-:W-:Y:S01]  /*4780*/  F2FP.PACK_AB R41, R41, R26 ;  /* 0x0000001a2929723e */ /* 0x000fe200000000ff */
        /* <DEDUP_REMOVED lines=8> */
.L_x_4350:
[----:B------:R-:W-:Y:S05]  /*4810*/  BSYNC B0 ;  /* 0x0000000000007941 */ /* 0x000fea0003800000 */
.L_x_4349:
[--C-:B------:R-:W-:Y:S01]  /*4820*/  FADD.FTZ R26, R25, -R36.reuse ;  /* 0x80000024191a7221 */ /* 0x100fe20000010000 */
[--C-:B------:R-:W-:Y:S01]  /*4830*/  HADD2.F32 R33, -RZ, R27.reuse.H0_H0 ;  /* 0x2000001bff217230 */ /* 0x100fe20000004100 */
[--C-:B------:R-:W-:Y:S01]  /*4840*/  FADD.FTZ R32, R39, -R36.reuse ;  /* 0x8000002427207221 */ /* 0x100fe20000010000 */
[----:B------:R-:W-:Y:S01]  /*4850*/  HADD2.F32 R27, -RZ, R27.H1_H1 ;  /* 0x3000001bff1b7230 */ /* 0x000fe20000004100 */
[-C--:B------:R-:W-:Y:S02]  /*4860*/  FMUL.FTZ R25, R26, R37.reuse ;  /* 0x000000251a197220 */ /* 0x080fe40000410000 */
[----:B------:R-:W-:Y:S02]  /*4870*/  FMUL.FTZ R32, R32, R37 ;  /* 0x0000002520207220 */ /* 0x000fe40000410000 */
[--C-:B0-----:R-:W-:Y:S02]  /*4880*/  FADD.FTZ R34, R33, -R36.reuse ;  /* 0x8000002421227221 */ /* 0x101fe40000010000 */
        /* <DEDUP_REMOVED lines=14> */
.L_x_4351:
        /* <DEDUP_REMOVED lines=14> */
.L_x_4353:
[----:B------:R-:W-:Y:S05]  /*4a50*/  BSYNC B0 ;  /* 0x0000000000007941 */ /* 0x000fea0003800000 */
.L_x_4352:
[-C--:B------:R-:W-:Y:S01]  /*4a60*/  FMUL.FTZ R27, R34, R37.reuse ;  /* 0x00000025221b7220 */ /* 0x080fe20000410000 */
[--C-:B------:R-:W-:Y:S01]  /*4a70*/  HADD2.F32 R39, -RZ, R45.reuse.H0_H0 ;  /* 0x2000002dff277230 */ /* 0x100fe20000004100 */
[----:B------:R-:W-:Y:S01]  /*4a80*/  FMUL.FTZ R38, R38, R37 ;  /* 0x0000002526267220 */ /* 0x000fe20000410000 */
[--C-:B0-----:R-:W-:Y:S01]  /*4a90*/  HADD2.F32 R25, -RZ, R44.reuse.H0_H0 ;  /* 0x2000002cff197230 */ /* 0x101fe20000004100 */
[----:B------:R-:W-:Y:S01]  /*4aa0*/  FFMA.FTZ R34, R28, R27, R30 ;  /* 0x0000001b1c227223 */ /* 0x000fe2000001001e */
[----:B------:R-:W-:Y:S01]  /*4ab0*/  HADD2.F32 R35, -RZ, R44.H1_H1 ;  /* 0x3000002cff237230 */ /* 0x000fe20000004100 */
[----:B------:R-:W-:Y:S01]  /*4ac0*/  FFMA.FTZ R41, R29, R38, R31 ;  /* 0x000000261d297223 */ /* 0x000fe2000001001f */
[----:B------:R-:W-:Y:S01]  /*4ad0*/  HADD2.F32 R45, -RZ, R45.H1_H1 ;  /* 0x3000002dff2d7230 */ /* 0x000fe20000004100 */
        /* <DEDUP_REMOVED lines=11> */
.L_x_4354:
        /* <DEDUP_REMOVED lines=14> */
.L_x_4356:
[----:B------:R-:W-:Y:S05]  /*4c70*/  BSYNC B0 ;  /* 0x0000000000007941 */ /* 0x000fea0003800000 */
.L_x_4355:
[--C-:B------:R-:W-:Y:S02]  /*4c80*/  FADD.FTZ R26, R25, -R36.reuse ;  /* 0x80000024191a7221 */ /* 0x100fe40000010000 */
[--C-:B0-----:R-:W-:Y:S02]  /*4c90*/  FADD.FTZ R32, R35, -R36.reuse ;  /* 0x8000002423207221 */ /* 0x101fe40000010000 */
        /* <DEDUP_REMOVED lines=19> */
.L_x_4357:
        /* <DEDUP_REMOVED lines=14> */
.L_x_4359:
[----:B------:R-:W-:Y:S05]  /*4eb0*/  BSYNC B0 ;  /* 0x0000000000007941 */ /* 0x000fea0003800000 */
.L_x_4358:
[--C-:B0-----:R-:W-:Y:S01]  /*4ec0*/  HADD2.F32 R35, -RZ, R46.reuse.H0_H0 ;  /* 0x2000002eff237230 */ /* 0x101fe20000004100 */
[----:B------:R-:W-:Y:S01]  /*4ed0*/  FFMA.FTZ R25, R28, R25, R30 ;  /* 0x000000191c197223 */ /* 0x000fe2000001001e */
[----:B------:R-:W-:Y:S01]  /*4ee0*/  HADD2.F32 R39, -RZ, R46.H1_H1 ;  /* 0x3000002eff277230 */ /* 0x000fe20000004100 */
        /* <DEDUP_REMOVED lines=12> */
.L_x_4360:
[----:B------:R-:W-:Y:S01]  /*4fb0*/  LOP3.LUT P5, RZ, R24, 0x200000, RZ, 0xc0, !PT ;  /* 0x0020000018ff7812 */ /* 0x000fe200078ac0ff */
[----:B------:R-:W-:-:S12]  /*4fc0*/  BSSY B0, `(.L_x_4361) ;  /* 0x000000c000007945 */ /* 0x000fd80003800000 */
        /* <DEDUP_REMOVED lines=11> */
.L_x_4362:
[----:B------:R-:W-:Y:S05]  /*5080*/  BSYNC B0 ;  /* 0x0000000000007941 */ /* 0x000fea0003800000 */
.L_x_4361:
[--C-:B------:R-:W-:Y:S01]  /*5090*/  FADD.FTZ R26, R35, -R36.reuse ;  /* 0x80000024231a7221 */ /* 0x100fe20000010000 */
[--C-:B------:R-:W-:Y:S01]  /*50a0*/  HADD2.F32 R27, -RZ, R47.reuse.H0_H0 ;  /* 0x2000002fff1b7230 */ /* 0x100fe20000004100 */
[--C-:B0-----:R-:W-:Y:S01]  /*50b0*/  FADD.FTZ R32, R39, -R36.reuse ;  /* 0x8000002427207221 */ /* 0x101fe20000010000 */
[----:B------:R-:W-:Y:S01]  /*50c0*/  HADD2.F32 R47, -RZ, R47.H1_H1 ;  /* 0x3000002fff2f7230 */ /* 0x000fe20000004100 */
[-C--:B------:R-:W-:Y:S01]  /*50d0*/  FMUL.FTZ R39, R26, R37.reuse ;  /* 0x000000251a277220 */ /* 0x080fe20000410000 */
[--C-:B------:R-:W-:Y:S01]  /*50e0*/  HADD2.F32 R25, -RZ, R48.reuse.H0_H0 ;  /* 0x20000030ff197230 */ /* 0x100fe20000004100 */
[----:B------:R-:W-:Y:S01]  /*50f0*/  FMUL.FTZ R32, R32, R37 ;  /* 0x0000002520207220 */ /* 0x000fe20000410000 */
[----:B------:R-:W-:Y:S01]  /*5100*/  HADD2.F32 R35, -RZ, R48.H1_H1 ;  /* 0x30000030ff237230 */ /* 0x000fe20000004100 */
[--C-:B------:R-:W-:Y:S02]  /*5110*/  FADD.FTZ R34, R27, -R36.reuse ;  /* 0x800000241b227221 */ /* 0x100fe40000010000 */
        /* <DEDUP_REMOVED lines=14> */
.L_x_4363:
        /* <DEDUP_REMOVED lines=13> */
.L_x_4365:
[----:B------:R-:W-:Y:S05]  /*52d0*/  BSYNC B0 ;  /* 0x0000000000007941 */ /* 0x000fea0003800000 */
.L_x_4364:
[-C--:B------:R-:W-:Y:S02]  /*52e0*/  FMUL.FTZ R27, R34, R37.reuse ;  /* 0x00000025221b7220 */ /* 0x080fe40000410000 */
[----:B------:R-:W-:Y:S02]  /*52f0*/  FMUL.FTZ R40, R38, R37 ;  /* 0x0000002526287220 */ /* 0x000fe40000410000 */
[--C-:B------:R-:W-:Y:S02]  /*5300*/  FADD.FTZ R34, R25, -R36.reuse ;  /* 0x8000002419227221 */ /* 0x100fe40000010000 */
[----:B------:R-:W-:Y:S02]  /*5310*/  FADD.FTZ R38, R35, -R36 ;  /* 0x8000002423267221 */ /* 0x000fe40000010000 */
        /* <DEDUP_REMOVED lines=13> */
.L_x_4366:
[----:B------:R-:W-:Y:S01]  /*53f0*/  LOP3.LUT P5, RZ, R24, 0x80000, RZ, 0xc0, !PT ;  /* 0x0008000018ff7812 */ /* 0x000fe200078ac0ff */
[----:B------:R-:W-:-:S12]  /*5400*/  BSSY B0, `(.L_x_4367) ;  /* 0x000000c000007945 */ /* 0x000fd80003800000 */
[----:B------:R-:W-:Y:S05]  /*5410*/  @!P5 BRA `(.L_x_4368) ;  /* 0x000000a00000d947 */ /* 0x000fea0003800000 */
[----:B------:R-:W-:Y:S01]  /*5420*/  MOV R26, R68 ;  /* 0x00000044001a7202 */ /* 0x000fe20000000f00 */
[----:B0-----:R-:W-:Y:S01]  /*5430*/  IMAD R32, R123, c[0x0][0x1c0], RZ ;  /* 0x000070007b207a24 */ /* 0x001fe200078e02ff */
        /* <DEDUP_REMOVED lines=8> */
.L_x_4368:
[----:B------:R-:W-:Y:S05]  /*54c0*/  BSYNC B0 ;  /* 0x0000000000007941 */ /* 0x000fea0003800000 */
.L_x_4367:
[-C--:B------:R-:W-:Y:S01]  /*54d0*/  FMUL.FTZ R27, R34, R37.reuse ;  /* 0x00000025221b7220 */ /* 0x080fe20000410000 */
[--C-:B0-----:R-:W-:Y:S01]  /*54e0*/  HADD2.F32 R25, -RZ, R49.reuse.H0_H0 ;  /* 0x20000031ff197230 */ /* 0x101fe20000004100 */
[----:B------:R-:W-:Y:S01]  /*54f0*/  FMUL.FTZ R38, R38, R37 ;  /* 0x0000002526267220 */ /* 0x000fe20000410000 */
[----:B------:R-:W-:Y:S01]  /*5500*/  HADD2.F32 R49, -RZ, R49.H1_H1 ;  /* 0x30000031ff317230 */ /* 0x000fe20000004100 */
[----:B------:R-:W-:Y:S01]  /*5510*/  FFMA.FTZ R34, R28, R27, R30 ;  /* 0x0000001b1c227223 */ /* 0x000fe2000001001e */
[--C-:B------:R-:W-:Y:S01]  /*5520*/  HADD2.F32 R35, -RZ, R50.reuse.H0_H0 ;  /* 0x20000032ff237230 */ /* 0x100fe20000004100 */
        /* <DEDUP_REMOVED lines=13> */
.L_x_4369:
        /* <DEDUP_REMOVED lines=13> */
.L_x_4371:
[----:B------:R-:W-:Y:S05]  /*56d0*/  BSYNC B0 ;  /* 0x0000000000007941 */ /* 0x000fea0003800000 */
.L_x_4370:
        /* <DEDUP_REMOVED lines=21> */
.L_x_4372:
        /* <DEDUP_REMOVED lines=13> */
.L_x_4374:
[----:B------:R-:W-:Y:S05]  /*5900*/  BSYNC B0 ;  /* 0x0000000000007941 */ /* 0x000fea0003800000 */
.L_x_4373:
[----:B------:R-:W-:Y:S01]  /*5910*/  HADD2.F32 R105, -RZ, R51.H0_H0 ;  /* 0x20000033ff697230 */ /* 0x000fe20000004100 */
[----:B------:R-:W-:Y:S01]  /*5920*/  FFMA.FTZ R25, R28, R25, R30 ;  /* 0x000000191c197223 */ /* 0x000fe2000001001e */
[----:B0-----:R-:W-:Y:S01]  /*5930*/  HADD2.F32 R35, -RZ, R52.H0_H0 ;  /* 0x20000034ff237230 */ /* 0x001fe20000004100 */
        /* <DEDUP_REMOVED lines=12> */
.L_x_4375:
        /* <DEDUP_REMOVED lines=13> */
.L_x_4377:
[----:B------:R-:W-:Y:S05]  /*5ad0*/  BSYNC B0 ;  /* 0x0000000000007941 */ /* 0x000fea0003800000 */
.L_x_4376:
[----:B------:R-:W-:Y:S01]  /*5ae0*/  HADD2.F32 R27, -RZ, R54.H0_H0 ;  /* 0x20000036ff1b7230 */ /* 0x000fe20000004100 */
[--C-:B------:R-:W-:Y:S01]  /*5af0*/  FADD.FTZ R100, R35, -R36.reuse ;  /* 0x8000002423647221 */ /* 0x100fe20000010000 */
[----:B0-----:R-:W-:Y:S01]  /*5b00*/  HADD2.F32 R25, -RZ, R65.H0_H0 ;  /* 0x20000041ff197230 */ /* 0x001fe20000004100 */
[--C-:B------:R-:W-:Y:S01]  /*5b10*/  FADD.FTZ R105, R105, -R36.reuse ;  /* 0x8000002469697221 */ /* 0x100fe20000010000 */
[----:B------:R-:W-:Y:S01]  /*5b20*/  HADD2.F32 R33, -RZ, R56.H0_H0 ;  /* 0x20000038ff217230 */ /* 0x000fe20000004100 */
        /* <DEDUP_REMOVED lines=35> */
[----:B------:R-:W-:Y:S01]  /*5d60*/  HADD2.F32 R54, -RZ, R54.H1_H1 ;  /* 0x30000036ff367230 */ /* 0x000fe20000004100 */
[--C-:B------:R-:W-:Y:S01]  /*5d70*/  FADD.FTZ R25, R25, -R36.reuse ;  /* 0x8000002419197221 */ /* 0x100fe20000010000 */
[----:B------:R-:W-:Y:S01]  /*5d80*/  HADD2.F32 R64, -RZ, R64.H1_H1 ;  /* 0x30000040ff407230 */ /* 0x000fe20000004100 */
[----:B------:R-:W-:Y:S01]  /*5d90*/  FADD.FTZ R48, R48, -R36 ;  /* 0x8000002430307221 */ /* 0x000fe20000010000 */
[----:B------:R-:W-:Y:S01]  /*5da0*/  HADD2.F32 R51, -RZ, R51.H1_H1 ;  /* 0x30000033ff337230 */ /* 0x000fe20000004100 */
[-C--:B------:R-:W-:Y:S01]  /*5db0*/  FMUL.FTZ R105, R105, R37.reuse ;  /* 0x0000002569697220 */ /* 0x080fe20000410000 */
        /* <DEDUP_REMOVED lines=139> */
.L_x_4378:
        /* <DEDUP_REMOVED lines=13> */
.L_x_4380:
[----:B------:R-:W-:Y:S05]  /*6740*/  BSYNC B0 ;  /* 0x0000000000007941 */ /* 0x000fea0003800000 */
.L_x_4379:
        /* <DEDUP_REMOVED lines=11> */
.L_x_4381:
        /* <DEDUP_REMOVED lines=11> */
[----:B------:R-:W-:-:S05]  /*68b0*/  F2FP.PACK_AB R29, R74, R100 ;  /* 0x000000644a1d723e */ /* 0x000fca00000000ff */
[----:B------:R0:W-:Y:S02]  /*68c0*/  STG.E [R56.64], R29 ;  /* 0x0000001d38007986 */ /* 0x0001e4000c101906 */
.L_x_4383:
[----:B------:R-:W-:Y:S05]  /*68d0*/  BSYNC B0 ;  /* 0x0000000000007941 */ /* 0x000fea0003800000 */
.L_x_4382:
        /* <DEDUP_REMOVED lines=11> */
.L_x_4384:
        /* <DEDUP_REMOVED lines=13> */
.L_x_4386:
[----:B------:R-:W-:Y:S05]  /*6a60*/  BSYNC B0 ;  /* 0x0000000000007941 */ /* 0x000fea0003800000 */
.L_x_4385:
        /* <DEDUP_REMOVED lines=11> */
.L_x_4387:
        /* <DEDUP_REMOVED lines=13> */
.L_x_4389:
[----:B------:R-:W-:Y:S05]  /*6bf0*/  BSYNC B0 ;  /* 0x0000000000007941 */ /* 0x000fea0003800000 */
.L_x_4388:
        /* <DEDUP_REMOVED lines=11> */
.L_x_4390:
        /* <DEDUP_REMOVED lines=13> */
.L_x_4392:
[----:B------:R-:W-:Y:S05]  /*6d80*/  BSYNC B0 ;  /* 0x0000000000007941 */ /* 0x000fea0003800000 */
.L_x_4391:
        /* <DEDUP_REMOVED lines=11> */
.L_x_4393:
        /* <DEDUP_REMOVED lines=13> */
.L_x_4395:
[----:B------:R-:W-:Y:S05]  /*6f10*/  BSYNC B0 ;  /* 0x0000000000007941 */ /* 0x000fea0003800000 */
.L_x_4394:
        /* <DEDUP_REMOVED lines=11> */
.L_x_4396:
        /* <DEDUP_REMOVED lines=13> */
.L_x_4398:
[----:B------:R-:W-:Y:S05]  /*70a0*/  BSYNC B0 ;  /* 0x0000000000007941 */ /* 0x000fea0003800000 */
.L_x_4397:
        /* <DEDUP_REMOVED lines=11> */
.L_x_4399:
        /* <DEDUP_REMOVED lines=13> */
.L_x_4401:
[----:B------:R-:W-:Y:S05]  /*7230*/  BSYNC B0 ;  /* 0x0000000000007941 */ /* 0x000fea0003800000 */
.L_x_4400:
        /* <DEDUP_REMOVED lines=11> */
.L_x_4402:
        /* <DEDUP_REMOVED lines=13> */
.L_x_4404:
[----:B------:R-:W-:Y:S05]  /*73c0*/  BSYNC B0 ;  /* 0x0000000000007941 */ /* 0x000fea0003800000 */
.L_x_4403:
        /* <DEDUP_REMOVED lines=11> */
.L_x_4405:
        /* <DEDUP_REMOVED lines=13> */
.L_x_4407:
[----:B------:R-:W-:Y:S05]  /*7550*/  BSYNC B0 ;  /* 0x0000000000007941 */ /* 0x000fea0003800000 */
.L_x_4406:
        /* <DEDUP_REMOVED lines=11> */
.L_x_4408:
        /* <DEDUP_REMOVED lines=13> */
.L_x_4410:
[----:B------:R-:W-:Y:S05]  /*76e0*/  BSYNC B0 ;  /* 0x0000000000007941 */ /* 0x000fea0003800000 */
.L_x_4409:
        /* <DEDUP_REMOVED lines=11> */
.L_x_4411:
        /* <DEDUP_REMOVED lines=11> */
[----:B------:R-:W-:-:S05]  /*7850*/  F2FP.PACK_AB R29, R36, R40 ;  /* 0x00000028241d723e */ /* 0x000fca00000000ff */
[----:B------:R0:W-:Y:S02]  /*7860*/  STG.E [R42.64], R29 ;  /* 0x0000001d2a007986 */ /* 0x0001e4000c101906 */
.L_x_4413:
[----:B------:R-:W-:Y:S05]  /*7870*/  BSYNC B0 ;  /* 0x0000000000007941 */ /* 0x000fea0003800000 */
.L_x_4412:
        /* <DEDUP_REMOVED lines=11> */
.L_x_4414:
        /* <DEDUP_REMOVED lines=13> */
.L_x_4416:
[----:B------:R-:W-:Y:S05]  /*7a00*/  BSYNC B0 ;  /* 0x0000000000007941 */ /* 0x000fea0003800000 */
.L_x_4415:
        /* <DEDUP_REMOVED lines=11> */
.L_x_4417:
        /* <DEDUP_REMOVED lines=13> */
.L_x_4419:
[----:B------:R-:W-:Y:S05]  /*7b90*/  BSYNC B0 ;  /* 0x0000000000007941 */ /* 0x000fea0003800000 */
.L_x_4418:
        /* <DEDUP_REMOVED lines=11> */
.L_x_4420:
        /* <DEDUP_REMOVED lines=13> */
.L_x_4422:
[----:B------:R-:W-:Y:S05]  /*7d20*/  BSYNC B0 ;  /* 0x0000000000007941 */ /* 0x000fea0003800000 */
.L_x_4421:
        /* <DEDUP_REMOVED lines=11> */
.L_x_4423:
        /* <DEDUP_REMOVED lines=13> */
.L_x_4425:
[----:B------:R-:W-:Y:S05]  /*7eb0*/  BSYNC B0 ;  /* 0x0000000000007941 */ /* 0x000fea0003800000 */
.L_x_4424:
        /* <DEDUP_REMOVED lines=11> */
.L_x_4426:
[----:B------:R-:W-:Y:S01]  /*7f70*/  BSSY B0, `(.L_x_4427) ;  /* 0x000000c000007945 */ /* 0x000fe20003800000 */
        /* <DEDUP_REMOVED lines=11> */
.L_x_4428:
[----:B------:R-:W-:Y:S05]  /*8030*/  BSYNC B0 ;  /* 0x0000000000007941 */ /* 0x000fea0003800000 */
.L_x_4427:
        /* <DEDUP_REMOVED lines=11> */
.L_x_4429:
        /* <DEDUP_REMOVED lines=12> */
.L_x_4431:
[----:B------:R-:W-:Y:S05]  /*81b0*/  BSYNC B0 ;  /* 0x0000000000007941 */ /* 0x000fea0003800000 */
.L_x_4430:
        /* <DEDUP_REMOVED lines=11> */
.L_x_4432:
        /* <DEDUP_REMOVED lines=12> */
.L_x_4434:
[----:B------:R-:W-:Y:S05]  /*8330*/  BSYNC B0 ;  /* 0x0000000000007941 */ /* 0x000fea0003800000 */
.L_x_4433:
        /* <DEDUP_REMOVED lines=11> */
.L_x_4435:
        /* <DEDUP_REMOVED lines=12> */
.L_x_4437:
[----:B------:R-:W-:Y:S05]  /*84b0*/  BSYNC B0 ;  /* 0x0000000000007941 */ /* 0x000fea0003800000 */
.L_x_4436:
        /* <DEDUP_REMOVED lines=11> */
.L_x_4438:
        /* <DEDUP_REMOVED lines=12> */
.L_x_4440:
[----:B------:R-:W-:Y:S05]  /*8630*/  BSYNC B0 ;  /* 0x0000000000007941 */ /* 0x000fea0003800000 */
.L_x_4439:
        /* <DEDUP_REMOVED lines=11> */
.L_x_4441:
        /* <DEDUP_REMOVED lines=16> */
.L_x_4443:
[----:B------:R-:W-:Y:S05]  /*87f0*/  BSYNC B0 ;  /* 0x0000000000007941 */ /* 0x000fea0003800000 */
.L_x_4442:
[----:B------:R-:W-:Y:S02]  /*8800*/  IADD3 R19, R19, c[0x0][0x10], RZ ;  /* 0x0000040013137a10 */ /* 0x000fe40007ffe0ff */
[----:B------:R-:W-:Y:S02]  /*8810*/  IADD3 R20, R20, 0x1, RZ ;  /* 0x0000000114147810 */ /* 0x000fe40007ffe0ff */
[----:B------:R-:W-:-:S13]  /*8820*/  ISETP.GE.AND P5, PT, R19, UR4, PT ;  /* 0x0000000413007c0c */ /* 0x000fda000bfa6270 */
[----:B------:R-:W-:Y:S01]  /*8830*/  @P5 CALL.REL.NOINC `(.L_x_4444) ;  /* 0x0000001000005944 */ /* 0x000fe20003c00000 */
[----:B------:R-:W-:Y:S05]  /*8840*/  BRA `(.L_x_4445) ;  /* 0xffff841000007947 */ /* 0x000fea000383ffff */
.L_x_4444:
[----:B------:R-:W-:Y:S05]  /*8850*/  EXIT ;  /* 0x000000000000794d */ /* 0x000fea0003800000 */
.L_x_4446:
        /* <DEDUP_REMOVED lines=10> */
.L_x_5665:


//--------------------- .text._Z35group_norm_nhwc_fwd_one_pass_kernelI11Fp16IOFp32WLi512ELi120ELi480EEv26Group_norm_nhwc_fwd_params --------------------------
	.section	.text._Z35group_norm_nhwc_fwd_one_pass_kernelI11Fp16IOFp32WLi512ELi120ELi480EEv26Group_norm_nhwc_fwd_params,"ax",@progbits
	.sectioninfo	@"SHI_REGISTERS=128"
	.align	128
        .global         _Z35group_norm_nhwc_fwd_one_pass_kernelI11Fp16IOFp32WLi512ELi120ELi480EEv26Group_norm_nhwc_fwd_params
        .type           _Z35group_norm_nhwc_fwd_one_pass_kernelI11Fp16IOFp32WLi512ELi120ELi480EEv26Group_norm_nhwc_fwd_params,@function
        .size           _Z35group_norm_nhwc_fwd_one_pass_kernelI11Fp16IOFp32WLi512ELi120ELi480EEv26Group_norm_nhwc_fwd_params,(.L_x_5666 - _Z35group_norm_nhwc_fwd_one_pass_kernelI11Fp16IOFp32WLi512ELi120ELi480EEv26Group_norm_nhwc_fwd_params)
        .other          _Z35group_norm_nhwc_fwd_one_pass_kernelI11Fp16IOFp32WLi512ELi120ELi480EEv26Group_norm_nhwc_fwd_params,@"STO_CUDA_ENTRY STV_DEFAULT"
_Z35group_norm_nhwc_fwd_one_pass_kernelI11Fp16IOFp32WLi512ELi120ELi480EEv26Group_norm_nhwc_fwd_params:
.text._Z35group_norm_nhwc_fwd_one_pass_kernelI11Fp16IOFp32WLi512ELi120ELi480EEv26Group_norm_nhwc_fwd_params:
        /* <DEDUP_REMOVED lines=22> */
.L_x_4463:
        /* <DEDUP_REMOVED lines=1022> */
[----:B0-----:R-:W-:-:S09]  /*4140*/  PRMT R123, RZ, 0x7610, R123 ;  /* 0x00007610ff7b7816 */ /* 0x001fd2000000007b */
[----:B------:R0:W3:Y:S02]  /*4150*/  @!P4 LDG.E R30, [R36.64] ;  /* 0x00000006241ec981 */ /* 0x0000e4000c1e1900 */
[----:B0-----:R-:W-:-:S05]  /*4160*/  IMAD.MOV.U32 R36, RZ, RZ, R32 ;  /* 0x000000ffff247224 */ /* 0x001fca00078e0020 */
[----:B------:R-:W-:Y:S02]  /*4170*/  @!P3 SHF.R.U32.HI R13, RZ, 0x10, R36 ;  /* 0x00000010ff0db819 */ /* 0x000fe40000011624 */
        /* <DEDUP_REMOVED lines=108> */
[----:B------:R-:W-:Y:S01]  /*4840*/  LOP3.LUT P6, RZ, R114, 0x8000, RZ, 0xc0, !PT ;  /* 0x0000800072ff7812 */ /* 0x000fe200078cc0ff */
[----:B------:R-:W-:Y:S01]  /*4850*/  IMAD.MOV.U32 R58, RZ, RZ, RZ ;  /* 0x000000ffff3a7224 */ /* 0x000fe200078e00ff */
[----:B------:R-:W-:-:S05]  /*4860*/  LOP3.LUT P3, RZ, R116, 0x100000, RZ, 0xc0, !PT ;  /* 0x0010000074ff7812 */ /* 0x000fca000786c0ff */
[----:B------:R0:W4:Y:S01]  /*4870*/  @!P0 LDG.E R58, [R64.64] ;  /* 0x00000006403a8981 */ /* 0x000122000c1e1900 */
[----:B------:R-:W-:Y:S01]  /*4880*/  LOP3.LUT R114, R114, 0xfffffeff, RZ, 0xc0, !PT ;  /* 0xfffffeff72727812 */ /* 0x000fe200078ec0ff */
[----:B0-----:R-:W-:Y:S02]  /*4890*/  IMAD.MOV.U32 R64, RZ, RZ, R60 ;  /* 0x000000ffff407224 */ /* 0x001fe400078e003c */
[----:B------:R-:W-:Y:S02]  /*48a0*/  IMAD.MOV.U32 R60, RZ, RZ, RZ ;  /* 0x000000ffff3c7224 */ /* 0x000fe400078e00ff */
[----:B------:R-:W-:Y:S02]  /*48b0*/  @P6 LOP3.LUT R114, R114, 0x100, RZ, 0xfc, !PT ;  /* 0x0000010072726812 */ /* 0x000fe400078efcff */
[----:B------:R-:W-:Y:S02]  /*48c0*/  PRMT R41, R41, 0x5410, RZ ;  /* 0x0000541029297816 */ /* 0x000fe400000000ff */
[----:B------:R0:W4:Y:S01]  /*48d0*/  @!P6 LDG.E R60, [R66.64] ;  /* 0x00000006423ce981 */ /* 0x000122000c1e1900 */
[----:B------:R-:W-:-:S02]  /*48e0*/  LOP3.LUT P2, RZ, R115, 0x4000, RZ, 0xc0, !PT ;  /* 0x0000400073ff7812 */ /* 0x000fc4000784c0ff */
[----:B------:R-:W-:Y:S02]  /*48f0*/  LOP3.LUT P6, RZ, R115, 0x8000, RZ, 0xc0, !PT ;  /* 0x0000800073ff7812 */ /* 0x000fe400078cc0ff */
[----:B------:R-:W-:Y:S01]  /*4900*/  PRMT R43, RZ, 0x7610, R43 ;  /* 0x00007610ff2b7816 */ /* 0x000fe2000000002b */
[----:B0-----:R-:W-:Y:S02]  /*4910*/  IMAD.MOV.U32 R66, RZ, RZ, R62 ;  /* 0x000000ffff427224 */ /* 0x001fe400078e003e */
[----:B------:R-:W-:Y:S01]  /*4920*/  IMAD.MOV.U32 R62, RZ, RZ, RZ ;  /* 0x000000ffff3e7224 */ /* 0x000fe200078e00ff */
[--C-:B------:R-:W-:Y:S02]  /*4930*/  @!P4 SHF.R.U32.HI R43, RZ, 0x10, R3.reuse ;  /* 0x00000010ff2bc819 */ /* 0x100fe40000011603 */
[----:B------:R-:W-:Y:S02]  /*4940*/  @!P4 PRMT R41, R41, 0x5410, R3 ;  /* 0x000054102929c816 */ /* 0x000fe40000000003 */
[----:B------:R-:W-:Y:S01]  /*4950*/  LOP3.LUT P4, RZ, R116, 0x80000, RZ, 0xc0, !PT ;  /* 0x0008000074ff7812 */ /* 0x000fe2000788c0ff */
[----:B------:R0:W4:Y:S01]  /*4960*/  @!P3 LDG.E R62, [R68.64] ;  /* 0x00000006443eb981 */ /* 0x000122000c1e1900 */
[----:B------:R-:W-:-:S02]  /*4970*/  LOP3.LUT P0, RZ, R115, 0x1000, RZ, 0xc0, !PT ;  /* 0x0000100073ff7812 */ /* 0x000fc4000780c0ff */
[----:B------:R-:W-:Y:S02]  /*4980*/  PRMT R43, R43, 0x5410, RZ ;  /* 0x000054102b2b7816 */ /* 0x000fe400000000ff */
[----:B------:R-:W-:Y:S02]  /*4990*/  PRMT R53, RZ, 0x7610, R53 ;  /* 0x00007610ff357816 */ /* 0x000fe40000000035 */
[----:B------:R-:W-:Y:S02]  /*49a0*/  PRMT R55, RZ, 0x7610, R55 ;  /* 0x00007610ff377816 */ /* 0x000fe40000000037 */
[----:B------:R-:W-:Y:S01]  /*49b0*/  @!P6 SHF.R.U32.HI R53, RZ, 0x10, R106 ;  /* 0x00000010ff35e819 */ /* 0x000fe2000001166a */
[----:B0-----:R-:W-:Y:S01]  /*49c0*/  IMAD.MOV.U32 R68, RZ, RZ, R64 ;  /* 0x000000ffff447224 */ /* 0x001fe200078e0040 */
[----:B------:R-:W-:Y:S01]  /*49d0*/  @!P2 SHF.R.U32.HI R55, RZ, 0x10, R107 ;  /* 0x00000010ff37a819 */ /* 0x000fe2000001166b */
[----:B------:R-:W-:Y:S01]  /*49e0*/  IMAD.MOV.U32 R64, RZ, RZ, RZ ;  /* 0x000000ffff407224 */ /* 0x000fe200078e00ff */
[----:B------:R-:W-:-:S02]  /*49f0*/  LOP3.LUT P1, RZ, R116, 0x40000, RZ, 0xc0, !PT ;  /* 0x0004000074ff7812 */ /* 0x000fc4000782c0ff */
[----:B------:R-:W-:Y:S02]  /*4a00*/  LOP3.LUT R114, R114, 0xffffff7f, RZ, 0xc0, !PT ;  /* 0xffffff7f72727812 */ /* 0x000fe400078ec0ff */
[----:B------:R-:W-:Y:S01]  /*4a10*/  @!P5 PRMT R43, R43, 0x5410, R8 ;  /* 0x000054102b2bd816 */ /* 0x000fe20000000008 */
[----:B------:R0:W4:Y:S01]  /*4a20*/  @!P4 LDG.E R64, [R70.64] ;  /* 0x000000064640c981 */ /* 0x000122000c1e1900 */
[----:B------:R-:W-:Y:S02]  /*4a30*/  LOP3.LUT P5, RZ, R115, 0x2000, RZ, 0xc0, !PT ;  /* 0x0000200073ff7812 */ /* 0x000fe400078ac0ff */
[----:B------:R-:W-:Y:S02]  /*4a40*/  PRMT R53, R53, 0x5410, RZ ;  /* 0x0000541035357816 */ /* 0x000fe400000000ff */
[----:B------:R-:W-:Y:S02]  /*4a50*/  PRMT R55, R55, 0x5410, RZ ;  /* 0x0000541037377816 */ /* 0x000fe400000000ff */
[----:B------:R-:W-:-:S02]  /*4a60*/  @P4 LOP3.LUT R114, R114, 0x80, RZ, 0xfc, !PT ;  /* 0x0000008072724812 */ /* 0x000fc400078efcff */
[----:B------:R-:W-:Y:S01]  /*4a70*/  PRMT R61, RZ, 0x7610, R61 ;  /* 0x00007610ff3d7816 */ /* 0x000fe2000000003d */
[----:B0-----:R-:W-:Y:S01]  /*4a80*/  IMAD.MOV.U32 R70, RZ, RZ, R66 ;  /* 0x000000ffff467224 */ /* 0x001fe200078e0042 */
[----:B------:R-:W-:Y:S01]  /*4a90*/  @!P2 PRMT R53, R53, 0x5410, R107 ;  /* 0x000054103535a816 */ /* 0x000fe2000000006b */
[----:B------:R-:W-:Y:S01]  /*4aa0*/  IMAD.MOV.U32 R66, RZ, RZ, RZ ;  /* 0x000000ffff427224 */ /* 0x000fe200078e00ff */
[--C-:B------:R-:W-:Y:S02]  /*4ab0*/  @!P0 SHF.R.U32.HI R61, RZ, 0x10, R111.reuse ;  /* 0x00000010ff3d8819 */ /* 0x100fe4000001166f */
[----:B------:R-:W-:Y:S02]  /*4ac0*/  @!P0 PRMT R55, R55, 0x5410, R111 ;  /* 0x0000541037378816 */ /* 0x000fe4000000006f */
[----:B------:R-:W-:Y:S01]  /*4ad0*/  LOP3.LUT P2, RZ, R116, 0x10000, RZ, 0xc0, !PT ;  /* 0x0001000074ff7812 */ /* 0x000fe2000784c0ff */
[----:B------:R0:W4:Y:S01]  /*4ae0*/  @!P1 LDG.E R66, [R72.64] ;  /* 0x0000000648429981 */ /* 0x000122000c1e1900 */
[----:B------:R-:W-:-:S02]  /*4af0*/  LOP3.LUT P0, RZ, R114, 0x4000, RZ, 0xc0, !PT ;  /* 0x0000400072ff7812 */ /* 0x000fc4000780c0ff */
[----:B------:R-:W-:Y:S01]  /*4b00*/  PRMT R122, RZ, 0x7610, R122 ;  /* 0x00007610ff7a7816 */ /* 0x000fe2000000007a */
[----:B------:R1:W-:Y:S01]  /*4b10*/  STL [R1+0x10], R68 ;  /* 0x0000104401007387 */ /* 0x0003e20000100800 */
[----:B------:R-:W-:Y:S02]  /*4b20*/  PRMT R63, RZ, 0x7610, R63 ;  /* 0x00007610ff3f7816 */ /* 0x000fe4000000003f */
[----:B------:R-:W-:Y:S01]  /*4b30*/  @!P5 SHF.R.U32.HI R63, RZ, 0x10, R110 ;  /* 0x00000010ff3fd819 */ /* 0x000fe2000001166e */
[----:B------:R0:W-:Y:S01]  /*4b40*/  STL [R1+0x14], R70 ;  /* 0x0000144601007387 */ /* 0x0001e20000100800 */
[----:B------:R-:W-:Y:S02]  /*4b50*/  @!P5 PRMT R122, R110, 0x7610, R122 ;  /* 0x000076106e7ad816 */ /* 0x000fe4000000007a */
        /* <DEDUP_REMOVED lines=35> */
[----:B------:R-:W-:Y:S02]  /*4d90*/  LOP3.LUT P0, RZ, R115, 0x10, RZ, 0xc0, !PT ;  /* 0x0000001073ff7812 */ /* 0x000fe4000780c0ff */
[--C-:B------:R-:W-:Y:S02]  /*4da0*/  @!P4 SHF.R.U32.HI R65, RZ, 0x10, R28.reuse ;  /* 0x00000010ff41c819 */ /* 0x100fe4000001161c */
[----:B------:R-:W-:Y:S01]  /*4db0*/  @!P4 PRMT R59, R59, 0x5410, R28 ;  /* 0x000054103b3bc816 */ /* 0x000fe2000000001c */
[----:B0-----:R-:W-:Y:S01]  /*4dc0*/  IMAD.MOV.U32 R74, RZ, RZ, RZ ;  /* 0x000000ffff4a7224 */ /* 0x001fe200078e00ff */
[----:B------:R-:W-:Y:S02]  /*4dd0*/  LOP3.LUT P4, RZ, R115, 0x4, RZ, 0xc0, !PT ;  /* 0x0000000473ff7812 */ /* 0x000fe4000788c0ff */
[----:B------:R-:W-:Y:S02]  /*4de0*/  LOP3.LUT R114, R114, 0xffffefff, RZ, 0xc0, !PT ;  /* 0xffffefff72727812 */ /* 0x000fe400078ec0ff */
[----:B------:R-:W-:Y:S01]  /*4df0*/  PRMT R57, R57, 0x5410, RZ ;  /* 0x0000541039397816 */ /* 0x000fe200000000ff */
[----:B------:R0:W3:Y:S01]  /*4e00*/  @!P2 LDG.E R74, [R80.64] ;  /* 0x00000006504aa981 */ /* 0x0000e2000c1e1900 */
[----:B------:R-:W-:-:S02]  /*4e10*/  @P5 LOP3.LUT R114, R114, 0x1000, RZ, 0xfc, !PT ;  /* 0x0000100072725812 */ /* 0x000fc400078efcff */
[----:B------:R-:W-:Y:S02]  /*4e20*/  @!P1 PRMT R57, R57, 0x5410, R27 ;  /* 0x0000541039399816 */ /* 0x000fe4000000001b */
[C---:B------:R-:W-:Y:S02]  /*4e30*/  LOP3.LUT P5, RZ, R115.reuse, 0x8, RZ, 0xc0, !PT ;  /* 0x0000000873ff7812 */ /* 0x040fe400078ac0ff */
[----:B------:R-:W-:Y:S02]  /*4e40*/  PRMT R67, RZ, 0x7610, R67 ;  /* 0x00007610ff437816 */ /* 0x000fe40000000043 */
[----:B------:R-:W-:Y:S02]  /*4e50*/  LOP3.LUT P1, RZ, R116, 0x2000, RZ, 0xc0, !PT ;  /* 0x0000200074ff7812 */ /* 0x000fe4000782c0ff */
[----:B------:R-:W-:Y:S02]  /*4e60*/  @!P3 SHF.R.U32.HI R67, RZ, 0x10, R29 ;  /* 0x00000010ff43b819 */ /* 0x000fe4000001161d */
[----:B------:R-:W-:Y:S01]  /*4e70*/  LOP3.LUT P2, RZ, R115, 0x2, RZ, 0xc0, !PT ;  /* 0x0000000273ff7812 */ /* 0x000fe2000784c0ff */
[----:B------:R0:W-:Y:S01]  /*4e80*/  STL [R1+0x24], R0 ;  /* 0x0000240001007387 */ /* 0x0001e20000100800 */
[----:B------:R-:W-:-:S02]  /*4e90*/  PRMT R65, R65, 0x5410, RZ ;  /* 0x0000541041417816 */ /* 0x000fc400000000ff */
[----:B------:R-:W-:Y:S01]  /*4ea0*/  PRMT R63, R63, 0x5410, RZ ;  /* 0x000054103f3f7816 */ /* 0x000fe200000000ff */
[----:B------:R1:W-:Y:S01]  /*4eb0*/  STL [R1+0x2c], R3 ;  /* 0x00002c0301007387 */ /* 0x0003e20000100800 */
[----:B------:R-:W-:Y:S02]  /*4ec0*/  PRMT R69, RZ, 0x7610, R69 ;  /* 0x00007610ff457816 */ /* 0x000fe40000000045 */
[----:B------:R-:W-:Y:S02]  /*4ed0*/  @!P6 SHF.R.U32.HI R69, RZ, 0x10, R12 ;  /* 0x00000010ff45e819 */ /* 0x000fe4000001160c */
[----:B------:R-:W-:Y:S02]  /*4ee0*/  PRMT R67, R67, 0x5410, RZ ;  /* 0x0000541043437816 */ /* 0x000fe400000000ff */
[----:B0-----:R-:W-:Y:S01]  /*4ef0*/  PRMT R0, RZ, 0x7610, R0 ;  /* 0x00007610ff007816 */ /* 0x001fe20000000000 */
[----:B------:R0:W-:Y:S01]  /*4f00*/  STL [R1+0x28], R2 ;  /* 0x0000280201007387 */ /* 0x0001e20000100800 */
[----:B------:R-:W-:-:S02]  /*4f10*/  @!P0 SHF.R.U32.HI R0, RZ, 0x10, R30 ;  /* 0x00000010ff008819 */ /* 0x000fc4000001161e */
[----:B-1----:R-:W-:Y:S02]  /*4f20*/  PRMT R3, RZ, 0x7610, R3 ;  /* 0x00007610ff037816 */ /* 0x002fe40000000003 */
[----:B------:R-:W-:Y:S02]  /*4f30*/  @!P6 PRMT R65, R65, 0x5410, R12 ;  /* 0x000054104141e816 */ /* 0x000fe4000000000c */
[----:B------:R-:W-:Y:S02]  /*4f40*/  @!P4 SHF.R.U32.HI R3, RZ, 0x10, R34 ;  /* 0x00000010ff03c819 */ /* 0x000fe40000011622 */
[----:B------:R-:W-:Y:S01]  /*4f50*/  @!P3 PRMT R63, R63, 0x5410, R29 ;  /* 0x000054103f3fb816 */ /* 0x000fe2000000001d */
[----:B0-----:R-:W-:Y:S01]  /*4f60*/  IMAD.MOV.U32 R2, RZ, RZ, RZ ;  /* 0x000000ffff027224 */ /* 0x001fe200078e00ff */
[----:B------:R-:W-:Y:S02]  /*4f70*/  LOP3.LUT P6, RZ, R115, 0x1, RZ, 0xc0, !PT ;  /* 0x0000000173ff7812 */ /* 0x000fe400078cc0ff */
[----:B------:R-:W-:-:S02]  /*4f80*/  LOP3.LUT P3, RZ, R116, 0x1000, RZ, 0xc0, !PT ;  /* 0x0000100074ff7812 */ /* 0x000fc4000786c0ff */
[----:B------:R-:W-:Y:S01]  /*4f90*/  @!P0 PRMT R67, R67, 0x5410, R30 ;  /* 0x0000541043438816 */ /* 0x000fe2000000001e */
[----:B------:R0:W3:Y:S01]  /*4fa0*/  @!P1 LDG.E R2, [R82.64] ;  /* 0x0000000652029981 */ /* 0x0000e2000c1e1900 */
[----:B------:R-:W-:Y:S02]  /*4fb0*/  PRMT R69, R69, 0x5410, RZ ;  /* 0x0000541045457816 */ /* 0x000fe400000000ff */
[----:B------:R-:W-:Y:S02]  /*4fc0*/  LOP3.LUT P0, RZ, R116, 0x800, RZ, 0xc0, !PT ;  /* 0x0000080074ff7812 */ /* 0x000fe4000780c0ff */
[----:B------:R-:W-:Y:S02]  /*4fd0*/  PRMT R0, R0, 0x5410, RZ ;  /* 0x0000541000007816 */ /* 0x000fe400000000ff */
[----:B------:R-:W-:Y:S02]  /*4fe0*/  PRMT R3, R3, 0x5410, RZ ;  /* 0x0000541003037816 */ /* 0x000fe400000000ff */
[----:B------:R-:W-:-:S02]  /*4ff0*/  PRMT R71, RZ, 0x7610, R71 ;  /* 0x00007610ff477816 */ /* 0x000fc40000000047 */
[----:B------:R-:W-:Y:S02]  /*5000*/  @!P5 SHF.R.U32.HI R71, RZ, 0x10, R32 ;  /* 0x00000010ff47d819 */ /* 0x000fe40000011620 */
[----:B------:R-:W-:Y:S01]  /*5010*/  @!P4 PRMT R69, R69, 0x5410, R34 ;  /* 0x000054104545c816 */ /* 0x000fe20000000022 */
[----:B------:R1:W-:Y:S01]  /*5020*/  STL [R1+0x30], R8 ;  /* 0x0000300801007387 */ /* 0x0003e20000100800 */
[----:B------:R-:W-:Y:S02]  /*5030*/  @!P5 PRMT R0, R0, 0x5410, R32 ;  /* 0x000054100000d816 */ /* 0x000fe40000000020 */
[----:B------:R-:W-:Y:S02]  /*5040*/  LOP3.LUT P4, RZ, R116, 0x400, RZ, 0xc0, !PT ;  /* 0x0000040074ff7812 */ /* 0x000fe4000788c0ff */
[----:B------:R-:W-:Y:S02]  /*5050*/  PRMT R73, RZ, 0x7610, R73 ;  /* 0x00007610ff497816 */ /* 0x000fe40000000049 */
[----:B------:R-:W-:-:S02]  /*5060*/  LOP3.LUT P1, RZ, R114, 0x2000, RZ, 0xc0, !PT ;  /* 0x0000200072ff7812 */ /* 0x000fc4000782c0ff */
[C---:B------:R-:W-:Y:S01]  /*5070*/  LOP3.LUT P5, RZ, R116.reuse, 0x40000000, RZ, 0xc0, !PT ;  /* 0x4000000074ff7812 */ /* 0x040fe200078ac0ff */
[----:B-1----:R-:W-:Y:S01]  /*5080*/  IMAD.MOV.U32 R8, RZ, RZ, RZ ;  /* 0x000000ffff087224 */ /* 0x002fe200078e00ff */
[--C-:B------:R-:W-:Y:S02]  /*5090*/  @!P2 SHF.R.U32.HI R73, RZ, 0x10, R36.reuse ;  /* 0x00000010ff49a819 */ /* 0x100fe40000011624 */
[----:B------:R-:W-:Y:S01]  /*50a0*/  @!P2 PRMT R3, R3, 0x5410, R36 ;  /* 0x000054100303a816 */ /* 0x000fe20000000024 */
[----:B------:R-:W-:Y:S01]  /*50b0*/  IMAD.MOV.U32 R76, RZ, RZ, RZ ;  /* 0x000000ffff4c7224 */ /* 0x000fe200078e00ff */
[----:B------:R-:W-:Y:S01]  /*50c0*/  LOP3.LUT P2, RZ, R116, 0x10000000, RZ, 0xc0, !PT ;  /* 0x1000000074ff7812 */ /* 0x000fe2000784c0ff */
[----:B------:R1:W-:Y:S01]  /*50d0*/  STL [R1+0x34], R9 ;  /* 0x0000340901007387 */ /* 0x0003e20000100800 */
[----:B------:R-:W-:Y:S01]  /*50e0*/  PRMT R71, R71, 0x5410, RZ ;  /* 0x0000541047477816 */ /* 0x000fe200000000ff */
[----:B------:R-:W-:Y:S02]  /*50f0*/  IMAD.MOV.U32 R78, RZ, RZ, RZ ;  /* 0x000000ffff4e7224 */ /* 0x000fe400078e00ff */
[----:B------:R0:W3:Y:S01]  /*5100*/  @!P3 LDG.E R8, [R84.64] ;  /* 0x000000065408b981 */ /* 0x0000e2000c1e1900 */
[----:B------:R-:W-:-:S02]  /*5110*/  @!P6 PRMT R71, R71, 0x5410, R38 ;  /* 0x000054104747e816 */ /* 0x000fc40000000026 */
[C---:B------:R-:W-:Y:S01]  /*5120*/  LOP3.LUT P3, RZ, R116.reuse, 0x20000000, RZ, 0xc0, !PT ;  /* 0x2000000074ff7812 */ /* 0x040fe2000786c0ff */
[----:B------:R0:W3:Y:S01]  /*5130*/  @!P0 LDG.E R76, [R86.64] ;  /* 0x00000006564c8981 */ /* 0x0000e2000c1e1900 */
[----:B-1----:R-:W-:Y:S02]  /*5140*/  PRMT R9, RZ, 0x7610, R9 ;  /* 0x00007610ff097816 */ /* 0x002fe40000000009 */
[----:B------:R-:W-:Y:S01]  /*5150*/  @!P6 SHF.R.U32.HI R9, RZ, 0x10, R38 ;  /* 0x00000010ff09e819 */ /* 0x000fe20000011626 */
[----:B------:R1:W3:Y:S01]  /*5160*/  @!P4 LDG.E R78, [R88.64] ;  /* 0x00000006584ec981 */ /* 0x0002e2000c1e1900 */
[C---:B------:R-:W-:Y:S02]  /*5170*/  LOP3.LUT P6, RZ, R116.reuse, 0x200, RZ, 0xc0, !PT ;  /* 0x0000020074ff7812 */ /* 0x040fe400078cc0ff */
[----:B------:R-:W-:Y:S02]  /*5180*/  LOP3.LUT P0, RZ, R116, 0x4000000, RZ, 0xc0, !PT ;  /* 0x0400000074ff7812 */ /* 0x000fe4000780c0ff */
[----:B------:R-:W-:-:S02]  /*5190*/  PRMT R9, R9, 0x5410, RZ ;  /* 0x0000541009097816 */ /* 0x000fc400000000ff */
[----:B------:R-:W-:Y:S02]  /*51a0*/  PRMT R75, RZ, 0x7610, R75 ;  /* 0x00007610ff4b7816 */ /* 0x000fe4000000004b */
[----:B------:R-:W-:Y:S01]  /*51b0*/  PRMT R77, RZ, 0x7610, R77 ;  /* 0x00007610ff4d7816 */ /* 0x000fe2000000004d */
[----:B0-----:R-:W-:Y:S01]  /*51c0*/  IMAD.MOV.U32 R82, RZ, RZ, RZ ;  /* 0x000000ffff527224 */ /* 0x001fe200078e00ff */
[----:B------:R-:W-:Y:S02]  /*51d0*/  @!P1 SHF.R.U32.HI R75, RZ, 0x10, R40 ;  /* 0x00000010ff4b9819 */ /* 0x000fe40000011628 */
[----:B-----5:R-:W-:Y:S02]  /*51e0*/  @!P5 SHF.R.U32.HI R77, RZ, 0x10, R42 ;  /* 0x00000010ff4dd819 */ /* 0x020fe4000001162a */
[----:B------:R-:W-:Y:S01]  /*51f0*/  PRMT R80, RZ, 0x7610, R80 ;  /* 0x00007610ff507816 */ /* 0x000fe20000000050 */
[----:B------:R0:W5:Y:S01]  /*5200*/  @!P6 LDG.E R82, [R90.64] ;  /* 0x000000065a52e981 */ /* 0x000162000c1e1900 */
[----:B------:R-:W-:-:S02]  /*5210*/  @!P1 PRMT R9, R9, 0x5410, R40 ;  /* 0x0000541009099816 */ /* 0x000fc40000000028 */
[----:B--2---:R-:W-:Y:S02]  /*5220*/  @!P2 SHF.R.U32.HI R80, RZ, 0x10, R46 ;  /* 0x00000010ff50a819 */ /* 0x004fe4000001162e */
[----:B------:R-:W-:Y:S02]  /*5230*/  LOP3.LUT P1, RZ, R116, 0x100, RZ, 0xc0, !PT ;  /* 0x0000010074ff7812 */ /* 0x000fe4000782c0ff */
[----:B------:R-:W-:Y:S02]  /*5240*/  PRMT R75, R75, 0x5410, RZ ;  /* 0x000054104b4b7816 */ /* 0x000fe400000000ff */
[----:B------:R-:W-:Y:S02]  /*5250*/  PRMT R77, R77, 0x5410, RZ ;  /* 0x000054104d4d7816 */ /* 0x000fe400000000ff */
[----:B------:R-:W-:Y:S02]  /*5260*/  PRMT R73, R73, 0x5410, RZ ;  /* 0x0000541049497816 */ /* 0x000fe400000000ff */
[----:B------:R-:W-:Y:S01]  /*5270*/  PRMT R80, R80, 0x5410, RZ ;  /* 0x0000541050507816 */ /* 0x000fe200000000ff */
[----:B------:R2:W-:Y:S01]  /*5280*/  STL [R1+0x50], R26 ;  /* 0x0000501a01007387 */ /* 0x0005e20000100800 */
[----:B------:R-:W-:-:S02]  /*5290*/  PRMT R79, RZ, 0x7610, R79 ;  /* 0x00007610ff4f7816 */ /* 0x000fc4000000004f */
[--C-:B------:R-:W-:Y:S02]  /*52a0*/  @!P3 SHF.R.U32.HI R79, RZ, 0x10, R44.reuse ;  /* 0x00000010ff4fb819 */ /* 0x100fe4000001162c */
[----:B------:R-:W-:Y:S02]  /*52b0*/  @!P3 PRMT R75, R75, 0x5410, R44 ;  /* 0x000054104b4bb816 */ /* 0x000fe4000000002c */
[----:B------:R-:W-:Y:S02]  /*52c0*/  @!P2 PRMT R77, R77, 0x5410, R46 ;  /* 0x000054104d4da816 */ /* 0x000fe4000000002e */
[----:B------:R-:W-:Y:S01]  /*52d0*/  PRMT R83, RZ, 0x7610, R83 ;  /* 0x00007610ff537816 */ /* 0x000fe20000000053 */
[----:B--2---:R-:W-:Y:S01]  /*52e0*/  IMAD.MOV.U32 R26, RZ, RZ, RZ ;  /* 0x000000ffff1a7224 */ /* 0x004fe200078e00ff */
[----:B------:R-:W-:Y:S02]  /*52f0*/  @!P5 PRMT R73, R73, 0x5410, R42 ;  /* 0x000054104949d816 */ /* 0x000fe4000000002a */
[----:B------:R-:W-:-:S02]  /*5300*/  LOP3.LUT P3, RZ, R116, 0x1000000, RZ, 0xc0, !PT ;  /* 0x0100000074ff7812 */ /* 0x000fc4000786c0ff */
[----:B------:R-:W-:Y:S01]  /*5310*/  LOP3.LUT P2, RZ, R114, 0x800, RZ, 0xc0, !PT ;  /* 0x0000080072ff7812 */ /* 0x000fe2000784c0ff */
[----:B------:R2:W5:Y:S01]  /*5320*/  @!P1 LDG.E R26, [R92.64] ;  /* 0x000000065c1a9981 */ /* 0x000562000c1e1900 */
[--C-:B----4-:R-:W-:Y:S02]  /*5330*/  @!P0 SHF.R.U32.HI R83, RZ, 0x10, R50.reuse ;  /* 0x00000010ff538819 */ /* 0x110fe40000011632 */
[----:B------:R-:W-:Y:S02]  /*5340*/  @!P0 PRMT R80, R80, 0x5410, R50 ;  /* 0x0000541050508816 */ /* 0x000fe40000000032 */
[----:B------:R-:W-:Y:S02]  /*5350*/  LOP3.LUT P5, RZ, R114, 0x1000, RZ, 0xc0, !PT ;  /* 0x0000100072ff7812 */ /* 0x000fe400078ac0ff */
[----:B------:R-:W-:Y:S02]  /*5360*/  LOP3.LUT P4, RZ, R116, 0x2000000, RZ, 0xc0, !PT ;  /* 0x0200000074ff7812 */ /* 0x000fe4000788c0ff */
[----:B------:R-:W-:-:S02]  /*5370*/  LOP3.LUT P0, RZ, R114, 0x400, RZ, 0xc0, !PT ;  /* 0x0000040072ff7812 */ /* 0x000fc4000780c0ff */
[----:B------:R-:W-:-:S04]  /*5380*/  LOP3.LUT R114, R114, 0xffffffef, RZ, 0xc0, !PT ;  /* 0xffffffef72727812 */ /* 0x000fc800078ec0ff */
[----:B------:R-:W-:Y:S02]  /*5390*/  @P1 LOP3.LUT R114, R114, 0x10, RZ, 0xfc, !PT ;  /* 0x0000001072721812 */ /* 0x000fe400078efcff */
[C---:B------:R-:W-:Y:S02]  /*53a0*/  LOP3.LUT P1, RZ, R116.reuse, 0x80, RZ, 0xc0, !PT ;  /* 0x0000008074ff7812 */ /* 0x040fe4000782c0ff */
[----:B------:R-:W-:Y:S02]  /*53b0*/  LOP3.LUT P6, RZ, R116, 0x400000, RZ, 0xc0, !PT ;  /* 0x0040000074ff7812 */ /* 0x000fe400078cc0ff */
[----:B------:R-:W-:Y:S01]  /*53c0*/  PRMT R83, R83, 0x5410, RZ ;  /* 0x0000541053537816 */ /* 0x000fe200000000ff */
[----:B------:R4:W-:Y:S01]  /*53d0*/  STL [R1+0x54], R27 ;  /* 0x0000541b01007387 */ /* 0x0009e20000100800 */
[----:B------:R-:W-:Y:S02]  /*53e0*/  PRMT R79, R79, 0x5410, RZ ;  /* 0x000054104f4f7816 */ /* 0x000fe400000000ff */
[----:B------:R-:W-:Y:S01]  /*53f0*/  PRMT R81, RZ, 0x7610, R81 ;  /* 0x00007610ff517816 */ /* 0x000fe20000000051 */
[----:B------:R0:W-:Y:S01]  /*5400*/  STL [R1+0x58], R28 ;  /* 0x0000581c01007387 */ /* 0x0001e20000100800 */
[----:B------:R-:W-:-:S02]  /*5410*/  @!P2 SHF.R.U32.HI R81, RZ, 0x10, R48 ;  /* 0x00000010ff51a819 */ /* 0x000fc40000011630 */
[----:B------:R-:W-:Y:S02]  /*5420*/  PRMT R84, RZ, 0x7610, R84 ;  /* 0x00007610ff547816 */ /* 0x000fe40000000054 */
[--C-:B------:R-:W-:Y:S02]  /*5430*/  @!P3 PRMT R83, R83, 0x5410, R54.reuse ;  /* 0x000054105353b816 */ /* 0x100fe40000000036 */
[----:B----4-:R-:W-:Y:S02]  /*5440*/  PRMT R27, RZ, 0x7610, R27 ;  /* 0x00007610ff1b7816 */ /* 0x010fe4000000001b */
[----:B------:R-:W-:Y:S01]  /*5450*/  @!P3 SHF.R.U32.HI R27, RZ, 0x10, R54 ;  /* 0x00000010ff1bb819 */ /* 0x000fe20000011636 */
[----:B0-----:R-:W-:Y:S01]  /*5460*/  IMAD.MOV.U32 R28, RZ, RZ, RZ ;  /* 0x000000ffff1c7224 */ /* 0x001fe200078e00ff */
[----:B------:R-:W-:Y:S02]  /*5470*/  @!P2 PRMT R79, R79, 0x5410, R48 ;  /* 0x000054104f4fa816 */ /* 0x000fe40000000030 */
[----:B------:R-:W-:-:S02]  /*5480*/  @!P4 SHF.R.U32.HI R84, RZ, 0x10, R52 ;  /* 0x00000010ff54c819 */ /* 0x000fc40000011634 */
[----:B------:R-:W-:Y:S01]  /*5490*/  LOP3.LUT P3, RZ, R114, 0x200, RZ, 0xc0, !PT ;  /* 0x0000020072ff7812 */ /* 0x000fe2000786c0ff */
[----:B------:R0:W-:Y:S01]  /*54a0*/  STL [R1+0x5c], R29 ;  /* 0x00005c1d01007387 */ /* 0x0001e20000100800 */
[----:B------:R-:W-:Y:S02]  /*54b0*/  LOP3.LUT P2, RZ, R116, 0x40, RZ, 0xc0, !PT ;  /* 0x0000004074ff7812 */ /* 0x000fe4000784c0ff */
[----:B------:R-:W-:Y:S01]  /*54c0*/  PRMT R81, R81, 0x5410, RZ ;  /* 0x0000541051517816 */ /* 0x000fe200000000ff */
[----:B------:R-:W4:Y:S01]  /*54d0*/  @!P1 LDG.E R28, [R94.64] ;  /* 0x000000065e1c9981 */ /* 0x000f22000c1e1900 */
[----:B------:R-:W-:Y:S02]  /*54e0*/  PRMT R84, R84, 0x5410, RZ ;  /* 0x0000541054547816 */ /* 0x000fe400000000ff */
[----:B------:R-:W-:Y:S01]  /*54f0*/  @!P4 PRMT R81, R81, 0x5410, R52 ;  /* 0x000054105151c816 */ /* 0x000fe20000000034 */
[----:B------:R1:W-:Y:S01]  /*5500*/  STL [R1+0x60], R12 ;  /* 0x0000600c01007387 */ /* 0x0003e20000100800 */
[----:B------:R-:W-:-:S02]  /*5510*/  LOP3.LUT P4, RZ, R116, 0x100000, RZ, 0xc0, !PT ;  /* 0x0010000074ff7812 */ /* 0x000fc4000788c0ff */
[----:B0-----:R-:W-:Y:S02]  /*5520*/  PRMT R29, RZ, 0x7610, R29 ;  /* 0x00007610ff1d7816 */ /* 0x001fe4000000001d */
[--C-:B------:R-:W-:Y:S02]  /*5530*/  @!P6 SHF.R.U32.HI R29, RZ, 0x10, R58.reuse ;  /* 0x00000010ff1de819 */ /* 0x100fe4000001163a */
[----:B------:R-:W-:Y:S02]  /*5540*/  @!P6 PRMT R84, R84, 0x5410, R58 ;  /* 0x000054105454e816 */ /* 0x000fe4000000003a */
[C---:B------:R-:W-:Y:S01]  /*5550*/  LOP3.LUT P6, RZ, R114.reuse, 0x100, RZ, 0xc0, !PT ;  /* 0x0000010072ff7812 */ /* 0x040fe200078cc0ff */
[----:B-1----:R-:W-:Y:S01]  /*5560*/  IMAD.MOV.U32 R12, RZ, RZ, RZ ;  /* 0x000000ffff0c7224 */ /* 0x002fe200078e00ff */
[----:B------:R-:W-:Y:S02]  /*5570*/  LOP3.LUT R114, R114, 0xfffffffb, RZ, 0xc0, !PT ;  /* 0xfffffffb72727812 */ /* 0x000fe400078ec0ff */
[----:B------:R-:W-:-:S02]  /*5580*/  PRMT R85, RZ, 0x7610, R85 ;  /* 0x00007610ff557816 */ /* 0x000fc40000000055 */
[----:B------:R-:W-:Y:S01]  /*5590*/  @!P3 SHF.R.U32.HI R85, RZ, 0x10, R56 ;  /* 0x00000010ff55b819 */ /* 0x000fe20000011638 */
[----:B------:R-:W4:Y:S01]  /*55a0*/  @!P2 LDG.E R12, [R96.64] ;  /* 0x00000006600ca981 */ /* 0x000f22000c1e1900 */
[----:B------:R-:W-:Y:S02]  /*55b0*/  @P2 LOP3.LUT R114, R114, 0x4, RZ, 0xfc, !PT ;  /* 0x0000000472722812 */ /* 0x000fe400078efcff */
[----:B------:R-:W-:Y:S02]  /*55c0*/  LOP3.LUT P2, RZ, R116, 0x20, RZ, 0xc0, !PT ;  /* 0x0000002074ff7812 */ /* 0x000fe4000784c0ff */
[----:B------:R-:W-:Y:S01]  /*55d0*/  PRMT R85, R85, 0x5410, RZ ;  /* 0x0000541055557816 */ /* 0x000fe200000000ff */
[----:B------:R0:W-:Y:S01]  /*55e0*/  STL [R1+0x64], R30 ;  /* 0x0000641e01007387 */ /* 0x0001e20000100800 */
[----:B------:R-:W-:Y:S02]  /*55f0*/  PRMT R27, R27, 0x5410, RZ ;  /* 0x000054101b1b7816 */ /* 0x000fe400000000ff */
[----:B------:R-:W-:Y:S01]  /*5600*/  @!P4 PRMT R85, R85, 0x5410, R62 ;  /* 0x000054105555c816 */ /* 0x000fe2000000003e */
[----:B------:R1:W-:Y:S01]  /*5610*/  STL [R1+0x68], R32 ;  /* 0x0000682001007387 */ /* 0x0003e20000100800 */
[----:B------:R-:W-:-:S02]  /*5620*/  @!P3 PRMT R27, R27, 0x5410, R56 ;  /* 0x000054101b1bb816 */ /* 0x000fc40000000038 */
[----:B------:R-:W-:Y:S02]  /*5630*/  LOP3.LUT P3, RZ, R116, 0x10, RZ, 0xc0, !PT ;  /* 0x0000001074ff7812 */ /* 0x000fe4000786c0ff */
[----:B0-----:R-:W-:Y:S02]  /*5640*/  PRMT R30, RZ, 0x7610, R30 ;  /* 0x00007610ff1e7816 */ /* 0x001fe4000000001e */
[----:B------:R-:W-:Y:S02]  /*5650*/  @!P4 SHF.R.U32.HI R30, RZ, 0x10, R62 ;  /* 0x00000010ff1ec819 */ /* 0x000fe4000001163e */
[----:B------:R-:W-:Y:S01]  /*5660*/  LOP3.LUT P4, RZ, R114, 0x80, RZ, 0xc0, !PT ;  /* 0x0000008072ff7812 */ /* 0x000fe2000788c0ff */
[----:B-1----:R-:W-:Y:S01]  /*5670*/  IMAD.MOV.U32 R32, RZ, RZ, RZ ;  /* 0x000000ffff207224 */ /* 0x002fe200078e00ff */
[----:B------:R-:W-:Y:S02]  /*5680*/  PRMT R29, R29, 0x5410, RZ ;  /* 0x000054101d1d7816 */ /* 0x000fe400000000ff */
[----:B------:R-:W-:-:S02]  /*5690*/  PRMT R86, RZ, 0x7610, R86 ;  /* 0x00007610ff567816 */ /* 0x000fc40000000056 */
[--C-:B------:R-:W-:Y:S01]  /*56a0*/  @!P6 SHF.R.U32.HI R86, RZ, 0x10, R60.reuse ;  /* 0x00000010ff56e819 */ /* 0x100fe2000001163c */
[----:B------:R-:W4:Y:S01]  /*56b0*/  @!P2 LDG.E R32, [R98.64] ;  /* 0x000000066220a981 */ /* 0x000f22000c1e1900 */
[----:B------:R-:W-:Y:S02]  /*56c0*/  @!P6 PRMT R29, R29, 0x5410, R60 ;  /* 0x000054101d1de816 */ /* 0x000fe4000000003c */
[C---:B------:R-:W-:Y:S01]  /*56d0*/  LOP3.LUT P6, RZ, R116.reuse, 0x8, RZ, 0xc0, !PT ;  /* 0x0000000874ff7812 */ /* 0x040fe200078cc0ff */
[----:B------:R0:W-:Y:S01]  /*56e0*/  STL [R1+0x70], R36 ;  /* 0x0000702401007387 */ /* 0x0001e20000100800 */
[----:B------:R-:W-:Y:S02]  /*56f0*/  LOP3.LUT P1, RZ, R116, 0x40000, RZ, 0xc0, !PT ;  /* 0x0004000074ff7812 */ /* 0x000fe4000782c0ff */
[----:B------:R-:W-:Y:S02]  /*5700*/  PRMT R30, R30, 0x5410, RZ ;  /* 0x000054101e1e7816 */ /* 0x000fe400000000ff */
[----:B------:R-:W-:Y:S01]  /*5710*/  LOP3.LUT R114, R114, 0xfffffffe, RZ, 0xc0, !PT ;  /* 0xfffffffe72727812 */ /* 0x000fe200078ec0ff */
[----:B------:R1:W-:Y:S01]  /*5720*/  STL [R1+0x78], R40 ;  /* 0x0000782801007387 */ /* 0x0003e20000100800 */
[----:B0-----:R-:W-:Y:S01]  /*5730*/  IMAD.MOV.U32 R36, RZ, RZ, RZ ;  /* 0x000000ffff247224 */ /* 0x001fe200078e00ff */
[----:B------:R-:W-:-:S02]  /*5740*/  PRMT R87, RZ, 0x7610, R87 ;  /* 0x00007610ff577816 */ /* 0x000fc40000000057 */
[--C-:B------:R-:W-:Y:S02]  /*5750*/  @!P4 SHF.R.U32.HI R87, RZ, 0x10, R64.reuse ;  /* 0x00000010ff57c819 */ /* 0x100fe40000011640 */
[----:B------:R-:W-:Y:S01]  /*5760*/  @!P4 PRMT R30, R30, 0x5410, R64 ;  /* 0x000054101e1ec816 */ /* 0x000fe20000000040 */
[----:B-1----:R-:W-:Y:S01]  /*5770*/  IMAD.MOV.U32 R40, RZ, RZ, RZ ;  /* 0x000000ffff287224 */ /* 0x002fe200078e00ff */
[----:B------:R-:W-:Y:S01]  /*5780*/  LOP3.LUT P4, RZ, R116, 0x4, RZ, 0xc0, !PT ;  /* 0x0000000474ff7812 */ /* 0x000fe2000788c0ff */
[----:B------:R-:W4:Y:S01]  /*5790*/  @!P3 LDG.E R36, [R100.64] ;  /* 0x000000066424b981 */ /* 0x000f22000c1e1900 */
[----:B------:R-:W-:Y:S02]  /*57a0*/  @P3 LOP3.LUT R114, R114, 0x1, RZ, 0xfc, !PT ;  /* 0x0000000172723812 */ /* 0x000fe400078efcff */
[----:B------:R-:W-:Y:S01]  /*57b0*/  LOP3.LUT P3, RZ, R116, 0x10000, RZ, 0xc0, !PT ;  /* 0x0001000074ff7812 */ /* 0x000fe2000786c0ff */
[----:B------:R0:W-:Y:S04]  /*57c0*/  STL [R1+0x6c], R34 ;  /* 0x00006c2201007387 */ /* 0x0001e80000100800 */
[----:B------:R-:W4:Y:S04]  /*57d0*/  @!P6 LDG.E R40, [R108.64] ;  /* 0x000000066c28e981 */ /* 0x000f28000c1e1900 */
[----:B------:R1:W-:Y:S01]  /*57e0*/  STL [R1+0x80], R44 ;  /* 0x0000802c01007387 */ /* 0x0003e20000100800 */
[----:B0-----:R-:W-:-:S02]  /*57f0*/  PRMT R34, RZ, 0x7610, R34 ;  /* 0x00007610ff227816 */ /* 0x001fc40000000022 */
[----:B------:R-:W-:Y:S01]  /*5800*/  @!P1 SHF.R.U32.HI R34, RZ, 0x10, R66 ;  /* 0x00000010ff229819 */ /* 0x000fe20000011642 */
[----:B------:R0:W-:Y:S01]  /*5810*/  STL [R1+0x74], R38 ;  /* 0x0000742601007387 */ /* 0x0001e20000100800 */
[----:B-1----:R-:W-:Y:S02]  /*5820*/  IMAD.MOV.U32 R44, RZ, RZ, RZ ;  /* 0x000000ffff2c7224 */ /* 0x002fe400078e00ff */
[----:B------:R-:W-:Y:S02]  /*5830*/  PRMT R34, R34, 0x5410, RZ ;  /* 0x0000541022227816 */ /* 0x000fe400000000ff */
[----:B------:R-:W-:Y:S02]  /*5840*/  PRMT R88, RZ, 0x7610, R88 ;  /* 0x00007610ff587816 */ /* 0x000fe40000000058 */
[----:B0-----:R-:W-:Y:S01]  /*5850*/  PRMT R38, RZ, 0x7610, R38 ;  /* 0x00007610ff267816 */ /* 0x001fe20000000026 */
[----:B------:R-:W4:Y:S01]  /*5860*/  @!P4 LDG.E R44, [R102.64] ;  /* 0x00000006662cc981 */ /* 0x000f22000c1e1900 */
[----:B------:R-:W-:-:S02]  /*5870*/  @!P0 SHF.R.U32.HI R88, RZ, 0x10, R68 ;  /* 0x00000010ff588819 */ /* 0x000fc40000011644 */
[----:B------:R-:W-:Y:S02]  /*5880*/  @!P0 PRMT R34, R34, 0x5410, R68 ;  /* 0x0000541022228816 */ /* 0x000fe40000000044 */
[----:B------:R-:W-:Y:S02]  /*5890*/  @!P3 SHF.R.U32.HI R38, RZ, 0x10, R70 ;  /* 0x00000010ff26b819 */ /* 0x000fe40000011646 */
[----:B------:R-:W-:Y:S02]  /*58a0*/  LOP3.LUT P0, RZ, R116, 0x2, RZ, 0xc0, !PT ;  /* 0x0000000274ff7812 */ /* 0x000fe4000780c0ff */
[----:B------:R-:W-:Y:S01]  /*58b0*/  PRMT R38, R38, 0x5410, RZ ;  /* 0x0000541026267816 */ /* 0x000fe200000000ff */
[----:B------:R0:W-:Y:S01]  /*58c0*/  STL [R1+0x88], R48 ;  /* 0x0000883001007387 */ /* 0x0001e20000100800 */
[----:B------:R-:W-:Y:S02]  /*58d0*/  PRMT R89, RZ, 0x7610, R89 ;  /* 0x00007610ff597816 */ /* 0x000fe40000000059 */
[----:B------:R-:W-:-:S02]  /*58e0*/  @!P5 SHF.R.U32.HI R89, RZ, 0x10, R72 ;  /* 0x00000010ff59d819 */ /* 0x000fc40000011648 */
[----:B------:R-:W-:Y:S02]  /*58f0*/  @!P5 PRMT R38, R38, 0x5410, R72 ;  /* 0x000054102626d816 */ /* 0x000fe40000000048 */
[----:B------:R-:W-:Y:S01]  /*5900*/  LOP3.LUT P5, RZ, R116, 0x1, RZ, 0xc0, !PT ;  /* 0x0000000174ff7812 */ /* 0x000fe200078ac0ff */
[----:B0-----:R-:W-:Y:S01]  /*5910*/  IMAD.MOV.U32 R48, RZ, RZ, RZ ;  /* 0x000000ffff307224 */ /* 0x001fe200078e00ff */
[----:B------:R0:W-:Y:S05]  /*5920*/  STL [R1+0x90], R52 ;  /* 0x0000903401007387 */ /* 0x0001ea0000100800 */
[----:B------:R-:W4:Y:S01]  /*5930*/  @!P0 LDG.E R48, [R104.64] ;  /* 0x0000000668308981 */ /* 0x000f22000c1e1900 */
[----:B0-----:R-:W-:-:S06]  /*5940*/  IMAD.MOV.U32 R52, RZ, RZ, RZ ;  /* 0x000000ffff347224 */ /* 0x001fcc00078e00ff */
[----:B------:R0:W4:Y:S01]  /*5950*/  @!P5 LDG.E R52, [R10.64] ;  /* 0x000000060a34d981 */ /* 0x000122000c1e1900 */
        /* <DEDUP_REMOVED lines=20> */
[----:B------:R-:W-:-:S02]  /*5aa0*/  @!P2 SHF.R.U32.HI R90, RZ, 0x10, R2 ;  /* 0x00000010ff5aa819 */ /* 0x000fc40000011602 */
[----:B------:R-:W-:Y:S02]  /*5ab0*/  @!P2 PRMT R42, R42, 0x5410, R2 ;  /* 0x000054102a2aa816 */ /* 0x000fe40000000002 */
[----:B------:R-:W-:Y:S02]  /*5ac0*/  LOP3.LUT P2, RZ, R114, 0x40, RZ, 0xc0, !PT ;  /* 0x0000004072ff7812 */ /* 0x000fe4000784c0ff */
[----:B--2---:R-:W-:Y:S02]  /*5ad0*/  PRMT R92, RZ, 0x7610, R92 ;  /* 0x00007610ff5c7816 */ /* 0x004fe4000000005c */
[----:B------:R-:W-:Y:S02]  /*5ae0*/  PRMT R87, R87, 0x5410, RZ ;  /* 0x0000541057577816 */ /* 0x000fe400000000ff */
[----:B------:R-:W-:Y:S02]  /*5af0*/  PRMT R89, R89, 0x5410, RZ ;  /* 0x0000541059597816 */ /* 0x000fe400000000ff */
[----:B------:R-:W-:-:S04]  /*5b00*/  @!P6 SHF.R.U32.HI R50, RZ, 0x10, R78 ;  /* 0x00000010ff32e819 */ /* 0x000fc8000001164e */
[----:B------:R-:W-:Y:S01]  /*5b10*/  PRMT R50, R50, 0x5410, RZ ;  /* 0x0000541032327816 */ /* 0x000fe200000000ff */
[----:B------:R1:W-:Y:S01]  /*5b20*/  STL [R1+0x84], R46 ;  /* 0x0000842e01007387 */ /* 0x0003e20000100800 */
[----:B------:R-:W-:Y:S02]  /*5b30*/  @!P3 PRMT R87, R87, 0x5410, R70 ;  /* 0x000054105757b816 */ /* 0x000fe40000000046 */
[----:B------:R-:W-:Y:S02]  /*5b40*/  LOP3.LUT P3, RZ, R116, 0x800, RZ, 0xc0, !PT ;  /* 0x0000080074ff7812 */ /* 0x000fe4000786c0ff */
[--C-:B-----5:R-:W-:Y:S02]  /*5b50*/  @!P1 SHF.R.U32.HI R92, RZ, 0x10, R82.reuse ;  /* 0x00000010ff5c9819 */ /* 0x120fe40000011652 */
[----:B------:R-:W-:Y:S02]  /*5b60*/  @!P1 PRMT R50, R50, 0x5410, R82 ;  /* 0x0000541032329816 */ /* 0x000fe40000000052 */
[----:B------:R-:W-:-:S02]  /*5b70*/  LOP3.LUT P1, RZ, R114, 0x10, RZ, 0xc0, !PT ;  /* 0x0000001072ff7812 */ /* 0x000fc4000782c0ff */
[----:B-1----:R-:W-:Y:S02]  /*5b80*/  PRMT R46, RZ, 0x7610, R46 ;  /* 0x00007610ff2e7816 */ /* 0x002fe4000000002e */
[--C-:B------:R-:W-:Y:S02]  /*5b90*/  @!P2 SHF.R.U32.HI R46, RZ, 0x10, R8.reuse ;  /* 0x00000010ff2ea819 */ /* 0x100fe40000011608 */
[----:B------:R-:W-:Y:S02]  /*5ba0*/  @!P2 PRMT R89, R89, 0x5410, R8 ;  /* 0x000054105959a816 */ /* 0x000fe40000000008 */
[----:B------:R-:W-:Y:S01]  /*5bb0*/  LOP3.LUT P2, RZ, R116, 0x80, RZ, 0xc0, !PT ;  /* 0x0000008074ff7812 */ /* 0x000fe2000784c0ff */
[----:B------:R1:W-:Y:S01]  /*5bc0*/  STL [R1+0x94], R54 ;  /* 0x0000943601007387 */ /* 0x0003e20000100800 */
[----:B------:R-:W-:Y:S02]  /*5bd0*/  PRMT R91, RZ, 0x7610, R91 ;  /* 0x00007610ff5b7816 */ /* 0x000fe4000000005b */
[----:B------:R-:W-:-:S02]  /*5be0*/  @!P3 SHF.R.U32.HI R91, RZ, 0x10, R76 ;  /* 0x00000010ff5bb819 */ /* 0x000fc4000001164c */
[----:B-1----:R-:W-:Y:S02]  /*5bf0*/  PRMT R54, RZ, 0x7610, R54 ;  /* 0x00007610ff367816 */ /* 0x002fe40000000036 */
[----:B------:R-:W-:-:S04]  /*5c00*/  @!P1 SHF.R.U32.HI R54, RZ, 0x10, R26 ;  /* 0x00000010ff369819 */ /* 0x000fc8000001161a */
[----:B------:R-:W-:Y:S02]  /*5c10*/  PRMT R54, R54, 0x5410, RZ ;  /* 0x0000541036367816 */ /* 0x000fe400000000ff */
[----:B0-----:R-:W-:Y:S02]  /*5c20*/  PRMT R11, RZ, 0x7610, R11 ;  /* 0x00007610ff0b7816 */ /* 0x001fe4000000000b */
[----:B------:R-:W-:Y:S02]  /*5c30*/  PRMT R91, R91, 0x5410, RZ ;  /* 0x000054105b5b7816 */ /* 0x000fe400000000ff */
[----:B------:R-:W-:Y:S02]  /*5c40*/  PRMT R46, R46, 0x5410, RZ ;  /* 0x000054102e2e7816 */ /* 0x000fe400000000ff */
[----:B------:R-:W-:Y:S02]  /*5c50*/  @!P1 PRMT R91, R91, 0x5410, R26 ;  /* 0x000054105b5b9816 */ /* 0x000fe4000000001a */
[----:B------:R-:W-:-:S02]  /*5c60*/  LOP3.LUT P1, RZ, R114, 0x8, RZ, 0xc0, !PT ;  /* 0x0000000872ff7812 */ /* 0x000fc4000782c0ff */
[----:B------:R-:W-:Y:S02]  /*5c70*/  @!P3 PRMT R46, R46, 0x5410, R76 ;  /* 0x000054102e2eb816 */ /* 0x000fe4000000004c */
[----:B------:R-:W-:Y:S01]  /*5c80*/  LOP3.LUT P3, RZ, R116, 0x20, RZ, 0xc0, !PT ;  /* 0x0000002074ff7812 */ /* 0x000fe2000786c0ff */
[----:B------:R0:W-:Y:S01]  /*5c90*/  STL [R1+0x98], R56 ;  /* 0x0000983801007387 */ /* 0x0001e20000100800 */
[----:B------:R-:W-:Y:S01]  /*5ca0*/  IMAD.MOV.U32 R10, RZ, RZ, RZ ;  /* 0x000000ffff0a7224 */ /* 0x000fe200078e00ff */
[----:B------:R-:W-:Y:S02]  /*5cb0*/  PRMT R90, R90, 0x5410, RZ ;  /* 0x000054105a5a7816 */ /* 0x000fe400000000ff */
[----:B0-----:R-:W-:-:S04]  /*5cc0*/  PRMT R56, RZ, 0x7610, R56 ;  /* 0x00007610ff387816 */ /* 0x001fc80000000038 */
[----:B------:R0:W2:Y:S01]  /*5cd0*/  @!P1 LDG.E R10, [R14.64] ;  /* 0x000000060e0a9981 */ /* 0x0000a2000c1e1900 */
[--C-:B----4-:R-:W-:Y:S02]  /*5ce0*/  @!P2 SHF.R.U32.HI R11, RZ, 0x10, R28.reuse ;  /* 0x00000010ff0ba819 */ /* 0x110fe4000001161c */
[----:B------:R-:W-:Y:S02]  /*5cf0*/  @!P2 PRMT R54, R54, 0x5410, R28 ;  /* 0x000054103636a816 */ /* 0x000fe4000000001c */
[----:B------:R-:W-:Y:S02]  /*5d00*/  LOP3.LUT P2, RZ, R114, 0x4, RZ, 0xc0, !PT ;  /* 0x0000000472ff7812 */ /* 0x000fe4000784c0ff */
[----:B------:R-:W-:Y:S02]  /*5d10*/  PRMT R11, R11, 0x5410, RZ ;  /* 0x000054100b0b7816 */ /* 0x000fe400000000ff */
[----:B------:R-:W-:Y:S02]  /*5d20*/  @!P6 PRMT R90, R90, 0x5410, R78 ;  /* 0x000054105a5ae816 */ /* 0x000fe4000000004e */
[----:B0-----:R-:W-:-:S02]  /*5d30*/  PRMT R15, RZ, 0x7610, R15 ;  /* 0x00007610ff0f7816 */ /* 0x001fc4000000000f */
[----:B------:R-:W-:-:S05]  /*5d40*/  LOP3.LUT P6, RZ, R114, 0x20, RZ, 0xc0, !PT ;  /* 0x0000002072ff7812 */ /* 0x000fca00078cc0ff */
[--C-:B------:R-:W-:Y:S02]  /*5d50*/  @!P2 SHF.R.U32.HI R56, RZ, 0x10, R12.reuse ;  /* 0x00000010ff38a819 */ /* 0x100fe4000001160c */
[----:B------:R-:W-:Y:S02]  /*5d60*/  @!P2 PRMT R11, R11, 0x5410, R12 ;  /* 0x000054100b0ba816 */ /* 0x000fe4000000000c */
[----:B------:R-:W-:Y:S02]  /*5d70*/  PRMT R56, R56, 0x5410, RZ ;  /* 0x0000541038387816 */ /* 0x000fe400000000ff */
[----:B------:R-:W-:Y:S01]  /*5d80*/  LOP3.LUT P2, RZ, R114, 0x2, RZ, 0xc0, !PT ;  /* 0x0000000272ff7812 */ /* 0x000fe2000784c0ff */
[----:B------:R-:W-:Y:S01]  /*5d90*/  IMAD.MOV.U32 R14, RZ, RZ, RZ ;  /* 0x000000ffff0e7224 */ /* 0x000fe200078e00ff */
[----:B------:R0:W-:Y:S11]  /*5da0*/  STL [R1+0x9c], R58 ;  /* 0x00009c3a01007387 */ /* 0x0001f60000100800 */
[----:B------:R1:W3:Y:S01]  /*5db0*/  @!P2 LDG.E R14, [R16.64] ;  /* 0x00000006100ea981 */ /* 0x0002e2000c1e1900 */
[----:B------:R-:W-:-:S02]  /*5dc0*/  @!P3 SHF.R.U32.HI R15, RZ, 0x10, R32 ;  /* 0x00000010ff0fb819 */ /* 0x000fc40000011620 */
[----:B------:R-:W-:Y:S02]  /*5dd0*/  @!P3 PRMT R56, R56, 0x5410, R32 ;  /* 0x000054103838b816 */ /* 0x000fe40000000020 */
[----:B------:R-:W-:Y:S02]  /*5de0*/  LOP3.LUT P3, RZ, R114, 0x1, RZ, 0xc0, !PT ;  /* 0x0000000172ff7812 */ /* 0x000fe4000786c0ff */
[----:B------:R-:W-:Y:S02]  /*5df0*/  PRMT R15, R15, 0x5410, RZ ;  /* 0x000054100f0f7816 */ /* 0x000fe400000000ff */
[----:B-1----:R-:W-:Y:S02]  /*5e00*/  PRMT R17, RZ, 0x7610, R17 ;  /* 0x00007610ff117816 */ /* 0x002fe40000000011 */
[----:B0-----:R-:W-:Y:S01]  /*5e10*/  PRMT R58, RZ, 0x7610, R58 ;  /* 0x00007610ff3a7816 */ /* 0x001fe2000000003a */
[----:B------:R0:W-:Y:S01]  /*5e20*/  STL [R1+0xa0], R60 ;  /* 0x0000a03c01007387 */ /* 0x0001e20000100800 */
[----:B------:R-:W-:-:S05]  /*5e30*/  IMAD.MOV.U32 R16, RZ, RZ, RZ ;  /* 0x000000ffff107224 */ /* 0x000fca00078e00ff */
[--C-:B------:R-:W-:Y:S02]  /*5e40*/  @!P3 SHF.R.U32.HI R58, RZ, 0x10, R36.reuse ;  /* 0x00000010ff3ab819 */ /* 0x100fe40000011624 */
[----:B------:R-:W-:Y:S02]  /*5e50*/  @!P3 PRMT R15, R15, 0x5410, R36 ;  /* 0x000054100f0fb816 */ /* 0x000fe40000000024 */
[----:B------:R-:W-:Y:S02]  /*5e60*/  LOP3.LUT P3, RZ, R115, 0x80000000, RZ, 0xc0, !PT ;  /* 0x8000000073ff7812 */ /* 0x000fe4000786c0ff */
[----:B------:R-:W-:-:S04]  /*5e70*/  @!P6 SHF.R.U32.HI R17, RZ, 0x10, R40 ;  /* 0x00000010ff11e819 */ /* 0x000fc80000011628 */
[----:B------:R-:W-:Y:S02]  /*5e80*/  PRMT R17, R17, 0x5410, RZ ;  /* 0x0000541011117816 */ /* 0x000fe400000000ff */
[----:B0-----:R-:W-:-:S05]  /*5e90*/  PRMT R60, RZ, 0x7610, R60 ;  /* 0x00007610ff3c7816 */ /* 0x001fca000000003c */
[----:B------:R0:W4:Y:S01]  /*5ea0*/  @!P3 LDG.E R16, [R18.64] ;  /* 0x000000061210b981 */ /* 0x000122000c1e1900 */
[--C-:B------:R-:W-:Y:S02]  /*5eb0*/  @!P4 SHF.R.U32.HI R60, RZ, 0x10, R44.reuse ;  /* 0x00000010ff3cc819 */ /* 0x100fe4000001162c */
[----:B------:R-:W-:Y:S02]  /*5ec0*/  @!P4 PRMT R17, R17, 0x5410, R44 ;  /* 0x000054101111c816 */ /* 0x000fe4000000002c */
[----:B------:R-:W-:Y:S01]  /*5ed0*/  LOP3.LUT P4, RZ, R115, 0x20000000, RZ, 0xc0, !PT ;  /* 0x2000000073ff7812 */ /* 0x000fe2000788c0ff */
[----:B0-----:R-:W-:Y:S01]  /*5ee0*/  IMAD.MOV.U32 R18, RZ, RZ, RZ ;  /* 0x000000ffff127224 */ /* 0x001fe200078e00ff */
[----:B------:R-:W-:Y:S01]  /*5ef0*/  PRMT R19, RZ, 0x7610, R19 ;  /* 0x00007610ff137816 */ /* 0x000fe20000000013 */
[----:B------:R0:W-:Y:S10]  /*5f00*/  STL [R1+0xac], R66 ;  /* 0x0000ac4201007387 */ /* 0x0001f40000100800 */
[----:B------:R1:W5:Y:S01]  /*5f10*/  @!P4 LDG.E R18, [R20.64] ;  /* 0x000000061412c981 */ /* 0x000362000c1e1900 */
[----:B0-----:R-:W-:Y:S01]  /*5f20*/  HADD2.F32 R66, -RZ, R123.H0_H0 ;  /* 0x2000007bff427230 */ /* 0x001fe20000004100 */
[----:B------:R-:W-:Y:S01]  /*5f30*/  @!P0 SHF.R.U32.HI R19, RZ, 0x10, R48 ;  /* 0x00000010ff138819 */ /* 0x000fe20000011630 */
[----:B-1----:R-:W-:Y:S01]  /*5f40*/  HADD2.F32 R21, -RZ, R13.H0_H0 ;  /* 0x2000000dff157230 */ /* 0x002fe20000004100 */
[----:B------:R0:W-:Y:S02]  /*5f50*/  STL [R1+0xa4], R62 ;  /* 0x0000a43e01007387 */ /* 0x0001e40000100800 */
[----:B------:R-:W-:-:S02]  /*5f60*/  PRMT R19, R19, 0x5410, RZ ;  /* 0x0000541013137816 */ /* 0x000fc400000000ff */
[----:B------:R-:W-:Y:S01]  /*5f70*/  FMUL.FTZ R93, R21, R21 ;  /* 0x00000015155d7220 */ /* 0x000fe20000410000 */
[----:B------:R-:W-:Y:S01]  /*5f80*/  PRMT R58, R58, 0x5410, RZ ;  /* 0x000054103a3a7816 */ /* 0x000fe200000000ff */
[C---:B------:R-:W-:Y:S02]  /*5f90*/  FADD.FTZ R21, R66.reuse, R21 ;  /* 0x0000001542157221 */ /* 0x040fe40000010000 */
[----:B------:R-:W-:Y:S01]  /*5fa0*/  FFMA.FTZ R93, R66, R66, R93 ;  /* 0x00000042425d7223 */ /* 0x000fe2000001005d */
[----:B------:R-:W-:Y:S02]  /*5fb0*/  @!P5 PRMT R19, R19, 0x5410, R52 ;  /* 0x000054101313d816 */ /* 0x000fe40000000034 */
[----:B0-----:R-:W-:Y:S02]  /*5fc0*/  PRMT R62, RZ, 0x7610, R62 ;  /* 0x00007610ff3e7816 */ /* 0x001fe4000000003e */
[----:B------:R-:W-:Y:S01]  /*5fd0*/  @!P5 SHF.R.U32.HI R62, RZ, 0x10, R52 ;  /* 0x00000010ff3ed819 */ /* 0x000fe20000011634 */
[----:B------:R-:W-:Y:S01]  /*5fe0*/  HADD2.F32 R66, -RZ, R31.H0_H0 ;  /* 0x2000001fff427230 */ /* 0x000fe20000004100 */
[C---:B------:R-:W-:Y:S01]  /*5ff0*/  LOP3.LUT P5, RZ, R115.reuse, 0x8000000, RZ, 0xc0, !PT ;  /* 0x0800000073ff7812 */ /* 0x040fe200078ac0ff */
[----:B------:R0:W-:Y:S01]  /*6000*/  STL [R1+0xc0], R2 ;  /* 0x0000c00201007387 */ /* 0x0001e20000100800 */
[----:B------:R-:W-:Y:S01]  /*6010*/  @!P6 PRMT R58, R58, 0x5410, R40 ;  /* 0x000054103a3ae816 */ /* 0x000fe20000000028 */
[----:B------:R-:W-:Y:S01]  /*6020*/  HADD2.F32 R13, -RZ, R13.H1_H1 ;  /* 0x3000000dff0d7230 */ /* 0x000fe20000004100 */
[----:B------:R-:W-:Y:S01]  /*6030*/  LOP3.LUT P6, RZ, R115, 0x40000000, RZ, 0xc0, !PT ;  /* 0x4000000073ff7812 */ /* 0x000fe200078cc0ff */
[----:B------:R-:W-:Y:S01]  /*6040*/  IMAD.MOV.U32 R20, RZ, RZ, RZ ;  /* 0x000000ffff147224 */ /* 0x000fe200078e00ff */
[----:B------:R1:W-:Y:S01]  /*6050*/  STL [R1+0xa8], R64 ;  /* 0x0000a84001007387 */ /* 0x0003e20000100800 */
[----:B0-----:R-:W-:-:S02]  /*6060*/  FMUL.FTZ R2, R66, R66 ;  /* 0x0000004242027220 */ /* 0x001fc40000410000 */
[----:B------:R-:W-:-:S04]  /*6070*/  FADD.FTZ R66, R13, R66 ;  /* 0x000000420d427221 */ /* 0x000fc80000010000 */
[----:B------:R0:W2:Y:S01]  /*6080*/  @!P5 LDG.E R20, [R22.64] ;  /* 0x000000061614d981 */ /* 0x0000a2000c1e1900 */
[----:B------:R-:W-:Y:S01]  /*6090*/  FFMA.FTZ R2, R13, R13, R2 ;  /* 0x0000000d0d027223 */ /* 0x000fe20000010002 */
[----:B------:R-:W-:Y:S01]  /*60a0*/  HADD2.F32 R13, -RZ, R33.H0_H0 ;  /* 0x20000021ff0d7230 */ /* 0x000fe20000004100 */
[----:B-1----:R-:W-:Y:S02]  /*60b0*/  IMAD.MOV.U32 R64, RZ, RZ, RZ ;  /* 0x000000ffff407224 */ /* 0x002fe400078e00ff */
[----:B------:R-:W-:Y:S02]  /*60c0*/  FADD.FTZ R93, RZ, R93 ;  /* 0x0000005dff5d7221 */ /* 0x000fe40000010000 */
[----:B------:R-:W-:Y:S02]  /*60d0*/  FADD.FTZ R21, RZ, R21 ;  /* 0x00000015ff157221 */ /* 0x000fe40000010000 */
[----:B------:R1:W2:Y:S01]  /*60e0*/  @!P6 LDG.E R64, [R24.64] ;  /* 0x000000061840e981 */ /* 0x0002a2000c1e1900 */
[----:B0-----:R-:W-:Y:S01]  /*60f0*/  HADD2.F32 R22, -RZ, R31.H1_H1 ;  /* 0x3000001fff167230 */ /* 0x001fe20000004100 */
[----:B------:R-:W-:-:S02]  /*6100*/  FMUL.FTZ R23, R13, R13 ;  /* 0x0000000d0d177220 */ /* 0x000fc40000410000 */
[----:B------:R-:W-:Y:S02]  /*6110*/  FADD.FTZ R2, R93, R2 ;  /* 0x000000025d027221 */ /* 0x000fe40000010000 */
[C---:B------:R-:W-:Y:S02]  /*6120*/  FFMA.FTZ R23, R22.reuse, R22, R23 ;  /* 0x0000001616177223 */ /* 0x040fe40000010017 */
[----:B-1----:R-:W-:Y:S01]  /*6130*/  FADD.FTZ R24, R22, R13 ;  /* 0x0000000d16187221 */ /* 0x002fe20000010000 */
[----:B------:R-:W-:Y:S01]  /*6140*/  HADD2.F32 R13, -RZ, R35.H0_H0 ;  /* 0x20000023ff0d7230 */ /* 0x000fe20000004100 */
[----:B------:R-:W-:Y:S01]  /*6150*/  FADD.FTZ R21, R21, R66 ;  /* 0x0000004215157221 */ /* 0x000fe20000010000 */
[----:B------:R-:W-:Y:S01]  /*6160*/  HADD2.F32 R22, -RZ, R33.H1_H1 ;  /* 0x30000021ff167230 */ /* 0x000fe20000004100 */
[----:B------:R-:W-:Y:S02]  /*6170*/  FADD.FTZ R2, R2, R23 ;  /* 0x0000001702027221 */ /* 0x000fe40000010000 */
[----:B------:R-:W-:-:S02]  /*6180*/  FMUL.FTZ R23, R13, R13 ;  /* 0x0000000d0d177220 */ /* 0x000fc40000410000 */
[----:B------:R-:W-:Y:S02]  /*6190*/  FADD.FTZ R21, R21, R24 ;  /* 0x0000001815157221 */ /* 0x000fe40000010000 */
[C---:B------:R-:W-:Y:S01]  /*61a0*/  FADD.FTZ R24, R22.reuse, R13 ;  /* 0x0000000d16187221 */ /* 0x040fe20000010000 */
[----:B------:R-:W-:Y:S01]  /*61b0*/  HADD2.F32 R13, -RZ, R37.H0_H0 ;  /* 0x20000025ff0d7230 */ /* 0x000fe20000004100 */
[----:B------:R-:W-:Y:S01]  /*61c0*/  FFMA.FTZ R23, R22, R22, R23 ;  /* 0x0000001616177223 */ /* 0x000fe20000010017 */
[----:B------:R-:W-:-:S03]  /*61d0*/  HADD2.F32 R22, -RZ, R35.H1_H1 ;  /* 0x30000023ff167230 */ /* 0x000fc60000004100 */
[----:B------:R-:W-:Y:S02]  /*61e0*/  FADD.FTZ R2, R2, R23 ;  /* 0x0000001702027221 */ /* 0x000fe40000010000 */
[----:B------:R-:W-:Y:S02]  /*61f0*/  FMUL.FTZ R23, R13, R13 ;  /* 0x0000000d0d177220 */ /* 0x000fe40000410000 */
        /* <DEDUP_REMOVED lines=11> */
[----:B------:R-:W-:Y:S01]  /*62b0*/  HADD2.F32 R22, -RZ, R39.H1_H1 ;  /* 0x30000027ff167230 */ /* 0x000fe20000004100 */
[----:B------:R-:W-:-:S02]  /*62c0*/  FADD.FTZ R21, R21, R24 ;  /* 0x0000001815157221 */ /* 0x000fc40000010000 */
[----:B------:R-:W-:Y:S01]  /*62d0*/  FADD.FTZ R2, R2, R23 ;  /* 0x0000001702027221 */ /* 0x000fe20000010000 */
[----:B------:R-:W-:Y:S01]  /*62e0*/  HADD2.F32 R66, -RZ, R41.H1_H1 ;  /* 0x30000029ff427230 */ /* 0x000fe20000004100 */
[----:B------:R-:W-:Y:S02]  /*62f0*/  FMUL.FTZ R23, R13, R13 ;  /* 0x0000000d0d177220 */ /* 0x000fe40000410000 */
[C---:B------:R-:W-:Y:S01]  /*6300*/  FADD.FTZ R24, R22.reuse, R13 ;  /* 0x0000000d16187221 */ /* 0x040fe20000010000 */
[----:B------:R-:W-:Y:S01]  /*6310*/  HADD2.F32 R13, -RZ, R43.H0_H0 ;  /* 0x2000002bff0d7230 */ /* 0x000fe20000004100 */
[----:B------:R-:W-:Y:S01]  /*6320*/  FFMA.FTZ R23, R22, R22, R23 ;  /* 0x0000001616177223 */ /* 0x000fe20000010017 */
[----:B------:R-:W-:Y:S01]  /*6330*/  HADD2.F32 R22, -RZ, R45.H0_H0 ;  /* 0x2000002dff167230 */ /* 0x000fe20000004100 */
[----:B------:R-:W-:Y:S01]  /*6340*/  FADD.FTZ R21, R21, R24 ;  /* 0x0000001815157221 */ /* 0x000fe20000010000 */
[----:B------:R-:W-:Y:S01]  /*6350*/  HADD2.F32 R43, -RZ, R43.H1_H1 ;  /* 0x3000002bff2b7230 */ /* 0x000fe20000004100 */
[----:B------:R-:W-:-:S02]  /*6360*/  FADD.FTZ R24, R66, R13 ;  /* 0x0000000d42187221 */ /* 0x000fc40000010000 */
[----:B------:R-:W-:Y:S02]  /*6370*/  FMUL.FTZ R25, R13, R13 ;  /* 0x0000000d0d197220 */ /* 0x000fe40000410000 */
[----:B------:R-:W-:Y:S01]  /*6380*/  FADD.FTZ R21, R21, R24 ;  /* 0x0000001815157221 */ /* 0x000fe20000010000 */
[----:B------:R-:W-:Y:S01]  /*6390*/  HADD2.F32 R13, -RZ, R47.H0_H0 ;  /* 0x2000002fff0d7230 */ /* 0x000fe20000004100 */
[----:B------:R-:W-:Y:S02]  /*63a0*/  FMUL.FTZ R24, R22, R22 ;  /* 0x0000001616187220 */ /* 0x000fe40000410000 */
[C---:B------:R-:W-:Y:S02]  /*63b0*/  FADD.FTZ R22, R43.reuse, R22 ;  /* 0x000000162b167221 */ /* 0x040fe40000010000 */
[----:B------:R-:W-:Y:S01]  /*63c0*/  FFMA.FTZ R43, R43, R43, R24 ;  /* 0x0000002b2b2b7223 */ /* 0x000fe20000010018 */
[----:B------:R-:W-:Y:S01]  /*63d0*/  HADD2.F32 R24, -RZ, R45.H1_H1 ;  /* 0x3000002dff187230 */ /* 0x000fe20000004100 */
[----:B------:R-:W-:-:S02]  /*63e0*/  FADD.FTZ R2, R2, R23 ;  /* 0x0000001702027221 */ /* 0x000fc40000010000 */
[----:B------:R-:W-:Y:S01]  /*63f0*/  FADD.FTZ R21, R21, R22 ;  /* 0x0000001615157221 */ /* 0x000fe20000010000 */
[----:B------:R-:W-:Y:S01]  /*6400*/  HADD2.F32 R22, -RZ, R53.H0_H0 ;  /* 0x20000035ff167230 */ /* 0x000fe20000004100 */
[----:B------:R-:W-:Y:S01]  /*6410*/  FMUL.FTZ R23, R13, R13 ;  /* 0x0000000d0d177220 */ /* 0x000fe20000410000 */
[----:B------:R-:W-:Y:S01]  /*6420*/  HADD2.F32 R47, -RZ, R47.H1_H1 ;  /* 0x3000002fff2f7230 */ /* 0x000fe20000004100 */
[----:B------:R-:W-:Y:S02]  /*6430*/  FFMA.FTZ R25, R66, R66, R25 ;  /* 0x0000004242197223 */ /* 0x000fe40000010019 */
[C---:B------:R-:W-:Y:S02]  /*6440*/  FADD.FTZ R66, R24.reuse, R13 ;  /* 0x0000000d18427221 */ /* 0x040fe40000010000 */
[----:B------:R-:W-:Y:S02]  /*6450*/  FFMA.FTZ R23, R24, R24, R23 ;  /* 0x0000001818177223 */ /* 0x000fe40000010017 */
[----:B------:R-:W-:-:S02]  /*6460*/  FMUL.FTZ R24, R22, R22 ;  /* 0x0000001616187220 */ /* 0x000fc40000410000 */
[----:B------:R-:W-:Y:S02]  /*6470*/  FADD.FTZ R2, R2, R25 ;  /* 0x0000001902027221 */ /* 0x000fe40000010000 */
[C---:B------:R-:W-:Y:S01]  /*6480*/  FADD.FTZ R22, R47.reuse, R22 ;  /* 0x000000162f167221 */ /* 0x040fe20000010000 */
[----:B------:R-:W-:Y:S01]  /*6490*/  HADD2.F32 R13, -RZ, R55.H0_H0 ;  /* 0x20000037ff0d7230 */ /* 0x000fe20000004100 */
[----:B------:R-:W-:Y:S01]  /*64a0*/  FFMA.FTZ R47, R47, R47, R24 ;  /* 0x0000002f2f2f7223 */ /* 0x000fe20000010018 */
[----:B------:R-:W-:Y:S01]  /*64b0*/  HADD2.F32 R24, -RZ, R53.H1_H1 ;  /* 0x30000035ff187230 */ /* 0x000fe20000004100 */
[----:B------:R-:W-:Y:S02]  /*64c0*/  FADD.FTZ R2, R2, R43 ;  /* 0x0000002b02027221 */ /* 0x000fe40000010000 */
[----:B------:R-:W-:Y:S02]  /*64d0*/  FADD.FTZ R21, R21, R66 ;  /* 0x0000004215157221 */ /* 0x000fe40000010000 */
[----:B------:R-:W-:-:S02]  /*64e0*/  FADD.FTZ R2, R2, R23 ;  /* 0x0000001702027221 */ /* 0x000fc40000010000 */
[----:B------:R-:W-:Y:S01]  /*64f0*/  FADD.FTZ R21, R21, R22 ;  /* 0x0000001615157221 */ /* 0x000fe20000010000 */
[----:B------:R-:W-:Y:S01]  /*6500*/  HADD2.F32 R122, -RZ, R122.H0_H0 ;  /* 0x2000007aff7a7230 */ /* 0x000fe20000004100 */
[----:B------:R-:W-:Y:S02]  /*6510*/  FMUL.FTZ R23, R13, R13 ;  /* 0x0000000d0d177220 */ /* 0x000fe40000410000 */
[C---:B------:R-:W-:Y:S01]  /*6520*/  FADD.FTZ R22, R24.reuse, R13 ;  /* 0x0000000d18167221 */ /* 0x040fe20000010000 */
[----:B------:R-:W-:Y:S01]  /*6530*/  HADD2.F32 R13, -RZ, R63.H0_H0 ;  /* 0x2000003fff0d7230 */ /* 0x000fe20000004100 */
[----:B------:R-:W-:Y:S02]  /*6540*/  FFMA.FTZ R23, R24, R24, R23 ;  /* 0x0000001818177223 */ /* 0x000fe40000010017 */
[----:B------:R-:W-:Y:S01]  /*6550*/  FADD.FTZ R21, R21, R22 ;  /* 0x0000001615157221 */ /* 0x000fe20000010000 */
[----:B------:R-:W-:Y:S01]  /*6560*/  HADD2.F32 R22, -RZ, R61.H0_H0 ;  /* 0x2000003dff167230 */ /* 0x000fe20000004100 */
[----:B------:R-:W-:Y:S01]  /*6570*/  FADD.FTZ R24, R122, R13 ;  /* 0x0000000d7a187221 */ /* 0x000fe20000010000 */
[----:B------:R-:W-:Y:S01]  /*6580*/  HADD2.F32 R55, -RZ, R55.H1_H1 ;  /* 0x30000037ff377230 */ /* 0x000fe20000004100 */
[----:B------:R-:W-:-:S02]  /*6590*/  FMUL.FTZ R25, R13, R13 ;  /* 0x0000000d0d197220 */ /* 0x000fc40000410000 */
[----:B------:R-:W-:Y:S02]  /*65a0*/  FADD.FTZ R21, R21, R24 ;  /* 0x0000001815157221 */ /* 0x000fe40000010000 */
[----:B------:R-:W-:Y:S01]  /*65b0*/  FMUL.FTZ R24, R22, R22 ;  /* 0x0000001616187220 */ /* 0x000fe20000410000 */
[----:B------:R-:W-:Y:S01]  /*65c0*/  HADD2.F32 R13, -RZ, R49.H0_H0 ;  /* 0x20000031ff0d7230 */ /* 0x000fe20000004100 */
[----:B------:R-:W-:Y:S02]  /*65d0*/  FADD.FTZ R2, R2, R47 ;  /* 0x0000002f02027221 */ /* 0x000fe40000010000 */
[C---:B------:R-:W-:Y:S02]  /*65e0*/  FADD.FTZ R22, R55.reuse, R22 ;  /* 0x0000001637167221 */ /* 0x040fe40000010000 */
[----:B------:R-:W-:Y:S01]  /*65f0*/  FFMA.FTZ R55, R55, R55, R24 ;  /* 0x0000003737377223 */ /* 0x000fe20000010018 */
[----:B------:R-:W-:Y:S01]  /*6600*/  HADD2.F32 R24, -RZ, R61.H1_H1 ;  /* 0x3000003dff187230 */ /* 0x000fe20000004100 */
[----:B------:R-:W-:Y:S01]  /*6610*/  FADD.FTZ R2, R2, R23 ;  /* 0x0000001702027221 */ /* 0x000fe20000010000 */
[----:B------:R-:W-:Y:S01]  /*6620*/  HADD2.F32 R23, -RZ, R51.H0_H0 ;  /* 0x20000033ff177230 */ /* 0x000fe20000004100 */
[----:B------:R-:W-:-:S02]  /*6630*/  FADD.FTZ R22, R21, R22 ;  /* 0x0000001615167221 */ /* 0x000fc40000010000 */
[----:B------:R-:W-:Y:S01]  /*6640*/  FMUL.FTZ R21, R13, R13 ;  /* 0x0000000d0d157220 */ /* 0x000fe20000410000 */
[----:B------:R-:W-:Y:S01]  /*6650*/  HADD2.F32 R49, -RZ, R49.H1_H1 ;  /* 0x30000031ff317230 */ /* 0x000fe20000004100 */
[C---:B------:R-:W-:Y:S02]  /*6660*/  FADD.FTZ R13, R24.reuse, R13 ;  /* 0x0000000d180d7221 */ /* 0x040fe40000010000 */
[----:B------:R-:W-:Y:S02]  /*6670*/  FFMA.FTZ R21, R24, R24, R21 ;  /* 0x0000001818157223 */ /* 0x000fe40000010015 */
[----:B------:R-:W-:Y:S02]  /*6680*/  FMUL.FTZ R24, R23, R23 ;  /* 0x0000001717187220 */ /* 0x000fe40000410000 */
[----:B------:R-:W-:Y:S02]  /*6690*/  FFMA.FTZ R25, R122, R122, R25 ;  /* 0x0000007a7a197223 */ /* 0x000fe40000010019 */
[----:B------:R-:W-:-:S02]  /*66a0*/  FADD.FTZ R13, R22, R13 ;  /* 0x0000000d160d7221 */ /* 0x000fc40000010000 */
[C---:B------:R-:W-:Y:S02]  /*66b0*/  FADD.FTZ R22, R49.reuse, R23 ;  /* 0x0000001731167221 */ /* 0x040fe40000010000 */
[----:B------:R-:W-:Y:S01]  /*66c0*/  FFMA.FTZ R49, R49, R49, R24 ;  /* 0x0000003131317223 */ /* 0x000fe20000010018 */
[----:B------:R-:W-:Y:S01]  /*66d0*/  HADD2.F32 R24, -RZ, R57.H0_H0 ;  /* 0x20000039ff187230 */ /* 0x000fe20000004100 */
[----:B------:R-:W-:Y:S01]  /*66e0*/  FADD.FTZ R2, R2, R25 ;  /* 0x0000001902027221 */ /* 0x000fe20000010000 */
[----:B------:R-:W-:Y:S01]  /*66f0*/  HADD2.F32 R51, -RZ, R51.H1_H1 ;  /* 0x30000033ff337230 */ /* 0x000fe20000004100 */
[----:B------:R-:W-:Y:S01]  /*6700*/  FADD.FTZ R13, R13, R22 ;  /* 0x000000160d0d7221 */ /* 0x000fe20000010000 */
[----:B------:R-:W-:Y:S01]  /*6710*/  HADD2.F32 R66, -RZ, R59.H0_H0 ;  /* 0x2000003bff427230 */ /* 0x000fe20000004100 */
[----:B------:R-:W-:Y:S01]  /*6720*/  FADD.FTZ R2, R2, R55 ;  /* 0x0000003702027221 */ /* 0x000fe20000010000 */
[----:B------:R-:W-:Y:S01]  /*6730*/  HADD2.F32 R57, -RZ, R57.H1_H1 ;  /* 0x30000039ff397230 */ /* 0x000fe20000004100 */
[----:B------:R-:W-:-:S02]  /*6740*/  FMUL.FTZ R22, R24, R24 ;  /* 0x0000001818167220 */ /* 0x000fc40000410000 */
[C---:B------:R-:W-:Y:S02]  /*6750*/  FADD.FTZ R24, R51.reuse, R24 ;  /* 0x0000001833187221 */ /* 0x040fe40000010000 */
[----:B------:R-:W-:Y:S02]  /*6760*/  FADD.FTZ R2, R2, R21 ;  /* 0x0000001502027221 */ /* 0x000fe40000010000 */
[----:B------:R-:W-:Y:S02]  /*6770*/  FFMA.FTZ R51, R51, R51, R22 ;  /* 0x0000003333337223 */ /* 0x000fe40000010016 */
[----:B------:R-:W-:Y:S01]  /*6780*/  FADD.FTZ R24, R13, R24 ;  /* 0x000000180d187221 */ /* 0x000fe20000010000 */
[----:B------:R-:W-:Y:S01]  /*6790*/  HADD2.F32 R13, -RZ, R65.H0_H0 ;  /* 0x20000041ff0d7230 */ /* 0x000fe20000004100 */
[----:B------:R-:W-:Y:S02]  /*67a0*/  FMUL.FTZ R22, R66, R66 ;  /* 0x0000004242167220 */ /* 0x000fe40000410000 */
[C---:B------:R-:W-:Y:S01]  /*67b0*/  FADD.FTZ R21, R57.reuse, R66 ;  /* 0x0000004239157221 */ /* 0x040fe20000010000 */
[----:B------:R-:W-:Y:S01]  /*67c0*/  HADD2.F32 R66, -RZ, R59.H1_H1 ;  /* 0x3000003bff427230 */ /* 0x000fe20000004100 */
[----:B------:R-:W-:-:S02]  /*67d0*/  FFMA.FTZ R57, R57, R57, R22 ;  /* 0x0000003939397223 */ /* 0x000fc40000010016 */
[----:B------:R-:W-:Y:S01]  /*67e0*/  FADD.FTZ R21, R24, R21 ;  /* 0x0000001518157221 */ /* 0x000fe20000010000 */
[----:B------:R-:W-:Y:S01]  /*67f0*/  HADD2.F32 R24, -RZ, R67.H0_H0 ;  /* 0x20000043ff187230 */ /* 0x000fe20000004100 */
[----:B------:R-:W-:Y:S02]  /*6800*/  FMUL.FTZ R23, R13, R13 ;  /* 0x0000000d0d177220 */ /* 0x000fe40000410000 */
[C---:B------:R-:W-:Y:S01]  /*6810*/  FADD.FTZ R22, R66.reuse, R13 ;  /* 0x0000000d42167221 */ /* 0x040fe20000010000 */
[----:B------:R-:W-:Y:S01]  /*6820*/  HADD2.F32 R63, -RZ, R63.H1_H1 ;  /* 0x3000003fff3f7230 */ /* 0x000fe20000004100 */
[----:B------:R-:W-:Y:S01]  /*6830*/  FFMA.FTZ R23, R66, R66, R23 ;  /* 0x0000004242177223 */ /* 0x000fe20000010017 */
[----:B------:R-:W-:Y:S01]  /*6840*/  HADD2.F32 R66, -RZ, R69.H0_H0 ;  /* 0x20000045ff427230 */ /* 0x000fe20000004100 */
[----:B------:R-:W-:Y:S02]  /*6850*/  FADD.FTZ R21, R21, R22 ;  /* 0x0000001615157221 */ /* 0x000fe40000010000 */
[----:B------:R-:W-:Y:S01]  /*6860*/  FMUL.FTZ R22, R24, R24 ;  /* 0x0000001818167220 */ /* 0x000fe20000410000 */
[----:B------:R-:W-:Y:S01]  /*6870*/  HADD2.F32 R65, -RZ, R65.H1_H1 ;  /* 0x30000041ff417230 */ /* 0x000fe20000004100 */
[----:B------:R-:W-:-:S02]  /*6880*/  FADD.FTZ R24, R63, R24 ;  /* 0x000000183f187221 */ /* 0x000fc40000010000 */
[----:B------:R-:W-:Y:S02]  /*6890*/  FFMA.FTZ R63, R63, R63, R22 ;  /* 0x0000003f3f3f7223 */ /* 0x000fe40000010016 */
[----:B------:R-:W-:Y:S02]  /*68a0*/  FMUL.FTZ R22, R66, R66 ;  /* 0x0000004242167220 */ /* 0x000fe40000410000 */
[----:B------:R-:W-:Y:S02]  /*68b0*/  FADD.FTZ R2, R2, R49 ;  /* 0x0000003102027221 */ /* 0x000fe40000010000 */
[C---:B------:R-:W-:Y:S02]  /*68c0*/  FADD.FTZ R66, R65.reuse, R66 ;  /* 0x0000004241427221 */ /* 0x040fe40000010000 */
[----:B------:R-:W-:Y:S01]  /*68d0*/  FFMA.FTZ R65, R65, R65, R22 ;  /* 0x0000004141417223 */ /* 0x000fe20000010016 */
[--C-:B------:R-:W-:Y:S01]  /*68e0*/  HADD2.F32 R22, -RZ, R0.reuse.H0_H0 ;  /* 0x20000000ff167230 */ /* 0x100fe20000004100 */
[----:B------:R-:W-:Y:S01]  /*68f0*/  FADD.FTZ R2, R2, R51 ;  /* 0x0000003302027221 */ /* 0x000fe20000010000 */
[----:B------:R-:W-:Y:S01]  /*6900*/  HADD2.F32 R67, -RZ, R67.H1_H1 ;  /* 0x30000043ff437230 */ /* 0x000fe20000004100 */
[----:B------:R-:W-:Y:S01]  /*6910*/  FADD.FTZ R21, R21, R24 ;  /* 0x0000001815157221 */ /* 0x000fe20000010000 */
[----:B------:R-:W-:Y:S01]  /*6920*/  HADD2.F32 R13, -RZ, R71.H0_H0 ;  /* 0x20000047ff0d7230 */ /* 0x000fe20000004100 */
[----:B------:R-:W-:Y:S01]  /*6930*/  FADD.FTZ R2, R2, R57 ;  /* 0x0000003902027221 */ /* 0x000fe20000010000 */
[----:B------:R-:W-:Y:S01]  /*6940*/  HADD2.F32 R0, -RZ, R0.H1_H1 ;  /* 0x30000000ff007230 */ /* 0x000fe20000004100 */
[----:B------:R-:W-:-:S02]  /*6950*/  FMUL.FTZ R24, R22, R22 ;  /* 0x0000001616187220 */ /* 0x000fc40000410000 */
[----:B------:R-:W-:Y:S02]  /*6960*/  FADD.FTZ R21, R21, R66 ;  /* 0x0000004215157221 */ /* 0x000fe40000010000 */
[C---:B------:R-:W-:Y:S02]  /*6970*/  FADD.FTZ R22, R67.reuse, R22 ;  /* 0x0000001643167221 */ /* 0x040fe40000010000 */
[----:B------:R-:W-:Y:S02]  /*6980*/  FADD.FTZ R2, R2, R23 ;  /* 0x0000001702027221 */ /* 0x000fe40000010000 */
[----:B------:R-:W-:Y:S01]  /*6990*/  FFMA.FTZ R67, R67, R67, R24 ;  /* 0x0000004343437223 */ /* 0x000fe20000010018 */
[----:B------:R-:W-:Y:S01]  /*69a0*/  HADD2.F32 R24, -RZ, R3.H0_H0 ;  /* 0x20000003ff187230 */ /* 0x000fe20000004100 */
[----:B------:R-:W-:Y:S01]  /*69b0*/  FADD.FTZ R21, R21, R22 ;  /* 0x0000001615157221 */ /* 0x000fe20000010000 */
[----:B------:R-:W-:Y:S01]  /*69c0*/  HADD2.F32 R69, -RZ, R69.H1_H1 ;  /* 0x30000045ff457230 */ /* 0x000fe20000004100 */
[----:B------:R-:W-:-:S02]  /*69d0*/  FMUL.FTZ R23, R13, R13 ;  /* 0x0000000d0d177220 */ /* 0x000fc40000410000 */
[C---:B------:R-:W-:Y:S02]  /*69e0*/  FADD.FTZ R22, R0.reuse, R13 ;  /* 0x0000000d00167221 */ /* 0x040fe40000010000 */
        /* <DEDUP_REMOVED lines=10> */
[----:B------:R-:W-:Y:S01]  /*6a90*/  FADD.FTZ R2, R2, R63 ;  /* 0x0000003f02027221 */ /* 0x000fe20000010000 */
[----:B------:R-:W-:Y:S01]  /*6aa0*/  HADD2.F32 R71, -RZ, R71.H1_H1 ;  /* 0x30000047ff477230 */ /* 0x000fe20000004100 */
[C---:B------:R-:W-:Y:S02]  /*6ab0*/  FADD.FTZ R22, R3.reuse, R22 ;  /* 0x0000001603167221 */ /* 0x040fe40000010000 */
[----:B------:R-:W-:Y:S02]  /*6ac0*/  FFMA.FTZ R3, R3, R3, R0 ;  /* 0x0000000303037223 */ /* 0x000fe40000010000 */
[----:B------:R-:W-:-:S02]  /*6ad0*/  FADD.FTZ R2, R2, R65 ;  /* 0x0000004102027221 */ /* 0x000fc40000010000 */
[----:B------:R-:W-:Y:S02]  /*6ae0*/  FMUL.FTZ R0, R24, R24 ;  /* 0x0000001818007220 */ /* 0x000fe40000410000 */
[C---:B------:R-:W-:Y:S02]  /*6af0*/  FADD.FTZ R24, R71.reuse, R24 ;  /* 0x0000001847187221 */ /* 0x040fe40000010000 */
[----:B------:R-:W-:Y:S02]  /*6b00*/  FADD.FTZ R2, R2, R67 ;  /* 0x0000004302027221 */ /* 0x000fe40000010000 */
[----:B------:R-:W-:Y:S01]  /*6b10*/  FFMA.FTZ R71, R71, R71, R0 ;  /* 0x0000004747477223 */ /* 0x000fe20000010000 */
[----:B------:R-:W-:Y:S01]  /*6b20*/  HADD2.F32 R0, -RZ, R75.H0_H0 ;  /* 0x2000004bff007230 */ /* 0x000fe20000004100 */
[----:B------:R-:W-:Y:S01]  /*6b30*/  FADD.FTZ R21, R21, R22 ;  /* 0x0000001615157221 */ /* 0x000fe20000010000 */
[----:B------:R-:W-:Y:S01]  /*6b40*/  HADD2.F32 R9, -RZ, R9.H1_H1 ;  /* 0x30000009ff097230 */ /* 0x000fe20000004100 */
[----:B------:R-:W-:-:S02]  /*6b50*/  FADD.FTZ R2, R2, R23 ;  /* 0x0000001702027221 */ /* 0x000fc40000010000 */
[----:B------:R-:W-:Y:S01]  /*6b60*/  FADD.FTZ R21, R21, R24 ;  /* 0x0000001815157221 */ /* 0x000fe20000010000 */
[----:B------:R-:W-:Y:S01]  /*6b70*/  HADD2.F32 R24, -RZ, R77.H0_H0 ;  /* 0x2000004dff187230 */ /* 0x000fe20000004100 */
[----:B------:R-:W-:Y:S01]  /*6b80*/  FMUL.FTZ R22, R0, R0 ;  /* 0x0000000000167220 */ /* 0x000fe20000410000 */
[----:B------:R-:W-:Y:S01]  /*6b90*/  HADD2.F32 R73, -RZ, R73.H1_H1 ;  /* 0x30000049ff497230 */ /* 0x000fe20000004100 */
[----:B------:R-:W-:Y:S02]  /*6ba0*/  FADD.FTZ R2, R2, R69 ;  /* 0x0000004502027221 */ /* 0x000fe40000010000 */
[C---:B------:R-:W-:Y:S01]  /*6bb0*/  FADD.FTZ R0, R9.reuse, R0 ;  /* 0x0000000009007221 */ /* 0x040fe20000010000 */
[----:B------:R-:W-:Y:S01]  /*6bc0*/  HADD2.F32 R66, -RZ, R79.H0_H0 ;  /* 0x2000004fff427230 */ /* 0x000fe20000004100 */
[----:B------:R-:W-:Y:S02]  /*6bd0*/  FFMA.FTZ R9, R9, R9, R22 ;  /* 0x0000000909097223 */ /* 0x000fe40000010016 */
[----:B------:R-:W-:Y:S01]  /*6be0*/  FMUL.FTZ R22, R24, R24 ;  /* 0x0000001818167220 */ /* 0x000fe20000410000 */
[----:B------:R-:W-:Y:S01]  /*6bf0*/  HADD2.F32 R75, -RZ, R75.H1_H1 ;  /* 0x3000004bff4b7230 */ /* 0x000fe20000004100 */
[----:B------:R-:W-:-:S02]  /*6c00*/  FADD.FTZ R2, R2, R3 ;  /* 0x0000000302027221 */ /* 0x000fc40000010000 */
[----:B------:R-:W-:Y:S02]  /*6c10*/  FADD.FTZ R0, R21, R0 ;  /* 0x0000000015007221 */ /* 0x000fe40000010000 */
[C---:B------:R-:W-:Y:S01]  /*6c20*/  FADD.FTZ R3, R73.reuse, R24 ;  /* 0x0000001849037221 */ /* 0x040fe20000010000 */
[----:B------:R-:W-:Y:S01]  /*6c30*/  HADD2.F32 R24, -RZ, R80.H0_H0 ;  /* 0x20000050ff187230 */ /* 0x000fe20000004100 */
[----:B------:R-:W-:Y:S02]  /*6c40*/  FFMA.FTZ R73, R73, R73, R22 ;  /* 0x0000004949497223 */ /* 0x000fe40000010016 */
[----:B------:R-:W-:Y:S01]  /*6c50*/  FMUL.FTZ R22, R66, R66 ;  /* 0x0000004242167220 */ /* 0x000fe20000410000 */
[----:B------:R-:W-:Y:S01]  /*6c60*/  HADD2.F32 R77, -RZ, R77.H1_H1 ;  /* 0x3000004dff4d7230 */ /* 0x000fe20000004100 */
[----:B------:R-:W-:Y:S02]  /*6c70*/  FADD.FTZ R0, R0, R3 ;  /* 0x0000000300007221 */ /* 0x000fe40000010000 */
[----:B------:R-:W-:-:S02]  /*6c80*/  FADD.FTZ R3, R75, R66 ;  /* 0x000000424b037221 */ /* 0x000fc40000010000 */
[----:B------:R-:W-:Y:S01]  /*6c90*/  FADD.FTZ R2, R2, R71 ;  /* 0x0000004702027221 */ /* 0x000fe20000010000 */
[----:B------:R-:W-:Y:S01]  /*6ca0*/  HADD2.F32 R66, -RZ, R81.H0_H0 ;  /* 0x20000051ff427230 */ /* 0x000fe20000004100 */
[----:B------:R-:W-:Y:S02]  /*6cb0*/  FFMA.FTZ R75, R75, R75, R22 ;  /* 0x0000004b4b4b7223 */ /* 0x000fe40000010016 */
[----:B------:R-:W-:Y:S01]  /*6cc0*/  FMUL.FTZ R22, R24, R24 ;  /* 0x0000001818167220 */ /* 0x000fe20000410000 */
[----:B------:R-:W-:Y:S01]  /*6cd0*/  HADD2.F32 R79, -RZ, R79.H1_H1 ;  /* 0x3000004fff4f7230 */ /* 0x000fe20000004100 */
[----:B------:R-:W-:Y:S02]  /*6ce0*/  FADD.FTZ R0, R0, R3 ;  /* 0x0000000300007221 */ /* 0x000fe40000010000 */
[----:B------:R-:W-:Y:S02]  /*6cf0*/  FADD.FTZ R2, R2, R9 ;  /* 0x0000000902027221 */ /* 0x000fe40000010000 */
[----:B------:R-:W-:-:S02]  /*6d00*/  FADD.FTZ R3, R77, R24 ;  /* 0x000000184d037221 */ /* 0x000fc40000010000 */
[----:B------:R-:W-:Y:S02]  /*6d10*/  FFMA.FTZ R77, R77, R77, R22 ;  /* 0x0000004d4d4d7223 */ /* 0x000fe40000010016 */
[----:B------:R-:W-:Y:S01]  /*6d20*/  FMUL.FTZ R22, R66, R66 ;  /* 0x0000004242167220 */ /* 0x000fe20000410000 */
[----:B------:R-:W-:Y:S01]  /*6d30*/  HADD2.F32 R9, -RZ, R83.H0_H0 ;  /* 0x20000053ff097230 */ /* 0x000fe20000004100 */
[----:B------:R-:W-:Y:S02]  /*6d40*/  FADD.FTZ R2, R2, R73 ;  /* 0x0000004902027221 */ /* 0x000fe40000010000 */
[----:B------:R-:W-:Y:S01]  /*6d50*/  FADD.FTZ R0, R0, R3 ;  /* 0x0000000300007221 */ /* 0x000fe20000010000 */
[----:B------:R-:W-:Y:S01]  /*6d60*/  HADD2.F32 R80, -RZ, R80.H1_H1 ;  /* 0x30000050ff507230 */ /* 0x000fe20000004100 */
[C---:B------:R-:W-:Y:S02]  /*6d70*/  FADD.FTZ R3, R79.reuse, R66 ;  /* 0x000000424f037221 */ /* 0x040fe40000010000 */
[----:B------:R-:W-:Y:S01]  /*6d80*/  FFMA.FTZ R79, R79, R79, R22 ;  /* 0x0000004f4f4f7223 */ /* 0x000fe20000010016 */
[----:B------:R-:W-:Y:S01]  /*6d90*/  HADD2.F32 R22, -RZ, R84.H0_H0 ;  /* 0x20000054ff167230 */ /* 0x000fe20000004100 */
[----:B------:R-:W-:-:S02]  /*6da0*/  FADD.FTZ R2, R2, R75 ;  /* 0x0000004b02027221 */ /* 0x000fc40000010000 */
[----:B------:R-:W-:Y:S01]  /*6db0*/  FADD.FTZ R0, R0, R3 ;  /* 0x0000000300007221 */ /* 0x000fe20000010000 */
[----:B------:R-:W-:Y:S01]  /*6dc0*/  HADD2.F32 R81, -RZ, R81.H1_H1 ;  /* 0x30000051ff517230 */ /* 0x000fe20000004100 */
[----:B------:R-:W-:Y:S02]  /*6dd0*/  FMUL.FTZ R3, R9, R9 ;  /* 0x0000000909037220 */ /* 0x000fe40000410000 */
[----:B------:R-:W-:Y:S01]  /*6de0*/  FADD.FTZ R9, R80, R9 ;  /* 0x0000000950097221 */ /* 0x000fe20000010000 */
[----:B------:R-:W-:Y:S01]  /*6df0*/  HADD2.F32 R66, -RZ, R27.H0_H0 ;  /* 0x2000001bff427230 */ /* 0x000fe20000004100 */
[----:B------:R-:W-:Y:S02]  /*6e00*/  FADD.FTZ R2, R2, R77 ;  /* 0x0000004d02027221 */ /* 0x000fe40000010000 */
[----:B------:R-:W-:Y:S01]  /*6e10*/  FMUL.FTZ R24, R22, R22 ;  /* 0x0000001616187220 */ /* 0x000fe20000410000 */
[----:B------:R-:W-:Y:S01]  /*6e20*/  HADD2.F32 R83, -RZ, R83.H1_H1 ;  /* 0x30000053ff537230 */ /* 0x000fe20000004100 */
[----:B------:R-:W-:-:S02]  /*6e30*/  FADD.FTZ R0, R0, R9 ;  /* 0x0000000900007221 */ /* 0x000fc40000010000 */
[----:B------:R-:W-:Y:S02]  /*6e40*/  FADD.FTZ R2, R2, R79 ;  /* 0x0000004f02027221 */ /* 0x000fe40000010000 */
[----:B------:R-:W-:Y:S02]  /*6e50*/  FFMA.FTZ R3, R80, R80, R3 ;  /* 0x0000005050037223 */ /* 0x000fe40000010003 */
[C---:B------:R-:W-:Y:S02]  /*6e60*/  FADD.FTZ R9, R81.reuse, R22 ;  /* 0x0000001651097221 */ /* 0x040fe40000010000 */
[----:B------:R-:W-:Y:S01]  /*6e70*/  FFMA.FTZ R81, R81, R81, R24 ;  /* 0x0000005151517223 */ /* 0x000fe20000010018 */
[----:B------:R-:W-:Y:S01]  /*6e80*/  HADD2.F32 R24, -RZ, R85.H0_H0 ;  /* 0x20000055ff187230 */ /* 0x000fe20000004100 */
[----:B------:R-:W-:Y:S01]  /*6e90*/  FMUL.FTZ R22, R66, R66 ;  /* 0x0000004242167220 */ /* 0x000fe20000410000 */
[----:B------:R-:W-:Y:S01]  /*6ea0*/  HADD2.F32 R27, -RZ, R27.H1_H1 ;  /* 0x3000001bff1b7230 */ /* 0x000fe20000004100 */
[----:B------:R-:W-:-:S02]  /*6eb0*/  FADD.FTZ R2, R2, R3 ;  /* 0x0000000302027221 */ /* 0x000fc40000010000 */
[----:B------:R-:W-:Y:S02]  /*6ec0*/  FADD.FTZ R0, R0, R9 ;  /* 0x0000000900007221 */ /* 0x000fe40000010000 */
[C---:B------:R-:W-:Y:S02]  /*6ed0*/  FADD.FTZ R3, R83.reuse, R66 ;  /* 0x0000004253037221 */ /* 0x040fe40000010000 */
[----:B------:R-:W-:Y:S01]  /*6ee0*/  FFMA.FTZ R83, R83, R83, R22 ;  /* 0x0000005353537223 */ /* 0x000fe20000010016 */
[--C-:B------:R-:W-:Y:S01]  /*6ef0*/  HADD2.F32 R9, -RZ, R29.reuse.H0_H0 ;  /* 0x2000001dff097230 */ /* 0x100fe20000004100 */
[----:B------:R-:W-:Y:S01]  /*6f00*/  FMUL.FTZ R22, R24, R24 ;  /* 0x0000001818167220 */ /* 0x000fe20000410000 */
[----:B------:R-:W-:Y:S01]  /*6f10*/  HADD2.F32 R84, -RZ, R84.H1_H1 ;  /* 0x30000054ff547230 */ /* 0x000fe20000004100 */
[----:B------:R-:W-:Y:S02]  /*6f20*/  FADD.FTZ R0, R0, R3 ;  /* 0x0000000300007221 */ /* 0x000fe40000010000 */
[C---:B------:R-:W-:Y:S01]  /*6f30*/  FADD.FTZ R3, R27.reuse, R24 ;  /* 0x000000181b037221 */ /* 0x040fe20000010000 */
[----:B------:R-:W-:Y:S01]  /*6f40*/  HADD2.F32 R29, -RZ, R29.H1_H1 ;  /* 0x3000001dff1d7230 */ /* 0x000fe20000004100 */
[----:B------:R-:W-:Y:S01]  /*6f50*/  FFMA.FTZ R27, R27, R27, R22 ;  /* 0x0000001b1b1b7223 */ /* 0x000fe20000010016 */
[----:B------:R-:W-:Y:S01]  /*6f60*/  HADD2.F32 R22, -RZ, R86.H0_H0 ;  /* 0x20000056ff167230 */ /* 0x000fe20000004100 */
[----:B------:R-:W-:-:S02]  /*6f70*/  FADD.FTZ R2, R2, R81 ;  /* 0x0000005102027221 */ /* 0x000fc40000010000 */
[----:B------:R-:W-:Y:S02]  /*6f80*/  FMUL.FTZ R13, R9, R9 ;  /* 0x00000009090d7220 */ /* 0x000fe40000410000 */
[----:B------:R-:W-:Y:S02]  /*6f90*/  FADD.FTZ R0, R0, R3 ;  /* 0x0000000300007221 */ /* 0x000fe40000010000 */
[----:B------:R-:W-:Y:S02]  /*6fa0*/  FADD.FTZ R9, R84, R9 ;  /* 0x0000000954097221 */ /* 0x000fe40000010000 */
[----:B------:R-:W-:Y:S01]  /*6fb0*/  FADD.FTZ R2, R2, R83 ;  /* 0x0000005302027221 */ /* 0x000fe20000010000 */
[----:B------:R-:W-:Y:S01]  /*6fc0*/  HADD2.F32 R85, -RZ, R85.H1_H1 ;  /* 0x30000055ff557230 */ /* 0x000fe20000004100 */
[----:B------:R-:W-:Y:S02]  /*6fd0*/  FMUL.FTZ R24, R22, R22 ;  /* 0x0000001616187220 */ /* 0x000fe40000410000 */
[----:B------:R-:W-:Y:S01]  /*6fe0*/  FADD.FTZ R3, R29, R22 ;  /* 0x000000161d037221 */ /* 0x000fe20000010000 */
[----:B------:R-:W-:Y:S01]  /*6ff0*/  HADD2.F32 R22, -RZ, R30.H0_H0 ;  /* 0x2000001eff167230 */ /* 0x000fe20000004100 */
[----:B------:R-:W-:-:S02]  /*7000*/  FADD.FTZ R0, R0, R9 ;  /* 0x0000000900007221 */ /* 0x000fc40000010000 */
[----:B------:R-:W-:Y:S02]  /*7010*/  FADD.FTZ R2, R2, R27 ;  /* 0x0000001b02027221 */ /* 0x000fe40000010000 */
[----:B------:R-:W-:Y:S01]  /*7020*/  FFMA.FTZ R13, R84, R84, R13 ;  /* 0x00000054540d7223 */ /* 0x000fe2000001000d */
[----:B------:R-:W-:Y:S01]  /*7030*/  HADD2.F32 R9, -RZ, R87.H0_H0 ;  /* 0x20000057ff097230 */ /* 0x000fe20000004100 */
[----:B------:R-:W-:Y:S02]  /*7040*/  FADD.FTZ R0, R0, R3 ;  /* 0x0000000300007221 */ /* 0x000fe40000010000 */
[----:B------:R-:W-:Y:S02]  /*7050*/  FFMA.FTZ R29, R29, R29, R24 ;  /* 0x0000001d1d1d7223 */ /* 0x000fe40000010018 */
[----:B------:R-:W-:Y:S02]  /*7060*/  FADD.FTZ R3, R85, R22 ;  /* 0x0000001655037221 */ /* 0x000fe40000010000 */
[----:B------:R-:W-:-:S02]  /*7070*/  FADD.FTZ R2, R2, R13 ;  /* 0x0000000d02027221 */ /* 0x000fc40000010000 */
[----:B------:R-:W-:Y:S01]  /*7080*/  FMUL.FTZ R24, R22, R22 ;  /* 0x0000001616187220 */ /* 0x000fe20000410000 */
[----:B------:R-:W-:Y:S01]  /*7090*/  HADD2.F32 R30, -RZ, R30.H1_H1 ;  /* 0x3000001eff1e7230 */ /* 0x000fe20000004100 */
[----:B------:R-:W-:Y:S02]  /*70a0*/  FADD.FTZ R0, R0, R3 ;  /* 0x0000000300007221 */ /* 0x000fe40000010000 */
[----:B------:R-:W-:Y:S02]  /*70b0*/  FADD.FTZ R2, R2, R29 ;  /* 0x0000001d02027221 */ /* 0x000fe40000010000 */
[----:B------:R-:W-:Y:S02]  /*70c0*/  FFMA.FTZ R85, R85, R85, R24 ;  /* 0x0000005555557223 */ /* 0x000fe40000010018 */
[----:B------:R-:W-:Y:S01]  /*70d0*/  FMUL.FTZ R3, R9, R9 ;  /* 0x0000000909037220 */ /* 0x000fe20000410000 */
[----:B------:R-:W-:Y:S01]  /*70e0*/  HADD2.F32 R13, -RZ, R34.H0_H0 ;  /* 0x20000022ff0d7230 */ /* 0x000fe20000004100 */
[----:B------:R-:W-:-:S02]  /*70f0*/  FADD.FTZ R2, R2, R85 ;  /* 0x0000005502027221 */ /* 0x000fc40000010000 */
[C---:B------:R-:W-:Y:S01]  /*7100*/  FFMA.FTZ R3, R30.reuse, R30, R3 ;  /* 0x0000001e1e037223 */ /* 0x040fe20000010003 */
[----:B------:R-:W-:Y:S01]  /*7110*/  HADD2.F32 R86, -RZ, R86.H1_H1 ;  /* 0x30000056ff567230 */ /* 0x000fe20000004100 */
[----:B------:R-:W-:Y:S02]  /*7120*/  FADD.FTZ R9, R30, R9 ;  /* 0x000000091e097221 */ /* 0x000fe40000010000 */
[----:B------:R-:W-:Y:S01]  /*7130*/  FADD.FTZ R2, R2, R3 ;  /* 0x0000000302027221 */ /* 0x000fe20000010000 */
[----:B------:R-:W-:Y:S01]  /*7140*/  HADD2.F32 R3, -RZ, R88.H0_H0 ;  /* 0x20000058ff037230 */ /* 0x000fe20000004100 */
[----:B------:R-:W-:Y:S01]  /*7150*/  FADD.FTZ R0, R0, R9 ;  /* 0x0000000900007221 */ /* 0x000fe20000010000 */
[----:B------:R-:W-:Y:S01]  /*7160*/  HADD2.F32 R34, -RZ, R34.H1_H1 ;  /* 0x30000022ff227230 */ /* 0x000fe20000004100 */
[----:B------:R-:W-:Y:S02]  /*7170*/  FMUL.FTZ R9, R13, R13 ;  /* 0x0000000d0d097220 */ /* 0x000fe40000410000 */
[C---:B------:R-:W-:Y:S01]  /*7180*/  FADD.FTZ R13, R86.reuse, R13 ;  /* 0x0000000d560d7221 */ /* 0x040fe20000010000 */
[----:B------:R-:W-:Y:S01]  /*7190*/  HADD2.F32 R22, -RZ, R38.H0_H0 ;  /* 0x20000026ff167230 */ /* 0x000fe20000004100 */
[----:B------:R-:W-:Y:S01]  /*71a0*/  FMUL.FTZ R21, R3, R3 ;  /* 0x0000000303157220 */ /* 0x000fe20000410000 */
[----:B------:R-:W-:Y:S01]  /*71b0*/  HADD2.F32 R87, -RZ, R87.H1_H1 ;  /* 0x30000057ff577230 */ /* 0x000fe20000004100 */
[----:B------:R-:W-:-:S02]  /*71c0*/  FFMA.FTZ R9, R86, R86, R9 ;  /* 0x0000005656097223 */ /* 0x000fc40000010009 */
[----:B------:R-:W-:Y:S02]  /*71d0*/  FADD.FTZ R0, R0, R13 ;  /* 0x0000000d00007221 */ /* 0x000fe40000010000 */
[----:B------:R-:W-:Y:S02]  /*71e0*/  FADD.FTZ R3, R34, R3 ;  /* 0x0000000322037221 */ /* 0x000fe40000010000 */
[----:B------:R-:W-:Y:S01]  /*71f0*/  FADD.FTZ R2, R2, R9 ;  /* 0x0000000902027221 */ /* 0x000fe20000010000 */
[----:B------:R-:W-:Y:S01]  /*7200*/  HADD2.F32 R9, -RZ, R89.H0_H0 ;  /* 0x20000059ff097230 */ /* 0x000fe20000004100 */
[----:B------:R-:W-:Y:S01]  /*7210*/  FADD.FTZ R0, R0, R3 ;  /* 0x0000000300007221 */ /* 0x000fe20000010000 */
[----:B------:R-:W-:Y:S01]  /*7220*/  HADD2.F32 R38, -RZ, R38.H1_H1 ;  /* 0x30000026ff267230 */ /* 0x000fe20000004100 */
[----:B------:R-:W-:Y:S02]  /*7230*/  FADD.FTZ R3, R87, R22 ;  /* 0x0000001657037221 */ /* 0x000fe40000010000 */
[----:B------:R-:W-:-:S02]  /*7240*/  FFMA.FTZ R21, R34, R34, R21 ;  /* 0x0000002222157223 */ /* 0x000fc40000010015 */
[----:B------:R-:W-:Y:S02]  /*7250*/  FMUL.FTZ R24, R22, R22 ;  /* 0x0000001616187220 */ /* 0x000fe40000410000 */
[----:B------:R-:W-:Y:S01]  /*7260*/  FADD.FTZ R0, R0, R3 ;  /* 0x0000000300007221 */ /* 0x000fe20000010000 */
[----:B------:R-:W-:Y:S01]  /*7270*/  HADD2.F32 R13, -RZ, R42.H0_H0 ;  /* 0x2000002aff0d7230 */ /* 0x000fe20000004100 */
[----:B------:R-:W-:Y:S01]  /*7280*/  FMUL.FTZ R3, R9, R9 ;  /* 0x0000000909037220 */ /* 0x000fe20000410000 */
[----:B------:R-:W-:Y:S01]  /*7290*/  HADD2.F32 R88, -RZ, R88.H1_H1 ;  /* 0x30000058ff587230 */ /* 0x000fe20000004100 */
[----:B------:R-:W-:Y:S02]  /*72a0*/  FADD.FTZ R2, R2, R21 ;  /* 0x0000001502027221 */ /* 0x000fe40000010000 */
[----:B------:R-:W-:Y:S02]  /*72b0*/  FFMA.FTZ R87, R87, R87, R24 ;  /* 0x0000005757577223 */ /* 0x000fe40000010018 */
[----:B------:R-:W-:Y:S01]  /*72c0*/  FADD.FTZ R9, R38, R9 ;  /* 0x0000000926097221 */ /* 0x000fe20000010000 */
[----:B------:R-:W-:Y:S01]  /*72d0*/  HADD2.F32 R21, -RZ, R90.H0_H0 ;  /* 0x2000005aff157230 */ /* 0x000fe20000004100 */
[----:B------:R-:W-:Y:S01]  /*72e0*/  FADD.FTZ R2, R2, R87 ;  /* 0x0000005702027221 */ /* 0x000fe20000010000 */
[----:B------:R-:W-:Y:S01]  /*72f0*/  HADD2.F32 R42, -RZ, R42.H1_H1 ;  /* 0x3000002aff2a7230 */ /* 0x000fe20000004100 */
[----:B------:R-:W-:-:S02]  /*7300*/  FFMA.FTZ R3, R38, R38, R3 ;  /* 0x0000002626037223 */ /* 0x000fc40000010003 */
[----:B------:R-:W-:Y:S02]  /*7310*/  FADD.FTZ R0, R0, R9 ;  /* 0x0000000900007221 */ /* 0x000fe40000010000 */
[----:B------:R-:W-:Y:S02]  /*7320*/  FMUL.FTZ R9, R13, R13 ;  /* 0x0000000d0d097220 */ /* 0x000fe40000410000 */
[----:B------:R-:W-:Y:S02]  /*7330*/  FADD.FTZ R13, R88, R13 ;  /* 0x0000000d580d7221 */ /* 0x000fe40000010000 */
[----:B------:R-:W-:Y:S02]  /*7340*/  FADD.FTZ R2, R2, R3 ;  /* 0x0000000302027221 */ /* 0x000fe40000010000 */
[----:B------:R-:W-:Y:S01]  /*7350*/  FMUL.FTZ R3, R21, R21 ;  /* 0x0000001515037220 */ /* 0x000fe20000410000 */
[----:B------:R-:W-:Y:S01]  /*7360*/  HADD2.F32 R22, -RZ, R46.H0_H0 ;  /* 0x2000002eff167230 */ /* 0x000fe20000004100 */
[----:B------:R-:W-:-:S02]  /*7370*/  FFMA.FTZ R9, R88, R88, R9 ;  /* 0x0000005858097223 */ /* 0x000fc40000010009 */
[----:B------:R-:W-:Y:S02]  /*7380*/  FADD.FTZ R0, R0, R13 ;  /* 0x0000000d00007221 */ /* 0x000fe40000010000 */
[----:B------:R-:W-:Y:S01]  /*7390*/  FADD.FTZ R21, R42, R21 ;  /* 0x000000152a157221 */ /* 0x000fe20000010000 */
[----:B------:R-:W-:Y:S01]  /*73a0*/  HADD2.F32 R89, -RZ, R89.H1_H1 ;  /* 0x30000059ff597230 */ /* 0x000fe20000004100 */
[----:B------:R-:W-:Y:S02]  /*73b0*/  FADD.FTZ R2, R2, R9 ;  /* 0x0000000902027221 */ /* 0x000fe40000010000 */
[----:B------:R-:W-:Y:S02]  /*73c0*/  FFMA.FTZ R3, R42, R42, R3 ;  /* 0x0000002a2a037223 */ /* 0x000fe40000010003 */
[----:B------:R-:W-:Y:S01]  /*73d0*/  FADD.FTZ R0, R0, R21 ;  /* 0x0000001500007221 */ /* 0x000fe20000010000 */
[----:B------:R-:W-:Y:S01]  /*73e0*/  HADD2.F32 R21, -RZ, R91.H0_H0 ;  /* 0x2000005bff157230 */ /* 0x000fe20000004100 */
[----:B------:R-:W-:Y:S01]  /*73f0*/  FMUL.FTZ R24, R22, R22 ;  /* 0x0000001616187220 */ /* 0x000fe20000410000 */
[----:B------:R-:W-:Y:S01]  /*7400*/  HADD2.F32 R46, -RZ, R46.H1_H1 ;  /* 0x3000002eff2e7230 */ /* 0x000fe20000004100 */
[----:B------:R-:W-:-:S02]  /*7410*/  FADD.FTZ R2, R2, R3 ;  /* 0x0000000302027221 */ /* 0x000fc40000010000 */
[C---:B------:R-:W-:Y:S02]  /*7420*/  FADD.FTZ R3, R89.reuse, R22 ;  /* 0x0000001659037221 */ /* 0x040fe40000010000 */
[----:B------:R-:W-:Y:S02]  /*7430*/  FFMA.FTZ R89, R89, R89, R24 ;  /* 0x0000005959597223 */ /* 0x000fe40000010018 */
[----:B------:R-:W-:Y:S01]  /*7440*/  FMUL.FTZ R9, R21, R21 ;  /* 0x0000001515097220 */ /* 0x000fe20000410000 */
[----:B------:R-:W-:Y:S01]  /*7450*/  HADD2.F32 R13, -RZ, R50.H0_H0 ;  /* 0x20000032ff0d7230 */ /* 0x000fe20000004100 */
[----:B------:R-:W-:Y:S02]  /*7460*/  FADD.FTZ R0, R0, R3 ;  /* 0x0000000300007221 */ /* 0x000fe40000010000 */
[----:B------:R-:W-:Y:S02]  /*7470*/  FADD.FTZ R2, R2, R89 ;  /* 0x0000005902027221 */ /* 0x000fe40000010000 */
[C---:B------:R-:W-:Y:S01]  /*7480*/  FFMA.FTZ R9, R46.reuse, R46, R9 ;  /* 0x0000002e2e097223 */ /* 0x040fe20000010009 */
[----:B------:R-:W-:Y:S01]  /*7490*/  HADD2.F32 R90, -RZ, R90.H1_H1 ;  /* 0x3000005aff5a7230 */ /* 0x000fe20000004100 */
[----:B------:R-:W-:-:S02]  /*74a0*/  FADD.FTZ R3, R46, R21 ;  /* 0x000000152e037221 */ /* 0x000fc40000010000 */
[----:B------:R-:W-:Y:S01]  /*74b0*/  FADD.FTZ R2, R2, R9 ;  /* 0x0000000902027221 */ /* 0x000fe20000010000 */
[----:B------:R-:W-:Y:S01]  /*74c0*/  HADD2.F32 R9, -RZ, R92.H0_H0 ;  /* 0x2000005cff097230 */ /* 0x000fe20000004100 */
[----:B------:R-:W-:Y:S01]  /*74d0*/  FADD.FTZ R0, R0, R3 ;  /* 0x0000000300007221 */ /* 0x000fe20000010000 */
[----:B------:R-:W-:Y:S01]  /*74e0*/  HADD2.F32 R50, -RZ, R50.H1_H1 ;  /* 0x30000032ff327230 */ /* 0x000fe20000004100 */
[----:B------:R-:W-:Y:S02]  /*74f0*/  FMUL.FTZ R3, R13, R13 ;  /* 0x0000000d0d037220 */ /* 0x000fe40000410000 */
[C---:B------:R-:W-:Y:S01]  /*7500*/  FADD.FTZ R13, R90.reuse, R13 ;  /* 0x0000000d5a0d7221 */ /* 0x040fe20000010000 */
[----:B------:R0:W-:Y:S01]  /*7510*/  STL [R1+0xc4], R8 ;  /* 0x0000c40801007387 */ /* 0x0001e20000100800 */
[----:B------:R-:W-:Y:S01]  /*7520*/  FMUL.FTZ R21, R9, R9 ;  /* 0x0000000909157220 */ /* 0x000fe20000410000 */
[----:B------:R-:W-:Y:S01]  /*7530*/  HADD2.F32 R91, -RZ, R91.H1_H1 ;  /* 0x3000005bff5b7230 */ /* 0x000fe20000004100 */
[----:B------:R-:W-:-:S02]  /*7540*/  FFMA.FTZ R3, R90, R90, R3 ;  /* 0x0000005a5a037223 */ /* 0x000fc40000010003 */
[----:B------:R-:W-:Y:S02]  /*7550*/  FADD.FTZ R0, R0, R13 ;  /* 0x0000000d00007221 */ /* 0x000fe40000010000 */
[----:B------:R-:W-:Y:S01]  /*7560*/  FADD.FTZ R9, R50, R9 ;  /* 0x0000000932097221 */ /* 0x000fe20000010000 */
[----:B0-----:R-:W-:Y:S01]  /*7570*/  HADD2.F32 R8, -RZ, R54.H0_H0 ;  /* 0x20000036ff087230 */ /* 0x001fe20000004100 */
[----:B------:R-:W-:Y:S02]  /*7580*/  FADD.FTZ R2, R2, R3 ;  /* 0x0000000302027221 */ /* 0x000fe40000010000 */
[----:B------:R-:W-:Y:S01]  /*7590*/  FADD.FTZ R0, R0, R9 ;  /* 0x0000000900007221 */ /* 0x000fe20000010000 */
[----:B------:R-:W-:Y:S01]  /*75a0*/  HADD2.F32 R9, -RZ, R11.H0_H0 ;  /* 0x2000000bff097230 */ /* 0x000fe20000004100 */
[----:B------:R-:W-:Y:S02]  /*75b0*/  FADD.FTZ R3, R91, R8 ;  /* 0x000000085b037221 */ /* 0x000fe40000010000 */
[----:B------:R-:W-:-:S02]  /*75c0*/  FFMA.FTZ R21, R50, R50, R21 ;  /* 0x0000003232157223 */ /* 0x000fc40000010015 */
[----:B------:R-:W-:Y:S01]  /*75d0*/  FMUL.FTZ R22, R8, R8 ;  /* 0x0000000808167220 */ /* 0x000fe20000410000 */
[----:B------:R-:W-:Y:S01]  /*75e0*/  HADD2.F32 R54, -RZ, R54.H1_H1 ;  /* 0x30000036ff367230 */ /* 0x000fe20000004100 */
[----:B------:R-:W-:Y:S02]  /*75f0*/  FADD.FTZ R0, R0, R3 ;  /* 0x0000000300007221 */ /* 0x000fe40000010000 */
[----:B------:R-:W-:Y:S02]  /*7600*/  FADD.FTZ R2, R2, R21 ;  /* 0x0000001502027221 */ /* 0x000fe40000010000 */
[----:B------:R-:W-:Y:S02]  /*7610*/  FFMA.FTZ R91, R91, R91, R22 ;  /* 0x0000005b5b5b7223 */ /* 0x000fe40000010016 */
[----:B------:R-:W-:Y:S01]  /*7620*/  FMUL.FTZ R3, R9, R9 ;  /* 0x0000000909037220 */ /* 0x000fe20000410000 */
[----:B------:R-:W-:Y:S01]  /*7630*/  HADD2.F32 R8, -RZ, R56.H0_H0 ;  /* 0x20000038ff087230 */ /* 0x000fe20000004100 */
[----:B------:R-:W-:Y:S01]  /*7640*/  FADD.FTZ R2, R2, R91 ;  /* 0x0000005b02027221 */ /* 0x000fe20000010000 */
[----:B------:R-:W-:Y:S01]  /*7650*/  HADD2.F32 R11, -RZ, R11.H1_H1 ;  /* 0x3000000bff0b7230 */ /* 0x000fe20000004100 */
[----:B------:R-:W-:-:S02]  /*7660*/  FADD.FTZ R9, R54, R9 ;  /* 0x0000000936097221 */ /* 0x000fc40000010000 */
[----:B------:R-:W-:Y:S02]  /*7670*/  FFMA.FTZ R3, R54, R54, R3 ;  /* 0x0000003636037223 */ /* 0x000fe40000010003 */
[----:B------:R-:W-:Y:S01]  /*7680*/  FADD.FTZ R0, R0, R9 ;  /* 0x0000000900007221 */ /* 0x000fe20000010000 */
[----:B------:R-:W-:Y:S01]  /*7690*/  HADD2.F32 R9, -RZ, R15.H0_H0 ;  /* 0x2000000fff097230 */ /* 0x000fe20000004100 */
[----:B------:R-:W-:Y:S01]  /*76a0*/  FADD.FTZ R2, R2, R3 ;  /* 0x0000000302027221 */ /* 0x000fe20000010000 */
[----:B------:R-:W-:Y:S01]  /*76b0*/  HADD2.F32 R56, -RZ, R56.H1_H1 ;  /* 0x30000038ff387230 */ /* 0x000fe20000004100 */
[----:B------:R-:W-:Y:S02]  /*76c0*/  FADD.FTZ R3, R11, R8 ;  /* 0x000000080b037221 */ /* 0x000fe40000010000 */
[----:B------:R-:W-:Y:S02]  /*76d0*/  FMUL.FTZ R22, R8, R8 ;  /* 0x0000000808167220 */ /* 0x000fe40000410000 */
[----:B------:R-:W-:-:S02]  /*76e0*/  FADD.FTZ R0, R0, R3 ;  /* 0x0000000300007221 */ /* 0x000fc40000010000 */
[----:B------:R-:W-:Y:S01]  /*76f0*/  FMUL.FTZ R3, R9, R9 ;  /* 0x0000000909037220 */ /* 0x000fe20000410000 */
[----:B------:R-:W-:Y:S01]  /*7700*/  HADD2.F32 R8, -RZ, R58.H0_H0 ;  /* 0x2000003aff087230 */ /* 0x000fe20000004100 */
[----:B------:R-:W-:Y:S02]  /*7710*/  FADD.FTZ R9, R56, R9 ;  /* 0x0000000938097221 */ /* 0x000fe40000010000 */
[----:B------:R-:W-:Y:S01]  /*7720*/  FFMA.FTZ R11, R11, R11, R22 ;  /* 0x0000000b0b0b7223 */ /* 0x000fe20000010016 */
[----:B------:R-:W-:Y:S01]  /*7730*/  HADD2.F32 R15, -RZ, R15.H1_H1 ;  /* 0x3000000fff0f7230 */ /* 0x000fe20000004100 */
[----:B------:R-:W-:Y:S01]  /*7740*/  FADD.FTZ R0, R0, R9 ;  /* 0x0000000900007221 */ /* 0x000fe20000010000 */
[----:B------:R-:W-:Y:S01]  /*7750*/  PRMT R60, R60, 0x5410, RZ ;  /* 0x000054103c3c7816 */ /* 0x000fe200000000ff */
[----:B------:R-:W-:Y:S01]  /*7760*/  FADD.FTZ R2, R2, R11 ;  /* 0x0000000b02027221 */ /* 0x000fe20000010000 */
[----:B------:R-:W-:Y:S01]  /*7770*/  HADD2.F32 R9, -RZ, R17.H0_H0 ;  /* 0x20000011ff097230 */ /* 0x000fe20000004100 */
[----:B------:R-:W-:-:S02]  /*7780*/  FFMA.FTZ R3, R56, R56, R3 ;  /* 0x0000003838037223 */ /* 0x000fc40000010003 */
[----:B------:R-:W-:Y:S01]  /*7790*/  FMUL.FTZ R22, R8, R8 ;  /* 0x0000000808167220 */ /* 0x000fe20000410000 */
[----:B------:R-:W-:Y:S01]  /*77a0*/  @!P0 PRMT R60, R60, 0x5410, R48 ;  /* 0x000054103c3c8816 */ /* 0x000fe20000000030 */
[C---:B------:R-:W-:Y:S01]  /*77b0*/  FADD.FTZ R11, R15.reuse, R8 ;  /* 0x000000080f0b7221 */ /* 0x040fe20000010000 */
[----:B------:R-:W-:Y:S01]  /*77c0*/  HADD2.F32 R58, -RZ, R58.H1_H1 ;  /* 0x3000003aff3a7230 */ /* 0x000fe20000004100 */
[----:B------:R-:W-:Y:S02]  /*77d0*/  FADD.FTZ R2, R2, R3 ;  /* 0x0000000302027221 */ /* 0x000fe40000010000 */
[----:B------:R-:W-:Y:S02]  /*77e0*/  FFMA.FTZ R15, R15, R15, R22 ;  /* 0x0000000f0f0f7223 */ /* 0x000fe40000010016 */
[----:B------:R-:W-:Y:S01]  /*77f0*/  FMUL.FTZ R3, R9, R9 ;  /* 0x0000000909037220 */ /* 0x000fe20000410000 */
[----:B------:R-:W-:Y:S01]  /*7800*/  HADD2.F32 R8, -RZ, R60.H0_H0 ;  /* 0x2000003cff087230 */ /* 0x000fe20000004100 */
[----:B------:R-:W-:Y:S01]  /*7810*/  FADD.FTZ R2, R2, R15 ;  /* 0x0000000f02027221 */ /* 0x000fe20000010000 */
[----:B------:R-:W-:Y:S01]  /*7820*/  HADD2.F32 R17, -RZ, R17.H1_H1 ;  /* 0x30000011ff117230 */ /* 0x000fe20000004100 */
[----:B------:R-:W-:-:S02]  /*7830*/  FFMA.FTZ R3, R58, R58, R3 ;  /* 0x0000003a3a037223 */ /* 0x000fc40000010003 */
[----:B------:R-:W-:Y:S02]  /*7840*/  FADD.FTZ R0, R0, R11 ;  /* 0x0000000b00007221 */ /* 0x000fe40000010000 */
[----:B------:R-:W-:Y:S01]  /*7850*/  FADD.FTZ R9, R58, R9 ;  /* 0x000000093a097221 */ /* 0x000fe20000010000 */
[----:B------:R0:W-:Y:S01]  /*7860*/  STL [R1+0xdc], R12 ;  /* 0x0000dc0c01007387 */ /* 0x0001e20000100800 */
[----:B------:R-:W-:Y:S01]  /*7870*/  FADD.FTZ R3, R2, R3 ;  /* 0x0000000302037221 */ /* 0x000fe20000010000 */
[----:B------:R-:W-:Y:S01]  /*7880*/  HADD2.F32 R11, -RZ, R60.H1_H1 ;  /* 0x3000003cff0b7230 */ /* 0x000fe20000004100 */
[----:B------:R-:W-:Y:S02]  /*7890*/  FADD.FTZ R9, R0, R9 ;  /* 0x0000000900097221 */ /* 0x000fe40000010000 */
[----:B------:R-:W-:Y:S02]  /*78a0*/  FADD.FTZ R2, R17, R8 ;  /* 0x0000000811027221 */ /* 0x000fe40000010000 */
[----:B------:R-:W-:Y:S01]  /*78b0*/  FMUL.FTZ R0, R8, R8 ;  /* 0x0000000808007220 */ /* 0x000fe20000410000 */
[----:B0-----:R-:W-:Y:S01]  /*78c0*/  HADD2.F32 R12, -RZ, R19.H0_H0 ;  /* 0x20000013ff0c7230 */ /* 0x001fe20000004100 */
[----:B------:R-:W-:-:S02]  /*78d0*/  FADD.FTZ R2, R9, R2 ;  /* 0x0000000209027221 */ /* 0x000fc40000010000 */
[----:B------:R-:W-:Y:S02]  /*78e0*/  FFMA.FTZ R8, R17, R17, R0 ;  /* 0x0000001111087223 */ /* 0x000fe40000010000 */
[----:B------:R-:W-:Y:S02]  /*78f0*/  FADD.FTZ R9, R11, R12 ;  /* 0x0000000c0b097221 */ /* 0x000fe40000010000 */
[----:B------:R-:W-:Y:S02]  /*7900*/  FMUL.FTZ R0, R12, R12 ;  /* 0x0000000c0c007220 */ /* 0x000fe40000410000 */
[----:B------:R-:W-:Y:S01]  /*7910*/  FADD.FTZ R9, R2, R9 ;  /* 0x0000000902097221 */ /* 0x000fe20000010000 */
[----:B------:R-:W-:Y:S01]  /*7920*/  PRMT R2, RZ, 0x7610, R2 ;  /* 0x00007610ff027816 */ /* 0x000fe20000000002 */
[----:B------:R-:W-:Y:S02]  /*7930*/  FADD.FTZ R3, R3, R8 ;  /* 0x0000000803037221 */ /* 0x000fe40000010000 */
[--C-:B------:R-:W-:Y:S01]  /*7940*/  FFMA.FTZ R8, R11, R11, R0.reuse ;  /* 0x0000000b0b087223 */ /* 0x100fe20000010000 */
[----:B------:R-:W-:Y:S01]  /*7950*/  PRMT R0, RZ, 0x7610, R0 ;  /* 0x00007610ff007816 */ /* 0x000fe20000000000 */
[----:B------:R-:W-:Y:S01]  /*7960*/  HADD2.F32 R62, -RZ, R62.H0_H0 ;  /* 0x2000003eff3e7230 */ /* 0x000fe20000004100 */
[----:B--2---:R-:W-:-:S02]  /*7970*/  @!P1 SHF.R.U32.HI R0, RZ, 0x10, R10 ;  /* 0x00000010ff009819 */ /* 0x004fc4000001160a */
[----:B------:R-:W-:Y:S01]  /*7980*/  @!P1 PRMT R2, R10, 0x7610, R2 ;  /* 0x000076100a029816 */ /* 0x000fe20000000002 */
[----:B------:R-:W-:Y:S01]  /*7990*/  HADD2.F32 R19, -RZ, R19.H1_H1 ;  /* 0x30000013ff137230 */ /* 0x000fe20000004100 */
[----:B------:R-:W-:Y:S01]  /*79a0*/  FADD.FTZ R3, R3, R8 ;  /* 0x0000000803037221 */ /* 0x000fe20000010000 */
[----:B------:R-:W-:Y:S01]  /*79b0*/  HADD2.F32 R11, -RZ, R0.H0_H0 ;  /* 0x20000000ff0b7230 */ /* 0x000fe20000004100 */
[----:B------:R-:W-:Y:S01]  /*79c0*/  FMUL.FTZ R12, R62, R62 ;  /* 0x0000003e3e0c7220 */ /* 0x000fe20000410000 */
[----:B------:R-:W-:Y:S01]  /*79d0*/  PRMT R0, RZ, 0x7610, R0 ;  /* 0x00007610ff007816 */ /* 0x000fe20000000000 */
[----:B------:R-:W-:Y:S01]  /*79e0*/  HADD2.F32 R8, -RZ, R2.H0_H0 ;  /* 0x20000002ff087230 */ /* 0x000fe20000004100 */
[----:B---3--:R-:W-:Y:S01]  /*79f0*/  @!P2 SHF.R.U32.HI R0, RZ, 0x10, R14 ;  /* 0x00000010ff00a819 */ /* 0x008fe2000001160e */
[----:B------:R-:W-:Y:S01]  /*7a00*/  FFMA.FTZ R12, R19, R19, R12 ;  /* 0x00000013130c7223 */ /* 0x000fe2000001000c */
[----:B------:R-:W-:Y:S01]  /*7a10*/  PRMT R2, RZ, 0x7610, R2 ;  /* 0x00007610ff027816 */ /* 0x000fe20000000002 */
[----:B------:R-:W-:-:S02]  /*7a20*/  FMUL.FTZ R13, R11, R11 ;  /* 0x0000000b0b0d7220 */ /* 0x000fc40000410000 */
[----:B------:R-:W-:Y:S01]  /*7a30*/  FADD.FTZ R22, R8, R11 ;  /* 0x0000000b08167221 */ /* 0x000fe20000010000 */
[----:B------:R-:W-:Y:S01]  /*7a40*/  HADD2.F32 R11, -RZ, R0.H0_H0 ;  /* 0x20000000ff0b7230 */ /* 0x000fe20000004100 */
[----:B------:R-:W-:Y:S01]  /*7a50*/  @!P2 PRMT R2, R14, 0x7610, R2 ;  /* 0x000076100e02a816 */ /* 0x000fe20000000002 */
[----:B------:R-:W-:Y:S01]  /*7a60*/  FADD.FTZ R12, R3, R12 ;  /* 0x0000000c030c7221 */ /* 0x000fe20000010000 */
[----:B------:R-:W-:Y:S01]  /*7a70*/  PRMT R0, R0, 0x5410, RZ ;  /* 0x0000541000007816 */ /* 0x000fe200000000ff */
[----:B------:R-:W-:Y:S02]  /*7a80*/  FFMA.FTZ R13, R8, R8, R13 ;  /* 0x00000008080d7223 */ /* 0x000fe4000001000d */
[----:B------:R-:W-:Y:S01]  /*7a90*/  FADD.FTZ R62, R19, R62 ;  /* 0x0000003e133e7221 */ /* 0x000fe20000010000 */
[--C-:B----4-:R-:W-:Y:S01]  /*7aa0*/  @!P3 PRMT R0, R0, 0x5410, R16.reuse ;  /* 0x000054100000b816 */ /* 0x110fe20000000010 */
[----:B------:R-:W-:Y:S01]  /*7ab0*/  HADD2.F32 R2, -RZ, R2.H0_H0 ;  /* 0x20000002ff027230 */ /* 0x000fe20000004100 */
[----:B------:R-:W-:Y:S01]  /*7ac0*/  FADD.FTZ R12, R12, R13 ;  /* 0x0000000d0c0c7221 */ /* 0x000fe20000010000 */
[----:B------:R-:W-:Y:S01]  /*7ad0*/  PRMT R3, RZ, 0x7610, R3 ;  /* 0x00007610ff037816 */ /* 0x000fe20000000003 */
[----:B------:R-:W-:Y:S01]  /*7ae0*/  FMUL.FTZ R13, R11, R11 ;  /* 0x0000000b0b0d7220 */ /* 0x000fe20000410000 */
[----:B------:R-:W-:Y:S01]  /*7af0*/  @!P3 SHF.R.U32.HI R3, RZ, 0x10, R16 ;  /* 0x00000010ff03b819 */ /* 0x000fe20000011610 */
[----:B------:R-:W-:Y:S01]  /*7b00*/  FADD.FTZ R9, R9, R62 ;  /* 0x0000003e09097221 */ /* 0x000fe20000010000 */
[----:B------:R-:W-:Y:S01]  /*7b10*/  PRMT R0, RZ, 0x7610, R0 ;  /* 0x00007610ff007816 */ /* 0x000fe20000000000 */
[----:B------:R-:W-:-:S02]  /*7b20*/  FADD.FTZ R8, R2, R11 ;  /* 0x0000000b02087221 */ /* 0x000fc40000010000 */
[----:B------:R-:W-:Y:S01]  /*7b30*/  FFMA.FTZ R13, R2, R2, R13 ;  /* 0x00000002020d7223 */ /* 0x000fe2000001000d */
[----:B------:R-:W-:Y:S01]  /*7b40*/  PRMT R2, RZ, 0x7610, R2 ;  /* 0x00007610ff027816 */ /* 0x000fe20000000002 */
[----:B------:R-:W-:Y:S01]  /*7b50*/  FADD.FTZ R9, R9, R22 ;  /* 0x0000001609097221 */ /* 0x000fe20000010000 */
[----:B------:R-:W-:Y:S02]  /*7b60*/  HADD2.F32 R22, -RZ, R3.H0_H0 ;  /* 0x20000003ff167230 */ /* 0x000fe40000004100 */
[----:B------:R-:W-:Y:S01]  /*7b70*/  HADD2.F32 R3, -RZ, R0.H1_H1 ;  /* 0x30000000ff037230 */ /* 0x000fe20000004100 */
[----:B-----5:R-:W-:Y:S02]  /*7b80*/  @!P4 SHF.R.U32.HI R0, RZ, 0x10, R18 ;  /* 0x00000010ff00c819 */ /* 0x020fe40000011612 */
[----:B------:R-:W-:Y:S01]  /*7b90*/  @!P4 PRMT R2, R18, 0x7610, R2 ;  /* 0x000076101202c816 */ /* 0x000fe20000000002 */
[----:B------:R-:W-:Y:S02]  /*7ba0*/  FADD.FTZ R12, R12, R13 ;  /* 0x0000000d0c0c7221 */ /* 0x000fe40000010000 */
[----:B------:R-:W-:Y:S01]  /*7bb0*/  FADD.FTZ R8, R9, R8 ;  /* 0x0000000809087221 */ /* 0x000fe20000010000 */
[----:B------:R-:W-:Y:S01]  /*7bc0*/  HADD2.F32 R13, -RZ, R0.H0_H0 ;  /* 0x20000000ff0d7230 */ /* 0x000fe20000004100 */
[----:B------:R-:W-:Y:S01]  /*7bd0*/  FMUL.FTZ R24, R22, R22 ;  /* 0x0000001616187220 */ /* 0x000fe20000410000 */
[----:B------:R-:W-:Y:S01]  /*7be0*/  HADD2.F32 R0, -RZ, R2.H0_H0 ;  /* 0x20000002ff007230 */ /* 0x000fe20000004100 */
[C---:B------:R-:W-:Y:S01]  /*7bf0*/  FADD.FTZ R9, R3.reuse, R22 ;  /* 0x0000001603097221 */ /* 0x040fe20000010000 */
[----:B------:R-:W-:Y:S01]  /*7c00*/  PRMT R2, RZ, 0x7610, R2 ;  /* 0x00007610ff027816 */ /* 0x000fe20000000002 */
[----:B------:R-:W-:Y:S01]  /*7c10*/  FFMA.FTZ R11, R3, R3, R24 ;  /* 0x00000003030b7223 */ /* 0x000fe20000010018 */
[----:B------:R-:W-:Y:S01]  /*7c20*/  PRMT R3, RZ, 0x7610, R3 ;  /* 0x00007610ff037816 */ /* 0x000fe20000000003 */
[----:B------:R-:W-:Y:S01]  /*7c30*/  FADD.FTZ R8, R8, R9 ;  /* 0x0000000908087221 */ /* 0x000fe20000010000 */
[----:B------:R-:W-:Y:S01]  /*7c40*/  @!P5 PRMT R2, R20, 0x7610, R2 ;  /* 0x000076101402d816 */ /* 0x000fe20000000002 */
[----:B------:R-:W-:Y:S01]  /*7c50*/  FMUL.FTZ R9, R13, R13 ;  /* 0x0000000d0d097220 */ /* 0x000fe20000410000 */
[----:B------:R-:W-:Y:S01]  /*7c60*/  @!P5 SHF.R.U32.HI R3, RZ, 0x10, R20 ;  /* 0x00000010ff03d819 */ /* 0x000fe20000011614 */
[----:B------:R-:W-:Y:S01]  /*7c70*/  FADD.FTZ R11, R12, R11 ;  /* 0x0000000b0c0b7221 */ /* 0x000fe20000010000 */
[----:B------:R-:W-:Y:S01]  /*7c80*/  PRMT R2, R2, 0x5410, RZ ;  /* 0x0000541002027816 */ /* 0x000fe200000000ff */
[----:B------:R-:W-:-:S02]  /*7c90*/  FADD.FTZ R13, R0, R13 ;  /* 0x0000000d000d7221 */ /* 0x000fc40000010000 */
[----:B------:R-:W-:Y:S01]  /*7ca0*/  FFMA.FTZ R12, R0, R0, R9 ;  /* 0x00000000000c7223 */ /* 0x000fe20000010009 */
[----:B------:R-:W-:Y:S01]  /*7cb0*/  PRMT R0, RZ, 0x7610, R0 ;  /* 0x00007610ff007816 */ /* 0x000fe20000000000 */
[----:B------:R-:W-:Y:S01]  /*7cc0*/  HADD2.F32 R22, -RZ, R3.H0_H0 ;  /* 0x20000003ff167230 */ /* 0x000fe20000004100 */
[--C-:B------:R-:W-:Y:S01]  /*7cd0*/  @!P6 SHF.R.U32.HI R0, RZ, 0x10, R64.reuse ;  /* 0x00000010ff00e819 */ /* 0x100fe20000011640 */
[----:B------:R-:W-:Y:S01]  /*7ce0*/  HADD2.F32 R3, -RZ, R2.H0_H0 ;  /* 0x20000002ff037230 */ /* 0x000fe20000004100 */
[----:B------:R-:W-:Y:S01]  /*7cf0*/  FADD.FTZ R8, R8, R13 ;  /* 0x0000000d08087221 */ /* 0x000fe20000010000 */
[----:B------:R-:W-:Y:S01]  /*7d00*/  @!P6 PRMT R2, R2, 0x5410, R64 ;  /* 0x000054100202e816 */ /* 0x000fe20000000040 */
[----:B------:R-:W-:Y:S01]  /*7d10*/  FMUL.FTZ R24, R22, R22 ;  /* 0x0000001616187220 */ /* 0x000fe20000410000 */
[----:B------:R-:W-:Y:S01]  /*7d20*/  HADD2.F32 R13, -RZ, R0.H0_H0 ;  /* 0x20000000ff0d7230 */ /* 0x000fe20000004100 */
[----:B------:R0:W-:Y:S01]  /*7d30*/  STL [R1+0x18], R125 ;  /* 0x0000187d01007387 */ /* 0x0001e20000100800 */
[C---:B------:R-:W-:Y:S01]  /*7d40*/  FADD.FTZ R9, R3.reuse, R22 ;  /* 0x0000001603097221 */ /* 0x040fe20000010000 */
[----:B------:R-:W-:Y:S01]  /*7d50*/  HADD2.F32 R2, -RZ, R2.H1_H1 ;  /* 0x30000002ff027230 */ /* 0x000fe20000004100 */
[----:B------:R-:W-:-:S02]  /*7d60*/  FFMA.FTZ R24, R3, R3, R24 ;  /* 0x0000000303187223 */ /* 0x000fc40000010018 */
[----:B------:R-:W-:Y:S02]  /*7d70*/  FADD.FTZ R11, R11, R12 ;  /* 0x0000000c0b0b7221 */ /* 0x000fe40000010000 */
[----:B------:R-:W-:Y:S01]  /*7d80*/  FMUL.FTZ R3, R13, R13 ;  /* 0x0000000d0d037220 */ /* 0x000fe20000410000 */
[----:B0-----:R-:W0:Y:S01]  /*7d90*/  S2R R125, SR_LANEID ;  /* 0x00000000007d7919 */ /* 0x001e220000000000 */
[----:B------:R-:W-:Y:S02]  /*7da0*/  FADD.FTZ R8, R8, R9 ;  /* 0x0000000908087221 */ /* 0x000fe40000010000 */
        /* <DEDUP_REMOVED lines=108> */
.L_x_4448:
[----:B0-----:R-:W-:Y:S05]  /*8470*/  BSYNC B0 ;  /* 0x0000000000007941 */ /* 0x001fea0003800000 */
.L_x_4447:
        /* <DEDUP_REMOVED lines=27> */
.L_x_4451:
[----:B------:R-:W2:Y:S01]  /*8630*/  LDG.E.STRONG.GPU R0, [R16.64] ;  /* 0x0000000610007981 */ /* 0x000ea2000c1ef900 */
[----:B------:R-:W-:Y:S01]  /*8640*/  YIELD ;  /* 0x0000000000007946 */ /* 0x000fe20003800000 */
[----:B--2---:R-:W-:-:S05]  /*8650*/  CCTL.IVALL ;  /* 0x00000000ff00798f */ /* 0x004fca0002000000 */
[----:B------:R1:W-:Y:S01]  /*8660*/  STL [R1], R0 ;  /* 0x0000000001007387 */ /* 0x0003e20000100800 */
[----:B------:R-:W-:-:S13]  /*8670*/  ISETP.NE.AND P1, PT, R0, R9, PT ;  /* 0x000000090000720c */ /* 0x000fda0003f25270 */
[----:B-1----:R-:W-:Y:S05]  /*8680*/  @P1 BRA `(.L_x_4451) ;  /* 0xffffffa000001947 */ /* 0x002fea000383ffff */
.L_x_4450:
        /* <DEDUP_REMOVED lines=17> */
.L_x_4455:
        /* <DEDUP_REMOVED lines=115> */
.L_x_4454:
        /* <DEDUP_REMOVED lines=61> */
.L_x_4456:
[----:B------:R-:W-:-:S13]  /*92a0*/  ISETP.NE.OR P1, PT, R0, RZ, P1 ;  /* 0x000000ff0000720c */ /* 0x000fda0000f25670 */
[----:B------:R-:W-:Y:S05]  /*92b0*/  @!P1 BRA `(.L_x_4452) ;  /* 0x000001f000009947 */ /* 0x000fea0003800000 */
.L_x_4453:
        /* <DEDUP_REMOVED lines=31> */
.L_x_4452:
        /* <DEDUP_REMOVED lines=12> */
.L_x_4458:
[----:B------:R-:W-:Y:S05]  /*9570*/  BSYNC B0 ;  /* 0x0000000000007941 */ /* 0x000fea0003800000 */
.L_x_4457:
        /* <DEDUP_REMOVED lines=16> */
.L_x_4449:
        /* <DEDUP_REMOVED lines=32> */
.L_x_4461:
        /* <DEDUP_REMOVED lines=15> */
[----:B------:R-:W-:Y:S01]  /*9970*/  IADD3 R14, R14, 0x4, RZ ;  /* 0x000000040e0e7810 */ /* 0x000fe20007ffe0ff */
[----:B--2---:R-:W-:Y:S02]  /*9980*/  HADD2.F32 R17, -RZ, R15.H0_H0 ;  /* 0x2000000fff117230 */ /* 0x004fe40000004100 */
[----:B0--3--:R-:W-:-:S03]  /*9990*/  HADD2.F32 R13, -RZ, R3.H0_H0 ;  /* 0x20000003ff0d7230 */ /* 0x009fc60000004100 */
[----:B------:R-:W-:Y:S01]  /*99a0*/  FADD.FTZ R19, -R0, R17 ;  /* 0x0000001100137221 */ /* 0x000fe20000010100 */
[----:B------:R-:W-:-:S03]  /*99b0*/  HADD2.F32 R3, -RZ, R3.H1_H1 ;  /* 0x30000003ff037230 */ /* 0x000fc60000004100 */
[-C--:B-1----:R-:W-:Y:S02]  /*99c0*/  FMUL.FTZ R19, R19, R12.reuse ;  /* 0x0000000c13137220 */ /* 0x082fe40000410000 */
[C---:B------:R-:W-:Y:S02]  /*99d0*/  FADD.FTZ R3, -R0.reuse, R3 ;  /* 0x0000000300037221 */ /* 0x040fe40000010100 */
[----:B------:R-:W-:Y:S02]  /*99e0*/  FADD.FTZ R13, -R0, R13 ;  /* 0x0000000d000d7221 */ /* 0x000fe40000010100 */
[C-C-:B-----5:R-:W-:Y:S01]  /*99f0*/  FFMA.FTZ R27, R8.reuse, R19, R10.reuse ;  /* 0x00000013081b7223 */ /* 0x160fe2000001000a */
[--C-:B----4-:R-:W-:Y:S01]  /*9a00*/  HADD2.F32 R19, -RZ, R18.reuse.H1_H1 ;  /* 0x30000012ff137230 */ /* 0x110fe20000004100 */
[-C--:B------:R-:W-:Y:S02]  /*9a10*/  FMUL.FTZ R16, R3, R12.reuse ;  /* 0x0000000c03107220 */ /* 0x080fe40000410000 */
[----:B------:R-:W-:Y:S01]  /*9a20*/  FMUL.FTZ R13, R13, R12 ;  /* 0x0000000c0d0d7220 */ /* 0x000fe20000410000 */
[----:B------:R-:W-:Y:S01]  /*9a30*/  HADD2.F32 R17, -RZ, R15.H1_H1 ;  /* 0x3000000fff117230 */ /* 0x000fe20000004100 */
[----:B------:R-:W-:Y:S01]  /*9a40*/  FFMA.FTZ R26, R9, R16, R11 ;  /* 0x00000010091a7223 */ /* 0x000fe2000001000b */
[----:B------:R-:W-:Y:S01]  /*9a50*/  HADD2.F32 R21, -RZ, R18.H0_H0 ;  /* 0x20000012ff157230 */ /* 0x000fe20000004100 */
[----:B------:R-:W-:-:S02]  /*9a60*/  FFMA.FTZ R13, R8, R13, R10 ;  /* 0x0000000d080d7223 */ /* 0x000fc4000001000a */
[----:B------:R-:W-:Y:S02]  /*9a70*/  FADD.FTZ R19, -R0, R19 ;  /* 0x0000001300137221 */ /* 0x000fe40000010100 */
[----:B------:R-:W-:Y:S02]  /*9a80*/  @P4 FMUL.FTZ R15, R26, -1.4426950216293334961 ;  /* 0xbfb8aa3b1a0f4820 */ /* 0x000fe40000410000 */
[----:B------:R-:W-:Y:S02]  /*9a90*/  @P4 FMUL.FTZ R3, R13, -1.4426950216293334961 ;  /* 0xbfb8aa3b0d034820 */ /* 0x000fe40000410000 */
[C---:B------:R-:W-:Y:S02]  /*9aa0*/  FADD.FTZ R17, -R0.reuse, R17 ;  /* 0x0000001100117221 */ /* 0x040fe40000010100 */
[-C--:B------:R-:W-:Y:S02]  /*9ab0*/  FMUL.FTZ R20, R19, R12.reuse ;  /* 0x0000000c13147220 */ /* 0x080fe40000410000 */
[----:B------:R-:W-:Y:S01]  /*9ac0*/  FADD.FTZ R21, -R0, R21 ;  /* 0x0000001500157221 */ /* 0x000fe20000010100 */
[----:B------:R-:W0:Y:S01]  /*9ad0*/  @P4 MUFU.EX2 R15, R15 ;  /* 0x0000000f000f4308 */ /* 0x000e220000000800 */
[----:B------:R-:W-:-:S02]  /*9ae0*/  FMUL.FTZ R16, R17, R12 ;  /* 0x0000000c11107220 */ /* 0x000fc40000410000 */
[----:B------:R-:W-:Y:S02]  /*9af0*/  FFMA.FTZ R32, R9, R20, R11 ;  /* 0x0000001409207223 */ /* 0x000fe4000001000b */
[----:B------:R-:W-:-:S03]  /*9b00*/  FMUL.FTZ R21, R21, R12 ;  /* 0x0000000c15157220 */ /* 0x000fc60000410000 */
[----:B------:R-:W1:Y:S01]  /*9b10*/  @P4 MUFU.EX2 R3, R3 ;  /* 0x0000000300034308 */ /* 0x000e620000000800 */
[----:B------:R-:W-:Y:S02]  /*9b20*/  FFMA.FTZ R28, R9, R16, R11 ;  /* 0x00000010091c7223 */ /* 0x000fe4000001000b */
[----:B------:R-:W-:Y:S01]  /*9b30*/  @P4 FMUL.FTZ R20, R32, -1.4426950216293334961 ;  /* 0xbfb8aa3b20144820 */ /* 0x000fe20000410000 */
[--C-:B------:R-:W-:Y:S01]  /*9b40*/  HADD2.F32 R23, -RZ, R22.reuse.H0_H0 ;  /* 0x20000016ff177230 */ /* 0x100fe20000004100 */
[----:B------:R-:W-:Y:S02]  /*9b50*/  @P4 FMUL.FTZ R17, R27, -1.4426950216293334961 ;  /* 0xbfb8aa3b1b114820 */ /* 0x000fe40000410000 */
[----:B------:R-:W-:Y:S01]  /*9b60*/  FFMA.FTZ R29, R8, R21, R10 ;  /* 0x00000015081d7223 */ /* 0x000fe2000001000a */
[----:B------:R-:W-:Y:S01]  /*9b70*/  HADD2.F32 R21, -RZ, R22.H1_H1 ;  /* 0x30000016ff157230 */ /* 0x000fe20000004100 */
[----:B------:R-:W-:Y:S01]  /*9b80*/  @P4 FMUL.FTZ R16, R28, -1.4426950216293334961 ;  /* 0xbfb8aa3b1c104820 */ /* 0x000fe20000410000 */
[----:B------:R2:W-:Y:S03]  /*9b90*/  @P4 MUFU.EX2 R22, R20 ;  /* 0x0000001400164308 */ /* 0x0005e60000000800 */
[----:B------:R-:W-:Y:S01]  /*9ba0*/  FADD.FTZ R21, -R0, R21 ;  /* 0x0000001500157221 */ /* 0x000fe20000010100 */
[----:B--2---:R-:W-:-:S04]  /*9bb0*/  SHF.R.S32.HI R20, RZ, 0x1f, R25 ;  /* 0x0000001fff147819 */ /* 0x004fc80000011419 */
[----:B------:R-:W2:Y:S01]  /*9bc0*/  @P4 MUFU.EX2 R17, R17 ;  /* 0x0000001100114308 */ /* 0x000ea20000000800 */
[----:B------:R-:W-:-:S07]  /*9bd0*/  ISETP.GE.OR.EX P1, PT, R20, c[0x0][0x1cc], P0, P1 ;  /* 0x0000730014007a0c */ /* 0x000fce0000726710 */
[----:B------:R3:W4:Y:S01]  /*9be0*/  @P4 MUFU.EX2 R18, R16 ;  /* 0x0000001000124308 */ /* 0x0007220000000800 */
[----:B0-----:R-:W-:Y:S02]  /*9bf0*/  @P4 FADD.FTZ R15, R15, 1 ;  /* 0x3f8000000f0f4421 */ /* 0x001fe40000010000 */
[----:B-1----:R-:W-:Y:S02]  /*9c00*/  @P4 FADD.FTZ R3, R3, 1 ;  /* 0x3f80000003034421 */ /* 0x002fe40000010000 */
[----:B---3--:R-:W-:-:S03]  /*9c10*/  FMUL.FTZ R16, R21, R12 ;  /* 0x0000000c15107220 */ /* 0x008fc60000410000 */
[----:B------:R-:W-:Y:S01]  /*9c20*/  @P4 MUFU.RCP R15, R15 ;  /* 0x0000000f000f4308 */ /* 0x000fe20000001000 */
[----:B------:R-:W-:Y:S02]  /*9c30*/  FADD.FTZ R23, -R0, R23 ;  /* 0x0000001700177221 */ /* 0x000fe40000010100 */
[----:B------:R-:W-:Y:S02]  /*9c40*/  FFMA.FTZ R36, R9, R16, R11 ;  /* 0x0000001009247223 */ /* 0x000fe4000001000b */
        /* <DEDUP_REMOVED lines=37> */
[----:B------:R-:W-:Y:S02]  /*9ea0*/  @!P3 F2FP.PACK_AB R13, R26, R13 ;  /* 0x0000000d1a0db23e */ /* 0x000fe400000000ff */
[----:B------:R-:W-:-:S03]  /*9eb0*/  @!P1 LEA.HI.X R23, R20, c[0x0][0x164], R17, 0x1, P6 ;  /* 0x0000590014179a11 */ /* 0x000fc600030f0c11 */
[----:B------:R-:W1:Y:S01]  /*9ec0*/  @P4 MUFU.RCP R15, R15 ;  /* 0x0000000f000f4308 */ /* 0x000e620000001000 */
[----:B------:R-:W-:Y:S01]  /*9ed0*/  @!P1 F2FP.PACK_AB R27, R28, R27 ;  /* 0x0000001b1c1b923e */ /* 0x000fe200000000ff */
        /* <DEDUP_REMOVED lines=18> */
[----:B------:R-:W-:Y:S01]  /*a000*/  @!P2 F2FP.PACK_AB R29, R32, R29 ;  /* 0x0000001d201da23e */ /* 0x000fe200000000ff */
[----:B---3--:R-:W-:-:S04]  /*a010*/  @P4 FMUL.FTZ R33, R33, R20 ;  /* 0x0000001421214220 */ /* 0x008fc80000410000 */
[----:B------:R2:W-:Y:S01]  /*a020*/  @!P2 STG.E [R16.64], R29 ;  /* 0x0000001d1000a986 */ /* 0x0005e2000c101906 */
[----:B------:R-:W-:Y:S01]  /*a030*/  ISETP.NE.AND P2, PT, R14, 0x40, PT ;  /* 0x000000400e00780c */ /* 0x000fe20003f45270 */
[----:B----4-:R-:W-:Y:S01]  /*a040*/  @P4 FMUL.FTZ R36, R36, R37 ;  /* 0x0000002524244220 */ /* 0x010fe20000410000 */
[----:B------:R-:W-:Y:S06]  /*a050*/  @P1 BRA `(.L_x_4460) ;  /* 0x000000a000001947 */ /* 0x000fec0003800000 */
[----:B------:R-:W-:Y:S01]  /*a060*/  IMAD R3, R3, c[0x0][0x1c0], RZ ;  /* 0x0000700003037a24 */ /* 0x000fe200078e02ff */
[----:B------:R-:W-:Y:S01]  /*a070*/  F2FP.PACK_AB R33, R36, R33 ;  /* 0x000000212421723e */ /* 0x000fe200000000ff */
        /* <DEDUP_REMOVED lines=8> */
.L_x_4460:
[----:B------:R-:W-:Y:S05]  /*a100*/  BSYNC B0 ;  /* 0x0000000000007941 */ /* 0x000fea0003800000 */
.L_x_4459:
        /* <DEDUP_REMOVED lines=9> */
.L_x_4462:
[----:B------:R-:W-:Y:S05]  /*a1a0*/  EXIT ;  /* 0x000000000000794d */ /* 0x000fea0003800000 */
.L_x_4464:
        /* <DEDUP_REMOVED lines=13> */
.L_x_5666:


//--------------------- .text._Z35group_norm_nhwc_fwd_one_pass_kernelI11Fp16IOBf16WLi64ELi120ELi480EEv26Group_norm_nhwc_fwd_params --------------------------
	.section	.text._Z35group_norm_nhwc_fwd_one_pass_kernelI11Fp16IOBf16WLi64ELi120ELi480EEv26Group_norm_nhwc_fwd_params,"ax",@progbits
	.sectioninfo	@"SHI_REGISTERS=49"
	.align	128
        .global         _Z35group_norm_nhwc_fwd_one_pass_kernelI11Fp16IOBf16WLi64ELi120ELi480EEv26Group_norm_nhwc_fwd_params
        .type           _Z35group_norm_nhwc_fwd_one_pass_kernelI11Fp16IOBf16WLi64ELi120ELi480EEv26Group_norm_nhwc_fwd_params,@function
        .size           _Z35group_norm_nhwc_fwd_one_pass_kernelI11Fp16IOBf16WLi64ELi120ELi480EEv26Group_norm_nhwc_fwd_params,(.L_x_5667 - _Z35group_norm_nhwc_fwd_one_pass_kernelI11Fp16IOBf16WLi64ELi120ELi480EEv26Group_norm_nhwc_fwd_params)
        .other          _Z35group_norm_nhwc_fwd_one_pass_kernelI11Fp16IOBf16WLi64ELi120ELi480EEv26Group_norm_nhwc_fwd_params,@"STO_CUDA_ENTRY STV_DEFAULT"
_Z35group_norm_nhwc_fwd_one_pass_kernelI11Fp16IOBf16WLi64ELi120ELi480EEv26Group_norm_nhwc_fwd_params:
.text._Z35group_norm_nhwc_fwd_one_pass_kernelI11Fp16IOBf16WLi64ELi120ELi480EEv26Group_norm_nhwc_fwd_params:
        /* <DEDUP_REMOVED lines=38> */
.L_x_4502:
        /* <DEDUP_REMOVED lines=20> */
[----:B------:R-:W-:Y:S02]  /*03a0*/  ISETP.NE.AND P6, PT, RZ, c[0x0][0x1d8], PT ;  /* 0x00007600ff007a0c */ /* 0x000fe40003fc5270 */
[----:B------:R-:W-:-:S09]  /*03b0*/  SHF.R.S32.HI R14, RZ, 0x1f, R26 ;  /* 0x0000001fff0e7819 */ /* 0x000fd2000001141a */
[----:B------:R-:W-:-:S04]  /*03c0*/  @P0 IADD3 R13, R13, 0x1, RZ ;  /* 0x000000010d0d0810 */ /* 0x000fc80007ffe0ff */
[----:B------:R-:W-:-:S04]  /*03d0*/  MOV R15, R13 ;  /* 0x0000000d000f7202 */ /* 0x000fc80000000f00 */
[----:B------:R-:W-:Y:S02]  /*03e0*/  @!P5 IADD3 R15, -R15, RZ, RZ ;  /* 0x000000ff0f0fd210 */ /* 0x000fe40007ffe1ff */
[----:B------:R-:W-:-:S04]  /*03f0*/  @!P6 LOP3.LUT R15, RZ, c[0x0][0x1d8], RZ, 0x33, !PT ;  /* 0x00007600ff0fea12 */ /* 0x000fc800078e33ff */
[----:B------:R-:W-:-:S05]  /*0400*/  IADD3 R12, -R15, RZ, RZ ;  /* 0x000000ff0f0c7210 */ /* 0x000fca0007ffe1ff */
[----:B------:R-:W-:Y:S02]  /*0410*/  IMAD R29, R12, c[0x0][0x1d8], R11 ;  /* 0x000076000c1d7a24 */ /* 0x000fe400078e020b */
[----:B------:R-:W-:Y:S01]  /*0420*/  IMAD.WIDE.U32 R12, R0, -0x77777777, RZ ;  /* 0x88888889000c7825 */ /* 0x000fe200078e00ff */
[----:B------:R-:W-:-:S03]  /*0430*/  SHF.R.S32.HI R12, RZ, 0x1f, R15 ;  /* 0x0000001fff0c7819 */ /* 0x000fc6000001140f */
[----:B------:R-:W-:Y:S01]  /*0440*/  IMAD R29, R29, 0x78, RZ ;  /* 0x000000781d1d7824 */ /* 0x000fe200078e02ff */
[----:B------:R-:W-:Y:S01]  /*0450*/  SHF.R.U32.HI R28, RZ, 0x5, R13 ;  /* 0x00000005ff1c7819 */ /* 0x000fe2000001160d */
[----:B------:R-:W-:Y:S02]  /*0460*/  IMAD R12, R12, c[0x0][0x1d0], RZ ;  /* 0x000074000c0c7a24 */ /* 0x000fe400078e02ff */
[----:B------:R-:W-:Y:S01]  /*0470*/  @P2 IMAD R13, R8, c[0x0][0x1c0], RZ ;  /* 0x00007000080d2a24 */ /* 0x000fe200078e02ff */
[----:B------:R-:W-:Y:S01]  /*0480*/  IADD3 R42, P0, R26, R29, RZ ;  /* 0x0000001d1a2a7210 */ /* 0x000fe20007f1e0ff */
[----:B------:R-:W-:Y:S02]  /*0490*/  IMAD R28, R3, c[0x0][0x1e4], R28 ;  /* 0x00007900031c7a24 */ /* 0x000fe400078e021c */
[----:B------:R-:W-:Y:S01]  /*04a0*/  IMAD R41, R15, c[0x0][0x1d4], R12 ;  /* 0x000075000f297a24 */ /* 0x000fe200078e020c */
[----:B------:R-:W-:Y:S02]  /*04b0*/  LEA.HI.X.SX32 R43, R29, R14, 0x1, P0 ;  /* 0x0000000e1d2b7211 */ /* 0x000fe400000f0eff */
[----:B------:R-:W-:-:S02]  /*04c0*/  IADD3 R30, R28, 0x20, RZ ;  /* 0x000000201c1e7810 */ /* 0x000fc40007ffe0ff */
[----:B------:R-:W-:Y:S01]  /*04d0*/  IADD3 R32, R28, 0x28, RZ ;  /* 0x000000281c207810 */ /* 0x000fe20007ffe0ff */
[----:B------:R-:W-:Y:S01]  /*04e0*/  IMAD.WIDE.U32 R42, R15, c[0x0][0x1d0], R42 ;  /* 0x000074000f2a7a25 */ /* 0x000fe200078e002a */
[----:B------:R-:W-:Y:S02]  /*04f0*/  ISETP.GE.U32.AND P5, PT, R30, c[0x0][0x1c8], PT ;  /* 0x000072001e007a0c */ /* 0x000fe40003fa6070 */
[----:B------:R-:W-:Y:S01]  /*0500*/  SHF.R.S32.HI R14, RZ, 0x1f, R30 ;  /* 0x0000001fff0e7819 */ /* 0x000fe2000001141e */
[----:B------:R-:W-:Y:S01]  /*0510*/  @P2 IMAD R15, R4, c[0x0][0x1c4], R13 ;  /* 0x00007100040f2a24 */ /* 0x000fe200078e020d */
[----:B------:R-:W-:Y:S02]  /*0520*/  IADD3 R41, R43, R41, RZ ;  /* 0x000000292b297210 */ /* 0x000fe40007ffe0ff */
[----:B------:R-:W-:Y:S02]  /*0530*/  @P2 MOV R40, R42 ;  /* 0x0000002a00282202 */ /* 0x000fe40000000f00 */
[----:B------:R-:W-:-:S02]  /*0540*/  ISETP.GE.AND.EX P5, PT, R14, c[0x0][0x1cc], PT, P5 ;  /* 0x000073000e007a0c */ /* 0x000fc40003fa6350 */
[----:B------:R-:W-:Y:S01]  /*0550*/  @P3 MOV R17, R41 ;  /* 0x0000002900113202 */ /* 0x000fe20000000f00 */
[----:B------:R-:W-:Y:S01]  /*0560*/  @P2 IMAD.WIDE.U32 R12, R4, c[0x0][0x1c0], R40 ;  /* 0x00007000040c2a25 */ /* 0x000fe200078e0028 */
[----:B------:R-:W-:Y:S02]  /*0570*/  ISETP.LT.U32.AND P5, PT, R0, 0x1e0, !P5 ;  /* 0x000001e00000780c */ /* 0x000fe40006fa1070 */
[----:B------:R-:W-:Y:S02]  /*0580*/  SHF.R.S32.HI R33, RZ, 0x1f, R32 ;  /* 0x0000001fff217819 */ /* 0x000fe40000011420 */
[----:B------:R-:W-:Y:S01]  /*0590*/  @P2 IADD3 R13, R13, R15, RZ ;  /* 0x0000000f0d0d2210 */ /* 0x000fe20007ffe0ff */
[----:B------:R-:W-:Y:S01]  /*05a0*/  @P4 IMAD R15, R10, c[0x0][0x1c0], RZ ;  /* 0x000070000a0f4a24 */ /* 0x000fe200078e02ff */
[----:B------:R-:W-:Y:S02]  /*05b0*/  @P2 LEA R18, P0, R12, c[0x0][0x170], 0x1 ;  /* 0x00005c000c122a11 */ /* 0x000fe400078008ff */
[-C--:B------:R-:W-:Y:S01]  /*05c0*/  @P4 MOV R22, R42.reuse ;  /* 0x0000002a00164202 */ /* 0x080fe20000000f00 */
[----:B------:R-:W-:Y:S01]  /*05d0*/  @P4 IMAD R31, R6, c[0x0][0x1c4], R15 ;  /* 0x00007100061f4a24 */ /* 0x000fe200078e020f */
[----:B------:R-:W-:Y:S01]  /*05e0*/  @P2 LEA.HI.X R19, R12, c[0x0][0x174], R13, 0x1, P0 ;  /* 0x00005d000c132a11 */ /* 0x000fe200000f0c0d */
[----:B------:R-:W-:Y:S01]  /*05f0*/  @P3 IMAD R13, R5, c[0x0][0x1c4], R16 ;  /* 0x00007100050d3a24 */ /* 0x000fe200078e0210 */
[----:B------:R-:W-:Y:S01]  /*0600*/  @P3 MOV R16, R42 ;  /* 0x0000002a00103202 */ /* 0x000fe20000000f00 */
[----:B------:R-:W-:Y:S01]  /*0610*/  @P1 IMAD R12, R7, c[0x0][0x1c0], RZ ;  /* 0x00007000070c1a24 */ /* 0x000fe200078e02ff */
[----:B------:R-:W-:Y:S01]  /*0620*/  ISETP.GE.U32.AND P0, PT, R32, c[0x0][0x1c8], PT ;  /* 0x0000720020007a0c */ /* 0x000fe20003f06070 */
[----:B------:R-:W-:Y:S01]  /*0630*/  @P5 IMAD R37, R14, c[0x0][0x1c0], RZ ;  /* 0x000070000e255a24 */ /* 0x000fe200078e02ff */
[----:B------:R-:W-:Y:S01]  /*0640*/  @P4 MOV R23, R41 ;  /* 0x0000002900174202 */ /* 0x000fe20000000f00 */
[----:B------:R-:W-:Y:S01]  /*0650*/  @P3 IMAD.WIDE.U32 R16, R5, c[0x0][0x1c0], R16 ;  /* 0x0000700005103a25 */ /* 0x000fe200078e0010 */
[----:B------:R-:W-:-:S02]  /*0660*/  ISETP.GE.AND.EX P0, PT, R33, c[0x0][0x1cc], PT, P0 ;  /* 0x0000730021007a0c */ /* 0x000fc40003f06300 */
[-C--:B------:R-:W-:Y:S01]  /*0670*/  @P1 MOV R14, R42.reuse ;  /* 0x0000002a000e1202 */ /* 0x080fe20000000f00 */
[----:B------:R-:W-:Y:S01]  /*0680*/  @P1 IMAD R35, R21, c[0x0][0x1c4], R12 ;  /* 0x0000710015231a24 */ /* 0x000fe200078e020c */
[----:B------:R-:W-:Y:S01]  /*0690*/  @P1 MOV R15, R41 ;  /* 0x00000029000f1202 */ /* 0x000fe20000000f00 */
[----:B------:R-:W-:Y:S01]  /*06a0*/  @P4 IMAD.WIDE.U32 R22, R6, c[0x0][0x1c0], R22 ;  /* 0x0000700006164a25 */ /* 0x000fe200078e0016 */
[----:B------:R-:W-:Y:S02]  /*06b0*/  ISETP.LT.U32.AND P0, PT, R0, 0x1e0, !P0 ;  /* 0x000001e00000780c */ /* 0x000fe40004701070 */
[----:B------:R-:W-:Y:S01]  /*06c0*/  @P3 IADD3 R13, R17, R13, RZ ;  /* 0x0000000d110d3210 */ /* 0x000fe20007ffe0ff */
[----:B------:R-:W-:Y:S01]  /*06d0*/  @P1 IMAD.WIDE.U32 R14, R21, c[0x0][0x1c0], R14 ;  /* 0x00007000150e1a25 */ /* 0x000fe200078e000e */
[----:B------:R-:W-:Y:S02]  /*06e0*/  @P3 LEA R12, P6, R16, c[0x0][0x170], 0x1 ;  /* 0x00005c00100c3a11 */ /* 0x000fe400078c08ff */
[----:B------:R-:W-:Y:S01]  /*06f0*/  @P5 MOV R20, R42 ;  /* 0x0000002a00145202 */ /* 0x000fe20000000f00 */
[----:B------:R-:W-:Y:S01]  /*0700*/  @P5 IMAD R37, R30, c[0x0][0x1c4], R37 ;  /* 0x000071001e255a24 */ /* 0x000fe200078e0225 */
[----:B------:R-:W-:-:S02]  /*0710*/  @P3 LEA.HI.X R13, R16, c[0x0][0x174], R13, 0x1, P6 ;  /* 0x00005d00100d3a11 */ /* 0x000fc400030f0c0d */
[----:B------:R-:W-:Y:S02]  /*0720*/  @P5 MOV R21, R41 ;  /* 0x0000002900155202 */ /* 0x000fe40000000f00 */
[----:B------:R-:W-:Y:S01]  /*0730*/  @P4 IADD3 R17, R23, R31, RZ ;  /* 0x0000001f17114210 */ /* 0x000fe20007ffe0ff */
[----:B------:R-:W-:Y:S01]  /*0740*/  @P0 IMAD R33, R33, c[0x0][0x1c0], RZ ;  /* 0x0000700021210a24 */ /* 0x000fe200078e02ff */
[----:B------:R-:W-:Y:S01]  /*0750*/  @P4 LEA R16, P6, R22, c[0x0][0x170], 0x1 ;  /* 0x00005c0016104a11 */ /* 0x000fe200078c08ff */
[----:B------:R-:W-:Y:S01]  /*0760*/  @P5 IMAD.WIDE.U32 R30, R30, c[0x0][0x1c0], R20 ;  /* 0x000070001e1e5a25 */ /* 0x000fe200078e0014 */
[----:B------:R-:W-:Y:S02]  /*0770*/  @P1 IADD3 R15, R15, R35, RZ ;  /* 0x000000230f0f1210 */ /* 0x000fe40007ffe0ff */
[----:B------:R-:W-:Y:S01]  /*0780*/  @P4 LEA.HI.X R17, R22, c[0x0][0x174], R17, 0x1, P6 ;  /* 0x00005d0016114a11 */ /* 0x000fe200030f0c11 */
[----:B------:R-:W-:Y:S01]  /*0790*/  @P0 IMAD R33, R32, c[0x0][0x1c4], R33 ;  /* 0x0000710020210a24 */ /* 0x000fe200078e0221 */
[----:B------:R-:W-:-:S02]  /*07a0*/  @P1 LEA R20, P6, R14, c[0x0][0x170], 0x1 ;  /* 0x00005c000e141a11 */ /* 0x000fc400078c08ff */
[----:B------:R-:W-:Y:S02]  /*07b0*/  @P0 MOV R22, R42 ;  /* 0x0000002a00160202 */ /* 0x000fe40000000f00 */
[----:B------:R-:W-:Y:S02]  /*07c0*/  @P0 MOV R23, R41 ;  /* 0x0000002900170202 */ /* 0x000fe40000000f00 */
[----:B------:R-:W-:Y:S02]  /*07d0*/  @P1 LEA.HI.X R21, R14, c[0x0][0x174], R15, 0x1, P6 ;  /* 0x00005d000e151a11 */ /* 0x000fe400030f0c0f */
[----:B------:R-:W-:Y:S01]  /*07e0*/  @P5 IADD3 R15, R31, R37, RZ ;  /* 0x000000251f0f5210 */ /* 0x000fe20007ffe0ff */
[----:B------:R-:W-:Y:S01]  /*07f0*/  @P0 IMAD.WIDE.U32 R22, R32, c[0x0][0x1c0], R22 ;  /* 0x0000700020160a25 */ /* 0x000fe200078e0016 */
[----:B------:R-:W-:-:S04]  /*0800*/  @P5 LEA R36, P6, R30, c[0x0][0x170], 0x1 ;  /* 0x00005c001e245a11 */ /* 0x000fc800078c08ff */
[----:B------:R-:W-:Y:S02]  /*0810*/  @P5 LEA.HI.X R37, R30, c[0x0][0x174], R15, 0x1, P6 ;  /* 0x00005d001e255a11 */ /* 0x000fe400030f0c0f */
[----:B------:R-:W-:Y:S01]  /*0820*/  CS2R R30, SRZ ;  /* 0x00000000001e7805 */ /* 0x000fe2000001ff00 */
[----:B------:R-:W-:Y:S02]  /*0830*/  @P0 IADD3 R15, R23, R33, RZ ;  /* 0x00000021170f0210 */ /* 0x000fe40007ffe0ff */
[----:B------:R-:W-:Y:S02]  /*0840*/  @P0 LEA R14, P6, R22, c[0x0][0x170], 0x1 ;  /* 0x00005c00160e0a11 */ /* 0x000fe400078c08ff */
[----:B------:R-:W-:Y:S01]  /*0850*/  IADD3 R23, R28, 0x30, RZ ;  /* 0x000000301c177810 */ /* 0x000fe20007ffe0ff */
[----:B------:R0:W2:Y:S01]  /*0860*/  @P5 LDG.E R30, [R36.64] ;  /* 0x00000008241e5981 */ /* 0x0000a2000c1e1900 */
[----:B------:R-:W-:Y:S02]  /*0870*/  @P0 LEA.HI.X R15, R22, c[0x0][0x174], R15, 0x1, P6 ;  /* 0x00005d00160f0a11 */ /* 0x000fe400030f0c0f */
[----:B------:R-:W-:Y:S01]  /*0880*/  ISETP.GE.U32.AND P5, PT, R23, c[0x0][0x1c8], PT ;  /* 0x0000720017007a0c */ /* 0x000fe20003fa6070 */
[----:B------:R1:W3:Y:S01]  /*0890*/  @P2 LDG.E R31, [R18.64] ;  /* 0x00000008121f2981 */ /* 0x0002e2000c1e1900 */
[----:B------:R-:W-:Y:S01]  /*08a0*/  SHF.R.S32.HI R22, RZ, 0x1f, R23 ;  /* 0x0000001fff167819 */ /* 0x000fe20000011417 */
[----:B------:R-:W-:Y:S01]  /*08b0*/  CS2R R32, SRZ ;  /* 0x0000000000207805 */ /* 0x000fe2000001ff00 */
[----:B------:R-:W-:-:S02]  /*08c0*/  ISETP.GE.U32.AND P6, PT, R27, c[0x0][0x1c8], PT ;  /* 0x000072001b007a0c */ /* 0x000fc40003fc6070 */
[----:B------:R-:W-:Y:S02]  /*08d0*/  ISETP.GE.AND.EX P5, PT, R22, c[0x0][0x1cc], PT, P5 ;  /* 0x0000730016007a0c */ /* 0x000fe40003fa6350 */
[----:B------:R-:W-:Y:S01]  /*08e0*/  SHF.R.S32.HI R34, RZ, 0x1f, R27 ;  /* 0x0000001fff227819 */ /* 0x000fe2000001141b */
[----:B------:R4:W5:Y:S01]  /*08f0*/  @P1 LDG.E R32, [R20.64] ;  /* 0x0000000814201981 */ /* 0x000962000c1e1900 */
[----:B------:R-:W-:Y:S02]  /*0900*/  ISETP.LT.U32.AND P5, PT, R0, 0x1e0, !P5 ;  /* 0x000001e00000780c */ /* 0x000fe40006fa1070 */
[----:B------:R-:W-:Y:S01]  /*0910*/  ISETP.GE.AND.EX P6, PT, R34, c[0x0][0x1cc], PT, P6 ;  /* 0x0000730022007a0c */ /* 0x000fe20003fc6360 */
[----:B------:R1:W2:Y:S01]  /*0920*/  @P3 LDG.E R33, [R12.64] ;  /* 0x000000080c213981 */ /* 0x0002a2000c1e1900 */
[----:B------:R-:W-:Y:S02]  /*0930*/  MOV R35, RZ ;  /* 0x000000ff00237202 */ /* 0x000fe40000000f00 */
[----:B------:R-:W-:Y:S01]  /*0940*/  ISETP.GT.U32.OR P6, PT, R0, 0x1df, P6 ;  /* 0x000001df0000780c */ /* 0x000fe200037c4470 */
[----:B0-----:R-:W-:-:S03]  /*0950*/  CS2R R36, SRZ ;  /* 0x0000000000247805 */ /* 0x001fc6000001ff00 */
[----:B------:R0:W2:Y:S03]  /*0960*/  @P4 LDG.E R35, [R16.64] ;  /* 0x0000000810234981 */ /* 0x0000a6000c1e1900 */
[-C--:B----4-:R-:W-:Y:S01]  /*0970*/  @P5 MOV R20, R42.reuse ;  /* 0x0000002a00145202 */ /* 0x090fe20000000f00 */
[----:B------:R-:W-:Y:S01]  /*0980*/  @P5 IMAD R22, R22, c[0x0][0x1c0], RZ ;  /* 0x0000700016165a24 */ /* 0x000fe200078e02ff */
[----:B------:R-:W-:Y:S01]  /*0990*/  @P5 MOV R21, R41 ;  /* 0x0000002900155202 */ /* 0x000fe20000000f00 */
[----:B------:R5:W4:Y:S02]  /*09a0*/  @P0 LDG.E R36, [R14.64] ;  /* 0x000000080e240981 */ /* 0x000b24000c1e1900 */
[C---:B-1----:R-:W-:Y:S02]  /*09b0*/  @P5 IMAD R19, R23.reuse, c[0x0][0x1c4], R22 ;  /* 0x0000710017135a24 */ /* 0x042fe400078e0216 */
[----:B------:R-:W-:Y:S01]  /*09c0*/  @P5 IMAD.WIDE.U32 R20, R23, c[0x0][0x1c0], R20 ;  /* 0x0000700017145a25 */ /* 0x000fe200078e0014 */
[----:B0-----:R-:W-:-:S02]  /*09d0*/  @!P6 MOV R16, R42 ;  /* 0x0000002a0010e202 */ /* 0x001fc40000000f00 */
        /* <DEDUP_REMOVED lines=18> */
[--C-:B---3--:R-:W-:Y:S02]  /*0b00*/  HADD2.F32 R17, -RZ, R31.reuse.H1_H1 ;  /* 0x3000001fff117230 */ /* 0x108fe40000004100 */
[----:B------:R-:W-:-:S02]  /*0b10*/  HADD2.F32 R16, -RZ, R31.H0_H0 ;  /* 0x2000001fff107230 */ /* 0x000fc40000004100 */
[--C-:B-----5:R-:W-:Y:S01]  /*0b20*/  HADD2.F32 R15, -RZ, R32.reuse.H1_H1 ;  /* 0x30000020ff0f7230 */ /* 0x120fe20000004100 */
[----:B------:R-:W-:Y:S01]  /*0b30*/  FMUL.FTZ R21, R17, R17 ;  /* 0x0000001111157220 */ /* 0x000fe20000410000 */
[----:B------:R-:W-:Y:S01]  /*0b40*/  HADD2.F32 R14, -RZ, R32.H0_H0 ;  /* 0x20000020ff0e7230 */ /* 0x000fe20000004100 */
[----:B------:R-:W-:Y:S02]  /*0b50*/  FADD.FTZ R20, R16, R17 ;  /* 0x0000001110147221 */ /* 0x000fe40000010000 */
[----:B------:R-:W-:Y:S01]  /*0b60*/  FMUL.FTZ R17, R15, R15 ;  /* 0x0000000f0f117220 */ /* 0x000fe20000410000 */
[--C-:B--2---:R-:W-:Y:S01]  /*0b70*/  HADD2.F32 R19, -RZ, R33.reuse.H1_H1 ;  /* 0x30000021ff137230 */ /* 0x104fe20000004100 */
[C---:B------:R-:W-:Y:S02]  /*0b80*/  FADD.FTZ R15, R14.reuse, R15 ;  /* 0x0000000f0e0f7221 */ /* 0x040fe40000010000 */
[----:B------:R-:W-:Y:S01]  /*0b90*/  FFMA.FTZ R17, R14, R14, R17 ;  /* 0x0000000e0e117223 */ /* 0x000fe20000010011 */
[----:B------:R-:W-:Y:S01]  /*0ba0*/  HADD2.F32 R18, -RZ, R33.H0_H0 ;  /* 0x20000021ff127230 */ /* 0x000fe20000004100 */
[----:B------:R-:W-:Y:S01]  /*0bb0*/  FFMA.FTZ R16, R16, R16, R21 ;  /* 0x0000001010107223 */ /* 0x000fe20000010015 */
[----:B------:R-:W-:Y:S01]  /*0bc0*/  HADD2.F32 R21, -RZ, R35.H1_H1 ;  /* 0x30000023ff157230 */ /* 0x000fe20000004100 */
[----:B0-----:R-:W-:-:S02]  /*0bd0*/  FMUL.FTZ R13, R19, R19 ;  /* 0x00000013130d7220 */ /* 0x001fc40000410000 */
[----:B------:R-:W-:Y:S02]  /*0be0*/  FADD.FTZ R15, RZ, R15 ;  /* 0x0000000fff0f7221 */ /* 0x000fe40000010000 */
[----:B------:R-:W-:Y:S01]  /*0bf0*/  FADD.FTZ R17, RZ, R17 ;  /* 0x00000011ff117221 */ /* 0x000fe20000010000 */
[----:B------:R-:W-:Y:S01]  /*0c00*/  HADD2.F32 R14, -RZ, R35.H0_H0 ;  /* 0x20000023ff0e7230 */ /* 0x000fe20000004100 */
[C---:B------:R-:W-:Y:S02]  /*0c10*/  FADD.FTZ R12, R18.reuse, R19 ;  /* 0x00000013120c7221 */ /* 0x040fe40000010000 */
[----:B------:R-:W-:Y:S02]  /*0c20*/  FFMA.FTZ R13, R18, R18, R13 ;  /* 0x00000012120d7223 */ /* 0x000fe4000001000d */
[----:B------:R-:W-:Y:S02]  /*0c30*/  FMUL.FTZ R19, R21, R21 ;  /* 0x0000001515137220 */ /* 0x000fe40000410000 */
[----:B------:R-:W-:-:S02]  /*0c40*/  FADD.FTZ R15, R15, R20 ;  /* 0x000000140f0f7221 */ /* 0x000fc40000010000 */
[----:B------:R-:W-:Y:S01]  /*0c50*/  FADD.FTZ R16, R17, R16 ;  /* 0x0000001011107221 */ /* 0x000fe20000010000 */
[--C-:B------:R-:W-:Y:S01]  /*0c60*/  HADD2.F32 R18, -RZ, R30.reuse.H1_H1 ;  /* 0x3000001eff127230 */ /* 0x100fe20000004100 */
[C---:B------:R-:W-:Y:S02]  /*0c70*/  FADD.FTZ R21, R14.reuse, R21 ;  /* 0x000000150e157221 */ /* 0x040fe40000010000 */
[----:B------:R-:W-:Y:S02]  /*0c80*/  FFMA.FTZ R14, R14, R14, R19 ;  /* 0x0000000e0e0e7223 */ /* 0x000fe40000010013 */
[----:B------:R-:W-:Y:S01]  /*0c90*/  FADD.FTZ R12, R15, R12 ;  /* 0x0000000c0f0c7221 */ /* 0x000fe20000010000 */
[----:B------:R-:W-:Y:S01]  /*0ca0*/  HADD2.F32 R15, -RZ, R30.H0_H0 ;  /* 0x2000001eff0f7230 */ /* 0x000fe20000004100 */
[----:B------:R-:W-:Y:S01]  /*0cb0*/  FADD.FTZ R13, R16, R13 ;  /* 0x0000000d100d7221 */ /* 0x000fe20000010000 */
[----:B----4-:R-:W-:Y:S01]  /*0cc0*/  HADD2.F32 R19, -RZ, R36.H1_H1 ;  /* 0x30000024ff137230 */ /* 0x010fe20000004100 */
[----:B------:R-:W-:-:S02]  /*0cd0*/  FMUL.FTZ R16, R18, R18 ;  /* 0x0000001212107220 */ /* 0x000fc40000410000 */
[----:B------:R-:W-:Y:S01]  /*0ce0*/  FADD.FTZ R13, R13, R14 ;  /* 0x0000000e0d0d7221 */ /* 0x000fe20000010000 */
[----:B------:R-:W-:Y:S01]  /*0cf0*/  HADD2.F32 R14, -RZ, R36.H0_H0 ;  /* 0x20000024ff0e7230 */ /* 0x000fe20000004100 */
[----:B------:R-:W-:Y:S02]  /*0d00*/  FADD.FTZ R12, R12, R21 ;  /* 0x000000150c0c7221 */ /* 0x000fe40000010000 */
[C---:B------:R-:W-:Y:S02]  /*0d10*/  FADD.FTZ R17, R15.reuse, R18 ;  /* 0x000000120f117221 */ /* 0x040fe40000010000 */
[----:B------:R-:W-:Y:S01]  /*0d20*/  FFMA.FTZ R16, R15, R15, R16 ;  /* 0x0000000f0f107223 */ /* 0x000fe20000010010 */
[----:B------:R-:W-:Y:S01]  /*0d30*/  HADD2.F32 R18, -RZ, R37.H1_H1 ;  /* 0x30000025ff127230 */ /* 0x000fe20000004100 */
[----:B------:R-:W-:Y:S02]  /*0d40*/  FMUL.FTZ R15, R19, R19 ;  /* 0x00000013130f7220 */ /* 0x000fe40000410000 */
[----:B------:R-:W-:-:S02]  /*0d50*/  FADD.FTZ R12, R12, R17 ;  /* 0x000000110c0c7221 */ /* 0x000fc40000010000 */
[C---:B------:R-:W-:Y:S02]  /*0d60*/  FADD.FTZ R19, R14.reuse, R19 ;  /* 0x000000130e137221 */ /* 0x040fe40000010000 */
[----:B------:R-:W-:Y:S02]  /*0d70*/  FADD.FTZ R13, R13, R16 ;  /* 0x000000100d0d7221 */ /* 0x000fe40000010000 */
[----:B------:R-:W-:Y:S01]  /*0d80*/  FFMA.FTZ R14, R14, R14, R15 ;  /* 0x0000000e0e0e7223 */ /* 0x000fe2000001000f */
[----:B------:R-:W-:Y:S01]  /*0d90*/  HADD2.F32 R15, -RZ, R37.H0_H0 ;  /* 0x20000025ff0f7230 */ /* 0x000fe20000004100 */
[----:B------:R-:W-:Y:S01]  /*0da0*/  FADD.FTZ R12, R12, R19 ;  /* 0x000000130c0c7221 */ /* 0x000fe20000010000 */
[--C-:B------:R-:W-:Y:S01]  /*0db0*/  HADD2.F32 R19, -RZ, R38.reuse.H1_H1 ;  /* 0x30000026ff137230 */ /* 0x100fe20000004100 */
[----:B------:R-:W-:Y:S02]  /*0dc0*/  FMUL.FTZ R16, R18, R18 ;  /* 0x0000001212107220 */ /* 0x000fe40000410000 */
[----:B------:R-:W-:Y:S01]  /*0dd0*/  FADD.FTZ R13, R13, R14 ;  /* 0x0000000e0d0d7221 */ /* 0x000fe20000010000 */
[----:B------:R-:W-:Y:S01]  /*0de0*/  HADD2.F32 R14, -RZ, R38.H0_H0 ;  /* 0x20000026ff0e7230 */ /* 0x000fe20000004100 */
[----:B------:R-:W-:-:S02]  /*0df0*/  FADD.FTZ R17, R15, R18 ;  /* 0x000000120f117221 */ /* 0x000fc40000010000 */
[----:B------:R-:W-:Y:S02]  /*0e00*/  FFMA.FTZ R16, R15, R15, R16 ;  /* 0x0000000f0f107223 */ /* 0x000fe40000010010 */
[----:B------:R-:W-:Y:S02]  /*0e10*/  FMUL.FTZ R15, R19, R19 ;  /* 0x00000013130f7220 */ /* 0x000fe40000410000 */
[----:B------:R-:W-:Y:S02]  /*0e20*/  FADD.FTZ R19, R14, R19 ;  /* 0x000000130e137221 */ /* 0x000fe40000010000 */
[----:B------:R-:W-:Y:S02]  /*0e30*/  FADD.FTZ R12, R12, R17 ;  /* 0x000000110c0c7221 */ /* 0x000fe40000010000 */
[----:B------:R-:W-:Y:S02]  /*0e40*/  FADD.FTZ R13, R13, R16 ;  /* 0x000000100d0d7221 */ /* 0x000fe40000010000 */
[----:B------:R-:W-:-:S02]  /*0e50*/  FFMA.FTZ R14, R14, R14, R15 ;  /* 0x0000000e0e0e7223 */ /* 0x000fc4000001000f */
        /* <DEDUP_REMOVED lines=65> */
.L_x_4466:
[----:B------:R-:W-:Y:S05]  /*1270*/  BSYNC B0 ;  /* 0x0000000000007941 */ /* 0x000fea0003800000 */
.L_x_4465:
        /* <DEDUP_REMOVED lines=25> */
.L_x_4469:
[----:B------:R-:W2:Y:S01]  /*1410*/  LDG.E.STRONG.GPU R15, [R16.64] ;  /* 0x00000008100f7981 */ /* 0x000ea2000c1ef900 */
[----:B------:R-:W-:Y:S01]  /*1420*/  YIELD ;  /* 0x0000000000007946 */ /* 0x000fe20003800000 */
[----:B--2---:R-:W-:Y:S01]  /*1430*/  ISETP.NE.AND P0, PT, R15, R18, PT ;  /* 0x000000120f00720c */ /* 0x004fe20003f05270 */
[----:B------:R-:W-:-:S12]  /*1440*/  CCTL.IVALL ;  /* 0x00000000ff00798f */ /* 0x000fd80002000000 */
[----:B------:R-:W-:Y:S05]  /*1450*/  @P0 BRA `(.L_x_4469) ;  /* 0xffffffb000000947 */ /* 0x000fea000383ffff */
.L_x_4468:
        /* <DEDUP_REMOVED lines=20> */
.L_x_4473:
        /* <DEDUP_REMOVED lines=116> */
.L_x_4472:
        /* <DEDUP_REMOVED lines=62> */
.L_x_4474:
[----:B------:R-:W-:-:S13]  /*20c0*/  ISETP.NE.OR P0, PT, RZ, UR5, P0 ;  /* 0x00000005ff007c0c */ /* 0x000fda0008705670 */
[----:B------:R-:W-:Y:S05]  /*20d0*/  @!P0 BRA `(.L_x_4470) ;  /* 0x000001f000008947 */ /* 0x000fea0003800000 */
.L_x_4471:
        /* <DEDUP_REMOVED lines=31> */
.L_x_4470:
        /* <DEDUP_REMOVED lines=12> */
.L_x_4476:
[----:B------:R-:W-:Y:S05]  /*2390*/  BSYNC B0 ;  /* 0x0000000000007941 */ /* 0x000fea0003800000 */
.L_x_4475:
        /* <DEDUP_REMOVED lines=16> */
.L_x_4467:
        /* <DEDUP_REMOVED lines=14> */
[----:B------:R-:W2:Y:S04]  /*2580*/  LDG.E.U16 R29, [R16.64] ;  /* 0x00000008101d7981 */ /* 0x000ea8000c1e1500 */
[----:B------:R2:W3:Y:S04]  /*2590*/  LDG.E.U16 R39, [R16.64+0x2] ;  /* 0x0000020810277981 */ /* 0x0004e8000c1e1500 */
[----:B------:R4:W5:Y:S04]  /*25a0*/  LDG.E.U16 R45, [R22.64] ;  /* 0x00000008162d7981 */ /* 0x000968000c1e1500 */
[----:B------:R4:W5:Y:S01]  /*25b0*/  LDG.E.U16 R46, [R22.64+0x2] ;  /* 0x00000208162e7981 */ /* 0x000962000c1e1500 */
[----:B-1----:R-:W-:Y:S01]  /*25c0*/  MOV R18, 0x3f800000 ;  /* 0x3f80000000127802 */ /* 0x002fe20000000f00 */
[----:B0-----:R-:W-:Y:S01]  /*25d0*/  IMAD.WIDE.U32 R12, R0, -0x77777777, RZ ;  /* 0x88888889000c7825 */ /* 0x001fe200078e00ff */
[----:B------:R-:W-:Y:S01]  /*25e0*/  ISETP.NE.AND P6, PT, RZ, UR7, PT ;  /* 0x00000007ff007c0c */ /* 0x000fe2000bfc5270 */
[----:B------:R-:W0:Y:S01]  /*25f0*/  LDS.64 R20, [0x90] ;  /* 0x00009000ff147984 */ /* 0x000e220000000a00 */
[----:B------:R-:W-:-:S02]  /*2600*/  HADD2.F32 R15, -RZ, R32.H1_H1 ;  /* 0x30000020ff0f7230 */ /* 0x000fc40000004100 */
[--C-:B----4-:R-:W-:Y:S02]  /*2610*/  HADD2.F32 R23, -RZ, R31.reuse.H0_H0 ;  /* 0x2000001fff177230 */ /* 0x110fe40000004100 */
[----:B------:R-:W-:Y:S01]  /*2620*/  HADD2.F32 R31, -RZ, R31.H1_H1 ;  /* 0x3000001fff1f7230 */ /* 0x000fe20000004100 */
[----:B0-----:R-:W-:-:S04]  /*2630*/  FMUL.FTZ R20, R20, c[0x0][0x1f4] ;  /* 0x00007d0014147a20 */ /* 0x001fc80000410000 */
[----:B------:R-:W-:Y:S02]  /*2640*/  FMUL.FTZ R44, R20, R20 ;  /* 0x00000014142c7220 */ /* 0x000fe40000410000 */
[----:B------:R-:W-:Y:S02]  /*2650*/  FADD.FTZ R15, R15, -R20 ;  /* 0x800000140f0f7221 */ /* 0x000fe40000010000 */
[----:B------:R-:W-:Y:S01]  /*2660*/  FFMA.FTZ R21, R21, c[0x0][0x1f4], -R44 ;  /* 0x00007d0015157a23 */ /* 0x000fe2000001082c */
[----:B------:R-:W-:Y:S01]  /*2670*/  SHF.R.U32.HI R44, RZ, 0x5, R13 ;  /* 0x00000005ff2c7819 */ /* 0x000fe2000001160d */
[----:B------:R-:W-:Y:S01]  /*2680*/  HADD2.F32 R13, -RZ, R32.H0_H0 ;  /* 0x20000020ff0d7230 */ /* 0x000fe20000004100 */
[--C-:B------:R-:W-:Y:S02]  /*2690*/  FADD.FTZ R31, R31, -R20.reuse ;  /* 0x800000141f1f7221 */ /* 0x100fe40000010000 */
[----:B------:R-:W-:Y:S02]  /*26a0*/  FSETP.GTU.FTZ.AND P0, PT, R21, RZ, PT ;  /* 0x000000ff1500720b */ /* 0x000fe40003f1c000 */
[----:B------:R-:W-:-:S11]  /*26b0*/  FADD.FTZ R13, R13, -R20 ;  /* 0x800000140d0d7221 */ /* 0x000fd60000010000 */
[----:B------:R-:W-:-:S04]  /*26c0*/  @P0 FADD.FTZ R21, R21, c[0x0][0x188] ;  /* 0x0000620015150621 */ /* 0x000fc80000010000 */
[----:B------:R-:W0:Y:S02]  /*26d0*/  @P0 MUFU.RSQ R18, R21 ;  /* 0x0000001500120308 */ /* 0x000e240000001400 */
[-C--:B0-----:R-:W-:Y:S02]  /*26e0*/  FMUL.FTZ R15, R15, R18.reuse ;  /* 0x000000120f0f7220 */ /* 0x081fe40000410000 */
[----:B------:R-:W-:Y:S01]  /*26f0*/  FMUL.FTZ R13, R13, R18 ;  /* 0x000000120d0d7220 */ /* 0x000fe20000410000 */
[----:B--2---:R-:W-:Y:S01]  /*2700*/  PRMT R16, RZ, 0x5410, R29 ;  /* 0x00005410ff107816 */ /* 0x004fe2000000001d */
[----:B------:R-:W-:Y:S01]  /*2710*/  FADD.FTZ R29, R23, -R20 ;  /* 0x80000014171d7221 */ /* 0x000fe20000010000 */
[----:B---3--:R-:W-:Y:S02]  /*2720*/  PRMT R17, RZ, 0x5410, R39 ;  /* 0x00005410ff117816 */ /* 0x008fe40000000027 */
        /* <DEDUP_REMOVED lines=15> */
.L_x_4477:
        /* <DEDUP_REMOVED lines=12> */
.L_x_4479:
[----:B------:R-:W-:Y:S05]  /*28e0*/  BSYNC B0 ;  /* 0x0000000000007941 */ /* 0x000fea0003800000 */
.L_x_4478:
[-C--:B------:R-:W-:Y:S01]  /*28f0*/  FMUL.FTZ R29, R29, R18.reuse ;  /* 0x000000121d1d7220 */ /* 0x080fe20000410000 */
[--C-:B------:R-:W-:Y:S01]  /*2900*/  HADD2.F32 R23, -RZ, R33.reuse.H0_H0 ;  /* 0x20000021ff177230 */ /* 0x100fe20000004100 */
[----:B------:R-:W-:Y:S01]  /*2910*/  FMUL.FTZ R31, R31, R18 ;  /* 0x000000121f1f7220 */ /* 0x000fe20000410000 */
[----:B------:R-:W-:Y:S01]  /*2920*/  HADD2.F32 R33, -RZ, R33.H1_H1 ;  /* 0x30000021ff217230 */ /* 0x000fe20000004100 */
        /* <DEDUP_REMOVED lines=13> */
.L_x_4480:
        /* <DEDUP_REMOVED lines=12> */
.L_x_4482:
[----:B------:R-:W-:Y:S05]  /*2ac0*/  BSYNC B0 ;  /* 0x0000000000007941 */ /* 0x000fea0003800000 */
.L_x_4481:
[--C-:B------:R-:W-:Y:S01]  /*2ad0*/  FADD.FTZ R13, R23, -R20.reuse ;  /* 0x80000014170d7221 */ /* 0x100fe20000010000 */
[--C-:B------:R-:W-:Y:S01]  /*2ae0*/  HADD2.F32 R31, -RZ, R35.reuse.H0_H0 ;  /* 0x20000023ff1f7230 */ /* 0x100fe20000004100 */
[----:B0-----:R-:W-:Y:S01]  /*2af0*/  FADD.FTZ R15, R33, -R20 ;  /* 0x80000014210f7221 */ /* 0x001fe20000010000 */
        /* <DEDUP_REMOVED lines=19> */
.L_x_4483:
        /* <DEDUP_REMOVED lines=12> */
.L_x_4485:
[----:B------:R-:W-:Y:S05]  /*2cf0*/  BSYNC B0 ;  /* 0x0000000000007941 */ /* 0x000fea0003800000 */
.L_x_4484:
        /* <DEDUP_REMOVED lines=17> */
.L_x_4486:
        /* <DEDUP_REMOVED lines=12> */
.L_x_4488:
[----:B------:R-:W-:Y:S05]  /*2ed0*/  BSYNC B0 ;  /* 0x0000000000007941 */ /* 0x000fea0003800000 */
.L_x_4487:
[----:B0-----:R-:W-:Y:S01]  /*2ee0*/  HADD2.F32 R15, -RZ, R30.H1_H1 ;  /* 0x3000001eff0f7230 */ /* 0x001fe20000004100 */
[----:B------:R-:W-:Y:S01]  /*2ef0*/  IADD3 R28, R21, 0x28, RZ ;  /* 0x00000028151c7810 */ /* 0x000fe20007ffe0ff */
[--C-:B------:R-:W-:Y:S01]  /*2f00*/  FADD.FTZ R13, R35, -R20.reuse ;  /* 0x80000014230d7221 */ /* 0x100fe20000010000 */
[----:B------:R-:W-:Y:S01]  /*2f10*/  ISETP.GE.U32.AND P5, PT, R23, c[0x0][0x1c8], PT ;  /* 0x0000720017007a0c */ /* 0x000fe20003fa6070 */
[--C-:B------:R-:W-:Y:S01]  /*2f20*/  HADD2.F32 R31, -RZ, R36.reuse.H1_H1 ;  /* 0x30000024ff1f7230 */ /* 0x100fe20000004100 */
        /* <DEDUP_REMOVED lines=26> */
.L_x_4489:
        /* <DEDUP_REMOVED lines=12> */
.L_x_4491:
[----:B------:R-:W-:Y:S05]  /*3190*/  BSYNC B0 ;  /* 0x0000000000007941 */ /* 0x000fea0003800000 */
.L_x_4490:
[-C--:B------:R-:W-:Y:S01]  /*31a0*/  FMUL.FTZ R33, R33, R18.reuse ;  /* 0x0000001221217220 */ /* 0x080fe20000410000 */
[----:B------:R-:W-:Y:S01]  /*31b0*/  HADD2.F32 R39, -RZ, R37.H0_H0 ;  /* 0x20000025ff277230 */ /* 0x000fe20000004100 */
        /* <DEDUP_REMOVED lines=15> */
.L_x_4492:
        /* <DEDUP_REMOVED lines=9> */
[----:B0-----:R-:W-:-:S04]  /*3340*/  LEA R14, P0, R12, c[0x0][0x160], 0x1 ;  /* 0x000058000c0e7a11 */ /* 0x001fc800078008ff */
[----:B------:R-:W-:-:S05]  /*3350*/  LEA.HI.X R15, R12, c[0x0][0x164], R29, 0x1, P0 ;  /* 0x000059000c0f7a11 */ /* 0x000fca00000f0c1d */
[----:B------:R0:W-:Y:S04]  /*3360*/  STG.E [R14.64], R33 ;  /* 0x000000210e007986 */ /* 0x0001e8000c101908 */
.L_x_4494:
[----:B------:R-:W-:Y:S05]  /*3370*/  BSYNC B0 ;  /* 0x0000000000007941 */ /* 0x000fea0003800000 */
.L_x_4493:
[--C-:B0-----:R-:W-:Y:S01]  /*3380*/  HADD2.F32 R31, -RZ, R38.reuse.H1_H1 ;  /* 0x30000026ff1f7230 */ /* 0x101fe20000004100 */
[--C-:B------:R-:W-:Y:S01]  /*3390*/  FADD.FTZ R13, R39, -R20.reuse ;  /* 0x80000014270d7221 */ /* 0x100fe20000010000 */
[----:B------:R-:W-:Y:S01]  /*33a0*/  HADD2.F32 R15, -RZ, R37.H1_H1 ;  /* 0x30000025ff0f7230 */ /* 0x000fe20000004100 */
[----:B------:R-:W-:Y:S01]  /*33b0*/  ISETP.GE.U32.AND P5, PT, R27, c[0x0][0x1c8], PT ;  /* 0x000072001b007a0c */ /* 0x000fe20003fa6070 */
[----:B------:R-:W-:Y:S01]  /*33c0*/  HADD2.F32 R29, -RZ, R38.H0_H0 ;  /* 0x20000026ff1d7230 */ /* 0x000fe20000004100 */
[--C-:B------:R-:W-:Y:S01]  /*33d0*/  FADD.FTZ R31, R31, -R20.reuse ;  /* 0x800000141f1f7221 */ /* 0x100fe20000010000 */
[----:B------:R-:W-:Y:S01]  /*33e0*/  ISETP.GE.U32.AND P0, PT, R23, c[0x0][0x1c8], PT ;  /* 0x0000720017007a0c */ /* 0x000fe20003f06070 */
[--C-:B------:R-:W-:Y:S01]  /*33f0*/  FADD.FTZ R15, R15, -R20.reuse ;  /* 0x800000140f0f7221 */ /* 0x100fe20000010000 */
[----:B------:R-:W-:Y:S01]  /*3400*/  SHF.R.S32.HI R28, RZ, 0x1f, R23 ;  /* 0x0000001fff1c7819 */ /* 0x000fe20000011417 */
[----:B------:R-:W-:Y:S01]  /*3410*/  FADD.FTZ R29, R29, -R20 ;  /* 0x800000141d1d7221 */ /* 0x000fe20000010000 */
[----:B------:R-:W-:Y:S01]  /*3420*/  ISETP.GE.AND.EX P5, PT, R34, c[0x0][0x1cc], PT, P5 ;  /* 0x0000730022007a0c */ /* 0x000fe20003fa6350 */
[-C--:B------:R-:W-:Y:S01]  /*3430*/  FMUL.FTZ R13, R13, R18.reuse ;  /* 0x000000120d0d7220 */ /* 0x080fe20000410000 */
[----:B------:R-:W-:Y:S01]  /*3440*/  ISETP.GE.AND.EX P0, PT, R28, c[0x0][0x1cc], PT, P0 ;  /* 0x000073001c007a0c */ /* 0x000fe20003f06300 */
[-C--:B------:R-:W-:Y:S01]  /*3450*/  FMUL.FTZ R31, R31, R18.reuse ;  /* 0x000000121f1f7220 */ /* 0x080fe20000410000 */
[C---:B------:R-:W-:Y:S01]  /*3460*/  ISETP.GT.U32.OR P5, PT, R0.reuse, 0x1df, P5 ;  /* 0x000001df0000780c */ /* 0x040fe20002fa4470 */
        /* <DEDUP_REMOVED lines=18> */
.L_x_4495:
        /* <DEDUP_REMOVED lines=12> */
.L_x_4497:
[----:B------:R-:W-:Y:S05]  /*3650*/  BSYNC B0 ;  /* 0x0000000000007941 */ /* 0x000fea0003800000 */
.L_x_4496:
        /* <DEDUP_REMOVED lines=11> */
.L_x_4498:
        /* <DEDUP_REMOVED lines=11> */
.L_x_4500:
[----:B------:R-:W-:Y:S05]  /*37c0*/  BSYNC B0 ;  /* 0x0000000000007941 */ /* 0x000fea0003800000 */
.L_x_4499:
[----:B------:R-:W-:Y:S02]  /*37d0*/  IADD3 R11, R11, c[0x0][0x10], RZ ;  /* 0x000004000b0b7a10 */ /* 0x000fe40007ffe0ff */
[----:B------:R-:W-:Y:S02]  /*37e0*/  IADD3 R24, R24, 0x1, RZ ;  /* 0x0000000118187810 */ /* 0x000fe40007ffe0ff */
[----:B------:R-:W-:-:S13]  /*37f0*/  ISETP.GE.AND P0, PT, R11, UR4, PT ;  /* 0x000000040b007c0c */ /* 0x000fda000bf06270 */
[----:B------:R-:W-:Y:S01]  /*3800*/  @P0 CALL.REL.NOINC `(.L_x_4501) ;  /* 0x0000001000000944 */ /* 0x000fe20003c00000 */
[----:B------:R-:W-:Y:S05]  /*3810*/  BRA `(.L_x_4502) ;  /* 0xffffca4000007947 */ /* 0x000fea000383ffff */
.L_x_4501:
[----:B------:R-:W-:Y:S05]  /*3820*/  EXIT ;  /* 0x000000000000794d */ /* 0x000fea0003800000 */
.L_x_4503:
        /* <DEDUP_REMOVED lines=13> */
.L_x_5667:


//--------------------- .text._Z35group_norm_nhwc_fwd_one_pass_kernelI11Fp16IOBf16WLi128ELi120ELi480EEv26Group_norm_nhwc_fwd_params --------------------------
	.section	.text._Z35group_norm_nhwc_fwd_one_pass_kernelI11Fp16IOBf16WLi128ELi120ELi480EEv26Group_norm_nhwc_fwd_params,"ax",@progbits
	.sectioninfo	@"SHI_REGISTERS=87"
	.align	128
        .global         _Z35group_norm_nhwc_fwd_one_pass_kernelI11Fp16IOBf16WLi128ELi120ELi480EEv26Group_norm_nhwc_fwd_params
        .type           _Z35group_norm_nhwc_fwd_one_pass_kernelI11Fp16IOBf16WLi128ELi120ELi480EEv26Group_norm_nhwc_fwd_params,@function
        .size           _Z35group_norm_nhwc_fwd_one_pass_kernelI11Fp16IOBf16WLi128ELi120ELi480EEv26Group_norm_nhwc_fwd_params,(.L_x_5668 - _Z35group_norm_nhwc_fwd_one_pass_kernelI11Fp16IOBf16WLi128ELi120ELi480EEv26Group_norm_nhwc_fwd_params)
        .other          _Z35group_norm_nhwc_fwd_one_pass_kernelI11Fp16IOBf16WLi128ELi120ELi480EEv26Group_norm_nhwc_fwd_params,@"STO_CUDA_ENTRY STV_DEFAULT"
_Z35group_norm_nhwc_fwd_one_pass_kernelI11Fp16IOBf16WLi128ELi120ELi480EEv26Group_norm_nhwc_fwd_params:
.text._Z35group_norm_nhwc_fwd_one_pass_kernelI11Fp16IOBf16WLi128ELi120ELi480EEv26Group_norm_nhwc_fwd_params:
        /* <DEDUP_REMOVED lines=41> */
.L_x_4562:
        /* <DEDUP_REMOVED lines=10> */
[----:B------:R-:W-:Y:S01]  /*0330*/  ISETP.GE.AND.EX P4, PT, R31, c[0x0][0x1cc], PT, P4 ;  /* 0x000073001f007a0c */ /* 0x000fe20003f86340 */
[----:B0-----:R-:W0:Y:S03]  /*0340*/  MUFU.RCP R4, R4 ;  /* 0x0000000400047308 */ /* 0x001e260000001000 */
[----:B------:R-:W-:-:S02]  /*0350*/  ISETP.GT.U32.OR P4, PT, R0, 0x1df, P4 ;  /* 0x000001df0000780c */ /* 0x000fc40002784470 */
        /* <DEDUP_REMOVED lines=55> */
[----:B------:R-:W-:Y:S01]  /*06d0*/  SHF.R.S32.HI R32, RZ, 0x1f, R19 ;  /* 0x0000001fff207819 */ /* 0x000fe20000011413 */
[----:B------:R-:W-:Y:S01]  /*06e0*/  @!P5 IMAD R33, R16, c[0x0][0x1c4], R5 ;  /* 0x000071001021da24 */ /* 0x000fe200078e0205 */
[-C--:B------:R-:W-:Y:S01]  /*06f0*/  @!P5 MOV R4, R8.reuse ;  /* 0x000000080004d202 */ /* 0x080fe20000000f00 */
[----:B------:R-:W-:Y:S01]  /*0700*/  @!P4 IMAD R37, R31, c[0x0][0x1c0], RZ ;  /* 0x000070001f25ca24 */ /* 0x000fe200078e02ff */
[-C--:B------:R-:W-:Y:S01]  /*0710*/  @!P5 MOV R5, R3.reuse ;  /* 0x000000030005d202 */ /* 0x080fe20000000f00 */
[----:B------:R-:W-:Y:S01]  /*0720*/  @!P2 IMAD R41, R17, c[0x0][0x1c4], R36 ;  /* 0x000071001129aa24 */ /* 0x000fe200078e0224 */
[----:B------:R-:W-:Y:S01]  /*0730*/  ISETP.GE.AND.EX P3, PT, R32, c[0x0][0x1cc], PT, P3 ;  /* 0x0000730020007a0c */ /* 0x000fe20003f66330 */
[----:B------:R-:W-:Y:S01]  /*0740*/  @!P4 IMAD R43, R18, c[0x0][0x1c4], R37 ;  /* 0x00007100122bca24 */ /* 0x000fe200078e0225 */
[----:B------:R-:W-:Y:S01]  /*0750*/  @!P2 MOV R36, R8 ;  /* 0x000000080024a202 */ /* 0x000fe20000000f00 */
[----:B------:R-:W-:Y:S01]  /*0760*/  @!P5 IMAD.WIDE.U32 R4, R16, c[0x0][0x1c0], R4 ;  /* 0x000070001004da25 */ /* 0x000fe200078e0004 */
[----:B------:R-:W-:Y:S01]  /*0770*/  @!P2 MOV R37, R3 ;  /* 0x000000030025a202 */ /* 0x000fe20000000f00 */
[----:B------:R0:W2:Y:S01]  /*0780*/  @P0 LDG.E R59, [R6.64] ;  /* 0x00000006063b0981 */ /* 0x0000a2000c1e1900 */
[----:B------:R-:W-:-:S02]  /*0790*/  ISETP.GT.U32.OR P3, PT, R0, 0x1df, P3 ;  /* 0x000001df0000780c */ /* 0x000fc40001f64470 */
[----:B------:R-:W-:Y:S01]  /*07a0*/  @!P5 IADD3 R5, R5, R33, RZ ;  /* 0x000000210505d210 */ /* 0x000fe20007ffe0ff */
[----:B------:R-:W-:Y:S01]  /*07b0*/  @!P2 IMAD.WIDE.U32 R36, R17, c[0x0][0x1c0], R36 ;  /* 0x000070001124aa25 */ /* 0x000fe200078e0024 */
[----:B------:R-:W-:Y:S01]  /*07c0*/  @!P4 MOV R38, R8 ;  /* 0x000000080026c202 */ /* 0x000fe20000000f00 */
[----:B------:R1:W3:Y:S01]  /*07d0*/  @P1 LDG.E R58, [R34.64] ;  /* 0x00000006223a1981 */ /* 0x0002e2000c1e1900 */
[----:B------:R-:W-:Y:S02]  /*07e0*/  @!P4 MOV R39, R3 ;  /* 0x000000030027c202 */ /* 0x000fe40000000f00 */
[----:B0-----:R-:W-:-:S03]  /*07f0*/  @!P5 LEA R6, P6, R4, c[0x0][0x170], 0x1 ;  /* 0x00005c000406da11 */ /* 0x001fc600078c08ff */
[----:B------:R-:W-:Y:S01]  /*0800*/  @!P4 IMAD.WIDE.U32 R38, R18, c[0x0][0x1c0], R38 ;  /* 0x000070001226ca25 */ /* 0x000fe200078e0026 */
[----:B------:R-:W-:Y:S02]  /*0810*/  @!P5 LEA.HI.X R7, R4, c[0x0][0x174], R5, 0x1, P6 ;  /* 0x00005d000407da11 */ /* 0x000fe400030f0c05 */
[----:B------:R-:W-:Y:S02]  /*0820*/  @!P2 IADD3 R5, R37, R41, RZ ;  /* 0x000000292505a210 */ /* 0x000fe40007ffe0ff */
[----:B------:R-:W-:-:S04]  /*0830*/  @!P2 LEA R4, P1, R36, c[0x0][0x170], 0x1 ;  /* 0x00005c002404aa11 */ /* 0x000fc800078208ff */
[----:B------:R-:W-:Y:S01]  /*0840*/  @!P2 LEA.HI.X R5, R36, c[0x0][0x174], R5, 0x1, P1 ;  /* 0x00005d002405aa11 */ /* 0x000fe200008f0c05 */
[----:B------:R-:W-:Y:S01]  /*0850*/  @!P3 IMAD R36, R32, c[0x0][0x1c0], RZ ;  /* 0x000070002024ba24 */ /* 0x000fe200078e02ff */
[----:B------:R-:W-:Y:S02]  /*0860*/  MOV R57, RZ ;  /* 0x000000ff00397202 */ /* 0x000fe40000000f00 */
[----:B------:R-:W-:Y:S01]  /*0870*/  @!P4 IADD3 R33, R39, R43, RZ ;  /* 0x0000002b2721c210 */ /* 0x000fe20007ffe0ff */
[----:B-1----:R-:W-:Y:S01]  /*0880*/  @!P3 IMAD R35, R19, c[0x0][0x1c4], R36 ;  /* 0x000071001323ba24 */ /* 0x002fe200078e0224 */
[----:B------:R-:W-:Y:S02]  /*0890*/  @!P4 LEA R40, P6, R38, c[0x0][0x170], 0x1 ;  /* 0x00005c002628ca11 */ /* 0x000fe400078c08ff */
[----:B------:R-:W-:Y:S01]  /*08a0*/  @!P3 MOV R36, R8 ;  /* 0x000000080024b202 */ /* 0x000fe20000000f00 */
[----:B------:R0:W4:Y:S01]  /*08b0*/  @!P5 LDG.E R57, [R6.64] ;  /* 0x000000060639d981 */ /* 0x000122000c1e1900 */
[----:B------:R-:W-:-:S02]  /*08c0*/  @!P3 MOV R37, R3 ;  /* 0x000000030025b202 */ /* 0x000fc40000000f00 */
[----:B------:R-:W-:Y:S02]  /*08d0*/  @!P4 LEA.HI.X R41, R38, c[0x0][0x174], R33, 0x1, P6 ;  /* 0x00005d002629ca11 */ /* 0x000fe400030f0c21 */
[----:B------:R-:W-:Y:S02]  /*08e0*/  ISETP.GE.U32.AND P1, PT, R20, c[0x0][0x1c8], PT ;  /* 0x0000720014007a0c */ /* 0x000fe40003f26070 */
[----:B------:R-:W-:Y:S01]  /*08f0*/  SHF.R.S32.HI R33, RZ, 0x1f, R20 ;  /* 0x0000001fff217819 */ /* 0x000fe20000011414 */
[----:B------:R-:W-:Y:S01]  /*0900*/  @!P3 IMAD.WIDE.U32 R36, R19, c[0x0][0x1c0], R36 ;  /* 0x000070001324ba25 */ /* 0x000fe200078e0024 */
[----:B------:R-:W-:Y:S02]  /*0910*/  ISETP.GE.U32.AND P5, PT, R21, c[0x0][0x1c8], PT ;  /* 0x0000720015007a0c */ /* 0x000fe40003fa6070 */
[----:B------:R-:W-:Y:S02]  /*0920*/  SHF.R.S32.HI R34, RZ, 0x1f, R21 ;  /* 0x0000001fff227819 */ /* 0x000fe40000011415 */
[----:B------:R-:W-:-:S02]  /*0930*/  ISETP.GE.AND.EX P1, PT, R33, c[0x0][0x1cc], PT, P1 ;  /* 0x0000730021007a0c */ /* 0x000fc40003f26310 */
[----:B------:R-:W-:Y:S02]  /*0940*/  ISETP.GE.AND.EX P5, PT, R34, c[0x0][0x1cc], PT, P5 ;  /* 0x0000730022007a0c */ /* 0x000fe40003fa6350 */
[----:B------:R-:W-:Y:S02]  /*0950*/  @!P3 IADD3 R37, R37, R35, RZ ;  /* 0x000000232525b210 */ /* 0x000fe40007ffe0ff */
[----:B------:R-:W-:Y:S02]  /*0960*/  @!P3 LEA R42, P6, R36, c[0x0][0x170], 0x1 ;  /* 0x00005c00242aba11 */ /* 0x000fe400078c08ff */
[C---:B------:R-:W-:Y:S02]  /*0970*/  ISETP.GT.U32.OR P1, PT, R0.reuse, 0x1df, P1 ;  /* 0x000001df0000780c */ /* 0x040fe40000f24470 */
[----:B------:R-:W-:Y:S02]  /*0980*/  ISETP.GT.U32.OR P5, PT, R0, 0x1df, P5 ;  /* 0x000001df0000780c */ /* 0x000fe40002fa4470 */
[----:B------:R-:W-:-:S02]  /*0990*/  @!P3 LEA.HI.X R43, R36, c[0x0][0x174], R37, 0x1, P6 ;  /* 0x00005d00242bba11 */ /* 0x000fc400030f0c25 */
[----:B------:R-:W-:Y:S01]  /*09a0*/  CS2R R36, SRZ ;  /* 0x0000000000247805 */ /* 0x000fe2000001ff00 */
[----:B------:R-:W-:Y:S02]  /*09b0*/  MOV R35, RZ ;  /* 0x000000ff00237202 */ /* 0x000fe40000000f00 */
[----:B------:R-:W-:-:S03]  /*09c0*/  SHF.R.S32.HI R38, RZ, 0x1f, R22 ;  /* 0x0000001fff267819 */ /* 0x000fc60000011416 */
[----:B------:R1:W5:Y:S01]  /*09d0*/  @!P3 LDG.E R37, [R42.64] ;  /* 0x000000062a25b981 */ /* 0x000362000c1e1900 */
[----:B------:R-:W-:Y:S01]  /*09e0*/  ISETP.GE.U32.AND P3, PT, R22, c[0x0][0x1c8], PT ;  /* 0x0000720016007a0c */ /* 0x000fe20003f66070 */
[----:B0-----:R-:W-:Y:S02]  /*09f0*/  @!P1 IMAD R7, R33, c[0x0][0x1c0], RZ ;  /* 0x0000700021079a24 */ /* 0x001fe400078e02ff */
[----:B------:R0:W5:Y:S01]  /*0a00*/  @!P2 LDG.E R35, [R4.64] ;  /* 0x000000060423a981 */ /* 0x000162000c1e1900 */
[----:B------:R-:W-:Y:S01]  /*0a10*/  @!P5 IMAD R6, R34, c[0x0][0x1c0], RZ ;  /* 0x000070002206da24 */ /* 0x000fe200078e02ff */
[----:B------:R-:W-:Y:S02]  /*0a20*/  ISETP.GE.AND.EX P3, PT, R38, c[0x0][0x1cc], PT, P3 ;  /* 0x0000730026007a0c */ /* 0x000fe40003f66330 */
[----:B------:R1:W5:Y:S01]  /*0a30*/  @!P4 LDG.E R36, [R40.64] ;  /* 0x000000062824c981 */ /* 0x000362000c1e1900 */
[----:B------:R-:W-:Y:S02]  /*0a40*/  ISETP.GE.U32.AND P2, PT, R23, c[0x0][0x1c8], PT ;  /* 0x0000720017007a0c */ /* 0x000fe40003f46070 */
[----:B------:R-:W-:-:S02]  /*0a50*/  SHF.R.S32.HI R39, RZ, 0x1f, R23 ;  /* 0x0000001fff277819 */ /* 0x000fc40000011417 */
[-C--:B0-----:R-:W-:Y:S02]  /*0a60*/  @!P1 MOV R4, R8.reuse ;  /* 0x0000000800049202 */ /* 0x081fe40000000f00 */
[-C--:B------:R-:W-:Y:S02]  /*0a70*/  @!P1 MOV R5, R3.reuse ;  /* 0x0000000300059202 */ /* 0x080fe40000000f00 */
[----:B-1----:R-:W-:Y:S02]  /*0a80*/  @!P5 MOV R40, R8 ;  /* 0x000000080028d202 */ /* 0x002fe40000000f00 */
[----:B------:R-:W-:Y:S01]  /*0a90*/  @!P5 MOV R41, R3 ;  /* 0x000000030029d202 */ /* 0x000fe20000000f00 */
[----:B------:R-:W-:Y:S01]  /*0aa0*/  @!P1 IMAD R7, R20, c[0x0][0x1c4], R7 ;  /* 0x0000710014079a24 */ /* 0x000fe200078e0207 */
[----:B------:R-:W-:Y:S01]  /*0ab0*/  ISETP.GT.U32.OR P3, PT, R0, 0x1df, P3 ;  /* 0x000001df0000780c */ /* 0x000fe20001f64470 */
[----:B------:R-:W-:Y:S01]  /*0ac0*/  @!P1 IMAD.WIDE.U32 R4, R20, c[0x0][0x1c0], R4 ;  /* 0x0000700014049a25 */ /* 0x000fe200078e0004 */
[----:B------:R-:W-:-:S03]  /*0ad0*/  ISETP.GE.AND.EX P2, PT, R39, c[0x0][0x1cc], PT, P2 ;  /* 0x0000730027007a0c */ /* 0x000fc60003f46320 */
[C---:B------:R-:W-:Y:S02]  /*0ae0*/  @!P5 IMAD R45, R21.reuse, c[0x0][0x1c4], R6 ;  /* 0x00007100152dda24 */ /* 0x040fe400078e0206 */
[----:B------:R-:W-:Y:S01]  /*0af0*/  @!P5 IMAD.WIDE.U32 R40, R21, c[0x0][0x1c0], R40 ;  /* 0x000070001528da25 */ /* 0x000fe200078e0028 */
[----:B------:R-:W-:Y:S02]  /*0b00*/  @!P1 IADD3 R7, R5, R7, RZ ;  /* 0x0000000705079210 */ /* 0x000fe40007ffe0ff */
[----:B------:R-:W-:Y:S02]  /*0b10*/  ISETP.GT.U32.OR P2, PT, R0, 0x1df, P2 ;  /* 0x000001df0000780c */ /* 0x000fe40001744470 */
[----:B------:R-:W-:Y:S02]  /*0b20*/  @!P5 IADD3 R5, R41, R45, RZ ;  /* 0x0000002d2905d210 */ /* 0x000fe40007ffe0ff */
[----:B------:R-:W-:Y:S02]  /*0b30*/  @!P5 LEA R44, P4, R40, c[0x0][0x170], 0x1 ;  /* 0x00005c00282cda11 */ /* 0x000fe400078808ff */
[----:B------:R-:W-:-:S02]  /*0b40*/  @!P1 LEA R6, P6, R4, c[0x0][0x170], 0x1 ;  /* 0x00005c0004069a11 */ /* 0x000fc400078c08ff */
[----:B------:R-:W-:Y:S02]  /*0b50*/  @!P5 LEA.HI.X R45, R40, c[0x0][0x174], R5, 0x1, P4 ;  /* 0x00005d00282dda11 */ /* 0x000fe400020f0c05 */
[----:B------:R-:W-:Y:S01]  /*0b60*/  CS2R R40, SRZ ;  /* 0x0000000000287805 */ /* 0x000fe2000001ff00 */
[----:B------:R-:W-:Y:S01]  /*0b70*/  @!P1 LEA.HI.X R7, R4, c[0x0][0x174], R7, 0x1, P6 ;  /* 0x00005d0004079a11 */ /* 0x000fe200030f0c07 */
[----:B------:R-:W-:Y:S01]  /*0b80*/  @!P3 IMAD R5, R38, c[0x0][0x1c0], RZ ;  /* 0x000070002605ba24 */ /* 0x000fe200078e02ff */
[----:B------:R-:W-:Y:S01]  /*0b90*/  SHF.R.S32.HI R43, RZ, 0x1f, R25 ;  /* 0x0000001fff2b7819 */ /* 0x000fe20000011419 */
[----:B------:R-:W-:Y:S02]  /*0ba0*/  @!P2 IMAD R46, R39, c[0x0][0x1c0], RZ ;  /* 0x00007000272eaa24 */ /* 0x000fe400078e02ff */
[----:B------:R0:W5:Y:S01]  /*0bb0*/  @!P1 LDG.E R40, [R6.64] ;  /* 0x0000000606289981 */ /* 0x000162000c1e1900 */
[----:B------:R-:W-:Y:S01]  /*0bc0*/  ISETP.GE.U32.AND P1, PT, R25, c[0x0][0x1c8], PT ;  /* 0x0000720019007a0c */ /* 0x000fe20003f26070 */
[----:B------:R-:W-:Y:S01]  /*0bd0*/  @!P3 IMAD R49, R22, c[0x0][0x1c4], R5 ;  /* 0x000071001631ba24 */ /* 0x000fe200078e0205 */
[----:B------:R-:W-:Y:S01]  /*0be0*/  @!P3 MOV R4, R8 ;  /* 0x000000080004b202 */ /* 0x000fe20000000f00 */
[----:B------:R1:W5:Y:S01]  /*0bf0*/  @!P5 LDG.E R41, [R44.64] ;  /* 0x000000062c29d981 */ /* 0x000362000c1e1900 */
[----:B------:R-:W-:-:S02]  /*0c00*/  @!P3 MOV R5, R3 ;  /* 0x000000030005b202 */ /* 0x000fc40000000f00 */
[----:B------:R-:W-:Y:S02]  /*0c10*/  ISETP.GE.AND.EX P1, PT, R43, c[0x0][0x1cc], PT, P1 ;  /* 0x000073002b007a0c */ /* 0x000fe40003f26310 */
[----:B------:R-:W-:Y:S01]  /*0c20*/  ISETP.GE.U32.AND P4, PT, R24, c[0x0][0x1c8], PT ;  /* 0x0000720018007a0c */ /* 0x000fe20003f86070 */
[----:B------:R-:W-:Y:S01]  /*0c30*/  @!P3 IMAD.WIDE.U32 R4, R22, c[0x0][0x1c0], R4 ;  /* 0x000070001604ba25 */ /* 0x000fe200078e0004 */
[----:B------:R-:W-:Y:S02]  /*0c40*/  SHF.R.S32.HI R42, RZ, 0x1f, R24 ;  /* 0x0000001fff2a7819 */ /* 0x000fe40000011418 */
[----:B------:R-:W-:Y:S01]  /*0c50*/  @!P2 MOV R47, R3 ;  /* 0x00000003002fa202 */ /* 0x000fe20000000f00 */
[----:B-1----:R-:W-:Y:S01]  /*0c60*/  @!P2 IMAD R45, R23, c[0x0][0x1c4], R46 ;  /* 0x00007100172daa24 */ /* 0x002fe200078e022e */
[----:B------:R-:W-:Y:S02]  /*0c70*/  @!P2 MOV R46, R8 ;  /* 0x00000008002ea202 */ /* 0x000fe40000000f00 */
[----:B------:R-:W-:-:S02]  /*0c80*/  ISETP.GT.U32.OR P1, PT, R0, 0x1df, P1 ;  /* 0x000001df0000780c */ /* 0x000fc40000f24470 */
[----:B------:R-:W-:Y:S01]  /*0c90*/  ISETP.GE.AND.EX P4, PT, R42, c[0x0][0x1cc], PT, P4 ;  /* 0x000073002a007a0c */ /* 0x000fe20003f86340 */
[----:B------:R-:W-:Y:S01]  /*0ca0*/  @!P2 IMAD.WIDE.U32 R46, R23, c[0x0][0x1c0], R46 ;  /* 0x00007000172eaa25 */ /* 0x000fe200078e002e */
[----:B------:R-:W-:Y:S02]  /*0cb0*/  @!P3 IADD3 R5, R5, R49, RZ ;  /* 0x000000310505b210 */ /* 0x000fe40007ffe0ff */
[----:B0-----:R-:W-:Y:S02]  /*0cc0*/  @!P3 LEA R6, P5, R4, c[0x0][0x170], 0x1 ;  /* 0x00005c000406ba11 */ /* 0x001fe400078a08ff */
[----:B------:R-:W-:Y:S02]  /*0cd0*/  ISETP.GT.U32.OR P4, PT, R0, 0x1df, P4 ;  /* 0x000001df0000780c */ /* 0x000fe40002784470 */
[----:B------:R-:W-:Y:S02]  /*0ce0*/  MOV R44, RZ ;  /* 0x000000ff002c7202 */ /* 0x000fe40000000f00 */
[----:B------:R-:W-:-:S02]  /*0cf0*/  @!P3 LEA.HI.X R7, R4, c[0x0][0x174], R5, 0x1, P5 ;  /* 0x00005d000407ba11 */ /* 0x000fc400028f0c05 */
[----:B------:R-:W-:Y:S02]  /*0d00*/  @!P2 IADD3 R5, R47, R45, RZ ;  /* 0x0000002d2f05a210 */ /* 0x000fe40007ffe0ff */
[----:B------:R-:W-:Y:S01]  /*0d10*/  ISETP.GE.U32.AND P5, PT, R26, c[0x0][0x1c8], PT ;  /* 0x000072001a007a0c */ /* 0x000fe20003fa6070 */
[----:B------:R0:W5:Y:S01]  /*0d20*/  @!P3 LDG.E R44, [R6.64] ;  /* 0x00000006062cb981 */ /* 0x000162000c1e1900 */
[----:B------:R-:W-:Y:S01]  /*0d30*/  SHF.R.S32.HI R45, RZ, 0x1f, R26 ;  /* 0x0000001fff2d7819 */ /* 0x000fe2000001141a */
[----:B------:R-:W-:-:S03]  /*0d40*/  @!P1 IMAD R48, R43, c[0x0][0x1c0], RZ ;  /* 0x000070002b309a24 */ /* 0x000fc600078e02ff */
[----:B------:R-:W-:Y:S01]  /*0d50*/  ISETP.GE.AND.EX P3, PT, R45, c[0x0][0x1cc], PT, P5 ;  /* 0x000073002d007a0c */ /* 0x000fe20003f66350 */
[----:B------:R-:W-:Y:S01]  /*0d60*/  @!P1 IMAD R53, R25, c[0x0][0x1c4], R48 ;  /* 0x0000710019359a24 */ /* 0x000fe200078e0230 */
[----:B------:R-:W-:Y:S02]  /*0d70*/  @!P2 LEA R4, P6, R46, c[0x0][0x170], 0x1 ;  /* 0x00005c002e04aa11 */ /* 0x000fe400078c08ff */
[----:B------:R-:W-:Y:S01]  /*0d80*/  ISETP.GT.U32.OR P3, PT, R0, 0x1df, P3 ;  /* 0x000001df0000780c */ /* 0x000fe20001f64470 */
[----:B------:R-:W-:Y:S01]  /*0d90*/  @!P4 IMAD R47, R42, c[0x0][0x1c0], RZ ;  /* 0x000070002a2fca24 */ /* 0x000fe200078e02ff */
[-C--:B------:R-:W-:Y:S02]  /*0da0*/  @!P4 MOV R48, R8.reuse ;  /* 0x000000080030c202 */ /* 0x080fe40000000f00 */
[----:B------:R-:W-:Y:S02]  /*0db0*/  @!P4 MOV R49, R3 ;  /* 0x000000030031c202 */ /* 0x000fe40000000f00 */
[----:B------:R-:W-:Y:S01]  /*0dc0*/  @!P2 LEA.HI.X R5, R46, c[0x0][0x174], R5, 0x1, P6 ;  /* 0x00005d002e05aa11 */ /* 0x000fe200030f0c05 */
[C---:B------:R-:W-:Y:S01]  /*0dd0*/  @!P4 IMAD R47, R24.reuse, c[0x0][0x1c4], R47 ;  /* 0x00007100182fca24 */ /* 0x040fe200078e022f */
[----:B------:R-:W-:Y:S01]  /*0de0*/  MOV R46, RZ ;  /* 0x000000ff002e7202 */ /* 0x000fe20000000f00 */
[----:B------:R-:W-:Y:S01]  /*0df0*/  @!P4 IMAD.WIDE.U32 R48, R24, c[0x0][0x1c0], R48 ;  /* 0x000070001830ca25 */ /* 0x000fe200078e0030 */
[----:B------:R-:W-:-:S02]  /*0e00*/  @!P1 MOV R50, R8 ;  /* 0x0000000800329202 */ /* 0x000fc40000000f00 */
[----:B------:R-:W-:Y:S02]  /*0e10*/  @!P1 MOV R51, R3 ;  /* 0x0000000300339202 */ /* 0x000fe40000000f00 */
[----:B------:R1:W5:Y:S01]  /*0e20*/  @!P2 LDG.E R46, [R4.64] ;  /* 0x00000006042ea981 */ /* 0x000362000c1e1900 */
[----:B0-----:R-:W-:Y:S02]  /*0e30*/  @!P4 IADD3 R7, R49, R47, RZ ;  /* 0x0000002f3107c210 */ /* 0x001fe40007ffe0ff */
[----:B------:R-:W-:Y:S01]  /*0e40*/  @!P1 IMAD.WIDE.U32 R50, R25, c[0x0][0x1c0], R50 ;  /* 0x0000700019329a25 */ /* 0x000fe200078e0032 */
[----:B------:R-:W-:Y:S02]  /*0e50*/  ISETP.GE.U32.AND P2, PT, R27, c[0x0][0x1c8], PT ;  /* 0x000072001b007a0c */ /* 0x000fe40003f46070 */
[----:B------:R-:W-:Y:S02]  /*0e60*/  SHF.R.S32.HI R47, RZ, 0x1f, R27 ;  /* 0x0000001fff2f7819 */ /* 0x000fe4000001141b */
[----:B------:R-:W-:Y:S01]  /*0e70*/  @!P1 IADD3 R49, R51, R53, RZ ;  /* 0x0000003533319210 */ /* 0x000fe20007ffe0ff */
[----:B-1----:R-:W-:Y:S01]  /*0e80*/  @!P3 IMAD R5, R45, c[0x0][0x1c0], RZ ;  /* 0x000070002d05ba24 */ /* 0x002fe200078e02ff */
[----:B------:R-:W-:-:S02]  /*0e90*/  @!P1 LEA R52, P6, R50, c[0x0][0x170], 0x1 ;  /* 0x00005c0032349a11 */ /* 0x000fc400078c08ff */
[----:B------:R-:W-:Y:S01]  /*0ea0*/  @!P4 LEA R6, P5, R48, c[0x0][0x170], 0x1 ;  /* 0x00005c003006ca11 */ /* 0x000fe200078a08ff */
[----:B------:R-:W-:Y:S01]  /*0eb0*/  @!P3 IMAD R51, R26, c[0x0][0x1c4], R5 ;  /* 0x000071001a33ba24 */ /* 0x000fe200078e0205 */
[----:B------:R-:W-:Y:S02]  /*0ec0*/  ISETP.GE.AND.EX P2, PT, R47, c[0x0][0x1cc], PT, P2 ;  /* 0x000073002f007a0c */ /* 0x000fe40003f46320 */
[----:B------:R-:W-:Y:S02]  /*0ed0*/  @!P3 MOV R4, R8 ;  /* 0x000000080004b202 */ /* 0x000fe40000000f00 */
[----:B------:R-:W-:Y:S02]  /*0ee0*/  @!P3 MOV R5, R3 ;  /* 0x000000030005b202 */ /* 0x000fe40000000f00 */
[----:B------:R-:W-:Y:S02]  /*0ef0*/  @!P1 LEA.HI.X R53, R50, c[0x0][0x174], R49, 0x1, P6 ;  /* 0x00005d0032359a11 */ /* 0x000fe400030f0c31 */
[----:B------:R-:W-:-:S02]  /*0f00*/  @!P4 LEA.HI.X R7, R48, c[0x0][0x174], R7, 0x1, P5 ;  /* 0x00005d003007ca11 */ /* 0x000fc400028f0c07 */
[----:B------:R-:W-:Y:S02]  /*0f10*/  ISETP.GT.U32.OR P2, PT, R0, 0x1df, P2 ;  /* 0x000001df0000780c */ /* 0x000fe40001744470 */
[----:B------:R-:W-:Y:S02]  /*0f20*/  MOV R49, RZ ;  /* 0x000000ff00317202 */ /* 0x000fe40000000f00 */
[----:B------:R-:W-:Y:S01]  /*0f30*/  MOV R48, RZ ;  /* 0x000000ff00307202 */ /* 0x000fe20000000f00 */
[----:B------:R-:W-:Y:S01]  /*0f40*/  @!P3 IMAD.WIDE.U32 R4, R26, c[0x0][0x1c0], R4 ;  /* 0x000070001a04ba25 */ /* 0x000fe200078e0004 */
[----:B------:R-:W-:Y:S02]  /*0f50*/  SHF.R.S32.HI R50, RZ, 0x1f, R28 ;  /* 0x0000001fff327819 */ /* 0x000fe4000001141c */
[----:B------:R0:W5:Y:S01]  /*0f60*/  @!P1 LDG.E R49, [R52.64] ;  /* 0x0000000634319981 */ /* 0x000162000c1e1900 */
[----:B------:R-:W-:Y:S02]  /*0f70*/  ISETP.GE.U32.AND P1, PT, R28, c[0x0][0x1c8], PT ;  /* 0x000072001c007a0c */ /* 0x000fe40003f26070 */
[----:B------:R-:W-:Y:S01]  /*0f80*/  @!P3 IADD3 R5, R5, R51, RZ ;  /* 0x000000330505b210 */ /* 0x000fe20007ffe0ff */
[----:B------:R1:W5:Y:S01]  /*0f90*/  @!P4 LDG.E R48, [R6.64] ;  /* 0x000000060630c981 */ /* 0x000362000c1e1900 */
[----:B------:R-:W-:-:S02]  /*0fa0*/  @!P3 LEA R54, P4, R4, c[0x0][0x170], 0x1 ;  /* 0x00005c000436ba11 */ /* 0x000fc400078808ff */
[----:B------:R-:W-:Y:S02]  /*0fb0*/  ISETP.GE.AND.EX P1, PT, R50, c[0x0][0x1cc], PT, P1 ;  /* 0x0000730032007a0c */ /* 0x000fe40003f26310 */
[----:B------:R-:W-:Y:S02]  /*0fc0*/  @!P3 LEA.HI.X R55, R4, c[0x0][0x174], R5, 0x1, P4 ;  /* 0x00005d000437ba11 */ /* 0x000fe400020f0c05 */
[----:B------:R-:W-:Y:S02]  /*0fd0*/  @!P2 MOV R4, R8 ;  /* 0x000000080004a202 */ /* 0x000fe40000000f00 */
[----:B------:R-:W-:Y:S01]  /*0fe0*/  @!P2 MOV R5, R3 ;  /* 0x000000030005a202 */ /* 0x000fe20000000f00 */
[----:B-1----:R-:W-:Y:S01]  /*0ff0*/  @!P2 IMAD R6, R47, c[0x0][0x1c0], RZ ;  /* 0x000070002f06aa24 */ /* 0x002fe200078e02ff */
[----:B------:R-:W-:Y:S02]  /*1000*/  ISETP.GT.U32.OR P1, PT, R0, 0x1df, P1 ;  /* 0x000001df0000780c */ /* 0x000fe40000f24470 */
[----:B------:R-:W-:Y:S01]  /*1010*/  MOV R51, RZ ;  /* 0x000000ff00337202 */ /* 0x000fe20000000f00 */
[----:B------:R-:W-:-:S02]  /*1020*/  @!P2 IMAD R7, R27, c[0x0][0x1c4], R6 ;  /* 0x000071001b07aa24 */ /* 0x000fc400078e0206 */
[----:B------:R-:W-:-:S03]  /*1030*/  @!P2 IMAD.WIDE.U32 R4, R27, c[0x0][0x1c0], R4 ;  /* 0x000070001b04aa25 */ /* 0x000fc600078e0004 */
[----:B------:R1:W5:Y:S02]  /*1040*/  @!P3 LDG.E R51, [R54.64] ;  /* 0x000000063633b981 */ /* 0x000364000c1e1900 */
        /* <DEDUP_REMOVED lines=17> */
[----:B0-----:R-:W-:Y:S01]  /*1160*/  FMUL.FTZ R7, R5, R5 ;  /* 0x0000000505077220 */ /* 0x001fe20000410000 */
[--C-:B---3--:R-:W-:Y:S01]  /*1170*/  HADD2.F32 R63, -RZ, R58.reuse.H1_H1 ;  /* 0x3000003aff3f7230 */ /* 0x108fe20000004100 */
[C---:B------:R-:W-:Y:S02]  /*1180*/  FADD.FTZ R5, R4.reuse, R5 ;  /* 0x0000000504057221 */ /* 0x040fe40000010000 */
[----:B------:R-:W-:Y:S01]  /*1190*/  FFMA.FTZ R7, R4, R4, R7 ;  /* 0x0000000404077223 */ /* 0x000fe20000010007 */
[----:B------:R-:W-:Y:S01]  /*11a0*/  HADD2.F32 R4, -RZ, R58.H0_H0 ;  /* 0x2000003aff047230 */ /* 0x000fe20000004100 */
[----:B------:R-:W-:Y:S02]  /*11b0*/  FMUL.FTZ R69, R63, R63 ;  /* 0x0000003f3f457220 */ /* 0x000fe40000410000 */
[----:B------:R-:W-:Y:S02]  /*11c0*/  FADD.FTZ R7, RZ, R7 ;  /* 0x00000007ff077221 */ /* 0x000fe40000010000 */
[----:B------:R-:W-:-:S02]  /*11d0*/  FADD.FTZ R6, R4, R63 ;  /* 0x0000003f04067221 */ /* 0x000fc40000010000 */
[----:B------:R-:W-:Y:S02]  /*11e0*/  FFMA.FTZ R4, R4, R4, R69 ;  /* 0x0000000404047223 */ /* 0x000fe40000010045 */
[----:B------:R-:W-:Y:S02]  /*11f0*/  FADD.FTZ R5, RZ, R5 ;  /* 0x00000005ff057221 */ /* 0x000fe40000010000 */
[----:B------:R-:W-:Y:S02]  /*1200*/  FADD.FTZ R4, R7, R4 ;  /* 0x0000000407047221 */ /* 0x000fe40000010000 */
        /* <DEDUP_REMOVED lines=27> */
[----:B------:R-:W-:Y:S01]  /*13c0*/  FADD.FTZ R4, R4, R55 ;  /* 0x0000003704047221 */ /* 0x000fe20000010000 */
[--C-:B------:R-:W-:Y:S02]  /*13d0*/  HADD2.F32 R7, -RZ, R40.reuse.H1_H1 ;  /* 0x30000028ff077230 */ /* 0x100fe40000004100 */
        /* <DEDUP_REMOVED lines=41> */
[----:B------:R-:W-:Y:S01]  /*1670*/  HADD2.F32 R6, -RZ, R51.H0_H0 ;  /* 0x20000033ff067230 */ /* 0x000fe20000004100 */
[----:B------:R-:W-:-:S02]  /*1680*/  FADD.FTZ R5, R5, R54 ;  /* 0x0000003605057221 */ /* 0x000fc40000010000 */
[----:B------:R-:W-:Y:S02]  /*1690*/  FADD.FTZ R4, R4, R55 ;  /* 0x0000003704047221 */ /* 0x000fe40000010000 */
[C---:B------:R-:W-:Y:S02]  /*16a0*/  FADD.FTZ R54, R6.reuse, R7 ;  /* 0x0000000706367221 */ /* 0x040fe40000010000 */
[----:B------:R-:W-:Y:S01]  /*16b0*/  FMUL.FTZ R55, R7, R7 ;  /* 0x0000000707377220 */ /* 0x000fe20000410000 */
[----:B------:R-:W-:Y:S01]  /*16c0*/  ISETP.GE.U32.AND P1, PT, R29, c[0x0][0x1c8], PT ;  /* 0x000072001d007a0c */ /* 0x000fe20003f26070 */
[----:B------:R-:W-:Y:S01]  /*16d0*/  FADD.FTZ R5, R5, R54 ;  /* 0x0000003605057221 */ /* 0x000fe20000010000 */
[----:B------:R-:W-:Y:S01]  /*16e0*/  SHF.R.S32.HI R54, RZ, 0x1f, R29 ;  /* 0x0000001fff367819 */ /* 0x000fe2000001141d */
[----:B------:R-:W-:-:S03]  /*16f0*/  FFMA.FTZ R55, R6, R6, R55 ;  /* 0x0000000606377223 */ /* 0x000fc60000010037 */
[----:B------:R-:W-:Y:S01]  /*1700*/  ISETP.GE.AND.EX P1, PT, R54, c[0x0][0x1cc], PT, P1 ;  /* 0x0000730036007a0c */ /* 0x000fe20003f26310 */
        /* <DEDUP_REMOVED lines=100> */
.L_x_4505:
[----:B------:R-:W-:Y:S05]  /*1d50*/  BSYNC B0 ;  /* 0x0000000000007941 */ /* 0x000fea0003800000 */
.L_x_4504:
        /* <DEDUP_REMOVED lines=25> */
.L_x_4508:
[----:B------:R-:W2:Y:S01]  /*1ef0*/  LDG.E.STRONG.GPU R6, [R62.64] ;  /* 0x000000063e067981 */ /* 0x000ea2000c1ef900 */
[----:B------:R-:W-:Y:S01]  /*1f00*/  YIELD ;  /* 0x0000000000007946 */ /* 0x000fe20003800000 */
[----:B--2---:R-:W-:Y:S01]  /*1f10*/  ISETP.NE.AND P1, PT, R6, R7, PT ;  /* 0x000000070600720c */ /* 0x004fe20003f25270 */
[----:B------:R-:W-:-:S12]  /*1f20*/  CCTL.IVALL ;  /* 0x00000000ff00798f */ /* 0x000fd80002000000 */
[----:B------:R-:W-:Y:S05]  /*1f30*/  @P1 BRA `(.L_x_4508) ;  /* 0xffffffb000001947 */ /* 0x000fea000383ffff */
.L_x_4507:
        /* <DEDUP_REMOVED lines=11> */
.L_x_4510:
        /* <DEDUP_REMOVED lines=59> */
.L_x_4509:
        /* <DEDUP_REMOVED lines=19> */
.L_x_4512:
[----:B------:R-:W-:Y:S05]  /*24d0*/  BSYNC B0 ;  /* 0x0000000000007941 */ /* 0x000fea0003800000 */
.L_x_4511:
        /* <DEDUP_REMOVED lines=30> */
.L_x_4506:
        /* <DEDUP_REMOVED lines=18> */
[----:B-1----:R-:W-:Y:S01]  /*27e0*/  MOV R63, 0x3f800000 ;  /* 0x3f800000003f7802 */ /* 0x002fe20000000f00 */
[--C-:B0-----:R-:W-:Y:S01]  /*27f0*/  HADD2.F32 R5, -RZ, R59.reuse.H1_H1 ;  /* 0x3000003bff057230 */ /* 0x101fe20000004100 */
[----:B------:R-:W-:Y:S01]  /*2800*/  ISETP.NE.AND P6, PT, RZ, UR5, PT ;  /* 0x00000005ff007c0c */ /* 0x000fe2000bfc5270 */
[----:B------:R-:W0:Y:S01]  /*2810*/  LDS.64 R6, [0x90] ;  /* 0x00009000ff067984 */ /* 0x000e220000000a00 */
[----:B------:R-:W-:Y:S01]  /*2820*/  HADD2.F32 R59, -RZ, R59.H0_H0 ;  /* 0x2000003bff3b7230 */ /* 0x000fe20000004100 */
        /* <DEDUP_REMOVED lines=27> */
.L_x_4513:
        /* <DEDUP_REMOVED lines=12> */
.L_x_4515:
[----:B------:R-:W-:Y:S05]  /*2aa0*/  BSYNC B0 ;  /* 0x0000000000007941 */ /* 0x000fea0003800000 */
.L_x_4514:
[--C-:B------:R-:W-:Y:S01]  /*2ab0*/  HADD2.F32 R5, -RZ, R58.reuse.H0_H0 ;  /* 0x2000003aff057230 */ /* 0x100fe20000004100 */
[----:B------:R-:W-:Y:S01]  /*2ac0*/  ISETP.GE.U32.AND P1, PT, R15, c[0x0][0x1c8], PT ;  /* 0x000072000f007a0c */ /* 0x000fe20003f26070 */
[----:B0-----:R-:W-:-:S03]  /*2ad0*/  HADD2.F32 R7, -RZ, R58.H1_H1 ;  /* 0x3000003aff077230 */ /* 0x001fc60000004100 */
        /* <DEDUP_REMOVED lines=19> */
.L_x_4516:
        /* <DEDUP_REMOVED lines=12> */
.L_x_4518:
[----:B------:R-:W-:Y:S05]  /*2cd0*/  BSYNC B0 ;  /* 0x0000000000007941 */ /* 0x000fea0003800000 */
.L_x_4517:
[--C-:B------:R-:W-:Y:S01]  /*2ce0*/  HADD2.F32 R5, -RZ, R57.reuse.H0_H0 ;  /* 0x20000039ff057230 */ /* 0x100fe20000004100 */
[----:B------:R-:W-:Y:S01]  /*2cf0*/  ISETP.GE.U32.AND P1, PT, R16, c[0x0][0x1c8], PT ;  /* 0x0000720010007a0c */ /* 0x000fe20003f26070 */
[----:B------:R-:W-:-:S03]  /*2d00*/  HADD2.F32 R57, -RZ, R57.H1_H1 ;  /* 0x30000039ff397230 */ /* 0x000fc60000004100 */
[--C-:B------:R-:W-:Y:S01]  /*2d10*/  FADD.FTZ R4, R5, -R64.reuse ;  /* 0x8000004005047221 */ /* 0x100fe20000010000 */
[----:B------:R-:W-:Y:S01]  /*2d20*/  ISETP.GE.AND.EX P1, PT, R56, c[0x0][0x1cc], PT, P1 ;  /* 0x0000730038007a0c */ /* 0x000fe20003f26310 */
[----:B0-----:R-:W-:Y:S02]  /*2d30*/  FADD.FTZ R6, R57, -R64 ;  /* 0x8000004039067221 */ /* 0x001fe40000010000 */
        /* <DEDUP_REMOVED lines=16> */
.L_x_4519:
        /* <DEDUP_REMOVED lines=12> */
.L_x_4521:
[----:B------:R-:W-:Y:S05]  /*2f00*/  BSYNC B0 ;  /* 0x0000000000007941 */ /* 0x000fea0003800000 */
.L_x_4520:
        /* <DEDUP_REMOVED lines=22> */
.L_x_4522:
        /* <DEDUP_REMOVED lines=12> */
.L_x_4524:
[----:B------:R-:W-:Y:S05]  /*3130*/  BSYNC B0 ;  /* 0x0000000000007941 */ /* 0x000fea0003800000 */
.L_x_4523:
[--C-:B------:R-:W-:Y:S01]  /*3140*/  HADD2.F32 R5, -RZ, R36.reuse.H0_H0 ;  /* 0x20000024ff057230 */ /* 0x100fe20000004100 */
[----:B------:R-:W-:Y:S01]  /*3150*/  ISETP.GE.U32.AND P1, PT, R18, c[0x0][0x1c8], PT ;  /* 0x0000720012007a0c */ /* 0x000fe20003f26070 */
[----:B0-----:R-:W-:Y:S01]  /*3160*/  HADD2.F32 R7, -RZ, R36.H1_H1 ;  /* 0x30000024ff077230 */ /* 0x001fe20000004100 */
        /* <DEDUP_REMOVED lines=21> */
.L_x_4525:
        /* <DEDUP_REMOVED lines=12> */
.L_x_4527:
[----:B------:R-:W-:Y:S05]  /*3380*/  BSYNC B0 ;  /* 0x0000000000007941 */ /* 0x000fea0003800000 */
.L_x_4526:
        /* <DEDUP_REMOVED lines=9> */
[----:B------:R-:W-:Y:S01]  /*3420*/  ISETP.GT.U32.OR P2, PT, R0, 0x1df, P2 ;  /* 0x000001df0000780c */ /* 0x000fe20001744470 */
        /* <DEDUP_REMOVED lines=17> */
.L_x_4528:
        /* <DEDUP_REMOVED lines=12> */
.L_x_4530:
[----:B------:R-:W-:Y:S05]  /*3600*/  BSYNC B0 ;  /* 0x0000000000007941 */ /* 0x000fea0003800000 */
.L_x_4529:
[-C--:B------:R-:W-:Y:S01]  /*3610*/  FMUL.FTZ R40, R40, R63.reuse ;  /* 0x0000003f28287220 */ /* 0x080fe20000410000 */
[--C-:B------:R-:W-:Y:S01]  /*3620*/  HADD2.F32 R35, -RZ, R41.reuse.H0_H0 ;  /* 0x20000029ff237230 */ /* 0x100fe20000004100 */
[----:B------:R-:W-:Y:S01]  /*3630*/  FMUL.FTZ R56, R56, R63 ;  /* 0x0000003f38387220 */ /* 0x000fe20000410000 */
[----:B------:R-:W-:Y:S01]  /*3640*/  HADD2.F32 R41, -RZ, R41.H1_H1 ;  /* 0x30000029ff297230 */ /* 0x000fe20000004100 */
        /* <DEDUP_REMOVED lines=13> */
.L_x_4531:
        /* <DEDUP_REMOVED lines=12> */
.L_x_4533:
[----:B------:R-:W-:Y:S05]  /*37e0*/  BSYNC B0 ;  /* 0x0000000000007941 */ /* 0x000fea0003800000 */
.L_x_4532:
[--C-:B0-----:R-:W-:Y:S01]  /*37f0*/  HADD2.F32 R5, -RZ, R44.reuse.H0_H0 ;  /* 0x2000002cff057230 */ /* 0x101fe20000004100 */
[--C-:B------:R-:W-:Y:S01]  /*3800*/  FADD.FTZ R4, R35, -R64.reuse ;  /* 0x8000004023047221 */ /* 0x100fe20000010000 */
[----:B------:R-:W-:Y:S01]  /*3810*/  HADD2.F32 R7, -RZ, R44.H1_H1 ;  /* 0x3000002cff077230 */ /* 0x000fe20000004100 */
[--C-:B------:R-:W-:Y:S01]  /*3820*/  FADD.FTZ R6, R41, -R64.reuse ;  /* 0x8000004029067221 */ /* 0x100fe20000010000 */
[--C-:B------:R-:W-:Y:S01]  /*3830*/  HADD2.F32 R31, -RZ, R46.reuse.H0_H0 ;  /* 0x2000002eff1f7230 */ /* 0x100fe20000004100 */
[----:B------:R-:W-:Y:S01]  /*3840*/  ISETP.GE.U32.AND P4, PT, R21, c[0x0][0x1c8], PT ;  /* 0x0000720015007a0c */ /* 0x000fe20003f86070 */
[----:B------:R-:W-:Y:S01]  /*3850*/  HADD2.F32 R69, -RZ, R49.H0_H0 ;  /* 0x20000031ff457230 */ /* 0x000fe20000004100 */
[----:B------:R-:W-:Y:S01]  /*3860*/  ISETP.GE.U32.AND P3, PT, R22, c[0x0][0x1c8], PT ;  /* 0x0000720016007a0c */ /* 0x000fe20003f66070 */
[----:B------:R-:W-:Y:S01]  /*3870*/  HADD2.F32 R71, -RZ, R51.H0_H0 ;  /* 0x20000033ff477230 */ /* 0x000fe20000004100 */
[----:B------:R-:W-:Y:S01]  /*3880*/  ISETP.GE.U32.AND P1, PT, R23, c[0x0][0x1c8], PT ;  /* 0x0000720017007a0c */ /* 0x000fe20003f26070 */
[----:B------:R-:W-:Y:S01]  /*3890*/  HADD2.F32 R77, -RZ, R53.H0_H0 ;  /* 0x20000035ff4d7230 */ /* 0x000fe20000004100 */
[----:B------:R-:W-:Y:S01]  /*38a0*/  ISETP.GE.U32.AND P2, PT, R24, c[0x0][0x1c8], PT ;  /* 0x0000720018007a0c */ /* 0x000fe20003f46070 */
[----:B------:R-:W-:Y:S01]  /*38b0*/  HADD2.F32 R33, -RZ, R46.H1_H1 ;  /* 0x3000002eff217230 */ /* 0x000fe20000004100 */
[--C-:B------:R-:W-:Y:S01]  /*38c0*/  FADD.FTZ R30, R5, -R64.reuse ;  /* 0x80000040051e7221 */ /* 0x100fe20000010000 */
[--C-:B------:R-:W-:Y:S01]  /*38d0*/  HADD2.F32 R37, -RZ, R48.reuse.H0_H0 ;  /* 0x20000030ff257230 */ /* 0x100fe20000004100 */
[--C-:B------:R-:W-:Y:S01]  /*38e0*/  FADD.FTZ R32, R7, -R64.reuse ;  /* 0x8000004007207221 */ /* 0x100fe20000010000 */
[----:B------:R-:W-:Y:S01]  /*38f0*/  HADD2.F32 R57, -RZ, R48.H1_H1 ;  /* 0x30000030ff397230 */ /* 0x000fe20000004100 */
        /* <DEDUP_REMOVED lines=60> */
.L_x_4534:
        /* <DEDUP_REMOVED lines=12> */
.L_x_4536:
[----:B------:R-:W-:Y:S05]  /*3d80*/  BSYNC B0 ;  /* 0x0000000000007941 */ /* 0x000fea0003800000 */
.L_x_4535:
[----:B------:R-:W-:Y:S02]  /*3d90*/  FFMA.FTZ R52, R61, R52, R62 ;  /* 0x000000343d347223 */ /* 0x000fe4000001003e */
[----:B------:R-:W-:Y:S01]  /*3da0*/  FFMA.FTZ R53, R59, R53, R60 ;  /* 0x000000353b357223 */ /* 0x000fe2000001003c */
        /* <DEDUP_REMOVED lines=11> */
.L_x_4537:
        /* <DEDUP_REMOVED lines=12> */
.L_x_4539:
[----:B------:R-:W-:Y:S05]  /*3f20*/  BSYNC B0 ;  /* 0x0000000000007941 */ /* 0x000fea0003800000 */
.L_x_4538:
        /* <DEDUP_REMOVED lines=13> */
.L_x_4540:
[----:B------:R-:W-:Y:S01]  /*4000*/  BSSY B0, `(.L_x_4541) ;  /* 0x000000c000007945 */ /* 0x000fe20003800000 */
[----:B------:R-:W-:Y:S05]  /*4010*/  @P1 BRA `(.L_x_4542) ;  /* 0x000000a000001947 */ /* 0x000fea0003800000 */
[----:B------:R-:W-:Y:S01]  /*4020*/  IMAD R34, R39, c[0x0][0x1c0], RZ ;  /* 0x0000700027227a24 */ /* 0x000fe200078e02ff */
[----:B------:R-:W-:Y:S02]  /*4030*/  MOV R38, R8 ;  /* 0x0000000800267202 */ /* 0x000fe40000000f00 */
[----:B------:R-:W-:Y:S01]  /*4040*/  MOV R39, R3 ;  /* 0x0000000300277202 */ /* 0x000fe20000000f00 */
[----:B------:R-:W-:Y:S01]  /*4050*/  IMAD R49, R23, c[0x0][0x1c4], R34 ;  /* 0x0000710017317a24 */ /* 0x000fe200078e0222 */
[----:B------:R-:W-:-:S03]  /*4060*/  F2FP.PACK_AB R55, R56, R55 ;  /* 0x000000373837723e */ /* 0x000fc600000000ff */
[----:B0-----:R-:W-:-:S05]  /*4070*/  IMAD.WIDE.U32 R40, R23, c[0x0][0x1c0], R38 ;  /* 0x0000700017287a25 */ /* 0x001fca00078e0026 */
[----:B------:R-:W-:Y:S02]  /*4080*/  IADD3 R49, R41, R49, RZ ;  /* 0x0000003129317210 */ /* 0x000fe40007ffe0ff */
[----:B------:R-:W-:-:S04]  /*4090*/  LEA R38, P1, R40, c[0x0][0x160], 0x1 ;  /* 0x0000580028267a11 */ /* 0x000fc800078208ff */
[----:B------:R-:W-:-:S05]  /*40a0*/  LEA.HI.X R39, R40, c[0x0][0x164], R49, 0x1, P1 ;  /* 0x0000590028277a11 */ /* 0x000fca00008f0c31 */
[----:B------:R0:W-:Y:S04]  /*40b0*/  STG.E [R38.64], R55 ;  /* 0x0000003726007986 */ /* 0x0001e8000c101906 */
.L_x_4542:
[----:B------:R-:W-:Y:S05]  /*40c0*/  BSYNC B0 ;  /* 0x0000000000007941 */ /* 0x000fea0003800000 */
.L_x_4541:
        /* <DEDUP_REMOVED lines=13> */
.L_x_4543:
        /* <DEDUP_REMOVED lines=12> */
.L_x_4545:
[----:B------:R-:W-:Y:S05]  /*4260*/  BSYNC B0 ;  /* 0x0000000000007941 */ /* 0x000fea0003800000 */
.L_x_4544:
        /* <DEDUP_REMOVED lines=13> */
[--C-:B------:R-:W-:Y:S01]  /*4340*/  FFMA.FTZ R36, R61, R33, R62.reuse ;  /* 0x000000213d247223 */ /* 0x100fe2000001003e */
[----:B------:R-:W-:Y:S01]  /*4350*/  ISETP.GE.AND.EX P2, PT, R47, c[0x0][0x1cc], PT, P2 ;  /* 0x000073002f007a0c */ /* 0x000fe20003f46320 */
[C-C-:B------:R-:W-:Y:S01]  /*4360*/  FFMA.FTZ R38, R61.reuse, R32, R62.reuse ;  /* 0x000000203d267223 */ /* 0x140fe2000001003e */
        /* <DEDUP_REMOVED lines=20> */
.L_x_4546:
        /* <DEDUP_REMOVED lines=12> */
.L_x_4548:
[----:B------:R-:W-:Y:S05]  /*4570*/  BSYNC B0 ;  /* 0x0000000000007941 */ /* 0x000fea0003800000 */
.L_x_4547:
        /* <DEDUP_REMOVED lines=11> */
.L_x_4549:
        /* <DEDUP_REMOVED lines=12> */
.L_x_4551:
[----:B------:R-:W-:Y:S05]  /*46f0*/  BSYNC B0 ;  /* 0x0000000000007941 */ /* 0x000fea0003800000 */
.L_x_4550:
        /* <DEDUP_REMOVED lines=11> */
.L_x_4552:
        /* <DEDUP_REMOVED lines=12> */
.L_x_4554:
[----:B------:R-:W-:Y:S05]  /*4870*/  BSYNC B0 ;  /* 0x0000000000007941 */ /* 0x000fea0003800000 */
.L_x_4553:
        /* <DEDUP_REMOVED lines=11> */
.L_x_4555:
        /* <DEDUP_REMOVED lines=12> */
.L_x_4557:
[----:B------:R-:W-:Y:S05]  /*49f0*/  BSYNC B0 ;  /* 0x0000000000007941 */ /* 0x000fea0003800000 */
.L_x_4556:
        /* <DEDUP_REMOVED lines=11> */
.L_x_4558:
        /* <DEDUP_REMOVED lines=11> */
.L_x_4560:
[----:B------:R-:W-:Y:S05]  /*4b60*/  BSYNC B0 ;  /* 0x0000000000007941 */ /* 0x000fea0003800000 */
.L_x_4559:
[----:B------:R-:W-:Y:S02]  /*4b70*/  IADD3 R10, R10, c[0x0][0x10], RZ ;  /* 0x000004000a0a7a10 */ /* 0x000fe40007ffe0ff */
[----:B------:R-:W-:Y:S02]  /*4b80*/  IADD3 R66, R66, 0x1, RZ ;  /* 0x0000000142427810 */ /* 0x000fe40007ffe0ff */
[----:B------:R-:W-:-:S13]  /*4b90*/  ISETP.GE.AND P1, PT, R10, UR4, PT ;  /* 0x000000040a007c0c */ /* 0x000fda000bf26270 */
[----:B------:R-:W-:Y:S01]  /*4ba0*/  @P1 CALL.REL.NOINC `(.L_x_4561) ;  /* 0x0000001000001944 */ /* 0x000fe20003c00000 */
[----:B------:R-:W-:Y:S05]  /*4bb0*/  BRA `(.L_x_4562) ;  /* 0xffffb6d000007947 */ /* 0x000fea000383ffff */
.L_x_4561:
[----:B------:R-:W-:Y:S05]  /*4bc0*/  EXIT ;  /* 0x000000000000794d */ /* 0x000fea0003800000 */
.L_x_4563:
        /* <DEDUP_REMOVED lines=11> */
.L_x_5668:


//--------------------- .text._Z35group_norm_nhwc_fwd_one_pass_kernelI11Fp16IOBf16WLi256ELi120ELi480EEv26Group_norm_nhwc_fwd_params --------------------------
	.section	.text._Z35group_norm_nhwc_fwd_one_pass_kernelI11Fp16IOBf16WLi256ELi120ELi480EEv26Group_norm_nhwc_fwd_params,"ax",@progbits
	.sectioninfo	@"SHI_REGISTERS=128"
	.align	128
        .global         _Z35group_norm_nhwc_fwd_one_pass_kernelI11Fp16IOBf16WLi256ELi120ELi480EEv26Group_norm_nhwc_fwd_params
        .type           _Z35group_norm_nhwc_fwd_one_pass_kernelI11Fp16IOBf16WLi256ELi120ELi480EEv26Group_norm_nhwc_fwd_params,@function
        .size           _Z35group_norm_nhwc_fwd_one_pass_kernelI11Fp16IOBf16WLi256ELi120ELi480EEv26Group_norm_nhwc_fwd_params,(.L_x_5669 - _Z35group_norm_nhwc_fwd_one_pass_kernelI11Fp16IOBf16WLi256ELi120ELi480EEv26Group_norm_nhwc_fwd_params)
        .other          _Z35group_norm_nhwc_fwd_one_pass_kernelI11Fp16IOBf16WLi256ELi120ELi480EEv26Group_norm_nhwc_fwd_params,@"STO_CUDA_ENTRY STV_DEFAULT"
_Z35group_norm_nhwc_fwd_one_pass_kernelI11Fp16IOBf16WLi256ELi120ELi480EEv26Group_norm_nhwc_fwd_params:
.text._Z35group_norm_nhwc_fwd_one_pass_kernelI11Fp16IOBf16WLi256ELi120ELi480EEv26Group_norm_nhwc_fwd_params:
        /* <DEDUP_REMOVED lines=198> */
.L_x_4670:
        /* <DEDUP_REMOVED lines=741> */
.L_x_4565:
[----:B0-----:R-:W-:Y:S05]  /*3ab0*/  BSYNC B0 ;  /* 0x0000000000007941 */ /* 0x001fea0003800000 */
.L_x_4564:
        /* <DEDUP_REMOVED lines=25> */
.L_x_4568:
[----:B------:R-:W2:Y:S01]  /*3c50*/  LDG.E.STRONG.GPU R33, [R28.64] ;  /* 0x000000061c217981 */ /* 0x000ea2000c1ef900 */
[----:B------:R-:W-:Y:S01]  /*3c60*/  YIELD ;  /* 0x0000000000007946 */ /* 0x000fe20003800000 */
[----:B--2---:R-:W-:Y:S01]  /*3c70*/  ISETP.NE.AND P6, PT, R33, R30, PT ;  /* 0x0000001e2100720c */ /* 0x004fe20003fc5270 */
[----:B------:R-:W-:-:S12]  /*3c80*/  CCTL.IVALL ;  /* 0x00000000ff00798f */ /* 0x000fd80002000000 */
[----:B------:R-:W-:Y:S05]  /*3c90*/  @P6 BRA `(.L_x_4568) ;  /* 0xffffffb000006947 */ /* 0x000fea000383ffff */
.L_x_4567:
        /* <DEDUP_REMOVED lines=11> */
.L_x_4570:
        /* <DEDUP_REMOVED lines=59> */
.L_x_4569:
        /* <DEDUP_REMOVED lines=18> */
.L_x_4572:
[----:B------:R-:W-:Y:S05]  /*4220*/  BSYNC B0 ;  /* 0x0000000000007941 */ /* 0x000fea0003800000 */
.L_x_4571:
        /* <DEDUP_REMOVED lines=31> */
.L_x_4566:
[----:B------:R-:W0:Y:S01]  /*4420*/  S2R R29, SR_TID.X ;  /* 0x00000000001d7919 */ /* 0x000e220000002100 */
[----:B------:R-:W-:Y:S01]  /*4430*/  P2R R28, PR, RZ, 0x1 ;  /* 0x00000001ff1c7803 */ /* 0x000fe20000000000 */
[----:B------:R-:W-:Y:S01]  /*4440*/  HFMA2.MMA R33, -RZ, RZ, 1.875, 0 ;  /* 0x3f800000ff217435 */ /* 0x000fe200000001ff */
        /* <DEDUP_REMOVED lines=22> */
[----:B------:R1:W2:Y:S04]  /*45b0*/  LDG.E.U16 R34, [R28.64+0x2] ;  /* 0x000002061c227981 */ /* 0x0002a8000c1e1500 */
[----:B------:R1:W3:Y:S04]  /*45c0*/  LDG.E.U16 R25, [R28.64] ;  /* 0x000000061c197981 */ /* 0x0002e8000c1e1500 */
[----:B------:R-:W4:Y:S04]  /*45d0*/  LDG.E.U16 R35, [R30.64] ;  /* 0x000000061e237981 */ /* 0x000f28000c1e1500 */
[----:B------:R-:W5:Y:S01]  /*45e0*/  LDG.E.U16 R36, [R30.64+0x2] ;  /* 0x000002061e247981 */ /* 0x000f62000c1e1500 */
[----:B------:R-:W-:Y:S01]  /*45f0*/  ISETP.NE.AND P6, PT, RZ, UR5, PT ;  /* 0x00000005ff007c0c */ /* 0x000fe2000bfc5270 */
[----:B------:R-:W-:-:S02]  /*4600*/  HADD2.F32 R41, -RZ, R63.H1_H1 ;  /* 0x3000003fff297230 */ /* 0x000fc40000004100 */
[----:B------:R-:W-:Y:S02]  /*4610*/  HADD2.F32 R63, -RZ, R63.H0_H0 ;  /* 0x2000003fff3f7230 */ /* 0x000fe40000004100 */
[--C-:B------:R-:W-:Y:S01]  /*4620*/  HADD2.F32 R37, -RZ, R26.reuse.H0_H0 ;  /* 0x2000001aff257230 */ /* 0x100fe20000004100 */
[--C-:B0-----:R-:W-:Y:S01]  /*4630*/  FADD.FTZ R38, R41, -R32.reuse ;  /* 0x8000002029267221 */ /* 0x101fe20000010000 */
[----:B------:R-:W-:Y:S01]  /*4640*/  HADD2.F32 R39, -RZ, R26.H1_H1 ;  /* 0x3000001aff277230 */ /* 0x000fe20000004100 */
[----:B------:R-:W-:Y:S02]  /*4650*/  FADD.FTZ R26, R63, -R32 ;  /* 0x800000203f1a7221 */ /* 0x000fe40000010000 */
[-C--:B-1----:R-:W-:Y:S02]  /*4660*/  FMUL.FTZ R29, R38, R33.reuse ;  /* 0x00000021261d7220 */ /* 0x082fe40000410000 */
[----:B------:R-:W-:Y:S01]  /*4670*/  FMUL.FTZ R28, R26, R33 ;  /* 0x000000211a1c7220 */ /* 0x000fe20000410000 */
[----:B--2---:R-:W-:-:S02]  /*4680*/  PRMT R34, RZ, 0x5410, R34 ;  /* 0x00005410ff227816 */ /* 0x004fc40000000022 */
[----:B---3--:R-:W-:Y:S02]  /*4690*/  PRMT R25, RZ, 0x5410, R25 ;  /* 0x00005410ff197816 */ /* 0x008fe40000000019 */
[----:B----4-:R-:W-:Y:S02]  /*46a0*/  PRMT R35, RZ, 0x5410, R35 ;  /* 0x00005410ff237816 */ /* 0x010fe40000000023 */
[----:B-----5:R-:W-:-:S03]  /*46b0*/  PRMT R36, RZ, 0x5410, R36 ;  /* 0x00005410ff247816 */ /* 0x020fc60000000024 */
        /* <DEDUP_REMOVED lines=13> */
.L_x_4573:
        /* <DEDUP_REMOVED lines=14> */
.L_x_4575:
[----:B------:R-:W-:Y:S05]  /*4870*/  BSYNC B0 ;  /* 0x0000000000007941 */ /* 0x000fea0003800000 */
.L_x_4574:
[--C-:B------:R-:W-:Y:S01]  /*4880*/  FADD.FTZ R26, R37, -R32.reuse ;  /* 0x80000020251a7221 */ /* 0x100fe20000010000 */
[--C-:B0-----:R-:W-:Y:S01]  /*4890*/  HADD2.F32 R31, -RZ, R27.reuse.H1_H1 ;  /* 0x3000001bff1f7230 */ /* 0x101fe20000004100 */
[--C-:B------:R-:W-:Y:S01]  /*48a0*/  FADD.FTZ R28, R39, -R32.reuse ;  /* 0x80000020271c7221 */ /* 0x100fe20000010000 */
[----:B------:R-:W-:Y:S01]  /*48b0*/  HADD2.F32 R29, -RZ, R27.H0_H0 ;  /* 0x2000001bff1d7230 */ /* 0x000fe20000004100 */
[-C--:B------:R-:W-:Y:S02]  /*48c0*/  FMUL.FTZ R26, R26, R33.reuse ;  /* 0x000000211a1a7220 */ /* 0x080fe40000410000 */
[----:B------:R-:W-:Y:S02]  /*48d0*/  FMUL.FTZ R27, R28, R33 ;  /* 0x000000211c1b7220 */ /* 0x000fe40000410000 */
        /* <DEDUP_REMOVED lines=15> */
.L_x_4576:
        /* <DEDUP_REMOVED lines=14> */
.L_x_4578:
[----:B------:R-:W-:Y:S05]  /*4ab0*/  BSYNC B0 ;  /* 0x0000000000007941 */ /* 0x000fea0003800000 */
.L_x_4577:
        /* <DEDUP_REMOVED lines=19> */
.L_x_4579:
        /* <DEDUP_REMOVED lines=14> */
.L_x_4581:
[----:B------:R-:W-:Y:S05]  /*4cd0*/  BSYNC B0 ;  /* 0x0000000000007941 */ /* 0x000fea0003800000 */
.L_x_4580:
        /* <DEDUP_REMOVED lines=21> */
.L_x_4582:
        /* <DEDUP_REMOVED lines=14> */
.L_x_4584:
[----:B------:R-:W-:Y:S05]  /*4f10*/  BSYNC B0 ;  /* 0x0000000000007941 */ /* 0x000fea0003800000 */
.L_x_4583:
        /* <DEDUP_REMOVED lines=15> */
.L_x_4585:
        /* <DEDUP_REMOVED lines=13> */
.L_x_4587:
[----:B------:R-:W-:Y:S05]  /*50e0*/  BSYNC B0 ;  /* 0x0000000000007941 */ /* 0x000fea0003800000 */
.L_x_4586:
[--C-:B------:R-:W-:Y:S01]  /*50f0*/  FADD.FTZ R26, R37, -R32.reuse ;  /* 0x80000020251a7221 */ /* 0x100fe20000010000 */
[--C-:B0-----:R-:W-:Y:S01]  /*5100*/  HADD2.F32 R29, -RZ, R47.reuse.H0_H0 ;  /* 0x2000002fff1d7230 */ /* 0x101fe20000004100 */
[--C-:B------:R-:W-:Y:S01]  /*5110*/  FADD.FTZ R28, R39, -R32.reuse ;  /* 0x80000020271c7221 */ /* 0x100fe20000010000 */
        /* <DEDUP_REMOVED lines=20> */
.L_x_4588:
        /* <DEDUP_REMOVED lines=13> */
.L_x_4590:
[----:B------:R-:W-:Y:S05]  /*5330*/  BSYNC B0 ;  /* 0x0000000000007941 */ /* 0x000fea0003800000 */
.L_x_4589:
        /* <DEDUP_REMOVED lines=17> */
.L_x_4591:
        /* <DEDUP_REMOVED lines=13> */
.L_x_4593:
[----:B------:R-:W-:Y:S05]  /*5520*/  BSYNC B0 ;  /* 0x0000000000007941 */ /* 0x000fea0003800000 */
.L_x_4592:
        /* <DEDUP_REMOVED lines=19> */
.L_x_4594:
        /* <DEDUP_REMOVED lines=13> */
.L_x_4596:
[----:B------:R-:W-:Y:S05]  /*5730*/  BSYNC B0 ;  /* 0x0000000000007941 */ /* 0x000fea0003800000 */
.L_x_4595:
        /* <DEDUP_REMOVED lines=21> */
.L_x_4597:
        /* <DEDUP_REMOVED lines=13> */
.L_x_4599:
[----:B------:R-:W-:Y:S05]  /*5960*/  BSYNC B0 ;  /* 0x0000000000007941 */ /* 0x000fea0003800000 */
.L_x_4598:
        /* <DEDUP_REMOVED lines=15> */
.L_x_4600:
        /* <DEDUP_REMOVED lines=13> */
.L_x_4602:
[----:B------:R-:W-:Y:S05]  /*5b30*/  BSYNC B0 ;  /* 0x0000000000007941 */ /* 0x000fea0003800000 */
.L_x_4601:
        /* <DEDUP_REMOVED lines=185> */
.L_x_4603:
        /* <DEDUP_REMOVED lines=13> */
.L_x_4605:
[----:B------:R-:W-:Y:S05]  /*67a0*/  BSYNC B0 ;  /* 0x0000000000007941 */ /* 0x000fea0003800000 */
.L_x_4604:
        /* <DEDUP_REMOVED lines=11> */
.L_x_4606:
        /* <DEDUP_REMOVED lines=9> */
[----:B------:R-:W-:Y:S02]  /*68f0*/  LEA R56, P5, R54, c[0x0][0x160], 0x1 ;  /* 0x0000580036387a11 */ /* 0x000fe400078a08ff */
[----:B------:R-:W-:Y:S02]  /*6900*/  F2FP.PACK_AB R55, R74, R100 ;  /* 0x000000644a37723e */ /* 0x000fe400000000ff */
[----:B------:R-:W-:-:S05]  /*6910*/  LEA.HI.X R57, R54, c[0x0][0x164], R57, 0x1, P5 ;  /* 0x0000590036397a11 */ /* 0x000fca00028f0c39 */
[----:B------:R0:W-:Y:S04]  /*6920*/  STG.E [R56.64], R55 ;  /* 0x0000003738007986 */ /* 0x0001e8000c101906 */
.L_x_4608:
[----:B------:R-:W-:Y:S05]  /*6930*/  BSYNC B0 ;  /* 0x0000000000007941 */ /* 0x000fea0003800000 */
.L_x_4607:
        /* <DEDUP_REMOVED lines=11> */
.L_x_4609:
[----:B------:R-:W-:Y:S01]  /*69f0*/  LOP3.LUT P5, RZ, R24, 0x2000, RZ, 0xc0, !PT ;  /* 0x0000200018ff7812 */ /* 0x000fe200078ac0ff */
[----:B------:R-:W-:-:S12]  /*6a00*/  BSSY B0, `(.L_x_4610) ;  /* 0x000000c000007945 */ /* 0x000fd80003800000 */
[----:B------:R-:W-:Y:S05]  /*6a10*/  @!P5 BRA `(.L_x_4611) ;  /* 0x000000a00000d947 */ /* 0x000fea0003800000 */
[----:B------:R-:W-:Y:S01]  /*6a20*/  MOV R54, R68 ;  /* 0x0000004400367202 */ /* 0x000fe20000000f00 */
[----:B------:R-:W-:Y:S01]  /*6a30*/  IMAD R34, R117, c[0x0][0x1c0], RZ ;  /* 0x0000700075227a24 */ /* 0x000fe200078e02ff */
[----:B0-----:R-:W-:Y:S02]  /*6a40*/  MOV R55, R67 ;  /* 0x0000004300377202 */ /* 0x001fe40000000f00 */
[----:B------:R-:W-:Y:S01]  /*6a50*/  F2FP.PACK_AB R73, R73, R81 ;  /* 0x000000514949723e */ /* 0x000fe200000000ff */
[C---:B------:R-:W-:Y:S02]  /*6a60*/  IMAD R57, R83.reuse, c[0x0][0x1c4], R34 ;  /* 0x0000710053397a24 */ /* 0x040fe400078e0222 */
[----:B------:R-:W-:-:S05]  /*6a70*/  IMAD.WIDE.U32 R54, R83, c[0x0][0x1c0], R54 ;  /* 0x0000700053367a25 */ /* 0x000fca00078e0036 */
[----:B------:R-:W-:Y:S02]  /*6a80*/  IADD3 R57, R55, R57, RZ ;  /* 0x0000003937397210 */ /* 0x000fe40007ffe0ff */
[----:B------:R-:W-:-:S04]  /*6a90*/  LEA R56, P5, R54, c[0x0][0x160], 0x1 ;  /* 0x0000580036387a11 */ /* 0x000fc800078a08ff */
[----:B------:R-:W-:-:S05]  /*6aa0*/  LEA.HI.X R57, R54, c[0x0][0x164], R57, 0x1, P5 ;  /* 0x0000590036397a11 */ /* 0x000fca00028f0c39 */
[----:B------:R0:W-:Y:S04]  /*6ab0*/  STG.E [R56.64], R73 ;  /* 0x0000004938007986 */ /* 0x0001e8000c101906 */
.L_x_4611:
[----:B------:R-:W-:Y:S05]  /*6ac0*/  BSYNC B0 ;  /* 0x0000000000007941 */ /* 0x000fea0003800000 */
.L_x_4610:
        /* <DEDUP_REMOVED lines=11> */
.L_x_4612:
        /* <DEDUP_REMOVED lines=13> */
.L_x_4614:
[----:B------:R-:W-:Y:S05]  /*6c50*/  BSYNC B0 ;  /* 0x0000000000007941 */ /* 0x000fea0003800000 */
.L_x_4613:
        /* <DEDUP_REMOVED lines=11> */
.L_x_4615:
        /* <DEDUP_REMOVED lines=13> */
.L_x_4617:
[----:B------:R-:W-:Y:S05]  /*6de0*/  BSYNC B0 ;  /* 0x0000000000007941 */ /* 0x000fea0003800000 */
.L_x_4616:
        /* <DEDUP_REMOVED lines=11> */
.L_x_4618:
        /* <DEDUP_REMOVED lines=11> */
[----:B------:R-:W-:-:S05]  /*6f50*/  F2FP.PACK_AB R47, R70, R46 ;  /* 0x0000002e462f723e */ /* 0x000fca00000000ff */
[----:B------:R0:W-:Y:S02]  /*6f60*/  STG.E [R56.64], R47 ;  /* 0x0000002f38007986 */ /* 0x0001e4000c101906 */
.L_x_4620:
[----:B------:R-:W-:Y:S05]  /*6f70*/  BSYNC B0 ;  /* 0x0000000000007941 */ /* 0x000fea0003800000 */
.L_x_4619:
        /* <DEDUP_REMOVED lines=11> */
.L_x_4621:
        /* <DEDUP_REMOVED lines=13> */
.L_x_4623:
[----:B------:R-:W-:Y:S05]  /*7100*/  BSYNC B0 ;  /* 0x0000000000007941 */ /* 0x000fea0003800000 */
.L_x_4622:
        /* <DEDUP_REMOVED lines=11> */
.L_x_4624:
        /* <DEDUP_REMOVED lines=13> */
.L_x_4626:
[----:B------:R-:W-:Y:S05]  /*7290*/  BSYNC B0 ;  /* 0x0000000000007941 */ /* 0x000fea0003800000 */
.L_x_4625:
        /* <DEDUP_REMOVED lines=11> */
.L_x_4627:
        /* <DEDUP_REMOVED lines=13> */
.L_x_4629:
[----:B------:R-:W-:Y:S05]  /*7420*/  BSYNC B0 ;  /* 0x0000000000007941 */ /* 0x000fea0003800000 */
.L_x_4628:
        /* <DEDUP_REMOVED lines=11> */
.L_x_4630:
        /* <DEDUP_REMOVED lines=13> */
.L_x_4632:
[----:B------:R-:W-:Y:S05]  /*75b0*/  BSYNC B0 ;  /* 0x0000000000007941 */ /* 0x000fea0003800000 */
.L_x_4631:
        /* <DEDUP_REMOVED lines=11> */
.L_x_4633:
        /* <DEDUP_REMOVED lines=13> */
.L_x_4635:
[----:B------:R-:W-:Y:S05]  /*7740*/  BSYNC B0 ;  /* 0x0000000000007941 */ /* 0x000fea0003800000 */
.L_x_4634:
        /* <DEDUP_REMOVED lines=11> */
.L_x_4636:
        /* <DEDUP_REMOVED lines=13> */
.L_x_4638:
[----:B------:R-:W-:Y:S05]  /*78d0*/  BSYNC B0 ;  /* 0x0000000000007941 */ /* 0x000fea0003800000 */
.L_x_4637:
        /* <DEDUP_REMOVED lines=11> */
.L_x_4639:
        /* <DEDUP_REMOVED lines=13> */
.L_x_4641:
[----:B------:R-:W-:Y:S05]  /*7a60*/  BSYNC B0 ;  /* 0x0000000000007941 */ /* 0x000fea0003800000 */
.L_x_4640:
        /* <DEDUP_REMOVED lines=11> */
.L_x_4642:
        /* <DEDUP_REMOVED lines=10> */
[----:B------:R-:W-:Y:S02]  /*7bc0*/  F2FP.PACK_AB R33, R48, R38 ;  /* 0x000000263021723e */ /* 0x000fe400000000ff */
[----:B------:R-:W-:-:S05]  /*7bd0*/  LEA.HI.X R35, R32, c[0x0][0x164], R35, 0x1, P5 ;  /* 0x0000590020237a11 */ /* 0x000fca00028f0c23 */
[----:B------:R0:W-:Y:S04]  /*7be0*/  STG.E [R34.64], R33 ;  /* 0x0000002122007986 */ /* 0x0001e8000c101906 */
.L_x_4644:
[----:B------:R-:W-:Y:S05]  /*7bf0*/  BSYNC B0 ;  /* 0x0000000000007941 */ /* 0x000fea0003800000 */
.L_x_4643:
        /* <DEDUP_REMOVED lines=11> */
.L_x_4645:
        /* <DEDUP_REMOVED lines=13> */
.L_x_4647:
[----:B------:R-:W-:Y:S05]  /*7d80*/  BSYNC B0 ;  /* 0x0000000000007941 */ /* 0x000fea0003800000 */
.L_x_4646:
        /* <DEDUP_REMOVED lines=11> */
.L_x_4648:
        /* <DEDUP_REMOVED lines=13> */
.L_x_4650:
[----:B------:R-:W-:Y:S05]  /*7f10*/  BSYNC B0 ;  /* 0x0000000000007941 */ /* 0x000fea0003800000 */
.L_x_4649:
        /* <DEDUP_REMOVED lines=11> */
.L_x_4651:
        /* <DEDUP_REMOVED lines=12> */
.L_x_4653:
[----:B------:R-:W-:Y:S05]  /*8090*/  BSYNC B0 ;  /* 0x0000000000007941 */ /* 0x000fea0003800000 */
.L_x_4652:
        /* <DEDUP_REMOVED lines=11> */
.L_x_4654:
[----:B------:R-:W-:Y:S01]  /*8150*/  BSSY B0, `(.L_x_4655) ;  /* 0x000000c000007945 */ /* 0x000fe20003800000 */
        /* <DEDUP_REMOVED lines=11> */
.L_x_4656:
[----:B------:R-:W-:Y:S05]  /*8210*/  BSYNC B0 ;  /* 0x0000000000007941 */ /* 0x000fea0003800000 */
.L_x_4655:
        /* <DEDUP_REMOVED lines=11> */
.L_x_4657:
        /* <DEDUP_REMOVED lines=12> */
.L_x_4659:
[----:B------:R-:W-:Y:S05]  /*8390*/  BSYNC B0 ;  /* 0x0000000000007941 */ /* 0x000fea0003800000 */
.L_x_4658:
        /* <DEDUP_REMOVED lines=11> */
.L_x_4660:
        /* <DEDUP_REMOVED lines=12> */
.L_x_4662:
[----:B------:R-:W-:Y:S05]  /*8510*/  BSYNC B0 ;  /* 0x0000000000007941 */ /* 0x000fea0003800000 */
.L_x_4661:
        /* <DEDUP_REMOVED lines=11> */
.L_x_4663:
        /* <DEDUP_REMOVED lines=12> */
.L_x_4665:
[----:B------:R-:W-:Y:S05]  /*8690*/  BSYNC B0 ;  /* 0x0000000000007941 */ /* 0x000fea0003800000 */
.L_x_4664:
        /* <DEDUP_REMOVED lines=11> */
.L_x_4666:
        /* <DEDUP_REMOVED lines=16> */
.L_x_4668:
[----:B------:R-:W-:Y:S05]  /*8850*/  BSYNC B0 ;  /* 0x0000000000007941 */ /* 0x000fea0003800000 */
.L_x_4667:
[----:B------:R-:W-:Y:S02]  /*8860*/  IADD3 R19, R19, c[0x0][0x10], RZ ;  /* 0x0000040013137a10 */ /* 0x000fe40007ffe0ff */
[----:B------:R-:W-:Y:S02]  /*8870*/  IADD3 R20, R20, 0x1, RZ ;  /* 0x0000000114147810 */ /* 0x000fe40007ffe0ff */
[----:B------:R-:W-:-:S13]  /*8880*/  ISETP.GE.AND P5, PT, R19, UR4, PT ;  /* 0x0000000413007c0c */ /* 0x000fda000bfa6270 */
[----:B------:R-:W-:Y:S01]  /*8890*/  @P5 CALL.REL.NOINC `(.L_x_4669) ;  /* 0x0000001000005944 */ /* 0x000fe20003c00000 */
[----:B------:R-:W-:Y:S05]  /*88a0*/  BRA `(.L_x_4670) ;  /* 0xffff83b000007947 */ /* 0x000fea000383ffff */
.L_x_4669:
[----:B------:R-:W-:Y:S05]  /*88b0*/  EXIT ;  /* 0x000000000000794d */ /* 0x000fea0003800000 */
.L_x_4671:
        /* <DEDUP_REMOVED lines=12> */
.L_x_5669:


//--------------------- .text._Z35group_norm_nhwc_fwd_one_pass_kernelI11Fp16IOBf16WLi512ELi120ELi480EEv26Group_norm_nhwc_fwd_params --------------------------
	.section	.text._Z35group_norm_nhwc_fwd_one_pass_kernelI11Fp16IOBf16WLi512ELi120ELi480EEv26Group_norm_nhwc_fwd_params,"ax",@progbits
	.sectioninfo	@"SHI_REGISTERS=128"
	.align	128
        .global         _Z35group_norm_nhwc_fwd_one_pass_kernelI11Fp16IOBf16WLi512ELi120ELi480EEv26Group_norm_nhwc_fwd_params
        .type           _Z35group_norm_nhwc_fwd_one_pass_kernelI11Fp16IOBf16WLi512ELi120ELi480EEv26Group_norm_nhwc_fwd_params,@function
        .size           _Z35group_norm_nhwc_fwd_one_pass_kernelI11Fp16IOBf16WLi512ELi120ELi480EEv26Group_norm_nhwc_fwd_params,(.L_x_5670 - _Z35group_norm_nhwc_fwd_one_pass_kernelI11Fp16IOBf16WLi512ELi120ELi480EEv26Group_norm_nhwc_fwd_params)
        .other          _Z35group_norm_nhwc_fwd_one_pass_kernelI11Fp16IOBf16WLi512ELi120ELi480EEv26Group_norm_nhwc_fwd_params,@"STO_CUDA_ENTRY STV_DEFAULT"
_Z35group_norm_nhwc_fwd_one_pass_kernelI11Fp16IOBf16WLi512ELi120ELi480EEv26Group_norm_nhwc_fwd_params:
.text._Z35group_norm_nhwc_fwd_one_pass_kernelI11Fp16IOBf16WLi512ELi120ELi480EEv26Group_norm_nhwc_fwd_params:
        /* <DEDUP_REMOVED lines=22> */
.L_x_4688:
        /* <DEDUP_REMOVED lines=2097> */
.L_x_4673:
[----:B0-----:R-:W-:Y:S05]  /*8470*/  BSYNC B0 ;  /* 0x0000000000007941 */ /* 0x001fea0003800000 */
.L_x_4672:
        /* <DEDUP_REMOVED lines=27> */
.L_x_4676:
[----:B------:R-:W2:Y:S01]  /*8630*/  LDG.E.STRONG.GPU R0, [R16.64] ;  /* 0x0000000610007981 */ /* 0x000ea2000c1ef900 */
[----:B------:R-:W-:Y:S01]  /*8640*/  YIELD ;  /* 0x0000000000007946 */ /* 0x000fe20003800000 */
[----:B--2---:R-:W-:-:S05]  /*8650*/  CCTL.IVALL ;  /* 0x00000000ff00798f */ /* 0x004fca0002000000 */
[----:B------:R1:W-:Y:S01]  /*8660*/  STL [R1], R0 ;  /* 0x0000000001007387 */ /* 0x0003e20000100800 */
[----:B------:R-:W-:-:S13]  /*8670*/  ISETP.NE.AND P1, PT, R0, R9, PT ;  /* 0x000000090000720c */ /* 0x000fda0003f25270 */
[----:B-1----:R-:W-:Y:S05]  /*8680*/  @P1 BRA `(.L_x_4676) ;  /* 0xffffffa000001947 */ /* 0x002fea000383ffff */
.L_x_4675:
        /* <DEDUP_REMOVED lines=17> */
.L_x_4680:
        /* <DEDUP_REMOVED lines=115> */
.L_x_4679:
        /* <DEDUP_REMOVED lines=61> */
.L_x_4681:
[----:B------:R-:W-:-:S13]  /*92a0*/  ISETP.NE.OR P1, PT, R0, RZ, P1 ;  /* 0x000000ff0000720c */ /* 0x000fda0000f25670 */
[----:B------:R-:W-:Y:S05]  /*92b0*/  @!P1 BRA `(.L_x_4677) ;  /* 0x000001f000009947 */ /* 0x000fea0003800000 */
.L_x_4678:
        /* <DEDUP_REMOVED lines=31> */
.L_x_4677:
        /* <DEDUP_REMOVED lines=12> */
.L_x_4683:
[----:B------:R-:W-:Y:S05]  /*9570*/  BSYNC B0 ;  /* 0x0000000000007941 */ /* 0x000fea0003800000 */
.L_x_4682:
        /* <DEDUP_REMOVED lines=16> */
.L_x_4674:
        /* <DEDUP_REMOVED lines=38> */
.L_x_4686:
        /* <DEDUP_REMOVED lines=11> */
[----:B------:R-:W-:Y:S01]  /*9990*/  ISETP.GE.OR.EX P2, PT, R32, c[0x0][0x1cc], P0, P2 ;  /* 0x0000730020007a0c */ /* 0x000fe20000746720 */
[--C-:B--2---:R-:W-:Y:S02]  /*99a0*/  HADD2.F32 R15, -RZ, R13.reuse.H0_H0 ;  /* 0x2000000dff0f7230 */ /* 0x104fe40000004100 */
[----:B------:R-:W-:Y:S02]  /*99b0*/  HADD2.F32 R13, -RZ, R13.H1_H1 ;  /* 0x3000000dff0d7230 */ /* 0x000fe40000004100 */
[----:B---3--:R-:W-:Y:S01]  /*99c0*/  HADD2.F32 R17, -RZ, R16.H0_H0 ;  /* 0x20000010ff117230 */ /* 0x008fe20000004100 */
[C---:B------:R-:W-:Y:S02]  /*99d0*/  FADD.FTZ R15, -R0.reuse, R15 ;  /* 0x0000000f000f7221 */ /* 0x040fe40000010100 */
[----:B------:R-:W-:Y:S01]  /*99e0*/  FADD.FTZ R13, -R0, R13 ;  /* 0x0000000d000d7221 */ /* 0x000fe20000010100 */
[--C-:B----4-:R-:W-:Y:S01]  /*99f0*/  HADD2.F32 R21, -RZ, R19.reuse.H0_H0 ;  /* 0x20000013ff157230 */ /* 0x110fe20000004100 */
[-C--:B------:R-:W-:Y:S01]  /*9a00*/  FMUL.FTZ R15, R15, R2.reuse ;  /* 0x000000020f0f7220 */ /* 0x080fe20000410000 */
[----:B------:R-:W-:Y:S01]  /*9a10*/  HADD2.F32 R19, -RZ, R19.H1_H1 ;  /* 0x30000013ff137230 */ /* 0x000fe20000004100 */
[----:B------:R-:W-:Y:S01]  /*9a20*/  FMUL.FTZ R13, R13, R2 ;  /* 0x000000020d0d7220 */ /* 0x000fe20000410000 */
[----:B-----5:R-:W-:Y:S01]  /*9a30*/  HADD2.F32 R23, -RZ, R22.H0_H0 ;  /* 0x20000016ff177230 */ /* 0x020fe20000004100 */
[----:B------:R-:W-:-:S02]  /*9a40*/  FFMA.FTZ R24, R9, R15, R12 ;  /* 0x0000000f09187223 */ /* 0x000fc4000001000c */
[C---:B------:R-:W-:Y:S01]  /*9a50*/  FADD.FTZ R15, -R0.reuse, R17 ;  /* 0x00000011000f7221 */ /* 0x040fe20000010100 */
[----:B------:R-:W-:Y:S01]  /*9a60*/  HADD2.F32 R17, -RZ, R16.H1_H1 ;  /* 0x30000010ff117230 */ /* 0x000fe20000004100 */
[----:B------:R-:W-:Y:S02]  /*9a70*/  FADD.FTZ R19, -R0, R19 ;  /* 0x0000001300137221 */ /* 0x000fe40000010100 */
[----:B------:R-:W-:Y:S02]  /*9a80*/  @P4 FMUL.FTZ R14, R24, -1.4426950216293334961 ;  /* 0xbfb8aa3b180e4820 */ /* 0x000fe40000410000 */
[----:B------:R-:W-:Y:S02]  /*9a90*/  FFMA.FTZ R13, R10, R13, R11 ;  /* 0x0000000d0a0d7223 */ /* 0x000fe4000001000b */
[-C--:B------:R-:W-:Y:S02]  /*9aa0*/  FMUL.FTZ R16, R15, R2.reuse ;  /* 0x000000020f107220 */ /* 0x080fe40000410000 */
[----:B------:R-:W-:Y:S01]  /*9ab0*/  FADD.FTZ R17, -R0, R17 ;  /* 0x0000001100117221 */ /* 0x000fe20000010100 */
[----:B------:R-:W0:Y:S01]  /*9ac0*/  @P4 MUFU.EX2 R14, R14 ;  /* 0x0000000e000e4308 */ /* 0x000e220000000800 */
[----:B------:R-:W-:-:S02]  /*9ad0*/  FMUL.FTZ R19, R19, R2 ;  /* 0x0000000213137220 */ /* 0x000fc40000410000 */
[----:B------:R-:W-:Y:S01]  /*9ae0*/  FADD.FTZ R27, -R0, R23 ;  /* 0x00000017001b7221 */ /* 0x000fe20000010100 */
[----:B------:R-:W-:Y:S01]  /*9af0*/  HADD2.F32 R23, -RZ, R22.H1_H1 ;  /* 0x30000016ff177230 */ /* 0x000fe20000004100 */
[----:B------:R-:W-:Y:S02]  /*9b00*/  @P4 FMUL.FTZ R15, R13, -1.4426950216293334961 ;  /* 0xbfb8aa3b0d0f4820 */ /* 0x000fe40000410000 */
[----:B------:R-:W-:Y:S02]  /*9b10*/  FFMA.FTZ R25, R9, R16, R12 ;  /* 0x0000001009197223 */ /* 0x000fe4000001000c */
[-C--:B------:R-:W-:Y:S01]  /*9b20*/  FMUL.FTZ R17, R17, R2.reuse ;  /* 0x0000000211117220 */ /* 0x080fe20000410000 */
[----:B------:R1:W2:Y:S01]  /*9b30*/  @P4 MUFU.EX2 R16, R15 ;  /* 0x0000000f00104308 */ /* 0x0002a20000000800 */
[----:B------:R-:W-:Y:S02]  /*9b40*/  FFMA.FTZ R30, R10, R19, R11 ;  /* 0x000000130a1e7223 */ /* 0x000fe4000001000b */
[----:B------:R-:W-:-:S02]  /*9b50*/  FMUL.FTZ R27, R27, R2 ;  /* 0x000000021b1b7220 */ /* 0x000fc40000410000 */
[----:B------:R-:W-:Y:S02]  /*9b60*/  FADD.FTZ R21, -R0, R21 ;  /* 0x0000001500157221 */ /* 0x000fe40000010100 */
[----:B------:R-:W-:Y:S02]  /*9b70*/  @P4 FMUL.FTZ R18, R25, -1.4426950216293334961 ;  /* 0xbfb8aa3b19124820 */ /* 0x000fe40000410000 */
[----:B------:R-:W-:Y:S02]  /*9b80*/  FFMA.FTZ R26, R10, R17, R11 ;  /* 0x000000110a1a7223 */ /* 0x000fe4000001000b */
[----:B------:R-:W-:Y:S02]  /*9b90*/  @P4 FMUL.FTZ R19, R30, -1.4426950216293334961 ;  /* 0xbfb8aa3b1e134820 */ /* 0x000fe40000410000 */
[--C-:B------:R-:W-:Y:S01]  /*9ba0*/  FFMA.FTZ R34, R9, R27, R12.reuse ;  /* 0x0000001b09227223 */ /* 0x100fe2000001000c */
[----:B------:R-:W-:Y:S01]  /*9bb0*/  IADD3 R27, R43, 0x8, RZ ;  /* 0x000000082b1b7810 */ /* 0x000fe20007ffe0ff */
[----:B------:R-:W-:Y:S01]  /*9bc0*/  FMUL.FTZ R21, R21, R2 ;  /* 0x0000000215157220 */ /* 0x000fe20000410000 */
[----:B------:R3:W4:Y:S01]  /*9bd0*/  @P4 MUFU.EX2 R33, R19 ;  /* 0x0000001300214308 */ /* 0x0007220000000800 */
[----:B------:R-:W-:Y:S01]  /*9be0*/  @P4 FMUL.FTZ R17, R26, -1.4426950216293334961 ;  /* 0xbfb8aa3b1a114820 */ /* 0x000fe20000410000 */
[----:B------:R-:W-:Y:S01]  /*9bf0*/  ISETP.GE.U32.AND P1, PT, R27, c[0x0][0x1c8], PT ;  /* 0x000072001b007a0c */ /* 0x000fe20003f26070 */
[----:B------:R-:W-:-:S02]  /*9c00*/  FFMA.FTZ R29, R9, R21, R12 ;  /* 0x00000015091d7223 */ /* 0x000fc4000001000c */
[----:B------:R-:W-:Y:S02]  /*9c10*/  FADD.FTZ R23, -R0, R23 ;  /* 0x0000001700177221 */ /* 0x000fe40000010100 */
[----:B-1----:R-:W-:Y:S01]  /*9c20*/  @P4 FMUL.FTZ R15, R29, -1.4426950216293334961 ;  /* 0xbfb8aa3b1d0f4820 */ /* 0x002fe20000410000 */
[----:B------:R-:W-:Y:S01]  /*9c30*/  @P4 MUFU.EX2 R18, R18 ;  /* 0x0000001200124308 */ /* 0x000fe20000000800 */
[----:B---3--:R-:W-:Y:S01]  /*9c40*/  SHF.R.S32.HI R19, RZ, 0x1f, R27 ;  /* 0x0000001fff137819 */ /* 0x008fe2000001141b */
[----:B------:R-:W-:Y:S02]  /*9c50*/  FMUL.FTZ R23, R23, R2 ;  /* 0x0000000217177220 */ /* 0x000fe40000410000 */
[----:B0-----:R-:W-:Y:S01]  /*9c60*/  @P4 FADD.FTZ R14, R14, 1 ;  /* 0x3f8000000e0e4421 */ /* 0x001fe20000010000 */
[----:B------:R-:W-:Y:S01]  /*9c70*/  ISETP.GE.OR.EX P1, PT, R19, c[0x0][0x1cc], P0, P1 ;  /* 0x0000730013007a0c */ /* 0x000fe20000726710 */
[----:B------:R-:W-:Y:S01]  /*9c80*/  FFMA.FTZ R35, R10, R23, R11 ;  /* 0x000000170a237223 */ /* 0x000fe2000001000b */
[----:B------:R-:W-:Y:S01]  /*9c90*/  SHF.R.S32.HI R23, RZ, 0x1f, R43 ;  /* 0x0000001fff177819 */ /* 0x000fe2000001142b */
[----:B------:R0:W1:Y:S01]  /*9ca0*/  @P4 MUFU.EX2 R20, R17 ;  /* 0x0000001100144308 */ /* 0x0000620000000800 */
[----:B--2---:R-:W-:-:S02]  /*9cb0*/  @P4 FADD.FTZ R16, R16, 1 ;  /* 0x3f80000010104421 */ /* 0x004fc40000010000 */
[----:B------:R-:W-:Y:S01]  /*9cc0*/  ISETP.GE.OR.EX P3, PT, R23, c[0x0][0x1cc], P0, P3 ;  /* 0x0000730017007a0c */ /* 0x000fe20000766730 */
[----:B------:R-:W-:Y:S02]  /*9cd0*/  @P4 FMUL.FTZ R22, R35, -1.4426950216293334961 ;  /* 0xbfb8aa3b23164820 */ /* 0x000fe40000410000 */
[----:B----4-:R-:W-:Y:S02]  /*9ce0*/  @P4 FADD.FTZ R33, R33, 1 ;  /* 0x3f80000021214421 */ /* 0x010fe40000010000 */
[----:B------:R-:W-:Y:S01]  /*9cf0*/  @P4 MUFU.EX2 R21, R15 ;  /* 0x0000000f00154308 */ /* 0x000fe20000000800 */
[----:B0-----:R-:W-:-:S07]  /*9d00*/  @P4 FMUL.FTZ R17, R34, -1.4426950216293334961 ;  /* 0xbfb8aa3b22114820 */ /* 0x001fce0000410000 */
[----:B------:R0:W2:Y:S01]  /*9d10*/  @P4 MUFU.RCP R15, R14 ;  /* 0x0000000e000f4308 */ /* 0x0000a20000001000 */
[----:B-1----:R-:W-:-:S07]  /*9d20*/  @P4 FADD.FTZ R20, R20, 1 ;  /* 0x3f80000014144421 */ /* 0x002fce0000010000 */
[----:B------:R1:W-:Y:S01]  /*9d30*/  @P4 MUFU.EX2 R36, R17 ;  /* 0x0000001100244308 */ /* 0x0003e20000000800 */
[----:B0-----:R-:W-:Y:S02]  /*9d40*/  @!P1 IMAD R14, R19, c[0x0][0x1c0], RZ ;  /* 0x00007000130e9a24 */ /* 0x001fe400078e02ff */
[----:B------:R-:W-:Y:S02]  /*9d50*/  @!P1 IMAD.MOV.U32 R19, RZ, RZ, R7 ;  /* 0x000000ffff139224 */ /* 0x000fe400078e0007 */
[----:B------:R-:W-:Y:S02]  /*9d60*/  @!P1 IMAD R41, R27, c[0x0][0x1c4], R14 ;  /* 0x000071001b299a24 */ /* 0x000fe400078e020e */
[--C-:B------:R-:W-:Y:S01]  /*9d70*/  @!P3 IMAD.MOV.U32 R14, RZ, RZ, R4.reuse ;  /* 0x000000ffff0eb224 */ /* 0x100fe200078e0004 */
[----:B------:R-:W0:Y:S01]  /*9d80*/  @P4 MUFU.RCP R16, R16 ;  /* 0x0000001000104308 */ /* 0x000e220000001000 */
[----:B-1----:R-:W-:Y:S02]  /*9d90*/  @P4 FADD.FTZ R17, R18, 1 ;  /* 0x3f80000012114421 */ /* 0x002fe40000010000 */
[----:B------:R-:W-:-:S02]  /*9da0*/  @!P1 IMAD.MOV.U32 R18, RZ, RZ, R4 ;  /* 0x000000ffff129224 */ /* 0x000fc400078e0004 */
[----:B--2---:R-:W-:Y:S02]  /*9db0*/  @P4 FMUL.FTZ R24, R24, R15 ;  /* 0x0000000f18184220 */ /* 0x004fe40000410000 */
[----:B------:R-:W-:Y:S01]  /*9dc0*/  @!P1 IMAD.WIDE.U32 R18, R27, c[0x0][0x1c0], R18 ;  /* 0x000070001b129a25 */ /* 0x000fe200078e0012 */
[----:B------:R-:W1:Y:S03]  /*9dd0*/  @P4 MUFU.RCP R28, R17 ;  /* 0x00000011001c4308 */ /* 0x000e660000001000 */
[----:B------:R-:W-:Y:S02]  /*9de0*/  @!P3 IMAD.MOV.U32 R15, RZ, RZ, R7 ;  /* 0x000000ffff0fb224 */ /* 0x000fe400078e0007 */
[----:B------:R-:W-:Y:S02]  /*9df0*/  @P4 FADD.FTZ R31, R21, 1 ;  /* 0x3f800000151f4421 */ /* 0x000fe40000010000 */
[----:B------:R-:W-:Y:S01]  /*9e00*/  @!P3 IMAD.WIDE.U32 R14, R43, c[0x0][0x1c0], R14 ;  /* 0x000070002b0eba25 */ /* 0x000fe200078e000e */
[----:B------:R2:W3:Y:S03]  /*9e10*/  @P4 MUFU.RCP R27, R20 ;  /* 0x00000014001b4308 */ /* 0x0004e60000001000 */
[----:B0-----:R-:W-:-:S02]  /*9e20*/  @P4 FMUL.FTZ R13, R13, R16 ;  /* 0x000000100d0d4220 */ /* 0x001fc40000410000 */
[----:B------:R-:W-:Y:S02]  /*9e30*/  @!P2 IMAD R16, R32, c[0x0][0x1c0], RZ ;  /* 0x000070002010aa24 */ /* 0x000fe400078e02ff */
[----:B------:R-:W-:Y:S01]  /*9e40*/  @P4 FADD.FTZ R36, R36, 1 ;  /* 0x3f80000024244421 */ /* 0x000fe20000010000 */
[----:B------:R0:W4:Y:S01]  /*9e50*/  @P4 MUFU.EX2 R37, R22 ;  /* 0x0000001600254308 */ /* 0x0001220000000800 */
[----:B-1----:R-:W-:Y:S01]  /*9e60*/  @P4 FMUL.FTZ R25, R25, R28 ;  /* 0x0000001c19194220 */ /* 0x002fe20000410000 */
[----:B--2---:R-:W-:Y:S01]  /*9e70*/  @!P1 LEA R20, P6, R18, c[0x0][0x160], 0x1 ;  /* 0x0000580012149a11 */ /* 0x004fe200078c08ff */
[----:B---3--:R-:W-:-:S05]  /*9e80*/  @P4 FMUL.FTZ R26, R26, R27 ;  /* 0x0000001b1a1a4220 */ /* 0x008fca0000410000 */
[----:B------:R-:W1:Y:S01]  /*9e90*/  @P4 MUFU.RCP R32, R31 ;  /* 0x0000001f00204308 */ /* 0x000e620000001000 */
[----:B0-----:R-:W-:Y:S02]  /*9ea0*/  @!P3 IMAD R22, R23, c[0x0][0x1c0], RZ ;  /* 0x000070001716ba24 */ /* 0x001fe400078e02ff */
[----:B------:R-:W-:Y:S01]  /*9eb0*/  @!P2 IMAD.MOV.U32 R23, RZ, RZ, R7 ;  /* 0x000000ffff17a224 */ /* 0x000fe200078e0007 */
[----:B------:R-:W-:Y:S01]  /*9ec0*/  @!P1 F2FP.PACK_AB R25, R26, R25 ;  /* 0x000000191a19923e */ /* 0x000fe200000000ff */
        /* <DEDUP_REMOVED lines=8> */
[----:B------:R-:W-:Y:S01]  /*9f50*/  @!P3 F2FP.PACK_AB R19, R13, R24 ;  /* 0x000000180d13b23e */ /* 0x000fe200000000ff */
        /* <DEDUP_REMOVED lines=16> */
[----:B------:R-:W-:-:S05]  /*a060*/  @!P2 F2FP.PACK_AB R29, R30, R29 ;  /* 0x0000001d1e1da23e */ /* 0x000fca00000000ff */
[----:B------:R2:W-:Y:S01]  /*a070*/  @!P2 STG.E [R14.64], R29 ;  /* 0x0000001d0e00a986 */ /* 0x0005e2000c101906 */
[----:B------:R-:W-:Y:S01]  /*a080*/  ISETP.NE.AND P2, PT, R8, 0x40, PT ;  /* 0x000000400800780c */ /* 0x000fe20003f45270 */
[----:B---3--:R-:W-:Y:S02]  /*a090*/  @P4 FMUL.FTZ R34, R34, R13 ;  /* 0x0000000d22224220 */ /* 0x008fe40000410000 */
[----:B0-----:R-:W-:Y:S01]  /*a0a0*/  @P4 FMUL.FTZ R35, R35, R18 ;  /* 0x0000001223234220 */ /* 0x001fe20000410000 */
[----:B------:R-:W-:Y:S05]  /*a0b0*/  @P1 BRA `(.L_x_4685) ;  /* 0x000000a000001947 */ /* 0x000fea0003800000 */
[----:B------:R-:W-:Y:S01]  /*a0c0*/  IMAD R13, R22, c[0x0][0x1c0], RZ ;  /* 0x00007000160d7a24 */ /* 0x000fe200078e02ff */
[----:B------:R-:W-:Y:S01]  /*a0d0*/  F2FP.PACK_AB R35, R35, R34 ;  /* 0x000000222323723e */ /* 0x000fe200000000ff */
        /* <DEDUP_REMOVED lines=8> */
.L_x_4685:
[----:B------:R-:W-:Y:S05]  /*a160*/  BSYNC B0 ;  /* 0x0000000000007941 */ /* 0x000fea0003800000 */
.L_x_4684:
        /* <DEDUP_REMOVED lines=9> */
.L_x_4687:
[----:B------:R-:W-:Y:S05]  /*a200*/  EXIT ;  /* 0x000000000000794d */ /* 0x000fea0003800000 */
.L_x_4689:
        /* <DEDUP_REMOVED lines=15> */
.L_x_5670:


//--------------------- .text._Z35group_norm_nhwc_fwd_one_pass_kernelI11Fp16IOFp16WLi64ELi120ELi480EEv26Group_norm_nhwc_fwd_params --------------------------
	.section	.text._Z35group_norm_nhwc_fwd_one_pass_kernelI11Fp16IOFp16WLi64ELi120ELi480EEv26Group_norm_nhwc_fwd_params,"ax",@progbits
	.sectioninfo	@"SHI_REGISTERS=49"
	.align	128
        .global         _Z35group_norm_nhwc_fwd_one_pass_kernelI11Fp16IOFp16WLi64ELi120ELi480EEv26Group_norm_nhwc_fwd_params
        .type           _Z35group_norm_nhwc_fwd_one_pass_kernelI11Fp16IOFp16WLi64ELi120ELi480EEv26Group_norm_nhwc_fwd_params,@function
        .size           _Z35group_norm_nhwc_fwd_one_pass_kernelI11Fp16IOFp16WLi64ELi120ELi480EEv26Group_norm_nhwc_fwd_params,(.L_x_5671 - _Z35group_norm_nhwc_fwd_one_pass_kernelI11Fp16IOFp16WLi64ELi120ELi480EEv26Group_norm_nhwc_fwd_params)
        .other          _Z35group_norm_nhwc_fwd_one_pass_kernelI11Fp16IOFp16WLi64ELi120ELi480EEv26Group_norm_nhwc_fwd_params,@"STO_CUDA_ENTRY STV_DEFAULT"
_Z35group_norm_nhwc_fwd_one_pass_kernelI11Fp16IOFp16WLi64ELi120ELi480EEv26Group_norm_nhwc_fwd_params:
.text._Z35group_norm_nhwc_fwd_one_pass_kernelI11Fp16IOFp16WLi64ELi120ELi480EEv26Group_norm_nhwc_fwd_params:
        /* <DEDUP_REMOVED lines=38> */
.L_x_4727:
        /* <DEDUP_REMOVED lines=257> */
.L_x_4691:
[----:B------:R-:W-:Y:S05]  /*1270*/  BSYNC B0 ;  /* 0x0000000000007941 */ /* 0x000fea0003800000 */
.L_x_4690:
        /* <DEDUP_REMOVED lines=25> */
.L_x_4694:
[----:B------:R-:W2:Y:S01]  /*1410*/  LDG.E.STRONG.GPU R15, [R16.64] ;  /* 0x00000008100f7981 */ /* 0x000ea2000c1ef900 */
[----:B------:R-:W-:Y:S01]  /*1420*/  YIELD ;  /* 0x0000000000007946 */ /* 0x000fe20003800000 */
[----:B--2---:R-:W-:Y:S01]  /*1430*/  ISETP.NE.AND P0, PT, R15, R18, PT ;  /* 0x000000120f00720c */ /* 0x004fe20003f05270 */
[----:B------:R-:W-:-:S12]  /*1440*/  CCTL.IVALL ;  /* 0x00000000ff00798f */ /* 0x000fd80002000000 */
[----:B------:R-:W-:Y:S05]  /*1450*/  @P0 BRA `(.L_x_4694) ;  /* 0xffffffb000000947 */ /* 0x000fea000383ffff */
.L_x_4693:
        /* <DEDUP_REMOVED lines=20> */
.L_x_4698:
        /* <DEDUP_REMOVED lines=116> */
.L_x_4697:
        /* <DEDUP_REMOVED lines=62> */
.L_x_4699:
[----:B------:R-:W-:-:S13]  /*20c0*/  ISETP.NE.OR P0, PT, RZ, UR5, P0 ;  /* 0x00000005ff007c0c */ /* 0x000fda0008705670 */
[----:B------:R-:W-:Y:S05]  /*20d0*/  @!P0 BRA `(.L_x_4695) ;  /* 0x000001f000008947 */ /* 0x000fea0003800000 */
.L_x_4696:
        /* <DEDUP_REMOVED lines=31> */
.L_x_4695:
        /* <DEDUP_REMOVED lines=12> */
.L_x_4701:
[----:B------:R-:W-:Y:S05]  /*2390*/  BSYNC B0 ;  /* 0x0000000000007941 */ /* 0x000fea0003800000 */
.L_x_4700:
        /* <DEDUP_REMOVED lines=16> */
.L_x_4692:
        /* <DEDUP_REMOVED lines=38> */
[----:B--2---:R-:W-:Y:S01]  /*2700*/  HADD2.F32 R16, -RZ, R29.H0_H0 ;  /* 0x2000001dff107230 */ /* 0x004fe20000004100 */
[----:B------:R-:W-:Y:S01]  /*2710*/  FADD.FTZ R29, R23, -R20 ;  /* 0x80000014171d7221 */ /* 0x000fe20000010000 */
        /* <DEDUP_REMOVED lines=16> */
.L_x_4702:
        /* <DEDUP_REMOVED lines=12> */
.L_x_4704:
[----:B------:R-:W-:Y:S05]  /*28e0*/  BSYNC B0 ;  /* 0x0000000000007941 */ /* 0x000fea0003800000 */
.L_x_4703:
        /* <DEDUP_REMOVED lines=17> */
.L_x_4705:
        /* <DEDUP_REMOVED lines=12> */
.L_x_4707:
[----:B------:R-:W-:Y:S05]  /*2ac0*/  BSYNC B0 ;  /* 0x0000000000007941 */ /* 0x000fea0003800000 */
.L_x_4706:
        /* <DEDUP_REMOVED lines=22> */
.L_x_4708:
        /* <DEDUP_REMOVED lines=12> */
.L_x_4710:
[----:B------:R-:W-:Y:S05]  /*2cf0*/  BSYNC B0 ;  /* 0x0000000000007941 */ /* 0x000fea0003800000 */
.L_x_4709:
        /* <DEDUP_REMOVED lines=17> */
.L_x_4711:
        /* <DEDUP_REMOVED lines=12> */
.L_x_4713:
[----:B------:R-:W-:Y:S05]  /*2ed0*/  BSYNC B0 ;  /* 0x0000000000007941 */ /* 0x000fea0003800000 */
.L_x_4712:
        /* <DEDUP_REMOVED lines=31> */
.L_x_4714:
        /* <DEDUP_REMOVED lines=12> */
.L_x_4716:
[----:B------:R-:W-:Y:S05]  /*3190*/  BSYNC B0 ;  /* 0x0000000000007941 */ /* 0x000fea0003800000 */
.L_x_4715:
        /* <DEDUP_REMOVED lines=17> */
.L_x_4717:
        /* <DEDUP_REMOVED lines=12> */
.L_x_4719:
[----:B------:R-:W-:Y:S05]  /*3370*/  BSYNC B0 ;  /* 0x0000000000007941 */ /* 0x000fea0003800000 */
.L_x_4718:
        /* <DEDUP_REMOVED lines=33> */
.L_x_4720:
        /* <DEDUP_REMOVED lines=12> */
.L_x_4722:
[----:B------:R-:W-:Y:S05]  /*3650*/  BSYNC B0 ;  /* 0x0000000000007941 */ /* 0x000fea0003800000 */
.L_x_4721:
        /* <DEDUP_REMOVED lines=11> */
.L_x_4723:
        /* <DEDUP_REMOVED lines=11> */
.L_x_4725:
[----:B------:R-:W-:Y:S05]  /*37c0*/  BSYNC B0 ;  /* 0x0000000000007941 */ /* 0x000fea0003800000 */
.L_x_4724:
[----:B------:R-:W-:Y:S02]  /*37d0*/  IADD3 R11, R11, c[0x0][0x10], RZ ;  /* 0x000004000b0b7a10 */ /* 0x000fe40007ffe0ff */
[----:B------:R-:W-:Y:S02]  /*37e0*/  IADD3 R24, R24, 0x1, RZ ;  /* 0x0000000118187810 */ /* 0x000fe40007ffe0ff */
[----:B------:R-:W-:-:S13]  /*37f0*/  ISETP.GE.AND P0, PT, R11, UR4, PT ;  /* 0x000000040b007c0c */ /* 0x000fda000bf06270 */
[----:B------:R-:W-:Y:S01]  /*3800*/  @P0 CALL.REL.NOINC `(.L_x_4726) ;  /* 0x0000001000000944 */ /* 0x000fe20003c00000 */
[----:B------:R-:W-:Y:S05]  /*3810*/  BRA `(.L_x_4727) ;  /* 0xffffca4000007947 */ /* 0x000fea000383ffff */
.L_x_4726:
[----:B------:R-:W-:Y:S05]  /*3820*/  EXIT ;  /* 0x000000000000794d */ /* 0x000fea0003800000 */
.L_x_4728:
        /* <DEDUP_REMOVED lines=13> */
.L_x_5671:


//--------------------- .text._Z35group_norm_nhwc_fwd_one_pass_kernelI11Fp16IOFp16WLi128ELi120ELi480EEv26Group_norm_nhwc_fwd_params --------------------------
	.section	.text._Z35group_norm_nhwc_fwd_one_pass_kernelI11Fp16IOFp16WLi128ELi120ELi480EEv26Group_norm_nhwc_fwd_params,"ax",@progbits
	.sectioninfo	@"SHI_REGISTERS=87"
	.align	128
        .global         _Z35group_norm_nhwc_fwd_one_pass_kernelI11Fp16IOFp16WLi128ELi120ELi480EEv26Group_norm_nhwc_fwd_params
        .type           _Z35group_norm_nhwc_fwd_one_pass_kernelI11Fp16IOFp16WLi128ELi120ELi480EEv26Group_norm_nhwc_fwd_params,@function
        .size           _Z35group_norm_nhwc_fwd_one_pass_kernelI11Fp16IOFp16WLi128ELi120ELi480EEv26Group_norm_nhwc_fwd_params,(.L_x_5672 - _Z35group_norm_nhwc_fwd_one_pass_kernelI11Fp16IOFp16WLi128ELi120ELi480EEv26Group_norm_nhwc_fwd_params)
        .other          _Z35group_norm_nhwc_fwd_one_pass_kernelI11Fp16IOFp16WLi128ELi120ELi480EEv26Group_norm_nhwc_fwd_params,@"STO_CUDA_ENTRY STV_DEFAULT"
_Z35group_norm_nhwc_fwd_one_pass_kernelI11Fp16IOFp16WLi128ELi120ELi480EEv26Group_norm_nhwc_fwd_params:
.text._Z35group_norm_nhwc_fwd_one_pass_kernelI11Fp16IOFp16WLi128ELi120ELi480EEv26Group_norm_nhwc_fwd_params:
        /* <DEDUP_REMOVED lines=41> */
.L_x_4787:
        /* <DEDUP_REMOVED lines=428> */
.L_x_4730:
[----:B------:R-:W-:Y:S05]  /*1d50*/  BSYNC B0 ;  /* 0x0000000000007941 */ /* 0x000fea0003800000 */
.L_x_4729:
        /* <DEDUP_REMOVED lines=25> */
.L_x_4733:
[----:B------:R-:W2:Y:S01]  /*1ef0*/  LDG.E.STRONG.GPU R6, [R62.64] ;  /* 0x000000063e067981 */ /* 0x000ea2000c1ef900 */
[----:B------:R-:W-:Y:S01]  /*1f00*/  YIELD ;  /* 0x0000000000007946 */ /* 0x000fe20003800000 */
[----:B--2---:R-:W-:Y:S01]  /*1f10*/  ISETP.NE.AND P1, PT, R6, R7, PT ;  /* 0x000000070600720c */ /* 0x004fe20003f25270 */
[----:B------:R-:W-:-:S12]  /*1f20*/  CCTL.IVALL ;  /* 0x00000000ff00798f */ /* 0x000fd80002000000 */
[----:B------:R-:W-:Y:S05]  /*1f30*/  @P1 BRA `(.L_x_4733) ;  /* 0xffffffb000001947 */ /* 0x000fea000383ffff */
.L_x_4732:
        /* <DEDUP_REMOVED lines=11> */
.L_x_4735:
        /* <DEDUP_REMOVED lines=59> */
.L_x_4734:
        /* <DEDUP_REMOVED lines=19> */
.L_x_4737:
[----:B------:R-:W-:Y:S05]  /*24d0*/  BSYNC B0 ;  /* 0x0000000000007941 */ /* 0x000fea0003800000 */
.L_x_4736:
        /* <DEDUP_REMOVED lines=30> */
.L_x_4731:
        /* <DEDUP_REMOVED lines=18> */
[----:B-1----:R-:W-:Y:S01]  /*27e0*/  MOV R63, 0x3f800000 ;  /* 0x3f800000003f7802 */ /* 0x002fe20000000f00 */
[----:B0-----:R-:W-:Y:S01]  /*27f0*/  HADD2.F32 R5, -RZ, R59.H0_H0 ;  /* 0x2000003bff057230 */ /* 0x001fe20000004100 */
[----:B------:R-:W-:Y:S01]  /*2800*/  ISETP.NE.AND P6, PT, RZ, UR5, PT ;  /* 0x00000005ff007c0c */ /* 0x000fe2000bfc5270 */
[----:B------:R-:W0:Y:S02]  /*2810*/  LDS.64 R6, [0x90] ;  /* 0x00009000ff067984 */ /* 0x000e240000000a00 */
[----:B0-----:R-:W-:-:S04]  /*2820*/  FMUL.FTZ R64, R6, c[0x0][0x1f4] ;  /* 0x00007d0006407a20 */ /* 0x001fc80000410000 */
[----:B------:R-:W-:Y:S02]  /*2830*/  FMUL.FTZ R6, R64, R64 ;  /* 0x0000004040067220 */ /* 0x000fe40000410000 */
[----:B------:R-:W-:Y:S02]  /*2840*/  FADD.FTZ R4, R5, -R64 ;  /* 0x8000004005047221 */ /* 0x000fe40000010000 */
[----:B------:R-:W-:Y:S01]  /*2850*/  FFMA.FTZ R6, R7, c[0x0][0x1f4], -R6 ;  /* 0x00007d0007067a23 */ /* 0x000fe20000010806 */
[----:B------:R-:W-:-:S04]  /*2860*/  HADD2.F32 R7, -RZ, R59.H1_H1 ;  /* 0x3000003bff077230 */ /* 0x000fc80000004100 */
        /* <DEDUP_REMOVED lines=23> */
.L_x_4738:
        /* <DEDUP_REMOVED lines=12> */
.L_x_4740:
[----:B------:R-:W-:Y:S05]  /*2aa0*/  BSYNC B0 ;  /* 0x0000000000007941 */ /* 0x000fea0003800000 */
.L_x_4739:
        /* <DEDUP_REMOVED lines=22> */
.L_x_4741:
        /* <DEDUP_REMOVED lines=12> */
.L_x_4743:
[----:B------:R-:W-:Y:S05]  /*2cd0*/  BSYNC B0 ;  /* 0x0000000000007941 */ /* 0x000fea0003800000 */
.L_x_4742:
        /* <DEDUP_REMOVED lines=22> */
.L_x_4744:
        /* <DEDUP_REMOVED lines=12> */
.L_x_4746:
[----:B------:R-:W-:Y:S05]  /*2f00*/  BSYNC B0 ;  /* 0x0000000000007941 */ /* 0x000fea0003800000 */
.L_x_4745:
        /* <DEDUP_REMOVED lines=22> */
.L_x_4747:
        /* <DEDUP_REMOVED lines=12> */
.L_x_4749:
[----:B------:R-:W-:Y:S05]  /*3130*/  BSYNC B0 ;  /* 0x0000000000007941 */ /* 0x000fea0003800000 */
.L_x_4748:
        /* <DEDUP_REMOVED lines=24> */
.L_x_4750:
        /* <DEDUP_REMOVED lines=12> */
.L_x_4752:
[----:B------:R-:W-:Y:S05]  /*3380*/  BSYNC B0 ;  /* 0x0000000000007941 */ /* 0x000fea0003800000 */
.L_x_4751:
        /* <DEDUP_REMOVED lines=27> */
.L_x_4753:
        /* <DEDUP_REMOVED lines=12> */
.L_x_4755:
[----:B------:R-:W-:Y:S05]  /*3600*/  BSYNC B0 ;  /* 0x0000000000007941 */ /* 0x000fea0003800000 */
.L_x_4754:
        /* <DEDUP_REMOVED lines=17> */
.L_x_4756:
        /* <DEDUP_REMOVED lines=12> */
.L_x_4758:
[----:B------:R-:W-:Y:S05]  /*37e0*/  BSYNC B0 ;  /* 0x0000000000007941 */ /* 0x000fea0003800000 */
.L_x_4757:
        /* <DEDUP_REMOVED lines=77> */
.L_x_4759:
        /* <DEDUP_REMOVED lines=12> */
.L_x_4761:
[----:B------:R-:W-:Y:S05]  /*3d80*/  BSYNC B0 ;  /* 0x0000000000007941 */ /* 0x000fea0003800000 */
.L_x_4760:
        /* <DEDUP_REMOVED lines=13> */
.L_x_4762:
        /* <DEDUP_REMOVED lines=12> */
.L_x_4764:
[----:B------:R-:W-:Y:S05]  /*3f20*/  BSYNC B0 ;  /* 0x0000000000007941 */ /* 0x000fea0003800000 */
.L_x_4763:
        /* <DEDUP_REMOVED lines=13> */
.L_x_4765:
        /* <DEDUP_REMOVED lines=12> */
.L_x_4767:
[----:B------:R-:W-:Y:S05]  /*40c0*/  BSYNC B0 ;  /* 0x0000000000007941 */ /* 0x000fea0003800000 */
.L_x_4766:
        /* <DEDUP_REMOVED lines=13> */
.L_x_4768:
        /* <DEDUP_REMOVED lines=12> */
.L_x_4770:
[----:B------:R-:W-:Y:S05]  /*4260*/  BSYNC B0 ;  /* 0x0000000000007941 */ /* 0x000fea0003800000 */
.L_x_4769:
        /* <DEDUP_REMOVED lines=36> */
.L_x_4771:
        /* <DEDUP_REMOVED lines=12> */
.L_x_4773:
[----:B------:R-:W-:Y:S05]  /*4570*/  BSYNC B0 ;  /* 0x0000000000007941 */ /* 0x000fea0003800000 */
.L_x_4772:
        /* <DEDUP_REMOVED lines=11> */
.L_x_4774:
        /* <DEDUP_REMOVED lines=12> */
.L_x_4776:
[----:B------:R-:W-:Y:S05]  /*46f0*/  BSYNC B0 ;  /* 0x0000000000007941 */ /* 0x000fea0003800000 */
.L_x_4775:
        /* <DEDUP_REMOVED lines=11> */
.L_x_4777:
        /* <DEDUP_REMOVED lines=12> */
.L_x_4779:
[----:B------:R-:W-:Y:S05]  /*4870*/  BSYNC B0 ;  /* 0x0000000000007941 */ /* 0x000fea0003800000 */
.L_x_4778:
        /* <DEDUP_REMOVED lines=11> */
.L_x_4780:
        /* <DEDUP_REMOVED lines=12> */
.L_x_4782:
[----:B------:R-:W-:Y:S05]  /*49f0*/  BSYNC B0 ;  /* 0x0000000000007941 */ /* 0x000fea0003800000 */
.L_x_4781:
        /* <DEDUP_REMOVED lines=11> */
.L_x_4783:
        /* <DEDUP_REMOVED lines=11> */
.L_x_4785:
[----:B------:R-:W-:Y:S05]  /*4b60*/  BSYNC B0 ;  /* 0x0000000000007941 */ /* 0x000fea0003800000 */
.L_x_4784:
[----:B------:R-:W-:Y:S02]  /*4b70*/  IADD3 R10, R10, c[0x0][0x10], RZ ;  /* 0x000004000a0a7a10 */ /* 0x000fe40007ffe0ff */
[----:B------:R-:W-:Y:S02]  /*4b80*/  IADD3 R66, R66, 0x1, RZ ;  /* 0x0000000142427810 */ /* 0x000fe40007ffe0ff */
[----:B------:R-:W-:-:S13]  /*4b90*/  ISETP.GE.AND P1, PT, R10, UR4, PT ;  /* 0x000000040a007c0c */ /* 0x000fda000bf26270 */
[----:B------:R-:W-:Y:S01]  /*4ba0*/  @P1 CALL.REL.NOINC `(.L_x_4786) ;  /* 0x0000001000001944 */ /* 0x000fe20003c00000 */
[----:B------:R-:W-:Y:S05]  /*4bb0*/  BRA `(.L_x_4787) ;  /* 0xffffb6d000007947 */ /* 0x000fea000383ffff */
.L_x_4786:
[----:B------:R-:W-:Y:S05]  /*4bc0*/  EXIT ;  /* 0x000000000000794d */ /* 0x000fea0003800000 */
.L_x_4788:
        /* <DEDUP_REMOVED lines=11> */
.L_x_5672:


//--------------------- .text._Z35group_norm_nhwc_fwd_one_pass_kernelI11Fp16IOFp16WLi256ELi120ELi480EEv26Group_norm_nhwc_fwd_params --------------------------
	.section	.text._Z35group_norm_nhwc_fwd_one_pass_kernelI11Fp16IOFp16WLi256ELi120ELi480EEv26Group_norm_nhwc_fwd_params,"ax",@progbits
	.sectioninfo	@"SHI_REGISTERS=128"
	.align	128
        .global         _Z35group_norm_nhwc_fwd_one_pass_kernelI11Fp16IOFp16WLi256ELi120ELi480EEv26Group_norm_nhwc_fwd_params
        .type           _Z35group_norm_nhwc_fwd_one_pass_kernelI11Fp16IOFp16WLi256ELi120ELi480EEv26Group_norm_nhwc_fwd_params,@function
        .size           _Z35group_norm_nhwc_fwd_one_pass_kernelI11Fp16IOFp16WLi256ELi120ELi480EEv26Group_norm_nhwc_fwd_params,(.L_x_5673 - _Z35group_norm_nhwc_fwd_one_pass_kernelI11Fp16IOFp16WLi256ELi120ELi480EEv26Group_norm_nhwc_fwd_params)
        .other          _Z35group_norm_nhwc_fwd_one_pass_kernelI11Fp16IOFp16WLi256ELi120ELi480EEv26Group_norm_nhwc_fwd_params,@"STO_CUDA_ENTRY STV_DEFAULT"
_Z35group_norm_nhwc_fwd_one_pass_kernelI11Fp16IOFp16WLi256ELi120ELi480EEv26Group_norm_nhwc_fwd_params:
.text._Z35group_norm_nhwc_fwd_one_pass_kernelI11Fp16IOFp16WLi256ELi120ELi480EEv26Group_norm_nhwc_fwd_params:
        /* <DEDUP_REMOVED lines=198> */
.L_x_4895:
        /* <DEDUP_REMOVED lines=741> */
.L_x_4790:
[----:B0-----:R-:W-:Y:S05]  /*3ab0*/  BSYNC B0 ;  /* 0x0000000000007941 */ /* 0x001fea0003800000 */
.L_x_4789:
        /* <DEDUP_REMOVED lines=25> */
.L_x_4793:
[----:B------:R-:W2:Y:S01]  /*3c50*/  LDG.E.STRONG.GPU R33, [R28.64] ;  /* 0x000000061c217981 */ /* 0x000ea2000c1ef900 */
[----:B------:R-:W-:Y:S01]  /*3c60*/  YIELD ;  /* 0x0000000000007946 */ /* 0x000fe20003800000 */
[----:B--2---:R-:W-:Y:S01]  /*3c70*/  ISETP.NE.AND P6, PT, R33, R30, PT ;  /* 0x0000001e2100720c */ /* 0x004fe20003fc5270 */
[----:B------:R-:W-:-:S12]  /*3c80*/  CCTL.IVALL ;  /* 0x00000000ff00798f */ /* 0x000fd80002000000 */
[----:B------:R-:W-:Y:S05]  /*3c90*/  @P6 BRA `(.L_x_4793) ;  /* 0xffffffb000006947 */ /* 0x000fea000383ffff */
.L_x_4792:
        /* <DEDUP_REMOVED lines=11> */
.L_x_4795:
        /* <DEDUP_REMOVED lines=59> */
.L_x_4794:
        /* <DEDUP_REMOVED lines=18> */
.L_x_4797:
[----:B------:R-:W-:Y:S05]  /*4220*/  BSYNC B0 ;  /* 0x0000000000007941 */ /* 0x000fea0003800000 */
.L_x_4796:
        /* <DEDUP_REMOVED lines=31> */
.L_x_4791:
        /* <DEDUP_REMOVED lines=31> */
[----:B------:R-:W-:-:S03]  /*4610*/  HADD2.F32 R63, -RZ, R63.H0_H0 ;  /* 0x2000003fff3f7230 */ /* 0x000fc60000004100 */
[--C-:B------:R-:W-:Y:S02]  /*4620*/  FADD.FTZ R40, R37, -R32.reuse ;  /* 0x8000002025287221 */ /* 0x100fe40000010000 */
[----:B0-----:R-:W-:Y:S02]  /*4630*/  FADD.FTZ R38, R63, -R32 ;  /* 0x800000203f267221 */ /* 0x001fe40000010000 */
[-C--:B-1----:R-:W-:Y:S02]  /*4640*/  FMUL.FTZ R29, R40, R33.reuse ;  /* 0x00000021281d7220 */ /* 0x082fe40000410000 */
[----:B------:R-:W-:Y:S01]  /*4650*/  FMUL.FTZ R38, R38, R33 ;  /* 0x0000002126267220 */ /* 0x000fe20000410000 */
[--C-:B------:R-:W-:Y:S02]  /*4660*/  HADD2.F32 R37, -RZ, R26.reuse.H0_H0 ;  /* 0x2000001aff257230 */ /* 0x100fe40000004100 */
[----:B------:R-:W-:Y:S02]  /*4670*/  HADD2.F32 R39, -RZ, R26.H1_H1 ;  /* 0x3000001aff277230 */ /* 0x000fe40000004100 */
[----:B--2---:R-:W-:-:S02]  /*4680*/  HADD2.F32 R34, -RZ, R34.H0_H0 ;  /* 0x20000022ff227230 */ /* 0x004fc40000004100 */
[----:B---3--:R-:W-:Y:S02]  /*4690*/  HADD2.F32 R25, -RZ, R25.H0_H0 ;  /* 0x20000019ff197230 */ /* 0x008fe40000004100 */
[----:B----4-:R-:W-:Y:S02]  /*46a0*/  HADD2.F32 R35, -RZ, R35.H0_H0 ;  /* 0x20000023ff237230 */ /* 0x010fe40000004100 */
[----:B-----5:R-:W-:-:S03]  /*46b0*/  HADD2.F32 R36, -RZ, R36.H0_H0 ;  /* 0x20000024ff247230 */ /* 0x020fc60000004100 */
        /* <DEDUP_REMOVED lines=13> */
.L_x_4798:
        /* <DEDUP_REMOVED lines=14> */
.L_x_4800:
[----:B------:R-:W-:Y:S05]  /*4870*/  BSYNC B0 ;  /* 0x0000000000007941 */ /* 0x000fea0003800000 */
.L_x_4799:
        /* <DEDUP_REMOVED lines=21> */
.L_x_4801:
        /* <DEDUP_REMOVED lines=14> */
.L_x_4803:
[----:B------:R-:W-:Y:S05]  /*4ab0*/  BSYNC B0 ;  /* 0x0000000000007941 */ /* 0x000fea0003800000 */
.L_x_4802:
        /* <DEDUP_REMOVED lines=19> */
.L_x_4804:
        /* <DEDUP_REMOVED lines=14> */
.L_x_4806:
[----:B------:R-:W-:Y:S05]  /*4cd0*/  BSYNC B0 ;  /* 0x0000000000007941 */ /* 0x000fea0003800000 */
.L_x_4805:
        /* <DEDUP_REMOVED lines=21> */
.L_x_4807:
        /* <DEDUP_REMOVED lines=14> */
.L_x_4809:
[----:B------:R-:W-:Y:S05]  /*4f10*/  BSYNC B0 ;  /* 0x0000000000007941 */ /* 0x000fea0003800000 */
.L_x_4808:
        /* <DEDUP_REMOVED lines=15> */
.L_x_4810:
        /* <DEDUP_REMOVED lines=13> */
.L_x_4812:
[----:B------:R-:W-:Y:S05]  /*50e0*/  BSYNC B0 ;  /* 0x0000000000007941 */ /* 0x000fea0003800000 */
.L_x_4811:
        /* <DEDUP_REMOVED lines=23> */
.L_x_4813:
        /* <DEDUP_REMOVED lines=13> */
.L_x_4815:
[----:B------:R-:W-:Y:S05]  /*5330*/  BSYNC B0 ;  /* 0x0000000000007941 */ /* 0x000fea0003800000 */
.L_x_4814:
        /* <DEDUP_REMOVED lines=17> */
.L_x_4816:
        /* <DEDUP_REMOVED lines=13> */
.L_x_4818:
[----:B------:R-:W-:Y:S05]  /*5520*/  BSYNC B0 ;  /* 0x0000000000007941 */ /* 0x000fea0003800000 */
.L_x_4817:
        /* <DEDUP_REMOVED lines=19> */
.L_x_4819:
        /* <DEDUP_REMOVED lines=13> */
.L_x_4821:
[----:B------:R-:W-:Y:S05]  /*5730*/  BSYNC B0 ;  /* 0x0000000000007941 */ /* 0x000fea0003800000 */
.L_x_4820:
        /* <DEDUP_REMOVED lines=21> */
.L_x_4822:
        /* <DEDUP_REMOVED lines=13> */
.L_x_4824:
[----:B------:R-:W-:Y:S05]  /*5960*/  BSYNC B0 ;  /* 0x0000000000007941 */ /* 0x000fea0003800000 */
.L_x_4823:
        /* <DEDUP_REMOVED lines=15> */
.L_x_4825:
        /* <DEDUP_REMOVED lines=13> */
.L_x_4827:
[----:B------:R-:W-:Y:S05]  /*5b30*/  BSYNC B0 ;  /* 0x0000000000007941 */ /* 0x000fea0003800000 */
.L_x_4826:
        /* <DEDUP_REMOVED lines=185> */
.L_x_4828:
        /* <DEDUP_REMOVED lines=13> */
.L_x_4830:
[----:B------:R-:W-:Y:S05]  /*67a0*/  BSYNC B0 ;  /* 0x0000000000007941 */ /* 0x000fea0003800000 */
.L_x_4829:
        /* <DEDUP_REMOVED lines=11> */
.L_x_4831:
        /* <DEDUP_REMOVED lines=13> */
.L_x_4833:
[----:B------:R-:W-:Y:S05]  /*6930*/  BSYNC B0 ;  /* 0x0000000000007941 */ /* 0x000fea0003800000 */
.L_x_4832:
        /* <DEDUP_REMOVED lines=11> */
.L_x_4834:
        /* <DEDUP_REMOVED lines=13> */
.L_x_4836:
[----:B------:R-:W-:Y:S05]  /*6ac0*/  BSYNC B0 ;  /* 0x0000000000007941 */ /* 0x000fea0003800000 */
.L_x_4835:
        /* <DEDUP_REMOVED lines=11> */
.L_x_4837:
        /* <DEDUP_REMOVED lines=13> */
.L_x_4839:
[----:B------:R-:W-:Y:S05]  /*6c50*/  BSYNC B0 ;  /* 0x0000000000007941 */ /* 0x000fea0003800000 */
.L_x_4838:
        /* <DEDUP_REMOVED lines=11> */
.L_x_4840:
        /* <DEDUP_REMOVED lines=13> */
.L_x_4842:
[----:B------:R-:W-:Y:S05]  /*6de0*/  BSYNC B0 ;  /* 0x0000000000007941 */ /* 0x000fea0003800000 */
.L_x_4841:
        /* <DEDUP_REMOVED lines=11> */
.L_x_4843:
        /* <DEDUP_REMOVED lines=13> */
.L_x_4845:
[----:B------:R-:W-:Y:S05]  /*6f70*/  BSYNC B0 ;  /* 0x0000000000007941 */ /* 0x000fea0003800000 */
.L_x_4844:
        /* <DEDUP_REMOVED lines=11> */
.L_x_4846:
        /* <DEDUP_REMOVED lines=13> */
.L_x_4848:
[----:B------:R-:W-:Y:S05]  /*7100*/  BSYNC B0 ;  /* 0x0000000000007941 */ /* 0x000fea0003800000 */
.L_x_4847:
        /* <DEDUP_REMOVED lines=11> */
.L_x_4849:
        /* <DEDUP_REMOVED lines=13> */
.L_x_4851:
[----:B------:R-:W-:Y:S05]  /*7290*/  BSYNC B0 ;  /* 0x0000000000007941 */ /* 0x000fea0003800000 */
.L_x_4850:
        /* <DEDUP_REMOVED lines=11> */
.L_x_4852:
        /* <DEDUP_REMOVED lines=13> */
.L_x_4854:
[----:B------:R-:W-:Y:S05]  /*7420*/  BSYNC B0 ;  /* 0x0000000000007941 */ /* 0x000fea0003800000 */
.L_x_4853:
        /* <DEDUP_REMOVED lines=11> */
.L_x_4855:
        /* <DEDUP_REMOVED lines=13> */
.L_x_4857:
[----:B------:R-:W-:Y:S05]  /*75b0*/  BSYNC B0 ;  /* 0x0000000000007941 */ /* 0x000fea0003800000 */
.L_x_4856:
        /* <DEDUP_REMOVED lines=11> */
.L_x_4858:
        /* <DEDUP_REMOVED lines=13> */
.L_x_4860:
[----:B------:R-:W-:Y:S05]  /*7740*/  BSYNC B0 ;  /* 0x0000000000007941 */ /* 0x000fea0003800000 */
.L_x_4859:
        /* <DEDUP_REMOVED lines=11> */
.L_x_4861:
        /* <DEDUP_REMOVED lines=13> */
.L_x_4863:
[----:B------:R-:W-:Y:S05]  /*78d0*/  BSYNC B0 ;  /* 0x0000000000007941 */ /* 0x000fea0003800000 */
.L_x_4862:
        /* <DEDUP_REMOVED lines=11> */
.L_x_4864:
        /* <DEDUP_REMOVED lines=13> */
.L_x_4866:
[----:B------:R-:W-:Y:S05]  /*7a60*/  BSYNC B0 ;  /* 0x0000000000007941 */ /* 0x000fea0003800000 */
.L_x_4865:
        /* <DEDUP_REMOVED lines=11> */
.L_x_4867:
        /* <DEDUP_REMOVED lines=13> */
.L_x_4869:
[----:B------:R-:W-:Y:S05]  /*7bf0*/  BSYNC B0 ;  /* 0x0000000000007941 */ /* 0x000fea0003800000 */
.L_x_4868:
        /* <DEDUP_REMOVED lines=11> */
.L_x_4870:
        /* <DEDUP_REMOVED lines=13> */
.L_x_4872:
[----:B------:R-:W-:Y:S05]  /*7d80*/  BSYNC B0 ;  /* 0x0000000000007941 */ /* 0x000fea0003800000 */
.L_x_4871:
        /* <DEDUP_REMOVED lines=11> */
.L_x_4873:
        /* <DEDUP_REMOVED lines=13> */
.L_x_4875:
[----:B------:R-:W-:Y:S05]  /*7f10*/  BSYNC B0 ;  /* 0x0000000000007941 */ /* 0x000fea0003800000 */
.L_x_4874:
        /* <DEDUP_REMOVED lines=11> */
.L_x_4876:
        /* <DEDUP_REMOVED lines=12> */
.L_x_4878:
[----:B------:R-:W-:Y:S05]  /*8090*/  BSYNC B0 ;  /* 0x0000000000007941 */ /* 0x000fea0003800000 */
.L_x_4877:
        /* <DEDUP_REMOVED lines=11> */
.L_x_4879:
        /* <DEDUP_REMOVED lines=12> */
.L_x_4881:
[----:B------:R-:W-:Y:S05]  /*8210*/  BSYNC B0 ;  /* 0x0000000000007941 */ /* 0x000fea0003800000 */
.L_x_4880:
        /* <DEDUP_REMOVED lines=11> */
.L_x_4882:
        /* <DEDUP_REMOVED lines=12> */
.L_x_4884:
[----:B------:R-:W-:Y:S05]  /*8390*/  BSYNC B0 ;  /* 0x0000000000007941 */ /* 0x000fea0003800000 */
.L_x_4883:
        /* <DEDUP_REMOVED lines=11> */
.L_x_4885:
        /* <DEDUP_REMOVED lines=12> */
.L_x_4887:
[----:B------:R-:W-:Y:S05]  /*8510*/  BSYNC B0 ;  /* 0x0000000000007941 */ /* 0x000fea0003800000 */
.L_x_4886:
        /* <DEDUP_REMOVED lines=11> */
.L_x_4888:
        /* <DEDUP_REMOVED lines=12> */
.L_x_4890:
[----:B------:R-:W-:Y:S05]  /*8690*/  BSYNC B0 ;  /* 0x0000000000007941 */ /* 0x000fea0003800000 */
.L_x_4889:
        /* <DEDUP_REMOVED lines=11> */
.L_x_4891:
        /* <DEDUP_REMOVED lines=16> */
.L_x_4893:
[----:B------:R-:W-:Y:S05]  /*8850*/  BSYNC B0 ;  /* 0x0000000000007941 */ /* 0x000fea0003800000 */
.L_x_4892:
[----:B------:R-:W-:Y:S02]  /*8860*/  IADD3 R19, R19, c[0x0][0x10], RZ ;  /* 0x0000040013137a10 */ /* 0x000fe40007ffe0ff */
[----:B------:R-:W-:Y:S02]  /*8870*/  IADD3 R20, R20, 0x1, RZ ;  /* 0x0000000114147810 */ /* 0x000fe40007ffe0ff */
[----:B------:R-:W-:-:S13]  /*8880*/  ISETP.GE.AND P5, PT, R19, UR4, PT ;  /* 0x0000000413007c0c */ /* 0x000fda000bfa6270 */
[----:B------:R-:W-:Y:S01]  /*8890*/  @P5 CALL.REL.NOINC `(.L_x_4894) ;  /* 0x0000001000005944 */ /* 0x000fe20003c00000 */
[----:B------:R-:W-:Y:S05]  /*88a0*/  BRA `(.L_x_4895) ;  /* 0xffff83b000007947 */ /* 0x000fea000383ffff */
.L_x_4894:
[----:B------:R-:W-:Y:S05]  /*88b0*/  EXIT ;  /* 0x000000000000794d */ /* 0x000fea0003800000 */
.L_x_4896:
        /* <DEDUP_REMOVED lines=12> */
.L_x_5673:


//--------------------- .text._Z35group_norm_nhwc_fwd_one_pass_kernelI11Fp16IOFp16WLi512ELi120ELi480EEv26Group_norm_nhwc_fwd_params --------------------------
	.section	.text._Z35group_norm_nhwc_fwd_one_pass_kernelI11Fp16IOFp16WLi512ELi120ELi480EEv26Group_norm_nhwc_fwd_params,"ax",@progbits
	.sectioninfo	@"SHI_REGISTERS=128"
	.align	128
        .global         _Z35group_norm_nhwc_fwd_one_pass_kernelI11Fp16IOFp16WLi512ELi120ELi480EEv26Group_norm_nhwc_fwd_params
        .type           _Z35group_norm_nhwc_fwd_one_pass_kernelI11Fp16IOFp16WLi512ELi120ELi480EEv26Group_norm_nhwc_fwd_params,@function
        .size           _Z35group_norm_nhwc_fwd_one_pass_kernelI11Fp16IOFp16WLi512ELi120ELi480EEv26Group_norm_nhwc_fwd_params,(.L_x_5674 - _Z35group_norm_nhwc_fwd_one_pass_kernelI11Fp16IOFp16WLi512ELi120ELi480EEv26Group_norm_nhwc_fwd_params)
        .other          _Z35group_norm_nhwc_fwd_one_pass_kernelI11Fp16IOFp16WLi512ELi120ELi480EEv26Group_norm_nhwc_fwd_params,@"STO_CUDA_ENTRY STV_DEFAULT"
_Z35group_norm_nhwc_fwd_one_pass_kernelI11Fp16IOFp16WLi512ELi120ELi480EEv26Group_norm_nhwc_fwd_params:
.text._Z35group_norm_nhwc_fwd_one_pass_kernelI11Fp16IOFp16WLi512ELi120ELi480EEv26Group_norm_nhwc_fwd_params:
        /* <DEDUP_REMOVED lines=22> */
.L_x_4913:
        /* <DEDUP_REMOVED lines=2097> */
.L_x_4898:
[----:B0-----:R-:W-:Y:S05]  /*8470*/  BSYNC B0 ;  /* 0x0000000000007941 */ /* 0x001fea0003800000 */
.L_x_4897:
        /* <DEDUP_REMOVED lines=27> */
.L_x_4901:
[----:B------:R-:W2:Y:S01]  /*8630*/  LDG.E.STRONG.GPU R0, [R16.64] ;  /* 0x0000000610007981 */ /* 0x000ea2000c1ef900 */
[----:B------:R-:W-:Y:S01]  /*8640*/  YIELD ;  /* 0x0000000000007946 */ /* 0x000fe20003800000 */
[----:B--2---:R-:W-:-:S05]  /*8650*/  CCTL.IVALL ;  /* 0x00000000ff00798f */ /* 0x004fca0002000000 */
[----:B------:R1:W-:Y:S01]  /*8660*/  STL [R1], R0 ;  /* 0x0000000001007387 */ /* 0x0003e20000100800 */
[----:B------:R-:W-:-:S13]  /*8670*/  ISETP.NE.AND P1, PT, R0, R9, PT ;  /* 0x000000090000720c */ /* 0x000fda0003f25270 */
[----:B-1----:R-:W-:Y:S05]  /*8680*/  @P1 BRA `(.L_x_4901) ;  /* 0xffffffa000001947 */ /* 0x002fea000383ffff */
.L_x_4900:
        /* <DEDUP_REMOVED lines=17> */
.L_x_4905:
        /* <DEDUP_REMOVED lines=115> */
.L_x_4904:
        /* <DEDUP_REMOVED lines=61> */
.L_x_4906:
[----:B------:R-:W-:-:S13]  /*92a0*/  ISETP.NE.OR P1, PT, R0, RZ, P1 ;  /* 0x000000ff0000720c */ /* 0x000fda0000f25670 */
[----:B------:R-:W-:Y:S05]  /*92b0*/  @!P1 BRA `(.L_x_4902) ;  /* 0x000001f000009947 */ /* 0x000fea0003800000 */
.L_x_4903:
        /* <DEDUP_REMOVED lines=31> */
.L_x_4902:
        /* <DEDUP_REMOVED lines=12> */
.L_x_4908:
[----:B------:R-:W-:Y:S05]  /*9570*/  BSYNC B0 ;  /* 0x0000000000007941 */ /* 0x000fea0003800000 */
.L_x_4907:
        /* <DEDUP_REMOVED lines=16> */
.L_x_4899:
        /* <DEDUP_REMOVED lines=38> */
.L_x_4911:
        /* <DEDUP_REMOVED lines=136> */
.L_x_4910:
[----:B------:R-:W-:Y:S05]  /*a160*/  BSYNC B0 ;  /* 0x0000000000007941 */ /* 0x000fea0003800000 */
.L_x_4909:
        /* <DEDUP_REMOVED lines=9> */
.L_x_4912:
[----:B------:R-:W-:Y:S05]  /*a200*/  EXIT ;  /* 0x000000000000794d */ /* 0x000fea0003800000 */
.L_x_4914:
        /* <DEDUP_REMOVED lines=15> */
.L_x_5674:


//--------------------- .text._Z35group_norm_nhwc_fwd_one_pass_kernelI11Fp32IOFp32WLi64ELi120ELi480EEv26Group_norm_nhwc_fwd_params --------------------------
	.section	.text._Z35group_norm_nhwc_fwd_one_pass_kernelI11Fp32IOFp32WLi64ELi120ELi480EEv26Group_norm_nhwc_fwd_params,"ax",@progbits
	.sectioninfo	@"SHI_REGISTERS=56"
	.align	128
        .global         _Z35group_norm_nhwc_fwd_one_pass_kernelI11Fp32IOFp32WLi64ELi120ELi480EEv26Group_norm_nhwc_fwd_params
        .type           _Z35group_norm_nhwc_fwd_one_pass_kernelI11Fp32IOFp32WLi64ELi120ELi480EEv26Group_norm_nhwc_fwd_params,@function
        .size           _Z35group_norm_nhwc_fwd_one_pass_kernelI11Fp32IOFp32WLi64ELi120ELi480EEv26Group_norm_nhwc_fwd_params,(.L_x_5675 - _Z35group_norm_nhwc_fwd_one_pass_kernelI11Fp32IOFp32WLi64ELi120ELi480EEv26Group_norm_nhwc_fwd_params)
        .other          _Z35group_norm_nhwc_fwd_one_pass_kernelI11Fp32IOFp32WLi64ELi120ELi480EEv26Group_norm_nhwc_fwd_params,@"STO_CUDA_ENTRY STV_DEFAULT"
_Z35group_norm_nhwc_fwd_one_pass_kernelI11Fp32IOFp32WLi64ELi120ELi480EEv26Group_norm_nhwc_fwd_params:
.text._Z35group_norm_nhwc_fwd_one_pass_kernelI11Fp32IOFp32WLi64ELi120ELi480EEv26Group_norm_nhwc_fwd_params:
        /* <DEDUP_REMOVED lines=38> */
.L_x_4952:
        /* <DEDUP_REMOVED lines=10> */
[----:B------:R-:W-:Y:S02]  /*0300*/  LOP3.LUT R12, R45, c[0x0][0x1d8], RZ, 0x3c, !PT ;  /* 0x000076002d0c7a12 */ /* 0x000fe400078e3cff */
[----:B------:R-:W-:Y:S02]  /*0310*/  SHF.R.S32.HI R17, RZ, 0x1f, R47 ;  /* 0x0000001fff117819 */ /* 0x000fe4000001142f */
        /* <DEDUP_REMOVED lines=8> */
[----:B------:R-:W-:-:S11]  /*03a0*/  ISETP.NE.AND P6, PT, RZ, c[0x0][0x1d8], PT ;  /* 0x00007600ff007a0c */ /* 0x000fd60003fc5270 */
[----:B------:R-:W-:-:S04]  /*03b0*/  @P0 IADD3 R13, R13, 0x1, RZ ;  /* 0x000000010d0d0810 */ /* 0x000fc80007ffe0ff */
[----:B------:R-:W-:Y:S01]  /*03c0*/  MOV R15, R13 ;  /* 0x0000000d000f7202 */ /* 0x000fe20000000f00 */
[----:B------:R-:W-:-:S03]  /*03d0*/  IMAD.WIDE.U32 R12, R0, -0x77777777, RZ ;  /* 0x88888889000c7825 */ /* 0x000fc600078e00ff */
[----:B------:R-:W-:Y:S01]  /*03e0*/  @!P5 IADD3 R15, -R15, RZ, RZ ;  /* 0x000000ff0f0fd210 */ /* 0x000fe20007ffe1ff */
[----:B------:R-:W-:Y:S01]  /*03f0*/  @P4 IMAD R12, R7, c[0x0][0x1c0], RZ ;  /* 0x00007000070c4a24 */ /* 0x000fe200078e02ff */
[----:B------:R-:W-:Y:S02]  /*0400*/  @!P6 LOP3.LUT R15, RZ, c[0x0][0x1d8], RZ, 0x33, !PT ;  /* 0x00007600ff0fea12 */ /* 0x000fe400078e33ff */
[----:B------:R-:W-:Y:S01]  /*0410*/  SHF.R.U32.HI R16, RZ, 0x5, R13 ;  /* 0x00000005ff107819 */ /* 0x000fe2000001160d */
[----:B------:R-:W-:Y:S01]  /*0420*/  @P4 IMAD R13, R25, c[0x0][0x1c4], R12 ;  /* 0x00007100190d4a24 */ /* 0x000fe200078e020c */
[----:B------:R-:W-:Y:S02]  /*0430*/  IADD3 R42, -R15, RZ, RZ ;  /* 0x000000ff0f2a7210 */ /* 0x000fe40007ffe1ff */
[----:B------:R-:W-:Y:S01]  /*0440*/  SHF.R.S32.HI R14, RZ, 0x1f, R15 ;  /* 0x0000001fff0e7819 */ /* 0x000fe2000001140f */
[----:B------:R-:W-:Y:S02]  /*0450*/  IMAD R43, R3, c[0x0][0x1e4], R16 ;  /* 0x00007900032b7a24 */ /* 0x000fe400078e0210 */
[----:B------:R-:W-:-:S02]  /*0460*/  IMAD R42, R42, c[0x0][0x1d8], R45 ;  /* 0x000076002a2a7a24 */ /* 0x000fc400078e022d */
[----:B------:R-:W-:Y:S01]  /*0470*/  IMAD R14, R14, c[0x0][0x1d0], RZ ;  /* 0x000074000e0e7a24 */ /* 0x000fe200078e02ff */
[C---:B------:R-:W-:Y:S01]  /*0480*/  IADD3 R19, R43.reuse, 0x20, RZ ;  /* 0x000000202b137810 */ /* 0x040fe20007ffe0ff */
[----:B------:R-:W-:Y:S01]  /*0490*/  IMAD R42, R42, 0x78, RZ ;  /* 0x000000782a2a7824 */ /* 0x000fe200078e02ff */
[----:B------:R-:W-:Y:S01]  /*04a0*/  IADD3 R24, R43, 0x28, RZ ;  /* 0x000000282b187810 */ /* 0x000fe20007ffe0ff */
[----:B------:R-:W-:Y:S01]  /*04b0*/  IMAD R51, R15, c[0x0][0x1d4], R14 ;  /* 0x000075000f337a24 */ /* 0x000fe200078e020e */
[----:B------:R-:W-:Y:S02]  /*04c0*/  ISETP.GE.U32.AND P5, PT, R19, c[0x0][0x1c8], PT ;  /* 0x0000720013007a0c */ /* 0x000fe40003fa6070 */
[----:B------:R-:W-:Y:S02]  /*04d0*/  IADD3 R48, P0, R47, R42, RZ ;  /* 0x0000002a2f307210 */ /* 0x000fe40007f1e0ff */
[----:B------:R-:W-:Y:S02]  /*04e0*/  SHF.R.S32.HI R18, RZ, 0x1f, R19 ;  /* 0x0000001fff127819 */ /* 0x000fe40000011413 */
[----:B------:R-:W-:Y:S01]  /*04f0*/  LEA.HI.X.SX32 R49, R42, R17, 0x1, P0 ;  /* 0x000000112a317211 */ /* 0x000fe200000f0eff */
[----:B------:R-:W-:Y:S01]  /*0500*/  @P3 IMAD R17, R8, c[0x0][0x1c0], RZ ;  /* 0x0000700008113a24 */ /* 0x000fe200078e02ff */
[----:B------:R-:W-:-:S02]  /*0510*/  ISETP.GE.AND.EX P5, PT, R18, c[0x0][0x1cc], PT, P5 ;  /* 0x0000730012007a0c */ /* 0x000fc40003fa6350 */
[----:B------:R-:W-:Y:S01]  /*0520*/  SHF.R.S32.HI R23, RZ, 0x1f, R24 ;  /* 0x0000001fff177819 */ /* 0x000fe20000011418 */
[----:B------:R-:W-:Y:S01]  /*0530*/  IMAD.WIDE.U32 R48, R15, c[0x0][0x1d0], R48 ;  /* 0x000074000f307a25 */ /* 0x000fe200078e0030 */
[----:B------:R-:W-:Y:S02]  /*0540*/  ISETP.LT.U32.AND P5, PT, R0, 0x1e0, !P5 ;  /* 0x000001e00000780c */ /* 0x000fe40006fa1070 */
[----:B------:R-:W-:Y:S01]  /*0550*/  IADD3 R33, R43, 0x30, RZ ;  /* 0x000000302b217810 */ /* 0x000fe20007ffe0ff */
[----:B------:R-:W-:Y:S01]  /*0560*/  @P3 IMAD R17, R4, c[0x0][0x1c4], R17 ;  /* 0x0000710004113a24 */ /* 0x000fe200078e0211 */
[----:B------:R-:W-:Y:S02]  /*0570*/  IADD3 R51, R49, R51, RZ ;  /* 0x0000003331337210 */ /* 0x000fe40007ffe0ff */
[-C--:B------:R-:W-:Y:S02]  /*0580*/  @P4 MOV R50, R48.reuse ;  /* 0x0000003000324202 */ /* 0x080fe40000000f00 */
[----:B------:R-:W-:-:S02]  /*0590*/  @P3 MOV R12, R48 ;  /* 0x00000030000c3202 */ /* 0x000fc40000000f00 */
[----:B------:R-:W-:Y:S01]  /*05a0*/  @P2 MOV R16, R48 ;  /* 0x0000003000102202 */ /* 0x000fe20000000f00 */
[----:B------:R-:W-:Y:S01]  /*05b0*/  @P4 IMAD.WIDE.U32 R14, R25, c[0x0][0x1c0], R50 ;  /* 0x00007000190e4a25 */ /* 0x000fe200078e0032 */
[----:B------:R-:W-:-:S04]  /*05c0*/  SHF.R.S32.HI R30, RZ, 0x1f, R33 ;  /* 0x0000001fff1e7819 */ /* 0x000fc80000011421 */
[----:B------:R-:W-:Y:S02]  /*05d0*/  @P4 IADD3 R15, R15, R13, RZ ;  /* 0x0000000d0f0f4210 */ /* 0x000fe40007ffe0ff */
[----:B------:R-:W-:Y:S02]  /*05e0*/  @P3 MOV R13, R51 ;  /* 0x00000033000d3202 */ /* 0x000fe40000000f00 */
[----:B------:R-:W-:-:S03]  /*05f0*/  @P4 LEA R26, P0, R14, c[0x0][0x170], 0x2 ;  /* 0x00005c000e1a4a11 */ /* 0x000fc600078010ff */
[----:B------:R-:W-:Y:S01]  /*0600*/  @P3 IMAD.WIDE.U32 R12, R4, c[0x0][0x1c0], R12 ;  /* 0x00007000040c3a25 */ /* 0x000fe200078e000c */
[----:B------:R-:W-:Y:S02]  /*0610*/  @P4 LEA.HI.X R27, R14, c[0x0][0x174], R15, 0x2, P0 ;  /* 0x00005d000e1b4a11 */ /* 0x000fe400000f140f */
[----:B------:R-:W-:Y:S01]  /*0620*/  ISETP.GE.U32.AND P0, PT, R24, c[0x0][0x1c8], PT ;  /* 0x0000720018007a0c */ /* 0x000fe20003f06070 */
[----:B------:R-:W-:Y:S01]  /*0630*/  @P2 IMAD R14, R9, c[0x0][0x1c0], RZ ;  /* 0x00007000090e2a24 */ /* 0x000fe200078e02ff */
[----:B------:R-:W-:Y:S01]  /*0640*/  @P3 IADD3 R13, R13, R17, RZ ;  /* 0x000000110d0d3210 */ /* 0x000fe20007ffe0ff */
[----:B------:R-:W-:Y:S01]  /*0650*/  @P1 IMAD R15, R10, c[0x0][0x1c0], RZ ;  /* 0x000070000a0f1a24 */ /* 0x000fe200078e02ff */
[----:B------:R-:W-:Y:S02]  /*0660*/  @P3 LEA R20, P6, R12, c[0x0][0x170], 0x2 ;  /* 0x00005c000c143a11 */ /* 0x000fe400078c10ff */
[----:B------:R-:W-:Y:S01]  /*0670*/  @P2 MOV R17, R51 ;  /* 0x0000003300112202 */ /* 0x000fe20000000f00 */
[----:B------:R-:W-:Y:S01]  /*0680*/  @P1 IMAD R25, R6, c[0x0][0x1c4], R15 ;  /* 0x0000710006191a24 */ /* 0x000fe200078e020f */
[----:B------:R-:W-:-:S02]  /*0690*/  ISETP.GE.AND.EX P0, PT, R23, c[0x0][0x1cc], PT, P0 ;  /* 0x0000730017007a0c */ /* 0x000fc40003f06300 */
[----:B------:R-:W-:Y:S01]  /*06a0*/  @P3 LEA.HI.X R21, R12, c[0x0][0x174], R13, 0x2, P6 ;  /* 0x00005d000c153a11 */ /* 0x000fe200030f140d */
[C---:B------:R-:W-:Y:S01]  /*06b0*/  @P2 IMAD R13, R5.reuse, c[0x0][0x1c4], R14 ;  /* 0x00007100050d2a24 */ /* 0x040fe200078e020e */
[----:B------:R-:W-:Y:S01]  /*06c0*/  ISETP.LT.U32.AND P0, PT, R0, 0x1e0, !P0 ;  /* 0x000001e00000780c */ /* 0x000fe20004701070 */
[----:B------:R-:W-:Y:S01]  /*06d0*/  @P2 IMAD.WIDE.U32 R16, R5, c[0x0][0x1c0], R16 ;  /* 0x0000700005102a25 */ /* 0x000fe200078e0010 */
[-C--:B------:R-:W-:Y:S02]  /*06e0*/  @P1 MOV R14, R48.reuse ;  /* 0x00000030000e1202 */ /* 0x080fe40000000f00 */
[----:B------:R-:W-:Y:S01]  /*06f0*/  @P1 MOV R15, R51 ;  /* 0x00000033000f1202 */ /* 0x000fe20000000f00 */
[----:B------:R-:W-:Y:S01]  /*0700*/  @P5 IMAD R12, R18, c[0x0][0x1c0], RZ ;  /* 0x00007000120c5a24 */ /* 0x000fe200078e02ff */
[----:B------:R-:W-:Y:S02]  /*0710*/  @P2 IADD3 R17, R17, R13, RZ ;  /* 0x0000000d11112210 */ /* 0x000fe40007ffe0ff */
[----:B------:R-:W-:Y:S01]  /*0720*/  @P5 MOV R13, R51 ;  /* 0x00000033000d5202 */ /* 0x000fe20000000f00 */
[----:B------:R-:W-:Y:S01]  /*0730*/  @P5 IMAD R29, R19, c[0x0][0x1c4], R12 ;  /* 0x00007100131d5a24 */ /* 0x000fe200078e020c */
[----:B------:R-:W-:Y:S01]  /*0740*/  @P5 MOV R12, R48 ;  /* 0x00000030000c5202 */ /* 0x000fe20000000f00 */
[----:B------:R-:W-:Y:S01]  /*0750*/  @P1 IMAD.WIDE.U32 R14, R6, c[0x0][0x1c0], R14 ;  /* 0x00007000060e1a25 */ /* 0x000fe200078e000e */
[----:B------:R-:W-:-:S03]  /*0760*/  @P2 LEA R18, P6, R16, c[0x0][0x170], 0x2 ;  /* 0x00005c0010122a11 */ /* 0x000fc600078c10ff */
[----:B------:R-:W-:Y:S01]  /*0770*/  @P5 IMAD.WIDE.U32 R12, R19, c[0x0][0x1c0], R12 ;  /* 0x00007000130c5a25 */ /* 0x000fe200078e000c */
[----:B------:R-:W-:Y:S02]  /*0780*/  @P2 LEA.HI.X R19, R16, c[0x0][0x174], R17, 0x2, P6 ;  /* 0x00005d0010132a11 */ /* 0x000fe400030f1411 */
[----:B------:R-:W-:Y:S01]  /*0790*/  @P1 IADD3 R15, R15, R25, RZ ;  /* 0x000000190f0f1210 */ /* 0x000fe20007ffe0ff */
[----:B------:R-:W-:Y:S01]  /*07a0*/  @P0 IMAD R17, R23, c[0x0][0x1c0], RZ ;  /* 0x0000700017110a24 */ /* 0x000fe200078e02ff */
[----:B------:R-:W-:Y:S02]  /*07b0*/  @P1 LEA R22, P6, R14, c[0x0][0x170], 0x2 ;  /* 0x00005c000e161a11 */ /* 0x000fe400078c10ff */
[----:B------:R-:W-:Y:S01]  /*07c0*/  @P5 IADD3 R13, R13, R29, RZ ;  /* 0x0000001d0d0d5210 */ /* 0x000fe20007ffe0ff */
[----:B------:R-:W-:Y:S01]  /*07d0*/  @P0 IMAD R25, R24, c[0x0][0x1c4], R17 ;  /* 0x0000710018190a24 */ /* 0x000fe200078e0211 */
[----:B------:R-:W-:Y:S02]  /*07e0*/  @P1 LEA.HI.X R23, R14, c[0x0][0x174], R15, 0x2, P6 ;  /* 0x00005d000e171a11 */ /* 0x000fe400030f140f */
[----:B------:R-:W-:-:S02]  /*07f0*/  @P5 LEA R16, P6, R12, c[0x0][0x170], 0x2 ;  /* 0x00005c000c105a11 */ /* 0x000fc400078c10ff */
[----:B------:R-:W-:Y:S02]  /*0800*/  @P0 MOV R14, R48 ;  /* 0x00000030000e0202 */ /* 0x000fe40000000f00 */
[----:B------:R-:W-:Y:S02]  /*0810*/  @P5 LEA.HI.X R17, R12, c[0x0][0x174], R13, 0x2, P6 ;  /* 0x00005d000c115a11 */ /* 0x000fe400030f140d */
[----:B------:R-:W-:Y:S02]  /*0820*/  @P0 MOV R15, R51 ;  /* 0x00000033000f0202 */ /* 0x000fe40000000f00 */
[----:B------:R-:W-:Y:S02]  /*0830*/  MOV R13, RZ ;  /* 0x000000ff000d7202 */ /* 0x000fe40000000f00 */
[----:B------:R-:W-:Y:S01]  /*0840*/  MOV R12, RZ ;  /* 0x000000ff000c7202 */ /* 0x000fe20000000f00 */
[----:B------:R-:W-:Y:S01]  /*0850*/  @P0 IMAD.WIDE.U32 R14, R24, c[0x0][0x1c0], R14 ;  /* 0x00007000180e0a25 */ /* 0x000fe200078e000e */
[----:B------:R-:W-:-:S04]  /*0860*/  ISETP.GE.U32.AND P6, PT, R33, c[0x0][0x1c8], PT ;  /* 0x0000720021007a0c */ /* 0x000fc80003fc6070 */
[----:B------:R0:W2:Y:S01]  /*0870*/  @P5 LDG.E.64 R12, [R16.64] ;  /* 0x00000006100c5981 */ /* 0x0000a2000c1e1b00 */
[----:B------:R-:W-:Y:S01]  /*0880*/  ISETP.GE.AND.EX P5, PT, R30, c[0x0][0x1cc], PT, P6 ;  /* 0x000073001e007a0c */ /* 0x000fe20003fa6360 */
[----:B------:R-:W-:Y:S01]  /*0890*/  CS2R R28, SRZ ;  /* 0x00000000001c7805 */ /* 0x000fe2000001ff00 */
[----:B------:R-:W-:Y:S02]  /*08a0*/  @P0 IADD3 R15, R15, R25, RZ ;  /* 0x000000190f0f0210 */ /* 0x000fe40007ffe0ff */
[----:B------:R-:W-:Y:S02]  /*08b0*/  @P0 LEA R24, P6, R14, c[0x0][0x170], 0x2 ;  /* 0x00005c000e180a11 */ /* 0x000fe400078c10ff */
[----:B------:R-:W-:Y:S01]  /*08c0*/  ISETP.LT.U32.AND P5, PT, R0, 0x1e0, !P5 ;  /* 0x000001e00000780c */ /* 0x000fe20006fa1070 */
[----:B------:R1:W3:Y:S01]  /*08d0*/  @P3 LDG.E.64 R28, [R20.64] ;  /* 0x00000006141c3981 */ /* 0x0002e2000c1e1b00 */
[----:B------:R-:W-:Y:S02]  /*08e0*/  @P0 LEA.HI.X R25, R14, c[0x0][0x174], R15, 0x2, P6 ;  /* 0x00005d000e190a11 */ /* 0x000fe400030f140f */
[----:B------:R-:W-:Y:S01]  /*08f0*/  ISETP.GE.U32.AND P6, PT, R41, c[0x0][0x1c8], PT ;  /* 0x0000720029007a0c */ /* 0x000fe20003fc6070 */
[----:B------:R-:W-:Y:S01]  /*0900*/  CS2R R14, SRZ ;  /* 0x00000000000e7805 */ /* 0x000fe2000001ff00 */
[----:B------:R-:W-:-:S04]  /*0910*/  SHF.R.S32.HI R44, RZ, 0x1f, R41 ;  /* 0x0000001fff2c7819 */ /* 0x000fc80000011429 */
[----:B------:R-:W-:Y:S01]  /*0920*/  ISETP.GE.AND.EX P6, PT, R44, c[0x0][0x1cc], PT, P6 ;  /* 0x000073002c007a0c */ /* 0x000fe20003fc6360 */
[----:B------:R4:W5:Y:S02]  /*0930*/  @P4 LDG.E.64 R14, [R26.64] ;  /* 0x000000061a0e4981 */ /* 0x000964000c1e1b00 */
[----:B0-----:R-:W-:Y:S01]  /*0940*/  @P5 IMAD R16, R30, c[0x0][0x1c0], RZ ;  /* 0x000070001e105a24 */ /* 0x001fe200078e02ff */
[----:B------:R-:W-:Y:S02]  /*0950*/  ISETP.GT.U32.OR P6, PT, R0, 0x1df, P6 ;  /* 0x000001df0000780c */ /* 0x000fe400037c4470 */
[----:B------:R-:W-:Y:S01]  /*0960*/  @P5 MOV R17, R51 ;  /* 0x0000003300115202 */ /* 0x000fe20000000f00 */
[----:B------:R-:W-:Y:S01]  /*0970*/  @P5 IMAD R37, R33, c[0x0][0x1c4], R16 ;  /* 0x0000710021255a24 */ /* 0x000fe200078e0210 */
[----:B------:R-:W-:Y:S01]  /*0980*/  @P5 MOV R16, R48 ;  /* 0x0000003000105202 */ /* 0x000fe20000000f00 */
[----:B------:R-:W-:-:S04]  /*0990*/  CS2R R30, SRZ ;  /* 0x00000000001e7805 */ /* 0x000fc8000001ff00 */
[----:B------:R-:W-:Y:S02]  /*09a0*/  @P5 IMAD.WIDE.U32 R16, R33, c[0x0][0x1c0], R16 ;  /* 0x0000700021105a25 */ /* 0x000fe400078e0010 */
[----:B------:R-:W-:Y:S01]  /*09b0*/  CS2R R32, SRZ ;  /* 0x0000000000207805 */ /* 0x000fe2000001ff00 */
[----:B------:R0:W2:Y:S01]  /*09c0*/  @P2 LDG.E.64 R30, [R18.64] ;  /* 0x00000006121e2981 */ /* 0x0000a2000c1e1b00 */
[----:B-1----:R-:W-:Y:S01]  /*09d0*/  @!P6 IMAD R20, R44, c[0x0][0x1c0], RZ ;  /* 0x000070002c14ea24 */ /* 0x002fe200078e02ff */
[----:B------:R-:W-:Y:S01]  /*09e0*/  CS2R R34, SRZ ;  /* 0x0000000000227805 */ /* 0x000fe2000001ff00 */
[----:B------:R-:W-:Y:S02]  /*09f0*/  @!P6 MOV R21, R51 ;  /* 0x000000330015e202 */ /* 0x000fe40000000f00 */
[----:B----4-:R-:W-:Y:S01]  /*0a00*/  @!P6 IMAD R27, R41, c[0x0][0x1c4], R20 ;  /* 0x00007100291bea24 */ /* 0x010fe200078e0214 */
[----:B------:R3:W4:Y:S01]  /*0a10*/  @P1 LDG.E.64 R32, [R22.64] ;  /* 0x0000000616201981 */ /* 0x000722000c1e1b00 */
[----:B------:R-:W-:-:S02]  /*0a20*/  @!P6 MOV R20, R48 ;  /* 0x000000300014e202 */ /* 0x000fc40000000f00 */
[----:B------:R-:W-:Y:S01]  /*0a30*/  @P5 IADD3 R17, R17, R37, RZ ;  /* 0x0000002511115210 */ /* 0x000fe20007ffe0ff */
[----:B------:R1:W4:Y:S01]  /*0a40*/  @P0 LDG.E.64 R34, [R24.64] ;  /* 0x0000000618220981 */ /* 0x000322000c1e1b00 */
[C---:B0-----:R-:W-:Y:S01]  /*0a50*/  @P5 LEA R18, P0, R16.reuse, c[0x0][0x170], 0x2 ;  /* 0x00005c0010125a11 */ /* 0x041fe200078010ff */
[----:B------:R-:W-:Y:S01]  /*0a60*/  @!P6 IMAD.WIDE.U32 R20, R41, c[0x0][0x1c0], R20 ;  /* 0x000070002914ea25 */ /* 0x000fe200078e0014 */
[----:B------:R-:W-:Y:S02]  /*0a70*/  CS2R R36, SRZ ;  /* 0x0000000000247805 */ /* 0x000fe4000001ff00 */
[----:B------:R-:W-:Y:S02]  /*0a80*/  @P5 LEA.HI.X R19, R16, c[0x0][0x174], R17, 0x2, P0 ;  /* 0x00005d0010135a11 */ /* 0x000fe400000f1411 */
[----:B------:R-:W-:Y:S02]  /*0a90*/  @!P6 IADD3 R17, R21, R27, RZ ;  /* 0x0000001b1511e210 */ /* 0x000fe40007ffe0ff */
[C---:B------:R-:W-:Y:S01]  /*0aa0*/  @!P6 LEA R16, P0, R20.reuse, c[0x0][0x170], 0x2 ;  /* 0x00005c001410ea11 */ /* 0x040fe200078010ff */
[----:B------:R-:W-:Y:S01]  /*0ab0*/  CS2R R38, SRZ ;  /* 0x0000000000267805 */ /* 0x000fe2000001ff00 */
[----:B------:R2:W4:Y:S02]  /*0ac0*/  @P5 LDG.E.64 R36, [R18.64] ;  /* 0x0000000612245981 */ /* 0x000524000c1e1b00 */
[----:B------:R-:W-:-:S05]  /*0ad0*/  @!P6 LEA.HI.X R17, R20, c[0x0][0x174], R17, 0x2, P0 ;  /* 0x00005d001411ea11 */ /* 0x000fca00000f1411 */
[----:B------:R0:W4:Y:S01]  /*0ae0*/  @!P6 LDG.E.64 R38, [R16.64] ;  /* 0x000000061026e981 */ /* 0x000122000c1e1b00 */
[C---:B------:R-:W-:Y:S02]  /*0af0*/  ISETP.GT.AND P0, PT, R2.reuse, 0x1e, PT ;  /* 0x0000001e0200780c */ /* 0x040fe40003f04270 */
[----:B------:R-:W-:Y:S02]  /*0b00*/  ISETP.NE.AND P6, PT, R2, RZ, PT ;  /* 0x000000ff0200720c */ /* 0x000fe40003fc5270 */
[----:B------:R-:W-:Y:S01]  /*0b10*/  ISETP.NE.AND P5, PT, R0, RZ, PT ;  /* 0x000000ff0000720c */ /* 0x000fe20003fa5270 */
[----:B------:R-:W-:Y:S01]  /*0b20*/  BSSY B0, `(.L_x_4915) ;  /* 0x0000069000007945 */ /* 0x000fe20003800000 */
[----:B---3--:R-:W-:Y:S02]  /*0b30*/  FADD.FTZ R23, R28, R29 ;  /* 0x0000001d1c177221 */ /* 0x008fe40000010000 */
[----:B-1----:R-:W-:Y:S02]  /*0b40*/  FMUL.FTZ R25, R29, R29 ;  /* 0x0000001d1d197220 */ /* 0x002fe40000410000 */
[----:B-----5:R-:W-:-:S02]  /*0b50*/  FADD.FTZ R20, R14, R15 ;  /* 0x0000000f0e147221 */ /* 0x020fc40000010000 */
[----:B------:R-:W-:Y:S02]  /*0b60*/  FMUL.FTZ R21, R15, R15 ;  /* 0x0000000f0f157220 */ /* 0x000fe40000410000 */
[----:B------:R-:W-:Y:S02]  /*0b70*/  FADD.FTZ R20, RZ, R20 ;  /* 0x00000014ff147221 */ /* 0x000fe40000010000 */
[----:B------:R-:W-:Y:S02]  /*0b80*/  FFMA.FTZ R21, R14, R14, R21 ;  /* 0x0000000e0e157223 */ /* 0x000fe40000010015 */
[----:B------:R-:W-:Y:S02]  /*0b90*/  FADD.FTZ R20, R20, R23 ;  /* 0x0000001714147221 */ /* 0x000fe40000010000 */
[----:B------:R-:W-:Y:S02]  /*0ba0*/  FFMA.FTZ R22, R28, R28, R25 ;  /* 0x0000001c1c167223 */ /* 0x000fe40000010019 */
[----:B------:R-:W-:-:S02]  /*0bb0*/  FADD.FTZ R21, RZ, R21 ;  /* 0x00000015ff157221 */ /* 0x000fc40000010000 */
[----:B--2---:R-:W-:Y:S02]  /*0bc0*/  FMUL.FTZ R19, R31, R31 ;  /* 0x0000001f1f137220 */ /* 0x004fe40000410000 */
[C---:B0-----:R-:W-:Y:S02]  /*0bd0*/  FADD.FTZ R17, R30.reuse, R31 ;  /* 0x0000001f1e117221 */ /* 0x041fe40000010000 */
[----:B------:R-:W-:Y:S02]  /*0be0*/  FFMA.FTZ R16, R30, R30, R19 ;  /* 0x0000001e1e107223 */ /* 0x000fe40000010013 */
[----:B------:R-:W-:Y:S02]  /*0bf0*/  FADD.FTZ R17, R20, R17 ;  /* 0x0000001114117221 */ /* 0x000fe40000010000 */
[----:B----4-:R-:W-:Y:S02]  /*0c00*/  FADD.FTZ R18, R32, R33 ;  /* 0x0000002120127221 */ /* 0x010fe40000010000 */
[----:B------:R-:W-:-:S02]  /*0c10*/  FADD.FTZ R21, R21, R22 ;  /* 0x0000001615157221 */ /* 0x000fc40000010000 */
[----:B------:R-:W-:Y:S02]  /*0c20*/  FMUL.FTZ R19, R33, R33 ;  /* 0x0000002121137220 */ /* 0x000fe40000410000 */
[----:B------:R-:W-:Y:S02]  /*0c30*/  FADD.FTZ R17, R17, R18 ;  /* 0x0000001211117221 */ /* 0x000fe40000010000 */
[----:B------:R-:W-:Y:S02]  /*0c40*/  FADD.FTZ R16, R21, R16 ;  /* 0x0000001015107221 */ /* 0x000fe40000010000 */
[----:B------:R-:W-:Y:S02]  /*0c50*/  FFMA.FTZ R19, R32, R32, R19 ;  /* 0x0000002020137223 */ /* 0x000fe40000010013 */
[----:B------:R-:W-:Y:S02]  /*0c60*/  FADD.FTZ R18, R12, R13 ;  /* 0x0000000d0c127221 */ /* 0x000fe40000010000 */
[----:B------:R-:W-:-:S02]  /*0c70*/  FMUL.FTZ R21, R13, R13 ;  /* 0x0000000d0d157220 */ /* 0x000fc40000410000 */
[----:B------:R-:W-:Y:S02]  /*0c80*/  FADD.FTZ R16, R16, R19 ;  /* 0x0000001310107221 */ /* 0x000fe40000010000 */
[----:B------:R-:W-:Y:S02]  /*0c90*/  FADD.FTZ R17, R17, R18 ;  /* 0x0000001211117221 */ /* 0x000fe40000010000 */
[----:B------:R-:W-:Y:S02]  /*0ca0*/  FFMA.FTZ R21, R12, R12, R21 ;  /* 0x0000000c0c157223 */ /* 0x000fe40000010015 */
[----:B------:R-:W-:Y:S02]  /*0cb0*/  FMUL.FTZ R19, R35, R35 ;  /* 0x0000002323137220 */ /* 0x000fe40000410000 */
[----:B------:R-:W-:Y:S02]  /*0cc0*/  FADD.FTZ R18, R34, R35 ;  /* 0x0000002322127221 */ /* 0x000fe40000010000 */
[----:B------:R-:W-:-:S02]  /*0cd0*/  FADD.FTZ R16, R16, R21 ;  /* 0x0000001510107221 */ /* 0x000fc40000010000 */
[----:B------:R-:W-:Y:S02]  /*0ce0*/  FFMA.FTZ R19, R34, R34, R19 ;  /* 0x0000002222137223 */ /* 0x000fe40000010013 */
[----:B------:R-:W-:Y:S02]  /*0cf0*/  FADD.FTZ R17, R17, R18 ;  /* 0x0000001211117221 */ /* 0x000fe40000010000 */
[----:B------:R-:W-:Y:S02]  /*0d00*/  FADD.FTZ R18, R36, R37 ;  /* 0x0000002524127221 */ /* 0x000fe40000010000 */
[----:B------:R-:W-:Y:S02]  /*0d10*/  FMUL.FTZ R21, R37, R37 ;  /* 0x0000002525157220 */ /* 0x000fe40000410000 */
[----:B------:R-:W-:Y:S02]  /*0d20*/  FADD.FTZ R16, R16, R19 ;  /* 0x0000001310107221 */ /* 0x000fe40000010000 */
[----:B------:R-:W-:-:S02]  /*0d30*/  FMUL.FTZ R19, R39, R39 ;  /* 0x0000002727137220 */ /* 0x000fc40000410000 */
[----:B------:R-:W-:Y:S02]  /*0d40*/  FADD.FTZ R17, R17, R18 ;  /* 0x0000001211117221 */ /* 0x000fe40000010000 */
[----:B------:R-:W-:Y:S02]  /*0d50*/  FFMA.FTZ R21, R36, R36, R21 ;  /* 0x0000002424157223 */ /* 0x000fe40000010015 */
[C---:B------:R-:W-:Y:S02]  /*0d60*/  FADD.FTZ R18, R38.reuse, R39 ;  /* 0x0000002726127221 */ /* 0x040fe40000010000 */
[----:B------:R-:W-:Y:S02]  /*0d70*/  FFMA.FTZ R19, R38, R38, R19 ;  /* 0x0000002626137223 */ /* 0x000fe40000010013 */
[----:B------:R-:W-:Y:S02]  /*0d80*/  FADD.FTZ R16, R16, R21 ;  /* 0x0000001510107221 */ /* 0x000fe40000010000 */
        /* <DEDUP_REMOVED lines=26> */
[----:B------:R-:W-:-:S05]  /*0f30*/  MOV R16, R18 ;  /* 0x0000001200107202 */ /* 0x000fca0000000f00 */
[----:B------:R0:W-:Y:S04]  /*0f40*/  @!P6 STS.64 [R40.X8+0x10], R16 ;  /* 0x000010102800e388 */ /* 0x0001e80000008a00 */
[----:B------:R-:W-:Y:S06]  /*0f50*/  BAR.SYNC.DEFER_BLOCKING 0x0 ;  /* 0x0000000000007b1d */ /* 0x000fec0000010000 */
[----:B------:R-:W-:Y:S05]  /*0f60*/  @P5 BRA `(.L_x_4916) ;  /* 0x0000024000005947 */ /* 0x000fea0003800000 */
[----:B------:R-:W1:Y:S04]  /*0f70*/  LDS.64 R18, [0x18] ;  /* 0x00001800ff127984 */ /* 0x000e680000000a00 */
[----:B------:R-:W2:Y:S04]  /*0f80*/  LDS.128 R24, [0x20] ;  /* 0x00002000ff187984 */ /* 0x000ea80000000c00 */
[----:B------:R-:W3:Y:S01]  /*0f90*/  LDS.128 R20, [0x30] ;  /* 0x00003000ff147984 */ /* 0x000ee20000000c00 */
[----:B-1----:R-:W-:-:S02]  /*0fa0*/  FADD.FTZ R53, R16, R18 ;  /* 0x0000001210357221 */ /* 0x002fc40000010000 */
[----:B0-----:R-:W-:Y:S02]  /*0fb0*/  FADD.FTZ R16, R17, R19 ;  /* 0x0000001311107221 */ /* 0x001fe40000010000 */
[----:B--2---:R-:W-:Y:S02]  /*0fc0*/  FADD.FTZ R53, R53, R24 ;  /* 0x0000001835357221 */ /* 0x004fe40000010000 */
[----:B------:R-:W-:Y:S02]  /*0fd0*/  FADD.FTZ R24, R16, R25 ;  /* 0x0000001910187221 */ /* 0x000fe40000010000 */
[----:B------:R-:W0:Y:S01]  /*0fe0*/  LDS.128 R16, [0x40] ;  /* 0x00004000ff107984 */ /* 0x000e220000000c00 */
[----:B------:R-:W-:Y:S02]  /*0ff0*/  FADD.FTZ R53, R53, R26 ;  /* 0x0000001a35357221 */ /* 0x000fe40000010000 */
[----:B------:R-:W-:Y:S02]  /*1000*/  FADD.FTZ R46, R24, R27 ;  /* 0x0000001b182e7221 */ /* 0x000fe40000010000 */
[----:B------:R-:W1:Y:S01]  /*1010*/  LDS.128 R24, [0x50] ;  /* 0x00005000ff187984 */ /* 0x000e620000000c00 */
[----:B---3--:R-:W-:-:S02]  /*1020*/  FADD.FTZ R53, R53, R20 ;  /* 0x0000001435357221 */ /* 0x008fc40000010000 */
[----:B------:R-:W-:Y:S02]  /*1030*/  FADD.FTZ R46, R46, R21 ;  /* 0x000000152e2e7221 */ /* 0x000fe40000010000 */
[----:B------:R-:W-:Y:S02]  /*1040*/  FADD.FTZ R53, R53, R22 ;  /* 0x0000001635357221 */ /* 0x000fe40000010000 */
[----:B------:R-:W-:Y:S02]  /*1050*/  FADD.FTZ R46, R46, R23 ;  /* 0x000000172e2e7221 */ /* 0x000fe40000010000 */
[----:B------:R-:W-:Y:S01]  /*1060*/  LDS.128 R20, [0x70] ;  /* 0x00007000ff147984 */ /* 0x000fe20000000c00 */
        /* <DEDUP_REMOVED lines=10> */
[----:B0-----:R-:W-:Y:S02]  /*1110*/  FADD.FTZ R53, R53, R16 ;  /* 0x0000001035357221 */ /* 0x001fe40000010000 */
[----:B------:R-:W-:Y:S02]  /*1120*/  FADD.FTZ R46, R46, R17 ;  /* 0x000000112e2e7221 */ /* 0x000fe40000010000 */
[----:B------:R-:W-:Y:S02]  /*1130*/  FADD.FTZ R53, R53, R18 ;  /* 0x0000001235357221 */ /* 0x000fe40000010000 */
[----:B------:R-:W-:Y:S02]  /*1140*/  FADD.FTZ R46, R46, R19 ;  /* 0x000000132e2e7221 */ /* 0x000fe40000010000 */
[----:B------:R-:W-:Y:S02]  /*1150*/  FADD.FTZ R53, R53, R20 ;  /* 0x0000001435357221 */ /* 0x000fe40000010000 */
[----:B------:R-:W-:-:S02]  /*1160*/  FADD.FTZ R46, R46, R21 ;  /* 0x000000152e2e7221 */ /* 0x000fc40000010000 */
[----:B------:R-:W-:Y:S02]  /*1170*/  FADD.FTZ R53, R53, R22 ;  /* 0x0000001635357221 */ /* 0x000fe40000010000 */
[----:B------:R-:W-:Y:S02]  /*1180*/  FADD.FTZ R46, R46, R23 ;  /* 0x000000172e2e7221 */ /* 0x000fe40000010000 */
[----:B-1----:R-:W-:Y:S02]  /*1190*/  FADD.FTZ R16, R53, R24 ;  /* 0x0000001835107221 */ /* 0x002fe40000010000 */
[----:B------:R-:W-:Y:S02]  /*11a0*/  FADD.FTZ R17, R46, R25 ;  /* 0x000000192e117221 */ /* 0x000fe40000010000 */
.L_x_4916:
[----:B------:R-:W-:Y:S05]  /*11b0*/  BSYNC B0 ;  /* 0x0000000000007941 */ /* 0x000fea0003800000 */
.L_x_4915:
[----:B------:R-:W-:-:S04]  /*11c0*/  MOV R25, c[0x0][0xc] ;  /* 0x0000030000197a02 */ /* 0x000fc80000000f00 */
[----:B------:R-:W-:-:S13]  /*11d0*/  ISETP.GE.U32.AND P0, PT, R25, 0x2, PT ;  /* 0x000000021900780c */ /* 0x000fda0003f06070 */
        /* <DEDUP_REMOVED lines=23> */
.L_x_4919:
[----:B------:R-:W2:Y:S01]  /*1350*/  LDG.E.STRONG.GPU R19, [R20.64] ;  /* 0x0000000614137981 */ /* 0x000ea2000c1ef900 */
[----:B------:R-:W-:Y:S01]  /*1360*/  YIELD ;  /* 0x0000000000007946 */ /* 0x000fe20003800000 */
[----:B--2---:R-:W-:Y:S01]  /*1370*/  ISETP.NE.AND P0, PT, R19, R22, PT ;  /* 0x000000161300720c */ /* 0x004fe20003f05270 */
[----:B------:R-:W-:-:S12]  /*1380*/  CCTL.IVALL ;  /* 0x00000000ff00798f */ /* 0x000fd80002000000 */
[----:B------:R-:W-:Y:S05]  /*1390*/  @P0 BRA `(.L_x_4919) ;  /* 0xffffffb000000947 */ /* 0x000fea000383ffff */
.L_x_4918:
        /* <DEDUP_REMOVED lines=17> */
.L_x_4923:
        /* <DEDUP_REMOVED lines=115> */
.L_x_4922:
[----:B------:R-:W-:-:S13]  /*1be0*/  ISETP.GT.AND P6, PT, R19, 0x4, PT ;  /* 0x000000041300780c */ /* 0x000fda0003fc4270 */
        /* <DEDUP_REMOVED lines=52> */
[----:B------:R-:W-:Y:S02]  /*1f30*/  IADD3 R19, R19, -0x4, RZ ;  /* 0xfffffffc13137810 */ /* 0x000fe40007ffe0ff */
[----:B------:R-:W-:Y:S02]  /*1f40*/  IADD3 R24, R24, 0x4, RZ ;  /* 0x0000000418187810 */ /* 0x000fe40007ffe0ff */
[----:B------:R-:W-:Y:S01]  /*1f50*/  IADD3 R19, R19, -0x4, RZ ;  /* 0xfffffffc13137810 */ /* 0x000fe20007ffe0ff */
[----:B--2---:R-:W-:Y:S02]  /*1f60*/  @!P0 FADD.FTZ R16, R16, R20 ;  /* 0x0000001410108221 */ /* 0x004fe40000010000 */
[----:B------:R-:W-:Y:S01]  /*1f70*/  @!P0 FADD.FTZ R17, R17, R21 ;  /* 0x0000001511118221 */ /* 0x000fe20000010000 */
[----:B------:R-:W-:Y:S01]  /*1f80*/  PLOP3.LUT P0, PT, PT, PT, PT, 0x8, 0x0 ;  /* 0x000000000000781c */ /* 0x000fe20003f0e170 */
[----:B---3--:R-:W-:-:S02]  /*1f90*/  @!P6 FADD.FTZ R16, R16, R22 ;  /* 0x000000161010e221 */ /* 0x008fc40000010000 */
[----:B------:R-:W-:Y:S02]  /*1fa0*/  @!P6 FADD.FTZ R17, R17, R23 ;  /* 0x000000171111e221 */ /* 0x000fe40000010000 */
.L_x_4924:
[----:B------:R-:W-:-:S13]  /*1fb0*/  ISETP.NE.OR P0, PT, R19, RZ, P0 ;  /* 0x000000ff1300720c */ /* 0x000fda0000705670 */
[----:B------:R-:W-:Y:S05]  /*1fc0*/  @!P0 BRA `(.L_x_4920) ;  /* 0x000001f000008947 */ /* 0x000fea0003800000 */
.L_x_4921:
        /* <DEDUP_REMOVED lines=24> */
[----:B------:R-:W-:Y:S01]  /*2150*/  IADD3 R24, R24, 0x4, RZ ;  /* 0x0000000418187810 */ /* 0x000fe20007ffe0ff */
[----:B--2---:R-:W-:Y:S02]  /*2160*/  @!P0 FADD.FTZ R16, R16, R20 ;  /* 0x0000001410108221 */ /* 0x004fe40000010000 */
[----:B------:R-:W-:Y:S01]  /*2170*/  @!P0 FADD.FTZ R17, R17, R21 ;  /* 0x0000001511118221 */ /* 0x000fe20000010000 */
[----:B------:R-:W-:Y:S01]  /*2180*/  ISETP.NE.AND P0, PT, R19, RZ, PT ;  /* 0x000000ff1300720c */ /* 0x000fe20003f05270 */
[----:B---3--:R-:W-:Y:S02]  /*2190*/  @!P6 FADD.FTZ R16, R16, R22 ;  /* 0x000000161010e221 */ /* 0x008fe40000010000 */
[----:B------:R-:W-:-:S10]  /*21a0*/  @!P6 FADD.FTZ R17, R17, R23 ;  /* 0x000000171111e221 */ /* 0x000fd40000010000 */
[----:B------:R-:W-:Y:S05]  /*21b0*/  @P0 BRA `(.L_x_4921) ;  /* 0xfffffe1000000947 */ /* 0x000fea000383ffff */
.L_x_4920:
        /* <DEDUP_REMOVED lines=12> */
.L_x_4926:
[----:B------:R-:W-:Y:S05]  /*2280*/  BSYNC B0 ;  /* 0x0000000000007941 */ /* 0x000fea0003800000 */
.L_x_4925:
        /* <DEDUP_REMOVED lines=16> */
.L_x_4917:
        /* <DEDUP_REMOVED lines=16> */
[----:B------:R-:W-:-:S03]  /*2490*/  ISETP.NE.AND P6, PT, RZ, UR5, PT ;  /* 0x00000005ff007c0c */ /* 0x000fc6000bfc5270 */
[----:B------:R-:W1:Y:S02]  /*24a0*/  LDS.64 R26, [0x90] ;  /* 0x00009000ff1a7984 */ /* 0x000e640000000a00 */
[----:B-1----:R-:W-:-:S04]  /*24b0*/  FMUL.FTZ R42, R26, c[0x0][0x1f4] ;  /* 0x00007d001a2a7a20 */ /* 0x002fc80000410000 */
[C---:B------:R-:W-:Y:S02]  /*24c0*/  FMUL.FTZ R26, R42.reuse, R42 ;  /* 0x0000002a2a1a7220 */ /* 0x040fe40000410000 */
[----:B0-----:R-:W-:Y:S02]  /*24d0*/  FADD.FTZ R17, -R42, R14 ;  /* 0x0000000e2a117221 */ /* 0x001fe40000010100 */
[----:B------:R-:W-:Y:S02]  /*24e0*/  FFMA.FTZ R46, R27, c[0x0][0x1f4], -R26 ;  /* 0x00007d001b2e7a23 */ /* 0x000fe4000001081a */
[----:B------:R-:W-:Y:S01]  /*24f0*/  IMAD.WIDE.U32 R26, R0, -0x77777777, RZ ;  /* 0x88888889001a7825 */ /* 0x000fe200078e00ff */
[----:B------:R-:W-:Y:S02]  /*2500*/  MOV R26, 0x3f800000 ;  /* 0x3f800000001a7802 */ /* 0x000fe40000000f00 */
[----:B------:R-:W-:Y:S01]  /*2510*/  FSETP.GTU.FTZ.AND P0, PT, R46, RZ, PT ;  /* 0x000000ff2e00720b */ /* 0x000fe20003f1c000 */
[C---:B------:R-:W-:Y:S01]  /*2520*/  FADD.FTZ R15, -R42.reuse, R15 ;  /* 0x0000000f2a0f7221 */ /* 0x040fe20000010100 */
[----:B------:R-:W-:Y:S01]  /*2530*/  SHF.R.U32.HI R16, RZ, 0x5, R27 ;  /* 0x00000005ff107819 */ /* 0x000fe2000001161b */
[----:B------:R-:W-:-:S02]  /*2540*/  FADD.FTZ R27, -R42, R28 ;  /* 0x0000001c2a1b7221 */ /* 0x000fc40000010100 */
[----:B------:R-:W-:Y:S02]  /*2550*/  FADD.FTZ R29, -R42, R29 ;  /* 0x0000001d2a1d7221 */ /* 0x000fe40000010100 */
[----:B------:R-:W-:-:S05]  /*2560*/  IMAD R25, R3, c[0x0][0x1e4], R16 ;  /* 0x0000790003197a24 */ /* 0x000fca00078e0210 */
[----:B------:R-:W-:Y:S01]  /*2570*/  IADD3 R24, R25, 0x20, RZ ;  /* 0x0000002019187810 */ /* 0x000fe20007ffe0ff */
[----:B------:R-:W-:-:S04]  /*2580*/  @P0 FADD.FTZ R46, R46, c[0x0][0x188] ;  /* 0x000062002e2e0621 */ /* 0x000fc80000010000 */
[----:B------:R-:W0:Y:S01]  /*2590*/  @P0 MUFU.RSQ R26, R46 ;  /* 0x0000002e001a0308 */ /* 0x000e220000001400 */
[----:B------:R-:W-:Y:S01]  /*25a0*/  ISETP.GE.U32.AND P0, PT, R24, c[0x0][0x1c8], PT ;  /* 0x0000720018007a0c */ /* 0x000fe20003f06070 */
        /* <DEDUP_REMOVED lines=15> */
.L_x_4927:
[----:B------:R-:W-:Y:S01]  /*26a0*/  BSSY B0, `(.L_x_4928) ;  /* 0x000000b000007945 */ /* 0x000fe20003800000 */
[----:B------:R-:W-:Y:S05]  /*26b0*/  @!P4 BRA `(.L_x_4929) ;  /* 0x000000900000c947 */ /* 0x000fea0003800000 */
[----:B------:R-:W-:Y:S01]  /*26c0*/  IMAD R16, R7, c[0x0][0x1c0], RZ ;  /* 0x0000700007107a24 */ /* 0x000fe200078e02ff */
[----:B------:R-:W-:-:S03]  /*26d0*/  MOV R17, R51 ;  /* 0x0000003300117202 */ /* 0x000fc60000000f00 */
[----:B------:R-:W-:Y:S01]  /*26e0*/  IMAD R19, R43, c[0x0][0x1c4], R16 ;  /* 0x000071002b137a24 */ /* 0x000fe200078e0210 */
[----:B------:R-:W-:-:S05]  /*26f0*/  MOV R16, R48 ;  /* 0x0000003000107202 */ /* 0x000fca0000000f00 */
[----:B------:R-:W-:-:S05]  /*2700*/  IMAD.WIDE.U32 R16, R43, c[0x0][0x1c0], R16 ;  /* 0x000070002b107a25 */ /* 0x000fca00078e0010 */
[----:B------:R-:W-:Y:S02]  /*2710*/  IADD3 R19, R17, R19, RZ ;  /* 0x0000001311137210 */ /* 0x000fe40007ffe0ff */
[----:B------:R-:W-:-:S04]  /*2720*/  LEA R18, P5, R16, c[0x0][0x160], 0x2 ;  /* 0x0000580010127a11 */ /* 0x000fc800078a10ff */
[----:B------:R-:W-:-:S05]  /*2730*/  LEA.HI.X R19, R16, c[0x0][0x164], R19, 0x2, P5 ;  /* 0x0000590010137a11 */ /* 0x000fca00028f1413 */
[----:B------:R0:W-:Y:S04]  /*2740*/  STG.E.64 [R18.64], R14 ;  /* 0x0000000e12007986 */ /* 0x0001e8000c101b06 */
.L_x_4929:
[----:B------:R-:W-:Y:S05]  /*2750*/  BSYNC B0 ;  /* 0x0000000000007941 */ /* 0x000fea0003800000 */
.L_x_4928:
[-C--:B0-----:R-:W-:Y:S02]  /*2760*/  FMUL.FTZ R15, R27, R26.reuse ;  /* 0x0000001a1b0f7220 */ /* 0x081fe40000410000 */
[----:B------:R-:W-:Y:S02]  /*2770*/  FMUL.FTZ R16, R29, R26 ;  /* 0x0000001a1d107220 */ /* 0x000fe40000410000 */
[----:B------:R-:W-:Y:S02]  /*2780*/  FFMA.FTZ R14, R22, R15, R20 ;  /* 0x0000000f160e7223 */ /* 0x000fe40000010014 */
[C---:B------:R-:W-:Y:S02]  /*2790*/  FADD.FTZ R27, -R42.reuse, R30 ;  /* 0x0000001e2a1b7221 */ /* 0x040fe40000010100 */
[----:B------:R-:W-:Y:S02]  /*27a0*/  FADD.FTZ R31, -R42, R31 ;  /* 0x0000001f2a1f7221 */ /* 0x000fe40000010100 */
        /* <DEDUP_REMOVED lines=12> */
.L_x_4930:
[----:B------:R-:W-:Y:S01]  /*2870*/  BSSY B0, `(.L_x_4931) ;  /* 0x000000b000007945 */ /* 0x000fe20003800000 */
[----:B------:R-:W-:Y:S05]  /*2880*/  @!P3 BRA `(.L_x_4932) ;  /* 0x000000900000b947 */ /* 0x000fea0003800000 */
[----:B------:R-:W-:Y:S01]  /*2890*/  MOV R16, R48 ;  /* 0x0000003000107202 */ /* 0x000fe20000000f00 */
[----:B------:R-:W-:Y:S01]  /*28a0*/  IMAD R19, R8, c[0x0][0x1c0], RZ ;  /* 0x0000700008137a24 */ /* 0x000fe200078e02ff */
[----:B------:R-:W-:-:S03]  /*28b0*/  MOV R17, R51 ;  /* 0x0000003300117202 */ /* 0x000fc60000000f00 */
[C---:B------:R-:W-:Y:S02]  /*28c0*/  IMAD R19, R4.reuse, c[0x0][0x1c4], R19 ;  /* 0x0000710004137a24 */ /* 0x040fe400078e0213 */
[----:B------:R-:W-:-:S05]  /*28d0*/  IMAD.WIDE.U32 R16, R4, c[0x0][0x1c0], R16 ;  /* 0x0000700004107a25 */ /* 0x000fca00078e0010 */
[----:B------:R-:W-:Y:S02]  /*28e0*/  IADD3 R19, R17, R19, RZ ;  /* 0x0000001311137210 */ /* 0x000fe40007ffe0ff */
[----:B------:R-:W-:-:S04]  /*28f0*/  LEA R18, P5, R16, c[0x0][0x160], 0x2 ;  /* 0x0000580010127a11 */ /* 0x000fc800078a10ff */
[----:B------:R-:W-:-:S05]  /*2900*/  LEA.HI.X R19, R16, c[0x0][0x164], R19, 0x2, P5 ;  /* 0x0000590010137a11 */ /* 0x000fca00028f1413 */
[----:B------:R0:W-:Y:S04]  /*2910*/  STG.E.64 [R18.64], R14 ;  /* 0x0000000e12007986 */ /* 0x0001e8000c101b06 */
.L_x_4932:
[----:B------:R-:W-:Y:S05]  /*2920*/  BSYNC B0 ;  /* 0x0000000000007941 */ /* 0x000fea0003800000 */
.L_x_4931:
[-C--:B------:R-:W-:Y:S02]  /*2930*/  FMUL.FTZ R27, R27, R26.reuse ;  /* 0x0000001a1b1b7220 */ /* 0x080fe40000410000 */
[----:B------:R-:W-:Y:S02]  /*2940*/  FMUL.FTZ R16, R31, R26 ;  /* 0x0000001a1f107220 */ /* 0x000fe40000410000 */
[C---:B------:R-:W-:Y:S02]  /*2950*/  FADD.FTZ R29, -R42.reuse, R32 ;  /* 0x000000202a1d7221 */ /* 0x040fe40000010100 */
[----:B------:R-:W-:Y:S02]  /*2960*/  FADD.FTZ R33, -R42, R33 ;  /* 0x000000212a217221 */ /* 0x000fe40000010100 */
        /* <DEDUP_REMOVED lines=13> */
.L_x_4933:
        /* <DEDUP_REMOVED lines=11> */
.L_x_4935:
[----:B------:R-:W-:Y:S05]  /*2af0*/  BSYNC B0 ;  /* 0x0000000000007941 */ /* 0x000fea0003800000 */
.L_x_4934:
[-C--:B------:R-:W-:Y:S01]  /*2b00*/  FMUL.FTZ R29, R29, R26.reuse ;  /* 0x0000001a1d1d7220 */ /* 0x080fe20000410000 */
[----:B------:R-:W-:Y:S01]  /*2b10*/  IADD3 R27, R25, 0x28, RZ ;  /* 0x00000028191b7810 */ /* 0x000fe20007ffe0ff */
[----:B------:R-:W-:Y:S01]  /*2b20*/  FMUL.FTZ R16, R33, R26 ;  /* 0x0000001a21107220 */ /* 0x000fe20000410000 */
[----:B------:R-:W-:Y:S01]  /*2b30*/  SHF.R.S32.HI R28, RZ, 0x1f, R24 ;  /* 0x0000001fff1c7819 */ /* 0x000fe20000011418 */
        /* <DEDUP_REMOVED lines=13> */
.L_x_4936:
        /* <DEDUP_REMOVED lines=11> */
.L_x_4938:
[----:B------:R-:W-:Y:S05]  /*2cc0*/  BSYNC B0 ;  /* 0x0000000000007941 */ /* 0x000fea0003800000 */
.L_x_4937:
[C---:B0-----:R-:W-:Y:S01]  /*2cd0*/  FADD.FTZ R15, -R42.reuse, R12 ;  /* 0x0000000c2a0f7221 */ /* 0x041fe20000010100 */
[----:B------:R-:W-:Y:S01]  /*2ce0*/  ISETP.GE.U32.AND P5, PT, R27, c[0x0][0x1c8], PT ;  /* 0x000072001b007a0c */ /* 0x000fe20003fa6070 */
[----:B------:R-:W-:Y:S01]  /*2cf0*/  FADD.FTZ R13, -R42, R13 ;  /* 0x0000000d2a0d7221 */ /* 0x000fe20000010100 */
[----:B------:R-:W-:Y:S01]  /*2d00*/  SHF.R.S32.HI R18, RZ, 0x1f, R27 ;  /* 0x0000001fff127819 */ /* 0x000fe2000001141b */
[-C--:B------:R-:W-:Y:S01]  /*2d10*/  FMUL.FTZ R15, R15, R26.reuse ;  /* 0x0000001a0f0f7220 */ /* 0x080fe20000410000 */
[----:B------:R-:W-:Y:S01]  /*2d20*/  ISETP.GE.AND.EX P0, PT, R28, c[0x0][0x1cc], PT, P0 ;  /* 0x000073001c007a0c */ /* 0x000fe20003f06300 */
[----:B------:R-:W-:Y:S01]  /*2d30*/  FMUL.FTZ R14, R13, R26 ;  /* 0x0000001a0d0e7220 */ /* 0x000fe20000410000 */
[----:B------:R-:W-:Y:S01]  /*2d40*/  ISETP.GE.AND.EX P5, PT, R18, c[0x0][0x1cc], PT, P5 ;  /* 0x0000730012007a0c */ /* 0x000fe20003fa6350 */
[----:B------:R-:W-:Y:S01]  /*2d50*/  FADD.FTZ R19, -R42, R34 ;  /* 0x000000222a137221 */ /* 0x000fe20000010100 */
        /* <DEDUP_REMOVED lines=14> */
.L_x_4939:
        /* <DEDUP_REMOVED lines=11> */
.L_x_4941:
[----:B------:R-:W-:Y:S05]  /*2ef0*/  BSYNC B0 ;  /* 0x0000000000007941 */ /* 0x000fea0003800000 */
.L_x_4940:
[----:B------:R-:W-:Y:S01]  /*2f00*/  FADD.FTZ R35, -R42, R35 ;  /* 0x000000232a237221 */ /* 0x000fe20000010100 */
[----:B------:R-:W-:Y:S01]  /*2f10*/  ISETP.GE.U32.AND P0, PT, R41, c[0x0][0x1c8], PT ;  /* 0x0000720029007a0c */ /* 0x000fe20003f06070 */
[-C--:B------:R-:W-:Y:S01]  /*2f20*/  FMUL.FTZ R19, R19, R26.reuse ;  /* 0x0000001a13137220 */ /* 0x080fe20000410000 */
[----:B------:R-:W-:Y:S01]  /*2f30*/  ISETP.LT.U32.AND P5, PT, R0, 0x1e0, !P5 ;  /* 0x000001e00000780c */ /* 0x000fe20006fa1070 */
[----:B0-----:R-:W-:Y:S01]  /*2f40*/  FMUL.FTZ R16, R35, R26 ;  /* 0x0000001a23107220 */ /* 0x001fe20000410000 */
[----:B------:R-:W-:Y:S01]  /*2f50*/  IADD3 R14, R25, 0x30, RZ ;  /* 0x00000030190e7810 */ /* 0x000fe20007ffe0ff */
        /* <DEDUP_REMOVED lines=13> */
.L_x_4942:
        /* <DEDUP_REMOVED lines=11> */
.L_x_4944:
[----:B------:R-:W-:Y:S05]  /*30e0*/  BSYNC B0 ;  /* 0x0000000000007941 */ /* 0x000fea0003800000 */
.L_x_4943:
[----:B0-----:R-:W-:Y:S01]  /*30f0*/  FADD.FTZ R13, -R42, R36 ;  /* 0x000000242a0d7221 */ /* 0x001fe20000010100 */
[----:B------:R-:W-:Y:S01]  /*3100*/  ISETP.GE.U32.AND P5, PT, R14, c[0x0][0x1c8], PT ;  /* 0x000072000e007a0c */ /* 0x000fe20003fa6070 */
[C---:B------:R-:W-:Y:S01]  /*3110*/  FADD.FTZ R15, -R42.reuse, R38 ;  /* 0x000000262a0f7221 */ /* 0x040fe20000010100 */
[----:B------:R-:W-:Y:S01]  /*3120*/  SHF.R.S32.HI R24, RZ, 0x1f, R14 ;  /* 0x0000001fff187819 */ /* 0x000fe2000001140e */
[----:B------:R-:W-:Y:S01]  /*3130*/  FADD.FTZ R39, -R42, R39 ;  /* 0x000000272a277221 */ /* 0x000fe20000010100 */
[----:B------:R-:W-:Y:S01]  /*3140*/  ISETP.GE.AND.EX P0, PT, R44, c[0x0][0x1cc], PT, P0 ;  /* 0x000073002c007a0c */ /* 0x000fe20003f06300 */
[----:B------:R-:W-:Y:S01]  /*3150*/  FADD.FTZ R37, -R42, R37 ;  /* 0x000000252a257221 */ /* 0x000fe20000010100 */
[----:B------:R-:W-:Y:S01]  /*3160*/  ISETP.GE.AND.EX P5, PT, R24, c[0x0][0x1cc], PT, P5 ;  /* 0x0000730018007a0c */ /* 0x000fe20003fa6350 */
[-C--:B------:R-:W-:Y:S01]  /*3170*/  FMUL.FTZ R13, R13, R26.reuse ;  /* 0x0000001a0d0d7220 */ /* 0x080fe20000410000 */
[C---:B------:R-:W-:Y:S01]  /*3180*/  ISETP.GT.U32.OR P0, PT, R0.reuse, 0x1df, P0 ;  /* 0x000001df0000780c */ /* 0x040fe20000704470 */
[-C--:B------:R-:W-:Y:S01]  /*3190*/  FMUL.FTZ R15, R15, R26.reuse ;  /* 0x0000001a0f0f7220 */ /* 0x080fe20000410000 */
[----:B------:R-:W-:Y:S01]  /*31a0*/  ISETP.LT.U32.AND P5, PT, R0, 0x1e0, !P5 ;  /* 0x000001e00000780c */ /* 0x000fe20006fa1070 */
[----:B------:R-:W-:-:S02]  /*31b0*/  FMUL.FTZ R18, R39, R26 ;  /* 0x0000001a27127220 */ /* 0x000fc40000410000 */
[----:B------:R-:W-:Y:S02]  /*31c0*/  FMUL.FTZ R26, R37, R26 ;  /* 0x0000001a251a7220 */ /* 0x000fe40000410000 */
[C-C-:B------:R-:W-:Y:S02]  /*31d0*/  FFMA.FTZ R16, R22.reuse, R13, R20.reuse ;  /* 0x0000000d16107223 */ /* 0x140fe40000010014 */
        /* <DEDUP_REMOVED lines=14> */
.L_x_4945:
        /* <DEDUP_REMOVED lines=11> */
.L_x_4947:
[----:B------:R-:W-:Y:S05]  /*3370*/  BSYNC B0 ;  /* 0x0000000000007941 */ /* 0x000fea0003800000 */
.L_x_4946:
        /* <DEDUP_REMOVED lines=11> */
.L_x_4948:
[----:B------:R-:W-:Y:S01]  /*3430*/  BSSY B0, `(.L_x_4949) ;  /* 0x000000a000007945 */ /* 0x000fe20003800000 */
[----:B------:R-:W-:Y:S05]  /*3440*/  @P0 BRA `(.L_x_4950) ;  /* 0x0000008000000947 */ /* 0x000fea0003800000 */
[----:B------:R-:W-:Y:S01]  /*3450*/  MOV R49, R51 ;  /* 0x0000003300317202 */ /* 0x000fe20000000f00 */
[----:B------:R-:W-:-:S04]  /*3460*/  IMAD R44, R44, c[0x0][0x1c0], RZ ;  /* 0x000070002c2c7a24 */ /* 0x000fc800078e02ff */
[----:B------:R-:W-:-:S04]  /*3470*/  IMAD.WIDE.U32 R48, R41, c[0x0][0x1c0], R48 ;  /* 0x0000700029307a25 */ /* 0x000fc800078e0030 */
[----:B0-----:R-:W-:Y:S01]  /*3480*/  IMAD R15, R41, c[0x0][0x1c4], R44 ;  /* 0x00007100290f7a24 */ /* 0x001fe200078e022c */
[----:B------:R-:W-:-:S04]  /*3490*/  LEA R14, P0, R48, c[0x0][0x160], 0x2 ;  /* 0x00005800300e7a11 */ /* 0x000fc800078010ff */
[----:B------:R-:W-:-:S04]  /*34a0*/  IADD3 R15, R49, R15, RZ ;  /* 0x0000000f310f7210 */ /* 0x000fc80007ffe0ff */
[----:B------:R-:W-:-:S05]  /*34b0*/  LEA.HI.X R15, R48, c[0x0][0x164], R15, 0x2, P0 ;  /* 0x00005900300f7a11 */ /* 0x000fca00000f140f */
[----:B------:R0:W-:Y:S02]  /*34c0*/  STG.E.64 [R14.64], R12 ;  /* 0x0000000c0e007986 */ /* 0x0001e4000c101b06 */
.L_x_4950:
[----:B------:R-:W-:Y:S05]  /*34d0*/  BSYNC B0 ;  /* 0x0000000000007941 */ /* 0x000fea0003800000 */
.L_x_4949:
[----:B------:R-:W-:Y:S02]  /*34e0*/  IADD3 R45, R45, c[0x0][0x10], RZ ;  /* 0x000004002d2d7a10 */ /* 0x000fe40007ffe0ff */
[----:B------:R-:W-:Y:S02]  /*34f0*/  IADD3 R11, R11, 0x1, RZ ;  /* 0x000000010b0b7810 */ /* 0x000fe40007ffe0ff */
[----:B------:R-:W-:-:S13]  /*3500*/  ISETP.GE.AND P0, PT, R45, UR4, PT ;  /* 0x000000042d007c0c */ /* 0x000fda000bf06270 */
[----:B------:R-:W-:Y:S01]  /*3510*/  @P0 CALL.REL.NOINC `(.L_x_4951) ;  /* 0x0000001000000944 */ /* 0x000fe20003c00000 */
[----:B------:R-:W-:Y:S05]  /*3520*/  BRA `(.L_x_4952) ;  /* 0xffffcd3000007947 */ /* 0x000fea000383ffff */
.L_x_4951:
[----:B------:R-:W-:Y:S05]  /*3530*/  EXIT ;  /* 0x000000000000794d */ /* 0x000fea0003800000 */
.L_x_4953:
        /* <DEDUP_REMOVED lines=12> */
.L_x_5675:


//--------------------- .text._Z35group_norm_nhwc_fwd_one_pass_kernelI11Fp32IOFp32WLi128ELi120ELi480EEv26Group_norm_nhwc_fwd_params --------------------------
	.section	.text._Z35group_norm_nhwc_fwd_one_pass_kernelI11Fp32IOFp32WLi128ELi120ELi480EEv26Group_norm_nhwc_fwd_params,"ax",@progbits
	.sectioninfo	@"SHI_REGISTERS=112"
	.align	128
        .global         _Z35group_norm_nhwc_fwd_one_pass_kernelI11Fp32IOFp32WLi128ELi120ELi480EEv26Group_norm_nhwc_fwd_params
        .type           _Z35group_norm_nhwc_fwd_one_pass_kernelI11Fp32IOFp32WLi128ELi120ELi480EEv26Group_norm_nhwc_fwd_params,@function
        .size           _Z35group_norm_nhwc_fwd_one_pass_kernelI11Fp32IOFp32WLi128ELi120ELi480EEv26Group_norm_nhwc_fwd_params,(.L_x_5676 - _Z35group_norm_nhwc_fwd_one_pass_kernelI11Fp32IOFp32WLi128ELi120ELi480EEv26Group_norm_nhwc_fwd_params)
        .other          _Z35group_norm_nhwc_fwd_one_pass_kernelI11Fp32IOFp32WLi128ELi120ELi480EEv26Group_norm_nhwc_fwd_params,@"STO_CUDA_ENTRY STV_DEFAULT"
_Z35group_norm_nhwc_fwd_one_pass_kernelI11Fp32IOFp32WLi128ELi120ELi480EEv26Group_norm_nhwc_fwd_params:
.text._Z35group_norm_nhwc_fwd_one_pass_kernelI11Fp32IOFp32WLi128ELi120ELi480EEv26Group_norm_nhwc_fwd_params:
        /* <DEDUP_REMOVED lines=22> */
[----:B------:R-:W-:Y:S02]  /*0160*/  SHF.L.U32 R54, R54, 0x1, RZ ;  /* 0x0000000136367819 */ /* 0x000fe400000006ff */
[----:B------:R-:W-:Y:S02]  /*0170*/  ISETP.GE.AND.EX P0, PT, R88, c[0x0][0x1cc], PT, P0 ;  /* 0x0000730058007a0c */ /* 0x000fe40003f06300 */
        /* <DEDUP_REMOVED lines=9> */
[----:B------:R-:W-:Y:S02]  /*0210*/  ISETP.LT.U32.AND P0, PT, R0, 0x1e0, !P0 ;  /* 0x000001e00000780c */ /* 0x000fe40004701070 */
[C---:B------:R-:W-:Y:S02]  /*0220*/  IADD3 R64, R53.reuse, 0x50, RZ ;  /* 0x0000005035407810 */ /* 0x040fe40007ffe0ff */
[C---:B------:R-:W-:Y:S02]  /*0230*/  IADD3 R65, R53.reuse, 0x58, RZ ;  /* 0x0000005835417810 */ /* 0x040fe40007ffe0ff */
[C---:B------:R-:W-:Y:S02]  /*0240*/  IADD3 R66, R53.reuse, 0x60, RZ ;  /* 0x0000006035427810 */ /* 0x040fe40007ffe0ff */
[----:B------:R-:W-:-:S02]  /*0250*/  IADD3 R67, R53, 0x68, RZ ;  /* 0x0000006835437810 */ /* 0x000fc40007ffe0ff */
[C---:B------:R-:W-:Y:S02]  /*0260*/  IADD3 R68, R53.reuse, 0x70, RZ ;  /* 0x0000007035447810 */ /* 0x040fe40007ffe0ff */
[----:B--2---:R-:W-:Y:S02]  /*0270*/  IADD3 R69, R53, 0x78, RZ ;  /* 0x0000007835457810 */ /* 0x004fe40007ffe0ff */
.L_x_5012:
[----:B0-----:R-:W-:Y:S02]  /*0280*/  IABS R5, c[0x0][0x1d8] ;  /* 0x0000760000057a13 */ /* 0x001fe40000000000 */
[----:B------:R-:W-:Y:S02]  /*0290*/  ISETP.GE.U32.AND P4, PT, R56, c[0x0][0x1c8], PT ;  /* 0x0000720038007a0c */ /* 0x000fe40003f86070 */
[----:B------:R-:W0:Y:S01]  /*02a0*/  I2F.RP R4, R5 ;  /* 0x0000000500047306 */ /* 0x000e220000209400 */
[----:B------:R-:W-:Y:S02]  /*02b0*/  SHF.R.S32.HI R70, RZ, 0x1f, R55 ;  /* 0x0000001fff467819 */ /* 0x000fe40000011437 */
[----:B------:R-:W-:Y:S02]  /*02c0*/  SHF.R.S32.HI R71, RZ, 0x1f, R56 ;  /* 0x0000001fff477819 */ /* 0x000fe40000011438 */
[----:B------:R-:W-:-:S02]  /*02d0*/  SHF.R.S32.HI R73, RZ, 0x1f, R58 ;  /* 0x0000001fff497819 */ /* 0x000fc4000001143a */
[----:B------:R-:W-:Y:S02]  /*02e0*/  ISETP.GE.AND.EX P4, PT, R71, c[0x0][0x1cc], PT, P4 ;  /* 0x0000730047007a0c */ /* 0x000fe40003f86340 */
[----:B------:R-:W-:Y:S02]  /*02f0*/  SHF.R.S32.HI R72, RZ, 0x1f, R57 ;  /* 0x0000001fff487819 */ /* 0x000fe40000011439 */
[----:B------:R-:W-:Y:S01]  /*0300*/  ISETP.GT.U32.OR P4, PT, R0, 0x1df, P4 ;  /* 0x000001df0000780c */ /* 0x000fe20002784470 */
        /* <DEDUP_REMOVED lines=22> */
[----:B------:R-:W-:Y:S02]  /*0470*/  @!P2 LOP3.LUT R5, RZ, c[0x0][0x1d8], RZ, 0x33, !PT ;  /* 0x00007600ff05aa12 */ /* 0x000fe400078e33ff */
[----:B------:R-:W-:Y:S02]  /*0480*/  ISETP.GE.U32.AND P2, PT, R58, c[0x0][0x1c8], PT ;  /* 0x000072003a007a0c */ /* 0x000fe40003f46070 */
[----:B------:R-:W-:Y:S02]  /*0490*/  IADD3 R85, -R5, RZ, RZ ;  /* 0x000000ff05557210 */ /* 0x000fe40007ffe1ff */
[----:B------:R-:W-:Y:S02]  /*04a0*/  SHF.R.S32.HI R3, RZ, 0x1f, R5 ;  /* 0x0000001fff037819 */ /* 0x000fe40000011405 */
[----:B------:R-:W-:Y:S01]  /*04b0*/  ISETP.GE.AND.EX P2, PT, R73, c[0x0][0x1cc], PT, P2 ;  /* 0x0000730049007a0c */ /* 0x000fe20003f46320 */
[----:B------:R-:W-:Y:S01]  /*04c0*/  IMAD R85, R85, c[0x0][0x1d8], R50 ;  /* 0x0000760055557a24 */ /* 0x000fe200078e0232 */
[----:B------:R-:W-:Y:S01]  /*04d0*/  ISETP.GE.U32.AND P3, PT, R57, c[0x0][0x1c8], PT ;  /* 0x0000720039007a0c */ /* 0x000fe20003f66070 */
[----:B------:R-:W-:Y:S01]  /*04e0*/  IMAD R6, R3, c[0x0][0x1d0], RZ ;  /* 0x0000740003067a24 */ /* 0x000fe200078e02ff */
[----:B------:R-:W-:Y:S01]  /*04f0*/  ISETP.GT.U32.OR P2, PT, R0, 0x1df, P2 ;  /* 0x000001df0000780c */ /* 0x000fe20001744470 */
[----:B------:R-:W-:Y:S01]  /*0500*/  IMAD R85, R85, 0x78, RZ ;  /* 0x0000007855557824 */ /* 0x000fe200078e02ff */
[----:B------:R-:W-:Y:S01]  /*0510*/  ISETP.GE.AND.EX P3, PT, R72, c[0x0][0x1cc], PT, P3 ;  /* 0x0000730048007a0c */ /* 0x000fe20003f66330 */
[----:B------:R-:W-:-:S03]  /*0520*/  IMAD R17, R5, c[0x0][0x1d4], R6 ;  /* 0x0000750005117a24 */ /* 0x000fc600078e0206 */
[----:B------:R-:W-:Y:S02]  /*0530*/  IADD3 R2, P1, R54, R85, RZ ;  /* 0x0000005536027210 */ /* 0x000fe40007f3e0ff */
[----:B------:R-:W-:Y:S02]  /*0540*/  ISETP.GT.U32.OR P3, PT, R0, 0x1df, P3 ;  /* 0x000001df0000780c */ /* 0x000fe40001f64470 */
[----:B------:R-:W-:Y:S01]  /*0550*/  LEA.HI.X.SX32 R3, R85, R4, 0x1, P1 ;  /* 0x0000000455037211 */ /* 0x000fe200008f0eff */
[----:B------:R-:W-:Y:S01]  /*0560*/  @P0 IMAD R4, R88, c[0x0][0x1c0], RZ ;  /* 0x0000700058040a24 */ /* 0x000fe200078e02ff */
[----:B------:R-:W-:Y:S01]  /*0570*/  ISETP.GE.U32.AND P1, PT, R55, c[0x0][0x1c8], PT ;  /* 0x0000720037007a0c */ /* 0x000fe20003f26070 */
[----:B------:R-:W-:Y:S02]  /*0580*/  @!P2 IMAD R11, R73, c[0x0][0x1c0], RZ ;  /* 0x00007000490baa24 */ /* 0x000fe400078e02ff */
[----:B------:R-:W-:Y:S01]  /*0590*/  IMAD.WIDE.U32 R2, R5, c[0x0][0x1d0], R2 ;  /* 0x0000740005027a25 */ /* 0x000fe200078e0002 */
[----:B------:R-:W-:-:S03]  /*05a0*/  ISETP.GE.AND.EX P1, PT, R70, c[0x0][0x1cc], PT, P1 ;  /* 0x0000730046007a0c */ /* 0x000fc60003f26310 */
[----:B------:R-:W-:Y:S01]  /*05b0*/  @P0 IMAD R5, R53, c[0x0][0x1c4], R4 ;  /* 0x0000710035050a24 */ /* 0x000fe200078e0204 */
[----:B------:R-:W-:Y:S01]  /*05c0*/  IADD3 R17, R3, R17, RZ ;  /* 0x0000001103117210 */ /* 0x000fe20007ffe0ff */
[----:B------:R-:W-:Y:S01]  /*05d0*/  @!P2 IMAD R23, R58, c[0x0][0x1c4], R11 ;  /* 0x000071003a17aa24 */ /* 0x000fe200078e020b */
[-C--:B------:R-:W-:Y:S01]  /*05e0*/  @P0 MOV R16, R2.reuse ;  /* 0x0000000200100202 */ /* 0x080fe20000000f00 */
[----:B------:R-:W-:Y:S01]  /*05f0*/  @!P3 IMAD R8, R72, c[0x0][0x1c0], RZ ;  /* 0x000070004808ba24 */ /* 0x000fe200078e02ff */
[----:B------:R-:W-:Y:S02]  /*0600*/  ISETP.GT.U32.OR P1, PT, R0, 0x1df, P1 ;  /* 0x000001df0000780c */ /* 0x000fe40000f24470 */
[-C--:B------:R-:W-:Y:S01]  /*0610*/  @!P4 MOV R10, R2.reuse ;  /* 0x00000002000ac202 */ /* 0x080fe20000000f00 */
[----:B------:R-:W-:Y:S01]  /*0620*/  @P0 IMAD.WIDE.U32 R6, R53, c[0x0][0x1c0], R16 ;  /* 0x0000700035060a25 */ /* 0x000fe200078e0010 */
[----:B------:R-:W-:Y:S02]  /*0630*/  @!P4 MOV R11, R17 ;  /* 0x00000011000bc202 */ /* 0x000fe40000000f00 */
[----:B------:R-:W-:Y:S01]  /*0640*/  @!P3 MOV R14, R2 ;  /* 0x00000002000eb202 */ /* 0x000fe20000000f00 */
[----:B------:R-:W-:Y:S01]  /*0650*/  @!P3 IMAD R19, R57, c[0x0][0x1c4], R8 ;  /* 0x000071003913ba24 */ /* 0x000fe200078e0208 */
[----:B------:R-:W-:Y:S01]  /*0660*/  @P0 IADD3 R5, R7, R5, RZ ;  /* 0x0000000507050210 */ /* 0x000fe20007ffe0ff */
[----:B------:R-:W-:Y:S01]  /*0670*/  @!P4 IMAD R7, R71, c[0x0][0x1c0], RZ ;  /* 0x000070004707ca24 */ /* 0x000fe200078e02ff */
[----:B------:R-:W-:Y:S01]  /*0680*/  @P0 LEA R4, P5, R6, c[0x0][0x170], 0x2 ;  /* 0x00005c0006040a11 */ /* 0x000fe200078a10ff */
[----:B------:R-:W-:Y:S01]  /*0690*/  @!P4 IMAD.WIDE.U32 R10, R56, c[0x0][0x1c0], R10 ;  /* 0x00007000380aca25 */ /* 0x000fe200078e000a */
[----:B------:R-:W-:-:S02]  /*06a0*/  @!P3 MOV R15, R17 ;  /* 0x00000011000fb202 */ /* 0x000fc40000000f00 */
[----:B------:R-:W-:Y:S01]  /*06b0*/  @P0 LEA.HI.X R5, R6, c[0x0][0x174], R5, 0x2, P5 ;  /* 0x00005d0006050a11 */ /* 0x000fe200028f1405 */
[----:B------:R-:W-:Y:S01]  /*06c0*/  @!P1 IMAD R6, R70, c[0x0][0x1c0], RZ ;  /* 0x0000700046069a24 */ /* 0x000fe200078e02ff */
[-C--:B------:R-:W-:Y:S01]  /*06d0*/  @!P2 MOV R20, R2.reuse ;  /* 0x000000020014a202 */ /* 0x080fe20000000f00 */
[----:B------:R-:W-:Y:S01]  /*06e0*/  @!P4 IMAD R13, R56, c[0x0][0x1c4], R7 ;  /* 0x00007100380dca24 */ /* 0x000fe200078e0207 */
[-C--:B------:R-:W-:Y:S01]  /*06f0*/  @!P1 MOV R7, R17.reuse ;  /* 0x0000001100079202 */ /* 0x080fe20000000f00 */
[----:B------:R-:W-:Y:S01]  /*0700*/  @!P1 IMAD R9, R55, c[0x0][0x1c4], R6 ;  /* 0x0000710037099a24 */ /* 0x000fe200078e0206 */
[----:B------:R-:W-:Y:S01]  /*0710*/  @!P1 MOV R6, R2 ;  /* 0x0000000200069202 */ /* 0x000fe20000000f00 */
[----:B------:R-:W-:Y:S01]  /*0720*/  @!P3 IMAD.WIDE.U32 R14, R57, c[0x0][0x1c0], R14 ;  /* 0x00007000390eba25 */ /* 0x000fe200078e000e */
[----:B------:R-:W-:Y:S02]  /*0730*/  @!P2 MOV R21, R17 ;  /* 0x000000110015a202 */ /* 0x000fe40000000f00 */
[----:B------:R-:W-:Y:S01]  /*0740*/  @!P4 IADD3 R11, R11, R13, RZ ;  /* 0x0000000d0b0bc210 */ /* 0x000fe20007ffe0ff */
[----:B------:R-:W-:Y:S01]  /*0750*/  @!P1 IMAD.WIDE.U32 R6, R55, c[0x0][0x1c0], R6 ;  /* 0x0000700037069a25 */ /* 0x000fe200078e0006 */
[----:B------:R-:W-:-:S03]  /*0760*/  @!P4 LEA R12, P5, R10, c[0x0][0x170], 0x2 ;  /* 0x00005c000a0cca11 */ /* 0x000fc600078a10ff */
[----:B------:R-:W-:Y:S01]  /*0770*/  @!P2 IMAD.WIDE.U32 R20, R58, c[0x0][0x1c0], R20 ;  /* 0x000070003a14aa25 */ /* 0x000fe200078e0014 */
[----:B------:R-:W-:Y:S02]  /*0780*/  @!P1 IADD3 R7, R7, R9, RZ ;  /* 0x0000000907079210 */ /* 0x000fe40007ffe0ff */
[----:B------:R-:W-:Y:S02]  /*0790*/  @!P1 LEA R8, P6, R6, c[0x0][0x170], 0x2 ;  /* 0x00005c0006089a11 */ /* 0x000fe400078c10ff */
[----:B------:R-:W-:Y:S02]  /*07a0*/  @!P4 LEA.HI.X R13, R10, c[0x0][0x174], R11, 0x2, P5 ;  /* 0x00005d000a0dca11 */ /* 0x000fe400028f140b */
[----:B------:R-:W-:Y:S02]  /*07b0*/  @!P1 LEA.HI.X R9, R6, c[0x0][0x174], R7, 0x2, P6 ;  /* 0x00005d0006099a11 */ /* 0x000fe400030f1407 */
[----:B------:R-:W-:Y:S02]  /*07c0*/  @!P3 IADD3 R7, R15, R19, RZ ;  /* 0x000000130f07b210 */ /* 0x000fe40007ffe0ff */
[----:B------:R-:W-:Y:S01]  /*07d0*/  @!P3 LEA R6, P6, R14, c[0x0][0x170], 0x2 ;  /* 0x00005c000e06ba11 */ /* 0x000fe200078c10ff */
[----:B------:R-:W-:Y:S01]  /*07e0*/  CS2R R18, SRZ ;  /* 0x0000000000127805 */ /* 0x000fe2000001ff00 */
[----:B------:R-:W-:-:S02]  /*07f0*/  @!P2 IADD3 R11, R21, R23, RZ ;  /* 0x00000017150ba210 */ /* 0x000fc40007ffe0ff */
[----:B------:R-:W-:Y:S01]  /*0800*/  CS2R R22, SRZ ;  /* 0x0000000000167805 */ /* 0x000fe2000001ff00 */
[----:B------:R-:W-:Y:S02]  /*0810*/  @!P3 LEA.HI.X R7, R14, c[0x0][0x174], R7, 0x2, P6 ;  /* 0x00005d000e07ba11 */ /* 0x000fe400030f1407 */
[----:B------:R0:W2:Y:S01]  /*0820*/  @!P1 LDG.E.64 R18, [R8.64] ;  /* 0x0000000608129981 */ /* 0x0000a2000c1e1b00 */
[----:B------:R-:W-:Y:S02]  /*0830*/  ISETP.GE.U32.AND P1, PT, R59, c[0x0][0x1c8], PT ;  /* 0x000072003b007a0c */ /* 0x000fe40003f26070 */
[----:B------:R-:W-:Y:S01]  /*0840*/  SHF.R.S32.HI R74, RZ, 0x1f, R59 ;  /* 0x0000001fff4a7819 */ /* 0x000fe2000001143b */
[----:B------:R1:W3:Y:S01]  /*0850*/  @!P3 LDG.E.64 R22, [R6.64] ;  /* 0x000000060616b981 */ /* 0x0002e2000c1e1b00 */
[----:B------:R-:W-:Y:S02]  /*0860*/  ISETP.GE.U32.AND P3, PT, R60, c[0x0][0x1c8], PT ;  /* 0x000072003c007a0c */ /* 0x000fe40003f66070 */
[----:B------:R-:W-:-:S02]  /*0870*/  SHF.R.S32.HI R75, RZ, 0x1f, R60 ;  /* 0x0000001fff4b7819 */ /* 0x000fc4000001143c */
[----:B------:R-:W-:Y:S02]  /*0880*/  ISETP.GE.AND.EX P1, PT, R74, c[0x0][0x1cc], PT, P1 ;  /* 0x000073004a007a0c */ /* 0x000fe40003f26310 */
[----:B------:R-:W-:Y:S02]  /*0890*/  ISETP.GE.AND.EX P3, PT, R75, c[0x0][0x1cc], PT, P3 ;  /* 0x000073004b007a0c */ /* 0x000fe40003f66330 */
[----:B------:R-:W-:Y:S02]  /*08a0*/  ISETP.GE.U32.AND P6, PT, R61, c[0x0][0x1c8], PT ;  /* 0x000072003d007a0c */ /* 0x000fe40003fc6070 */
[----:B------:R-:W-:Y:S02]  /*08b0*/  SHF.R.S32.HI R76, RZ, 0x1f, R61 ;  /* 0x0000001fff4c7819 */ /* 0x000fe4000001143d */
[C---:B------:R-:W-:Y:S02]  /*08c0*/  ISETP.GT.U32.OR P1, PT, R0.reuse, 0x1df, P1 ;  /* 0x000001df0000780c */ /* 0x040fe40000f24470 */
[----:B------:R-:W-:-:S02]  /*08d0*/  ISETP.GT.U32.OR P3, PT, R0, 0x1df, P3 ;  /* 0x000001df0000780c */ /* 0x000fc40001f64470 */
[----:B------:R-:W-:Y:S02]  /*08e0*/  @!P2 LEA R10, P5, R20, c[0x0][0x170], 0x2 ;  /* 0x00005c00140aaa11 */ /* 0x000fe400078a10ff */
[----:B------:R-:W-:Y:S01]  /*08f0*/  ISETP.GE.AND.EX P6, PT, R76, c[0x0][0x1cc], PT, P6 ;  /* 0x000073004c007a0c */ /* 0x000fe20003fc6360 */
[----:B------:R-:W-:Y:S01]  /*0900*/  CS2R R24, SRZ ;  /* 0x0000000000187805 */ /* 0x000fe2000001ff00 */
[----:B------:R-:W-:Y:S02]  /*0910*/  @!P2 LEA.HI.X R11, R20, c[0x0][0x174], R11, 0x2, P5 ;  /* 0x00005d00140baa11 */ /* 0x000fe400028f140b */
[----:B------:R-:W-:Y:S01]  /*0920*/  ISETP.GT.U32.OR P6, PT, R0, 0x1df, P6 ;  /* 0x000001df0000780c */ /* 0x000fe200037c4470 */
[----:B------:R-:W-:Y:S02]  /*0930*/  CS2R R20, SRZ ;  /* 0x0000000000147805 */ /* 0x000fe4000001ff00 */
[----:B------:R4:W5:Y:S01]  /*0940*/  @!P2 LDG.E.64 R24, [R10.64] ;  /* 0x000000060a18a981 */ /* 0x000962000c1e1b00 */
[----:B0-----:R-:W-:Y:S01]  /*0950*/  @!P1 MOV R8, R2 ;  /* 0x0000000200089202 */ /* 0x001fe20000000f00 */
[----:B-1----:R-:W-:Y:S01]  /*0960*/  @!P1 IMAD R6, R74, c[0x0][0x1c0], RZ ;  /* 0x000070004a069a24 */ /* 0x002fe200078e02ff */
[----:B------:R-:W-:Y:S01]  /*0970*/  @!P1 MOV R9, R17 ;  /* 0x0000001100099202 */ /* 0x000fe20000000f00 */
[----:B------:R0:W3:Y:S01]  /*0980*/  @!P4 LDG.E.64 R20, [R12.64] ;  /* 0x000000060c14c981 */ /* 0x0000e2000c1e1b00 */
[----:B------:R-:W-:-:S02]  /*0990*/  ISETP.GE.U32.AND P5, PT, R62, c[0x0][0x1c8], PT ;  /* 0x000072003e007a0c */ /* 0x000fc40003fa6070 */
[----:B------:R-:W-:Y:S02]  /*09a0*/  SHF.R.S32.HI R77, RZ, 0x1f, R62 ;  /* 0x0000001fff4d7819 */ /* 0x000fe4000001143e */
[----:B----4-:R-:W-:Y:S02]  /*09b0*/  @!P3 MOV R10, R2 ;  /* 0x00000002000ab202 */ /* 0x010fe40000000f00 */
[----:B------:R-:W-:Y:S01]  /*09c0*/  @!P3 MOV R11, R17 ;  /* 0x00000011000bb202 */ /* 0x000fe20000000f00 */
[----:B0-----:R-:W-:Y:S01]  /*09d0*/  @!P3 IMAD R13, R75, c[0x0][0x1c0], RZ ;  /* 0x000070004b0dba24 */ /* 0x001fe200078e02ff */
[----:B------:R-:W-:Y:S01]  /*09e0*/  ISETP.GE.AND.EX P5, PT, R77, c[0x0][0x1cc], PT, P5 ;  /* 0x000073004d007a0c */ /* 0x000fe20003fa6350 */
[C---:B------:R-:W-:Y:S02]  /*09f0*/  @!P1 IMAD R7, R59.reuse, c[0x0][0x1c4], R6 ;  /* 0x000071003b079a24 */ /* 0x040fe400078e0206 */
[----:B------:R-:W-:Y:S01]  /*0a00*/  @!P1 IMAD.WIDE.U32 R8, R59, c[0x0][0x1c0], R8 ;  /* 0x000070003b089a25 */ /* 0x000fe200078e0008 */
[----:B------:R-:W-:-:S02]  /*0a10*/  ISETP.GE.U32.AND P4, PT, R63, c[0x0][0x1c8], PT ;  /* 0x000072003f007a0c */ /* 0x000fc40003f86070 */
[----:B------:R-:W-:Y:S01]  /*0a20*/  SHF.R.S32.HI R78, RZ, 0x1f, R63 ;  /* 0x0000001fff4e7819 */ /* 0x000fe2000001143f */
[C---:B------:R-:W-:Y:S02]  /*0a30*/  @!P3 IMAD R13, R60.reuse, c[0x0][0x1c4], R13 ;  /* 0x000071003c0dba24 */ /* 0x040fe400078e020d */
[----:B------:R-:W-:Y:S01]  /*0a40*/  @!P3 IMAD.WIDE.U32 R10, R60, c[0x0][0x1c0], R10 ;  /* 0x000070003c0aba25 */ /* 0x000fe200078e000a */
[----:B------:R-:W-:-:S03]  /*0a50*/  ISETP.GT.U32.OR P5, PT, R0, 0x1df, P5 ;  /* 0x000001df0000780c */ /* 0x000fc60002fa4470 */
[----:B------:R-:W-:Y:S01]  /*0a60*/  @!P6 IMAD R12, R76, c[0x0][0x1c0], RZ ;  /* 0x000070004c0cea24 */ /* 0x000fe200078e02ff */
[----:B------:R-:W-:Y:S02]  /*0a70*/  @!P1 IADD3 R7, R9, R7, RZ ;  /* 0x0000000709079210 */ /* 0x000fe40007ffe0ff */
[----:B------:R-:W-:Y:S01]  /*0a80*/  ISETP.GE.AND.EX P2, PT, R78, c[0x0][0x1cc], PT, P4 ;  /* 0x000073004e007a0c */ /* 0x000fe20003f46340 */
[----:B------:R-:W-:Y:S01]  /*0a90*/  @!P6 IMAD R15, R61, c[0x0][0x1c4], R12 ;  /* 0x000071003d0fea24 */ /* 0x000fe200078e020c */
[----:B------:R-:W-:Y:S02]  /*0aa0*/  @!P3 IADD3 R9, R11, R13, RZ ;  /* 0x0000000d0b09b210 */ /* 0x000fe40007ffe0ff */
[----:B------:R-:W-:Y:S02]  /*0ab0*/  @!P6 MOV R12, R2 ;  /* 0x00000002000ce202 */ /* 0x000fe40000000f00 */
[----:B------:R-:W-:Y:S02]  /*0ac0*/  @!P6 MOV R13, R17 ;  /* 0x00000011000de202 */ /* 0x000fe40000000f00 */
[----:B------:R-:W-:-:S02]  /*0ad0*/  ISETP.GT.U32.OR P2, PT, R0, 0x1df, P2 ;  /* 0x000001df0000780c */ /* 0x000fc40001744470 */
[C---:B------:R-:W-:Y:S01]  /*0ae0*/  @!P1 LEA R6, P4, R8.reuse, c[0x0][0x170], 0x2 ;  /* 0x00005c0008069a11 */ /* 0x040fe200078810ff */
[----:B------:R-:W-:Y:S01]  /*0af0*/  @!P6 IMAD.WIDE.U32 R12, R61, c[0x0][0x1c0], R12 ;  /* 0x000070003d0cea25 */ /* 0x000fe200078e000c */
[-C--:B------:R-:W-:Y:S02]  /*0b00*/  @!P5 MOV R14, R2.reuse ;  /* 0x00000002000ed202 */ /* 0x080fe40000000f00 */
[----:B------:R-:W-:Y:S02]  /*0b10*/  @!P1 LEA.HI.X R7, R8, c[0x0][0x174], R7, 0x2, P4 ;  /* 0x00005d0008079a11 */ /* 0x000fe400020f1407 */
[----:B------:R-:W-:Y:S01]  /*0b20*/  @!P6 IADD3 R11, R13, R15, RZ ;  /* 0x0000000f0d0be210 */ /* 0x000fe20007ffe0ff */
[----:B------:R-:W-:Y:S01]  /*0b30*/  @!P5 IMAD R27, R77, c[0x0][0x1c0], RZ ;  /* 0x000070004d1bda24 */ /* 0x000fe200078e02ff */
[----:B------:R-:W-:Y:S02]  /*0b40*/  @!P3 LEA R8, P4, R10, c[0x0][0x170], 0x2 ;  /* 0x00005c000a08ba11 */ /* 0x000fe400078810ff */
[----:B------:R-:W-:Y:S01]  /*0b50*/  @!P5 MOV R15, R17 ;  /* 0x00000011000fd202 */ /* 0x000fe20000000f00 */
[----:B------:R-:W-:Y:S01]  /*0b60*/  @!P5 IMAD R13, R62, c[0x0][0x1c4], R27 ;  /* 0x000071003e0dda24 */ /* 0x000fe200078e021b */
[----:B------:R-:W-:Y:S01]  /*0b70*/  @!P3 LEA.HI.X R9, R10, c[0x0][0x174], R9, 0x2, P4 ;  /* 0x00005d000a09ba11 */ /* 0x000fe200020f1409 */
[----:B------:R-:W-:Y:S01]  /*0b80*/  @!P2 IMAD R26, R78, c[0x0][0x1c0], RZ ;  /* 0x000070004e1aaa24 */ /* 0x000fe200078e02ff */
[----:B------:R-:W-:Y:S01]  /*0b90*/  @!P6 LEA R10, P4, R12, c[0x0][0x170], 0x2 ;  /* 0x00005c000c0aea11 */ /* 0x000fe200078810ff */
[----:B------:R-:W-:Y:S01]  /*0ba0*/  @!P5 IMAD.WIDE.U32 R14, R62, c[0x0][0x1c0], R14 ;  /* 0x000070003e0eda25 */ /* 0x000fe200078e000e */
[----:B------:R-:W-:-:S02]  /*0bb0*/  @!P2 MOV R28, R2 ;  /* 0x00000002001ca202 */ /* 0x000fc40000000f00 */
[----:B------:R-:W-:Y:S01]  /*0bc0*/  @!P2 MOV R29, R17 ;  /* 0x00000011001da202 */ /* 0x000fe20000000f00 */
[----:B------:R-:W-:Y:S01]  /*0bd0*/  @!P2 IMAD R27, R63, c[0x0][0x1c4], R26 ;  /* 0x000071003f1baa24 */ /* 0x000fe200078e021a */
[----:B------:R-:W-:Y:S02]  /*0be0*/  @!P6 LEA.HI.X R11, R12, c[0x0][0x174], R11, 0x2, P4 ;  /* 0x00005d000c0bea11 */ /* 0x000fe400020f140b */
[----:B------:R-:W-:Y:S01]  /*0bf0*/  @!P5 IADD3 R13, R15, R13, RZ ;  /* 0x0000000d0f0dd210 */ /* 0x000fe20007ffe0ff */
[----:B------:R-:W-:Y:S01]  /*0c00*/  @!P2 IMAD.WIDE.U32 R28, R63, c[0x0][0x1c0], R28 ;  /* 0x000070003f1caa25 */ /* 0x000fe200078e001c */
[----:B------:R-:W-:-:S04]  /*0c10*/  @!P5 LEA R12, P4, R14, c[0x0][0x170], 0x2 ;  /* 0x00005c000e0cda11 */ /* 0x000fc800078810ff */
[----:B------:R-:W-:Y:S02]  /*0c20*/  @!P5 LEA.HI.X R13, R14, c[0x0][0x174], R13, 0x2, P4 ;  /* 0x00005d000e0dda11 */ /* 0x000fe400020f140d */
[----:B------:R-:W-:Y:S02]  /*0c30*/  @!P2 IADD3 R15, R29, R27, RZ ;  /* 0x0000001b1d0fa210 */ /* 0x000fe40007ffe0ff */
[----:B------:R-:W-:-:S04]  /*0c40*/  @!P2 LEA R14, P4, R28, c[0x0][0x170], 0x2 ;  /* 0x00005c001c0eaa11 */ /* 0x000fc800078810ff */
[----:B------:R-:W-:Y:S02]  /*0c50*/  @!P2 LEA.HI.X R15, R28, c[0x0][0x174], R15, 0x2, P4 ;  /* 0x00005d001c0faa11 */ /* 0x000fe400020f140f */
[----:B------:R-:W-:Y:S01]  /*0c60*/  CS2R R28, SRZ ;  /* 0x00000000001c7805 */ /* 0x000fe2000001ff00 */
[----:B------:R-:W-:-:S05]  /*0c70*/  SHF.R.S32.HI R79, RZ, 0x1f, R64 ;  /* 0x0000001fff4f7819 */ /* 0x000fca0000011440 */
[----:B------:R0:W4:Y:S01]  /*0c80*/  @!P1 LDG.E.64 R28, [R6.64] ;  /* 0x00000006061c9981 */ /* 0x000122000c1e1b00 */
[----:B------:R-:W-:Y:S01]  /*0c90*/  ISETP.GE.U32.AND P1, PT, R64, c[0x0][0x1c8], PT ;  /* 0x0000720040007a0c */ /* 0x000fe20003f26070 */
[----:B------:R-:W-:-:S03]  /*0ca0*/  CS2R R30, SRZ ;  /* 0x00000000001e7805 */ /* 0x000fc6000001ff00 */
[----:B------:R-:W-:Y:S01]  /*0cb0*/  ISETP.GE.AND.EX P1, PT, R79, c[0x0][0x1cc], PT, P1 ;  /* 0x000073004f007a0c */ /* 0x000fe20003f26310 */
[----:B------:R-:W-:Y:S01]  /*0cc0*/  CS2R R36, SRZ ;  /* 0x0000000000247805 */ /* 0x000fe2000001ff00 */
[----:B------:R-:W-:Y:S01]  /*0cd0*/  SHF.R.S32.HI R80, RZ, 0x1f, R65 ;  /* 0x0000001fff507819 */ /* 0x000fe20000011441 */
[----:B------:R1:W4:Y:S01]  /*0ce0*/  @!P3 LDG.E.64 R30, [R8.64] ;  /* 0x00000006081eb981 */ /* 0x000322000c1e1b00 */
[----:B------:R-:W-:Y:S02]  /*0cf0*/  ISETP.GT.U32.OR P1, PT, R0, 0x1df, P1 ;  /* 0x000001df0000780c */ /* 0x000fe40000f24470 */
[----:B------:R-:W-:Y:S01]  /*0d00*/  ISETP.GE.U32.AND P3, PT, R65, c[0x0][0x1c8], PT ;  /* 0x0000720041007a0c */ /* 0x000fe20003f66070 */
[----:B------:R-:W-:Y:S01]  /*0d10*/  CS2R R26, SRZ ;  /* 0x00000000001a7805 */ /* 0x000fe2000001ff00 */
[----:B------:R0:W4:Y:S02]  /*0d20*/  @!P2 LDG.E.64 R36, [R14.64] ;  /* 0x000000060e24a981 */ /* 0x000124000c1e1b00 */
[----:B------:R-:W-:-:S03]  /*0d30*/  ISETP.GE.AND.EX P3, PT, R80, c[0x0][0x1cc], PT, P3 ;  /* 0x0000730050007a0c */ /* 0x000fc60003f66330 */
[----:B------:R0:W4:Y:S01]  /*0d40*/  @P0 LDG.E.64 R26, [R4.64] ;  /* 0x00000006041a0981 */ /* 0x000122000c1e1b00 */
[----:B------:R-:W-:Y:S02]  /*0d50*/  ISETP.GT.U32.OR P2, PT, R0, 0x1df, P3 ;  /* 0x000001df0000780c */ /* 0x000fe40001f44470 */
[----:B------:R-:W-:Y:S01]  /*0d60*/  ISETP.GE.U32.AND P4, PT, R66, c[0x0][0x1c8], PT ;  /* 0x0000720042007a0c */ /* 0x000fe20003f86070 */
[----:B0-----:R-:W-:Y:S01]  /*0d70*/  @!P1 IMAD R5, R79, c[0x0][0x1c0], RZ ;  /* 0x000070004f059a24 */ /* 0x001fe200078e02ff */
[----:B------:R-:W-:-:S03]  /*0d80*/  @!P1 MOV R4, R2 ;  /* 0x0000000200049202 */ /* 0x000fc60000000f00 */
[C---:B------:R-:W-:Y:S01]  /*0d90*/  @!P1 IMAD R7, R64.reuse, c[0x0][0x1c4], R5 ;  /* 0x0000710040079a24 */ /* 0x040fe200078e0205 */
[----:B------:R-:W-:Y:S02]  /*0da0*/  @!P1 MOV R5, R17 ;  /* 0x0000001100059202 */ /* 0x000fe40000000f00 */
[----:B------:R-:W-:Y:S01]  /*0db0*/  SHF.R.S32.HI R81, RZ, 0x1f, R66 ;  /* 0x0000001fff517819 */ /* 0x000fe20000011442 */
[----:B------:R-:W-:Y:S01]  /*0dc0*/  CS2R R32, SRZ ;  /* 0x0000000000207805 */ /* 0x000fe2000001ff00 */
[----:B------:R-:W-:Y:S01]  /*0dd0*/  CS2R R34, SRZ ;  /* 0x0000000000227805 */ /* 0x000fe2000001ff00 */
[----:B------:R-:W-:Y:S01]  /*0de0*/  @!P1 IMAD.WIDE.U32 R4, R64, c[0x0][0x1c0], R4 ;  /* 0x0000700040049a25 */ /* 0x000fe200078e0004 */
[----:B------:R-:W-:-:S03]  /*0df0*/  ISETP.GE.AND.EX P3, PT, R81, c[0x0][0x1cc], PT, P4 ;  /* 0x0000730051007a0c */ /* 0x000fc60003f66340 */
[----:B------:R-:W-:Y:S01]  /*0e00*/  @!P2 IMAD R6, R80, c[0x0][0x1c0], RZ ;  /* 0x000070005006aa24 */ /* 0x000fe200078e02ff */
[----:B------:R0:W5:Y:S01]  /*0e10*/  @!P6 LDG.E.64 R32, [R10.64] ;  /* 0x000000060a20e981 */ /* 0x000162000c1e1b00 */
[----:B------:R-:W-:Y:S02]  /*0e20*/  ISETP.GT.U32.OR P3, PT, R0, 0x1df, P3 ;  /* 0x000001df0000780c */ /* 0x000fe40001f64470 */
[----:B------:R-:W-:Y:S01]  /*0e30*/  @!P1 IADD3 R5, R5, R7, RZ ;  /* 0x0000000705059210 */ /* 0x000fe20007ffe0ff */
[----:B------:R1:W5:Y:S01]  /*0e40*/  @!P5 LDG.E.64 R34, [R12.64] ;  /* 0x000000060c22d981 */ /* 0x000362000c1e1b00 */
[----:B------:R-:W-:Y:S02]  /*0e50*/  ISETP.GE.U32.AND P6, PT, R67, c[0x0][0x1c8], PT ;  /* 0x0000720043007a0c */ /* 0x000fe40003fc6070 */
[----:B------:R-:W-:Y:S02]  /*0e60*/  SHF.R.S32.HI R82, RZ, 0x1f, R67 ;  /* 0x0000001fff527819 */ /* 0x000fe40000011443 */
[----:B------:R-:W-:Y:S01]  /*0e70*/  @!P2 MOV R7, R17 ;  /* 0x000000110007a202 */ /* 0x000fe20000000f00 */
[----:B0-----:R-:W-:Y:S01]  /*0e80*/  @!P2 IMAD R11, R65, c[0x0][0x1c4], R6 ;  /* 0x00007100410baa24 */ /* 0x001fe200078e0206 */
[----:B------:R-:W-:-:S02]  /*0e90*/  @!P2 MOV R6, R2 ;  /* 0x000000020006a202 */ /* 0x000fc40000000f00 */
[----:B------:R-:W-:Y:S02]  /*0ea0*/  ISETP.GE.U32.AND P5, PT, R68, c[0x0][0x1c8], PT ;  /* 0x0000720044007a0c */ /* 0x000fe40003fa6070 */
[----:B------:R-:W-:Y:S01]  /*0eb0*/  SHF.R.S32.HI R83, RZ, 0x1f, R68 ;  /* 0x0000001fff537819 */ /* 0x000fe20000011444 */
[----:B------:R-:W-:Y:S01]  /*0ec0*/  @!P2 IMAD.WIDE.U32 R6, R65, c[0x0][0x1c0], R6 ;  /* 0x000070004106aa25 */ /* 0x000fe200078e0006 */
[----:B------:R-:W-:Y:S02]  /*0ed0*/  ISETP.GE.AND.EX P4, PT, R82, c[0x0][0x1cc], PT, P6 ;  /* 0x0000730052007a0c */ /* 0x000fe40003f86360 */
[C---:B-1----:R-:W-:Y:S02]  /*0ee0*/  @!P1 LEA R8, P6, R4.reuse, c[0x0][0x170], 0x2 ;  /* 0x00005c0004089a11 */ /* 0x042fe400078c10ff */
[----:B------:R-:W-:Y:S02]  /*0ef0*/  ISETP.GE.AND.EX P5, PT, R83, c[0x0][0x1cc], PT, P5 ;  /* 0x0000730053007a0c */ /* 0x000fe40003fa6350 */
[----:B------:R-:W-:-:S02]  /*0f00*/  @!P1 LEA.HI.X R9, R4, c[0x0][0x174], R5, 0x2, P6 ;  /* 0x00005d0004099a11 */ /* 0x000fc400030f1405 */
[C---:B------:R-:W-:Y:S02]  /*0f10*/  ISETP.GT.U32.OR P4, PT, R0.reuse, 0x1df, P4 ;  /* 0x000001df0000780c */ /* 0x040fe40002784470 */
[----:B------:R-:W-:Y:S02]  /*0f20*/  ISETP.GT.U32.OR P5, PT, R0, 0x1df, P5 ;  /* 0x000001df0000780c */ /* 0x000fe40002fa4470 */
[----:B------:R-:W-:Y:S01]  /*0f30*/  @!P2 IADD3 R5, R7, R11, RZ ;  /* 0x0000000b0705a210 */ /* 0x000fe20007ffe0ff */
[----:B------:R-:W-:Y:S01]  /*0f40*/  @!P3 IMAD R7, R81, c[0x0][0x1c0], RZ ;  /* 0x000070005107ba24 */ /* 0x000fe200078e02ff */
[----:B------:R-:W-:Y:S01]  /*0f50*/  @!P2 LEA R10, P6, R6, c[0x0][0x170], 0x2 ;  /* 0x00005c00060aaa11 */ /* 0x000fe200078c10ff */
[----:B------:R-:W-:-:S03]  /*0f60*/  CS2R R38, SRZ ;  /* 0x0000000000267805 */ /* 0x000fc6000001ff00 */
[----:B------:R-:W-:Y:S01]  /*0f70*/  @!P2 LEA.HI.X R11, R6, c[0x0][0x174], R5, 0x2, P6 ;  /* 0x00005d00060baa11 */ /* 0x000fe200030f1405 */
[----:B------:R-:W-:Y:S01]  /*0f80*/  @!P3 IMAD R5, R66, c[0x0][0x1c4], R7 ;  /* 0x000071004205ba24 */ /* 0x000fe200078e0207 */
[-C--:B------:R-:W-:Y:S01]  /*0f90*/  @!P3 MOV R6, R2.reuse ;  /* 0x000000020006b202 */ /* 0x080fe20000000f00 */
[----:B------:R0:W5:Y:S01]  /*0fa0*/  @!P1 LDG.E.64 R38, [R8.64] ;  /* 0x0000000608269981 */ /* 0x000162000c1e1b00 */
[----:B------:R-:W-:Y:S01]  /*0fb0*/  @!P3 MOV R7, R17 ;  /* 0x000000110007b202 */ /* 0x000fe20000000f00 */
[----:B------:R-:W-:Y:S01]  /*0fc0*/  @!P4 IMAD R12, R82, c[0x0][0x1c0], RZ ;  /* 0x00007000520cca24 */ /* 0x000fe200078e02ff */
[----:B------:R-:W-:Y:S01]  /*0fd0*/  ISETP.GE.U32.AND P1, PT, R69, c[0x0][0x1c8], PT ;  /* 0x0000720045007a0c */ /* 0x000fe20003f26070 */
[----:B------:R-:W-:Y:S01]  /*0fe0*/  @!P5 IMAD R13, R83, c[0x0][0x1c0], RZ ;  /* 0x00007000530dda24 */ /* 0x000fe200078e02ff */
[----:B------:R-:W-:Y:S01]  /*0ff0*/  SHF.R.S32.HI R84, RZ, 0x1f, R69 ;  /* 0x0000001fff547819 */ /* 0x000fe20000011445 */
[----:B------:R-:W-:Y:S01]  /*1000*/  @!P3 IMAD.WIDE.U32 R6, R66, c[0x0][0x1c0], R6 ;  /* 0x000070004206ba25 */ /* 0x000fe200078e0006 */
[----:B0-----:R-:W-:-:S02]  /*1010*/  @!P4 MOV R8, R2 ;  /* 0x000000020008c202 */ /* 0x001fc40000000f00 */
[----:B------:R-:W-:Y:S01]  /*1020*/  @!P4 MOV R9, R17 ;  /* 0x000000110009c202 */ /* 0x000fe20000000f00 */
[----:B------:R-:W-:Y:S01]  /*1030*/  @!P5 IMAD R15, R68, c[0x0][0x1c4], R13 ;  /* 0x00007100440fda24 */ /* 0x000fe200078e020d */
[----:B------:R-:W-:Y:S01]  /*1040*/  @!P3 IADD3 R5, R7, R5, RZ ;  /* 0x000000050705b210 */ /* 0x000fe20007ffe0ff */
[C---:B------:R-:W-:Y:S01]  /*1050*/  @!P4 IMAD R7, R67.reuse, c[0x0][0x1c4], R12 ;  /* 0x000071004307ca24 */ /* 0x040fe200078e020c */
[----:B------:R-:W-:Y:S01]  /*1060*/  ISETP.GE.AND.EX P1, PT, R84, c[0x0][0x1cc], PT, P1 ;  /* 0x0000730054007a0c */ /* 0x000fe20003f26310 */
[----:B------:R-:W-:Y:S01]  /*1070*/  @!P4 IMAD.WIDE.U32 R8, R67, c[0x0][0x1c0], R8 ;  /* 0x000070004308ca25 */ /* 0x000fe200078e0008 */
[----:B------:R-:W-:Y:S02]  /*1080*/  @!P3 LEA R4, P6, R6, c[0x0][0x170], 0x2 ;  /* 0x00005c000604ba11 */ /* 0x000fe400078c10ff */
[----:B------:R-:W-:Y:S02]  /*1090*/  @!P5 MOV R12, R2 ;  /* 0x00000002000cd202 */ /* 0x000fe40000000f00 */
[----:B------:R-:W-:-:S02]  /*10a0*/  @!P5 MOV R13, R17 ;  /* 0x00000011000dd202 */ /* 0x000fc40000000f00 */
[----:B------:R-:W-:Y:S02]  /*10b0*/  ISETP.GT.U32.OR P1, PT, R0, 0x1df, P1 ;  /* 0x000001df0000780c */ /* 0x000fe40000f24470 */
[----:B------:R-:W-:Y:S01]  /*10c0*/  @!P3 LEA.HI.X R5, R6, c[0x0][0x174], R5, 0x2, P6 ;  /* 0x00005d000605ba11 */ /* 0x000fe200030f1405 */
[----:B------:R-:W-:Y:S01]  /*10d0*/  @!P5 IMAD.WIDE.U32 R12, R68, c[0x0][0x1c0], R12 ;  /* 0x00007000440cda25 */ /* 0x000fe200078e000c */
[----:B------:R-:W-:Y:S02]  /*10e0*/  @!P4 IADD3 R7, R9, R7, RZ ;  /* 0x000000070907c210 */ /* 0x000fe40007ffe0ff */
[C---:B------:R-:W-:Y:S02]  /*10f0*/  @!P4 LEA R6, P6, R8.reuse, c[0x0][0x170], 0x2 ;  /* 0x00005c000806ca11 */ /* 0x040fe400078c10ff */
[----:B------:R-:W-:Y:S02]  /*1100*/  @!P5 IADD3 R9, R13, R15, RZ ;  /* 0x0000000f0d09d210 */ /* 0x000fe40007ffe0ff */
[----:B------:R-:W-:-:S02]  /*1110*/  @!P4 LEA.HI.X R7, R8, c[0x0][0x174], R7, 0x2, P6 ;  /* 0x00005d000807ca11 */ /* 0x000fc400030f1407 */
[----:B------:R-:W-:Y:S01]  /*1120*/  @!P5 LEA R8, P6, R12, c[0x0][0x170], 0x2 ;  /* 0x00005c000c08da11 */ /* 0x000fe200078c10ff */
[----:B------:R-:W-:-:S03]  /*1130*/  CS2R R40, SRZ ;  /* 0x0000000000287805 */ /* 0x000fc6000001ff00 */
[----:B------:R-:W-:Y:S01]  /*1140*/  @!P5 LEA.HI.X R9, R12, c[0x0][0x174], R9, 0x2, P6 ;  /* 0x00005d000c09da11 */ /* 0x000fe200030f1409 */
[----:B------:R-:W-:Y:S01]  /*1150*/  @!P1 IMAD R12, R84, c[0x0][0x1c0], RZ ;  /* 0x00007000540c9a24 */ /* 0x000fe200078e02ff */
[----:B------:R-:W-:Y:S01]  /*1160*/  CS2R R42, SRZ ;  /* 0x00000000002a7805 */ /* 0x000fe2000001ff00 */
[----:B------:R0:W5:Y:S01]  /*1170*/  @!P2 LDG.E.64 R40, [R10.64] ;  /* 0x000000060a28a981 */ /* 0x000162000c1e1b00 */
[----:B------:R-:W-:Y:S01]  /*1180*/  @!P1 MOV R13, R17 ;  /* 0x00000011000d9202 */ /* 0x000fe20000000f00 */
[C---:B------:R-:W-:Y:S01]  /*1190*/  @!P1 IMAD R15, R69.reuse, c[0x0][0x1c4], R12 ;  /* 0x00007100450f9a24 */ /* 0x040fe200078e020c */
[----:B------:R-:W-:Y:S01]  /*11a0*/  @!P1 MOV R12, R2 ;  /* 0x00000002000c9202 */ /* 0x000fe20000000f00 */
[----:B------:R-:W-:Y:S01]  /*11b0*/  CS2R R44, SRZ ;  /* 0x00000000002c7805 */ /* 0x000fe2000001ff00 */
[----:B------:R4:W5:Y:S03]  /*11c0*/  @!P3 LDG.E.64 R42, [R4.64] ;  /* 0x00000006042ab981 */ /* 0x000966000c1e1b00 */
[----:B------:R-:W-:Y:S01]  /*11d0*/  @!P1 IMAD.WIDE.U32 R12, R69, c[0x0][0x1c0], R12 ;  /* 0x00007000450c9a25 */ /* 0x000fe200078e000c */
[----:B------:R-:W-:Y:S01]  /*11e0*/  CS2R R46, SRZ ;  /* 0x00000000002e7805 */ /* 0x000fe2000001ff00 */
[----:B------:R1:W5:Y:S03]  /*11f0*/  @!P4 LDG.E.64 R44, [R6.64] ;  /* 0x00000006062cc981 */ /* 0x000366000c1e1b00 */
[----:B0-----:R-:W-:-:S02]  /*1200*/  @!P1 IADD3 R11, R13, R15, RZ ;  /* 0x0000000f0d0b9210 */ /* 0x001fc40007ffe0ff */
[C---:B------:R-:W-:Y:S01]  /*1210*/  @!P1 LEA R10, P2, R12.reuse, c[0x0][0x170], 0x2 ;  /* 0x00005c000c0a9a11 */ /* 0x040fe200078410ff */
[----:B------:R-:W-:Y:S01]  /*1220*/  CS2R R48, SRZ ;  /* 0x0000000000307805 */ /* 0x000fe2000001ff00 */
[----:B------:R3:W5:Y:S02]  /*1230*/  @!P5 LDG.E.64 R46, [R8.64] ;  /* 0x00000006082ed981 */ /* 0x000764000c1e1b00 */
[----:B------:R-:W-:-:S05]  /*1240*/  @!P1 LEA.HI.X R11, R12, c[0x0][0x174], R11, 0x2, P2 ;  /* 0x00005d000c0b9a11 */ /* 0x000fca00010f140b */
[----:B------:R-:W5:Y:S01]  /*1250*/  @!P1 LDG.E.64 R48, [R10.64] ;  /* 0x000000060a309981 */ /* 0x000f62000c1e1b00 */
[----:B--2---:R-:W-:Y:S02]  /*1260*/  FMUL.FTZ R13, R19, R19 ;  /* 0x00000013130d7220 */ /* 0x004fe40000410000 */
[C---:B-1----:R-:W-:Y:S02]  /*1270*/  FADD.FTZ R7, R18.reuse, R19 ;  /* 0x0000001312077221 */ /* 0x042fe40000010000 */
[----:B------:R-:W-:Y:S02]  /*1280*/  FFMA.FTZ R6, R18, R18, R13 ;  /* 0x0000001212067223 */ /* 0x000fe4000001000d */
[----:B---3--:R-:W-:Y:S01]  /*1290*/  FMUL.FTZ R9, R21, R21 ;  /* 0x0000001515097220 */ /* 0x008fe20000410000 */
[----:B------:R-:W-:Y:S01]  /*12a0*/  ISETP.GT.AND P1, PT, R86, 0x1e, PT ;  /* 0x0000001e5600780c */ /* 0x000fe20003f24270 */
[----:B----4-:R-:W-:Y:S02]  /*12b0*/  FMUL.FTZ R5, R27, R27 ;  /* 0x0000001b1b057220 */ /* 0x010fe40000410000 */
[----:B------:R-:W-:-:S02]  /*12c0*/  FADD.FTZ R4, R26, R27 ;  /* 0x0000001b1a047221 */ /* 0x000fc40000010000 */
[----:B------:R-:W-:Y:S02]  /*12d0*/  FFMA.FTZ R5, R26, R26, R5 ;  /* 0x0000001a1a057223 */ /* 0x000fe40000010005 */
[----:B------:R-:W-:Y:S02]  /*12e0*/  FADD.FTZ R4, RZ, R4 ;  /* 0x00000004ff047221 */ /* 0x000fe40000010000 */
[----:B------:R-:W-:Y:S02]  /*12f0*/  FADD.FTZ R5, RZ, R5 ;  /* 0x00000005ff057221 */ /* 0x000fe40000010000 */
[----:B------:R-:W-:Y:S02]  /*1300*/  FADD.FTZ R4, R4, R7 ;  /* 0x0000000704047221 */ /* 0x000fe40000010000 */
[----:B------:R-:W-:Y:S02]  /*1310*/  FADD.FTZ R5, R5, R6 ;  /* 0x0000000605057221 */ /* 0x000fe40000010000 */
[----:B------:R-:W-:-:S02]  /*1320*/  FADD.FTZ R7, R20, R21 ;  /* 0x0000001514077221 */ /* 0x000fc40000010000 */
[----:B------:R-:W-:Y:S02]  /*1330*/  FFMA.FTZ R6, R20, R20, R9 ;  /* 0x0000001414067223 */ /* 0x000fe40000010009 */
[----:B------:R-:W-:Y:S02]  /*1340*/  FMUL.FTZ R9, R23, R23 ;  /* 0x0000001717097220 */ /* 0x000fe40000410000 */
[----:B------:R-:W-:Y:S02]  /*1350*/  FADD.FTZ R4, R4, R7 ;  /* 0x0000000704047221 */ /* 0x000fe40000010000 */
[----:B------:R-:W-:Y:S02]  /*1360*/  FADD.FTZ R5, R5, R6 ;  /* 0x0000000605057221 */ /* 0x000fe40000010000 */
[C---:B------:R-:W-:Y:S02]  /*1370*/  FADD.FTZ R7, R22.reuse, R23 ;  /* 0x0000001716077221 */ /* 0x040fe40000010000 */
[----:B------:R-:W-:-:S02]  /*1380*/  FFMA.FTZ R6, R22, R22, R9 ;  /* 0x0000001616067223 */ /* 0x000fc40000010009 */
[----:B-----5:R-:W-:Y:S02]  /*1390*/  FMUL.FTZ R9, R25, R25 ;  /* 0x0000001919097220 */ /* 0x020fe40000410000 */
[----:B------:R-:W-:Y:S02]  /*13a0*/  FADD.FTZ R4, R4, R7 ;  /* 0x0000000704047221 */ /* 0x000fe40000010000 */
[----:B------:R-:W-:Y:S02]  /*13b0*/  FADD.FTZ R5, R5, R6 ;  /* 0x0000000605057221 */ /* 0x000fe40000010000 */
[C---:B------:R-:W-:Y:S02]  /*13c0*/  FADD.FTZ R7, R24.reuse, R25 ;  /* 0x0000001918077221 */ /* 0x040fe40000010000 */
[----:B------:R-:W-:Y:S02]  /*13d0*/  FFMA.FTZ R6, R24, R24, R9 ;  /* 0x0000001818067223 */ /* 0x000fe40000010009 */
[----:B------:R-:W-:-:S02]  /*13e0*/  FMUL.FTZ R9, R29, R29 ;  /* 0x0000001d1d097220 */ /* 0x000fc40000410000 */
[----:B------:R-:W-:Y:S02]  /*13f0*/  FADD.FTZ R4, R4, R7 ;  /* 0x0000000704047221 */ /* 0x000fe40000010000 */
[----:B------:R-:W-:Y:S02]  /*1400*/  FADD.FTZ R5, R5, R6 ;  /* 0x0000000605057221 */ /* 0x000fe40000010000 */
[C---:B------:R-:W-:Y:S02]  /*1410*/  FADD.FTZ R7, R28.reuse, R29 ;  /* 0x0000001d1c077221 */ /* 0x040fe40000010000 */
[----:B------:R-:W-:Y:S02]  /*1420*/  FFMA.FTZ R6, R28, R28, R9 ;  /* 0x0000001c1c067223 */ /* 0x000fe40000010009 */
[----:B------:R-:W-:Y:S02]  /*1430*/  FMUL.FTZ R9, R31, R31 ;  /* 0x0000001f1f097220 */ /* 0x000fe40000410000 */
[----:B------:R-:W-:-:S02]  /*1440*/  FADD.FTZ R4, R4, R7 ;  /* 0x0000000704047221 */ /* 0x000fc40000010000 */
[----:B------:R-:W-:Y:S02]  /*1450*/  FADD.FTZ R5, R5, R6 ;  /* 0x0000000605057221 */ /* 0x000fe40000010000 */
[C---:B------:R-:W-:Y:S02]  /*1460*/  FADD.FTZ R7, R30.reuse, R31 ;  /* 0x0000001f1e077221 */ /* 0x040fe40000010000 */
[----:B------:R-:W-:Y:S02]  /*1470*/  FFMA.FTZ R6, R30, R30, R9 ;  /* 0x0000001e1e067223 */ /* 0x000fe40000010009 */
[----:B------:R-:W-:Y:S02]  /*1480*/  FMUL.FTZ R9, R33, R33 ;  /* 0x0000002121097220 */ /* 0x000fe40000410000 */
[----:B------:R-:W-:Y:S02]  /*1490*/  FADD.FTZ R4, R4, R7 ;  /* 0x0000000704047221 */ /* 0x000fe40000010000 */
[----:B------:R-:W-:-:S02]  /*14a0*/  FADD.FTZ R5, R5, R6 ;  /* 0x0000000605057221 */ /* 0x000fc40000010000 */
[C---:B------:R-:W-:Y:S02]  /*14b0*/  FADD.FTZ R7, R32.reuse, R33 ;  /* 0x0000002120077221 */ /* 0x040fe40000010000 */
[----:B------:R-:W-:Y:S02]  /*14c0*/  FFMA.FTZ R6, R32, R32, R9 ;  /* 0x0000002020067223 */ /* 0x000fe40000010009 */
[----:B------:R-:W-:Y:S02]  /*14d0*/  FMUL.FTZ R9, R35, R35 ;  /* 0x0000002323097220 */ /* 0x000fe40000410000 */
        /* <DEDUP_REMOVED lines=9> */
[----:B------:R-:W-:Y:S02]  /*1570*/  FMUL.FTZ R9, R39, R39 ;  /* 0x0000002727097220 */ /* 0x000fe40000410000 */
[----:B------:R-:W-:Y:S02]  /*1580*/  FADD.FTZ R4, R4, R7 ;  /* 0x0000000704047221 */ /* 0x000fe40000010000 */
[----:B------:R-:W-:Y:S02]  /*1590*/  FADD.FTZ R5, R5, R6 ;  /* 0x0000000605057221 */ /* 0x000fe40000010000 */
[C---:B------:R-:W-:Y:S02]  /*15a0*/  FADD.FTZ R7, R38.reuse, R39 ;  /* 0x0000002726077221 */ /* 0x040fe40000010000 */
[----:B------:R-:W-:Y:S02]  /*15b0*/  FFMA.FTZ R6, R38, R38, R9 ;  /* 0x0000002626067223 */ /* 0x000fe40000010009 */
[----:B------:R-:W-:-:S02]  /*15c0*/  FADD.FTZ R4, R4, R7 ;  /* 0x0000000704047221 */ /* 0x000fc40000010000 */
[----:B------:R-:W-:Y:S02]  /*15d0*/  FADD.FTZ R5, R5, R6 ;  /* 0x0000000605057221 */ /* 0x000fe40000010000 */
[----:B------:R-:W-:Y:S02]  /*15e0*/  FMUL.FTZ R9, R41, R41 ;  /* 0x0000002929097220 */ /* 0x000fe40000410000 */
        /* <DEDUP_REMOVED lines=48> */
[----:B------:R-:W-:Y:S08]  /*18f0*/  BSSY B0, `(.L_x_4954) ;  /* 0x000002c000007945 */ /* 0x000ff00003800000 */
[----:B0-----:R-:W-:-:S02]  /*1900*/  @!P1 FADD.FTZ R4, R4, R7 ;  /* 0x0000000704049221 */ /* 0x001fc40000010000 */
[----:B-1----:R-:W-:-:S03]  /*1910*/  @!P1 FADD.FTZ R5, R5, R6 ;  /* 0x0000000605059221 */ /* 0x002fc60000010000 */
[----:B------:R-:W-:Y:S02]  /*1920*/  MOV R8, R4 ;  /* 0x0000000400087202 */ /* 0x000fe40000000f00 */
[----:B------:R-:W-:-:S05]  /*1930*/  MOV R9, R5 ;  /* 0x0000000500097202 */ /* 0x000fca0000000f00 */
[----:B------:R0:W-:Y:S04]  /*1940*/  @!P2 STS.64 [R52.X8+0x10], R8 ;  /* 0x000010083400a388 */ /* 0x0001e80000008a00 */
[----:B------:R-:W-:Y:S06]  /*1950*/  BAR.SYNC.DEFER_BLOCKING 0x0 ;  /* 0x0000000000007b1d */ /* 0x000fec0000010000 */
[----:B------:R-:W-:Y:S05]  /*1960*/  @P3 BRA `(.L_x_4955) ;  /* 0x0000024000003947 */ /* 0x000fea0003800000 */
[----:B------:R-:W1:Y:S04]  /*1970*/  LDS.64 R10, [0x18] ;  /* 0x00001800ff0a7984 */ /* 0x000e680000000a00 */
[----:B------:R-:W2:Y:S01]  /*1980*/  LDS.128 R4, [0x20] ;  /* 0x00002000ff047984 */ /* 0x000ea20000000c00 */
[----:B-1----:R-:W-:-:S02]  /*1990*/  FADD.FTZ R13, R8, R10 ;  /* 0x0000000a080d7221 */ /* 0x002fc40000010000 */
[----:B------:R-:W-:Y:S02]  /*19a0*/  FADD.FTZ R12, R9, R11 ;  /* 0x0000000b090c7221 */ /* 0x000fe40000010000 */
[----:B0-----:R-:W0:Y:S01]  /*19b0*/  LDS.128 R8, [0x30] ;  /* 0x00003000ff087984 */ /* 0x001e220000000c00 */
[----:B--2---:R-:W-:Y:S02]  /*19c0*/  FADD.FTZ R89, R13, R4 ;  /* 0x000000040d597221 */ /* 0x004fe40000010000 */
[----:B------:R-:W-:Y:S02]  /*19d0*/  FADD.FTZ R4, R12, R5 ;  /* 0x000000050c047221 */ /* 0x000fe40000010000 */
[----:B------:R-:W1:Y:S01]  /*19e0*/  LDS.128 R12, [0x40] ;  /* 0x00004000ff0c7984 */ /* 0x000e620000000c00 */
[----:B------:R-:W-:Y:S02]  /*19f0*/  FADD.FTZ R89, R89, R6 ;  /* 0x0000000659597221 */ /* 0x000fe40000010000 */
[----:B------:R-:W-:-:S02]  /*1a00*/  FADD.FTZ R90, R4, R7 ;  /* 0x00000007045a7221 */ /* 0x000fc40000010000 */
[----:B------:R-:W2:Y:S01]  /*1a10*/  LDS.128 R4, [0x50] ;  /* 0x00005000ff047984 */ /* 0x000ea20000000c00 */
[----:B0-----:R-:W-:Y:S02]  /*1a20*/  FADD.FTZ R89, R89, R8 ;  /* 0x0000000859597221 */ /* 0x001fe40000010000 */
[----:B------:R-:W-:Y:S02]  /*1a30*/  FADD.FTZ R90, R90, R9 ;  /* 0x000000095a5a7221 */ /* 0x000fe40000010000 */
[----:B------:R-:W-:Y:S02]  /*1a40*/  FADD.FTZ R89, R89, R10 ;  /* 0x0000000a59597221 */ /* 0x000fe40000010000 */
[----:B------:R-:W-:Y:S02]  /*1a50*/  FADD.FTZ R90, R90, R11 ;  /* 0x0000000b5a5a7221 */ /* 0x000fe40000010000 */
[----:B------:R-:W0:Y:S01]  /*1a60*/  LDS.128 R8, [0x60] ;  /* 0x00006000ff087984 */ /* 0x000e220000000c00 */
[----:B-1----:R-:W-:-:S02]  /*1a70*/  FADD.FTZ R89, R89, R12 ;  /* 0x0000000c59597221 */ /* 0x002fc40000010000 */
[----:B------:R-:W-:Y:S02]  /*1a80*/  FADD.FTZ R90, R90, R13 ;  /* 0x0000000d5a5a7221 */ /* 0x000fe40000010000 */
[----:B------:R-:W-:Y:S02]  /*1a90*/  FADD.FTZ R89, R89, R14 ;  /* 0x0000000e59597221 */ /* 0x000fe40000010000 */
[----:B------:R-:W-:Y:S02]  /*1aa0*/  FADD.FTZ R90, R90, R15 ;  /* 0x0000000f5a5a7221 */ /* 0x000fe40000010000 */
[----:B------:R-:W1:Y:S01]  /*1ab0*/  LDS.128 R12, [0x70] ;  /* 0x00007000ff0c7984 */ /* 0x000e620000000c00 */
[----:B--2---:R-:W-:Y:S02]  /*1ac0*/  FADD.FTZ R89, R89, R4 ;  /* 0x0000000459597221 */ /* 0x004fe40000010000 */
[----:B------:R-:W-:Y:S02]  /*1ad0*/  FADD.FTZ R90, R90, R5 ;  /* 0x000000055a5a7221 */ /* 0x000fe40000010000 */
[----:B------:R-:W2:Y:S01]  /*1ae0*/  LDS.64 R4, [0x80] ;  /* 0x00008000ff047984 */ /* 0x000ea20000000a00 */
[----:B------:R-:W-:-:S02]  /*1af0*/  FADD.FTZ R89, R89, R6 ;  /* 0x0000000659597221 */ /* 0x000fc40000010000 */
        /* <DEDUP_REMOVED lines=11> */
.L_x_4955:
[----:B------:R-:W-:Y:S05]  /*1bb0*/  BSYNC B0 ;  /* 0x0000000000007941 */ /* 0x000fea0003800000 */
.L_x_4954:
[----:B------:R-:W-:-:S04]  /*1bc0*/  MOV R15, c[0x0][0xc] ;  /* 0x00000300000f7a02 */ /* 0x000fc80000000f00 */
[----:B------:R-:W-:-:S13]  /*1bd0*/  ISETP.GE.U32.AND P1, PT, R15, 0x2, PT ;  /* 0x000000020f00780c */ /* 0x000fda0003f26070 */
[----:B------:R-:W-:Y:S05]  /*1be0*/  @!P1 BRA `(.L_x_4956) ;  /* 0x0000093000009947 */ /* 0x000fea0003800000 */
[----:B------:R-:W-:Y:S05]  /*1bf0*/  @P3 BRA `(.L_x_4957) ;  /* 0x000001a000003947 */ /* 0x000fea0003800000 */
[----:B------:R-:W1:Y:S01]  /*1c00*/  S2R R7, SR_CTAID.Y ;  /* 0x0000000000077919 */ /* 0x000e620000002600 */
[C---:B------:R-:W-:Y:S01]  /*1c10*/  LOP3.LUT R4, R87.reuse, 0x1, RZ, 0xc0, !PT ;  /* 0x0000000157047812 */ /* 0x040fe200078ec0ff */
[----:B------:R-:W-:Y:S01]  /*1c20*/  HFMA2.MMA R11, -RZ, RZ, 0, 2.384185791015625e-07 ;  /* 0x00000004ff0b7435 */ /* 0x000fe200000001ff */
[----:B------:R-:W-:Y:S02]  /*1c30*/  LOP3.LUT P1, RZ, R87, 0x2, RZ, 0xc0, !PT ;  /* 0x0000000257ff7812 */ /* 0x000fe4000782c0ff */
[----:B------:R-:W-:Y:S01]  /*1c40*/  MOV R12, 0x1 ;  /* 0x00000001000c7802 */ /* 0x000fe20000000f00 */
[----:B------:R-:W-:-:S03]  /*1c50*/  IMAD R6, R4, c[0x0][0x10], RZ ;  /* 0x0000040004067a24 */ /* 0x000fc600078e02ff */
[----:B------:R-:W-:Y:S01]  /*1c60*/  SEL R13, R12, 0xffffffff, !P1 ;  /* 0xffffffff0c0d7807 */ /* 0x000fe20004800000 */
[----:B------:R-:W-:-:S05]  /*1c70*/  IMAD R4, R6, c[0x0][0xc], RZ ;  /* 0x0000030006047a24 */ /* 0x000fca00078e02ff */
[----:B------:R-:W-:-:S05]  /*1c80*/  SHF.L.U32 R4, R4, 0x1, RZ ;  /* 0x0000000104047819 */ /* 0x000fca00000006ff */
[----:B------:R-:W-:Y:S01]  /*1c90*/  IMAD.WIDE R4, R4, R11, c[0x0][0x198] ;  /* 0x0000660004047625 */ /* 0x000fe200078e020b */
[----:B-1----:R-:W-:-:S03]  /*1ca0*/  IADD3 R10, R6, R7, RZ ;  /* 0x00000007060a7210 */ /* 0x002fc60007ffe0ff */
[----:B------:R-:W-:-:S04]  /*1cb0*/  IMAD R7, R51, c[0x0][0x10], R7 ;  /* 0x0000040033077a24 */ /* 0x000fc800078e0207 */
[----:B------:R-:W-:-:S04]  /*1cc0*/  IMAD.WIDE.U32 R6, R7, 0x8, R4 ;  /* 0x0000000807067825 */ /* 0x000fc800078e0004 */
[----:B------:R-:W-:Y:S01]  /*1cd0*/  IMAD.WIDE.U32 R4, R10, R11, c[0x0][0x190] ;  /* 0x000064000a047625 */ /* 0x000fe200078e000b */
[----:B------:R1:W-:Y:S01]  /*1ce0*/  STG.E.64 [R6.64], R8 ;  /* 0x0000000806007986 */ /* 0x0003e2000c101b06 */
[----:B------:R-:W-:Y:S06]  /*1cf0*/  MEMBAR.ALL.GPU ;  /* 0x0000000000007992 */ /* 0x000fec000000a000 */
[----:B-1----:R-:W-:Y:S01]  /*1d00*/  SEL R7, RZ, c[0x0][0xc], P1 ;  /* 0x00000300ff077a07 */ /* 0x002fe20000800000 */
[----:B------:R-:W-:-:S00]  /*1d10*/  ERRBAR ;  /* 0x00000000000079ab */ /* 0x000fc00000000000 */
[----:B------:R1:W-:Y:S02]  /*1d20*/  RED.E.ADD.S32.STRONG.GPU [R4.64], R13 ;  /* 0x0000000d0400798e */ /* 0x0003e4000c10e386 */
[----:B------:R-:W-:-:S13]  /*1d30*/  ISETP.NE.AND P1, PT, R7, -0x1, PT ;  /* 0xffffffff0700780c */ /* 0x000fda0003f25270 */
[----:B-1----:R-:W-:Y:S05]  /*1d40*/  @!P1 BRA `(.L_x_4957) ;  /* 0x0000005000009947 */ /* 0x002fea0003800000 */
.L_x_4958:
[----:B------:R-:W2:Y:S01]  /*1d50*/  LDG.E.STRONG.GPU R6, [R4.64] ;  /* 0x0000000604067981 */ /* 0x000ea2000c1ef900 */
[----:B------:R-:W-:Y:S01]  /*1d60*/  YIELD ;  /* 0x0000000000007946 */ /* 0x000fe20003800000 */
[----:B--2---:R-:W-:Y:S01]  /*1d70*/  ISETP.NE.AND P1, PT, R6, R7, PT ;  /* 0x000000070600720c */ /* 0x004fe20003f25270 */
[----:B------:R-:W-:-:S12]  /*1d80*/  CCTL.IVALL ;  /* 0x00000000ff00798f */ /* 0x000fd80002000000 */
[----:B------:R-:W-:Y:S05]  /*1d90*/  @P1 BRA `(.L_x_4958) ;  /* 0xffffffb000001947 */ /* 0x000fea000383ffff */
.L_x_4957:
        /* <DEDUP_REMOVED lines=11> */
.L_x_4960:
[CC--:B------:R-:W-:Y:S02]  /*1e50*/  ISETP.EQ.OR P1, PT, R14.reuse, R51.reuse, P3 ;  /* 0x000000330e00720c */ /* 0x0c0fe40001f22670 */
[C---:B------:R-:W-:Y:S02]  /*1e60*/  IADD3 R6, R14.reuse, 0x1, RZ ;  /* 0x000000010e067810 */ /* 0x040fe40007ffe0ff */
[----:B------:R-:W-:Y:S02]  /*1e70*/  IADD3 R10, R14, 0x2, RZ ;  /* 0x000000020e0a7810 */ /* 0x000fe40007ffe0ff */
[----:B------:R-:W-:-:S02]  /*1e80*/  ISETP.EQ.OR P2, PT, R6, R51, P3 ;  /* 0x000000330600720c */ /* 0x000fc40001f42670 */
[----:B------:R-:W-:Y:S02]  /*1e90*/  ISETP.EQ.OR P4, PT, R10, R51, P3 ;  /* 0x000000330a00720c */ /* 0x000fe40001f82670 */
[----:B------:R-:W-:-:S03]  /*1ea0*/  IADD3 R12, R14, 0x3, RZ ;  /* 0x000000030e0c7810 */ /* 0x000fc60007ffe0ff */
[----:B------:R-:W1:Y:S01]  /*1eb0*/  @!P1 S2R R7, SR_CTAID.Y ;  /* 0x0000000000079919 */ /* 0x000e620000002600 */
[C---:B------:R-:W-:Y:S02]  /*1ec0*/  @!P1 LOP3.LUT R4, R87.reuse, 0x1, RZ, 0xc0, !PT ;  /* 0x0000000157049812 */ /* 0x040fe400078ec0ff */
[----:B------:R-:W-:Y:S02]  /*1ed0*/  @!P1 MOV R5, 0x4 ;  /* 0x0000000400059802 */ /* 0x000fe40000000f00 */
[----:B------:R-:W-:Y:S01]  /*1ee0*/  ISETP.EQ.OR P5, PT, R12, R51, P3 ;  /* 0x000000330c00720c */ /* 0x000fe20001fa2670 */
[----:B------:R-:W2:Y:S01]  /*1ef0*/  @!P2 S2R R13, SR_CTAID.Y ;  /* 0x00000000000da919 */ /* 0x000ea20000002600 */
[----:B------:R-:W-:Y:S01]  /*1f00*/  @!P1 IMAD R4, R4, c[0x0][0x10], RZ ;  /* 0x0000040004049a24 */ /* 0x000fe200078e02ff */
[----:B------:R-:W-:Y:S02]  /*1f10*/  @!P2 LOP3.LUT R11, R87, 0x1, RZ, 0xc0, !PT ;  /* 0x00000001570ba812 */ /* 0x000fe400078ec0ff */
[----:B------:R-:W3:Y:S01]  /*1f20*/  @!P4 S2R R91, SR_CTAID.Y ;  /* 0x00000000005bc919 */ /* 0x000ee20000002600 */
[----:B------:R-:W-:-:S02]  /*1f30*/  @!P1 IMAD R4, R4, c[0x0][0xc], RZ ;  /* 0x0000030004049a24 */ /* 0x000fc400078e02ff */
[----:B------:R-:W-:-:S03]  /*1f40*/  @!P2 IMAD R11, R11, c[0x0][0x10], RZ ;  /* 0x000004000b0baa24 */ /* 0x000fc600078e02ff */
[----:B------:R-:W-:Y:S02]  /*1f50*/  @!P1 SHF.L.U32 R4, R4, 0x1, RZ ;  /* 0x0000000104049819 */ /* 0x000fe400000006ff */
[----:B------:R-:W4:Y:S03]  /*1f60*/  @!P5 S2R R93, SR_CTAID.Y ;  /* 0x00000000005dd919 */ /* 0x000f260000002600 */
[----:B------:R-:W-:-:S04]  /*1f70*/  @!P1 IMAD.WIDE R4, R4, R5, c[0x0][0x198] ;  /* 0x0000660004049625 */ /* 0x000fc800078e0205 */
[----:B-1----:R-:W-:-:S04]  /*1f80*/  @!P1 IMAD R7, R14, c[0x0][0x10], R7 ;  /* 0x000004000e079a24 */ /* 0x002fc800078e0207 */
[----:B------:R-:W-:-:S04]  /*1f90*/  @!P1 IMAD.WIDE.U32 R4, R7, 0x8, R4 ;  /* 0x0000000807049825 */ /* 0x000fc800078e0004 */
[----:B------:R-:W-:Y:S02]  /*1fa0*/  @!P2 IMAD R7, R11, c[0x0][0xc], RZ ;  /* 0x000003000b07aa24 */ /* 0x000fe400078e02ff */
[----:B--2---:R-:W-:Y:S01]  /*1fb0*/  @!P2 IMAD R11, R6, c[0x0][0x10], R13 ;  /* 0x00000400060baa24 */ /* 0x004fe200078e020d */
[----:B------:R-:W-:Y:S01]  /*1fc0*/  @!P4 LOP3.LUT R13, R87, 0x1, RZ, 0xc0, !PT ;  /* 0x00000001570dc812 */ /* 0x000fe200078ec0ff */
[----:B------:R-:W2:Y:S01]  /*1fd0*/  @!P1 LDG.E.64 R4, [R4.64] ;  /* 0x0000000604049981 */ /* 0x000ea2000c1e1b00 */
[----:B------:R-:W-:Y:S02]  /*1fe0*/  @!P2 SHF.L.U32 R7, R7, 0x1, RZ ;  /* 0x000000010707a819 */ /* 0x000fe400000006ff */
[----:B------:R-:W-:Y:S01]  /*1ff0*/  @!P2 MOV R6, 0x4 ;  /* 0x000000040006a802 */ /* 0x000fe20000000f00 */
[----:B------:R-:W-:-:S04]  /*2000*/  @!P4 IMAD R13, R13, c[0x0][0x10], RZ ;  /* 0x000004000d0dca24 */ /* 0x000fc800078e02ff */
[----:B------:R-:W-:Y:S02]  /*2010*/  @!P4 IMAD R89, R13, c[0x0][0xc], RZ ;  /* 0x000003000d59ca24 */ /* 0x000fe400078e02ff */
[----:B------:R-:W-:-:S04]  /*2020*/  @!P2 IMAD.WIDE R6, R7, R6, c[0x0][0x198] ;  /* 0x000066000706a625 */ /* 0x000fc800078e0206 */
[----:B---3--:R-:W-:Y:S01]  /*2030*/  @!P4 IMAD R13, R10, c[0x0][0x10], R91 ;  /* 0x000004000a0dca24 */ /* 0x008fe200078e025b */
[----:B------:R-:W-:Y:S01]  /*2040*/  @!P4 SHF.L.U32 R10, R89, 0x1, RZ ;  /* 0x00000001590ac819 */ /* 0x000fe200000006ff */
[----:B------:R-:W-:Y:S01]  /*2050*/  @!P2 IMAD.WIDE.U32 R6, R11, 0x8, R6 ;  /* 0x000000080b06a825 */ /* 0x000fe200078e0006 */
[----:B------:R-:W-:Y:S02]  /*2060*/  @!P5 LOP3.LUT R89, R87, 0x1, RZ, 0xc0, !PT ;  /* 0x000000015759d812 */ /* 0x000fe400078ec0ff */
[----:B------:R-:W-:-:S03]  /*2070*/  @!P4 MOV R11, 0x4 ;  /* 0x00000004000bc802 */ /* 0x000fc60000000f00 */
[----:B------:R-:W-:Y:S01]  /*2080*/  @!P5 IMAD R89, R89, c[0x0][0x10], RZ ;  /* 0x000004005959da24 */ /* 0x000fe200078e02ff */
[----:B------:R-:W3:Y:S01]  /*2090*/  @!P2 LDG.E.64 R6, [R6.64] ;  /* 0x000000060606a981 */ /* 0x000ee2000c1e1b00 */
[----:B------:R-:W-:-:S04]  /*20a0*/  @!P4 IMAD.WIDE R10, R10, R11, c[0x0][0x198] ;  /* 0x000066000a0ac625 */ /* 0x000fc800078e020b */
[----:B------:R-:W-:Y:S02]  /*20b0*/  @!P5 IMAD R90, R89, c[0x0][0xc], RZ ;  /* 0x00000300595ada24 */ /* 0x000fe400078e02ff */
[----:B------:R-:W-:Y:S01]  /*20c0*/  @!P4 IMAD.WIDE.U32 R10, R13, 0x8, R10 ;  /* 0x000000080d0ac825 */ /* 0x000fe200078e000a */
[----:B------:R-:W-:-:S03]  /*20d0*/  @!P5 MOV R13, 0x4 ;  /* 0x00000004000dd802 */ /* 0x000fc60000000f00 */
[----:B----4-:R-:W-:Y:S01]  /*20e0*/  @!P5 IMAD R89, R12, c[0x0][0x10], R93 ;  /* 0x000004000c59da24 */ /* 0x010fe200078e025d */
[----:B------:R-:W-:Y:S01]  /*20f0*/  @!P5 SHF.L.U32 R12, R90, 0x1, RZ ;  /* 0x000000015a0cd819 */ /* 0x000fe200000006ff */
[----:B------:R-:W4:Y:S04]  /*2100*/  @!P4 LDG.E.64 R10, [R10.64] ;  /* 0x000000060a0ac981 */ /* 0x000f28000c1e1b00 */
[----:B------:R-:W-:-:S06]  /*2110*/  @!P5 IMAD.WIDE R12, R12, R13, c[0x0][0x198] ;  /* 0x000066000c0cd625 */ /* 0x000fcc00078e020d */
[----:B------:R-:W-:-:S06]  /*2120*/  @!P5 IMAD.WIDE.U32 R12, R89, 0x8, R12 ;  /* 0x00000008590cd825 */ /* 0x000fcc00078e000c */
[----:B------:R-:W5:Y:S01]  /*2130*/  @!P5 LDG.E.64 R12, [R12.64] ;  /* 0x000000060c0cd981 */ /* 0x000f62000c1e1b00 */
[----:B------:R-:W-:Y:S02]  /*2140*/  IADD3 R15, R15, -0x4, RZ ;  /* 0xfffffffc0f0f7810 */ /* 0x000fe40007ffe0ff */
[----:B------:R-:W-:Y:S01]  /*2150*/  IADD3 R14, R14, 0x4, RZ ;  /* 0x000000040e0e7810 */ /* 0x000fe20007ffe0ff */
[----:B0-2---:R-:W-:Y:S02]  /*2160*/  @!P1 FADD.FTZ R8, R8, R4 ;  /* 0x0000000408089221 */ /* 0x005fe40000010000 */
[----:B------:R-:W-:Y:S01]  /*2170*/  @!P1 FADD.FTZ R9, R9, R5 ;  /* 0x0000000509099221 */ /* 0x000fe20000010000 */
[----:B------:R-:W-:Y:S01]  /*2180*/  ISETP.NE.AND P1, PT, R15, RZ, PT ;  /* 0x000000ff0f00720c */ /* 0x000fe20003f25270 */
[----:B---3--:R-:W-:Y:S02]  /*2190*/  @!P2 FADD.FTZ R8, R8, R6 ;  /* 0x000000060808a221 */ /* 0x008fe40000010000 */
[----:B------:R-:W-:-:S02]  /*21a0*/  @!P2 FADD.FTZ R9, R9, R7 ;  /* 0x000000070909a221 */ /* 0x000fc40000010000 */
[----:B----4-:R-:W-:Y:S02]  /*21b0*/  @!P4 FADD.FTZ R8, R8, R10 ;  /* 0x0000000a0808c221 */ /* 0x010fe40000010000 */
[----:B------:R-:W-:Y:S02]  /*21c0*/  @!P4 FADD.FTZ R9, R9, R11 ;  /* 0x0000000b0909c221 */ /* 0x000fe40000010000 */
[----:B-----5:R-:W-:Y:S02]  /*21d0*/  @!P5 FADD.FTZ R8, R8, R12 ;  /* 0x0000000c0808d221 */ /* 0x020fe40000010000 */
[----:B------:R-:W-:Y:S02]  /*21e0*/  @!P5 FADD.FTZ R9, R9, R13 ;  /* 0x0000000d0909d221 */ /* 0x000fe40000010000 */
[----:B------:R-:W-:Y:S05]  /*21f0*/  @P1 BRA `(.L_x_4960) ;  /* 0xfffffc5000001947 */ /* 0x000fea000383ffff */
.L_x_4959:
        /* <DEDUP_REMOVED lines=19> */
.L_x_4962:
[----:B------:R-:W-:Y:S05]  /*2330*/  BSYNC B0 ;  /* 0x0000000000007941 */ /* 0x000fea0003800000 */
.L_x_4961:
[----:B------:R-:W-:Y:S05]  /*2340*/  @!P2 BRA `(.L_x_4956) ;  /* 0x000001d00000a947 */ /* 0x000fea0003800000 */
[C---:B------:R-:W-:Y:S02]  /*2350*/  IADD3 R10, R14.reuse, 0x2, RZ ;  /* 0x000000020e0a7810 */ /* 0x040fe40007ffe0ff */
[----:B------:R-:W-:Y:S02]  /*2360*/  IADD3 R14, R14, 0x1, RZ ;  /* 0x000000010e0e7810 */ /* 0x000fe40007ffe0ff */
[-C--:B------:R-:W-:Y:S02]  /*2370*/  ISETP.EQ.OR P1, PT, R10, R51.reuse, P3 ;  /* 0x000000330a00720c */ /* 0x080fe40001f22670 */
[----:B------:R-:W-:-:S02]  /*2380*/  ISETP.EQ.OR P2, PT, R14, R51, P3 ;  /* 0x000000330e00720c */ /* 0x000fc40001f42670 */
[----:B------:R-:W-:-:S11]  /*2390*/  ISETP.EQ.OR P1, PT, R6, 0x2, P1 ;  /* 0x000000020600780c */ /* 0x000fd60000f22670 */
[----:B------:R-:W1:Y:S01]  /*23a0*/  @!P2 S2R R11, SR_CTAID.Y ;  /* 0x00000000000ba919 */ /* 0x000e620000002600 */
[C---:B------:R-:W-:Y:S02]  /*23b0*/  @!P2 LOP3.LUT R4, R87.reuse, 0x1, RZ, 0xc0, !PT ;  /* 0x000000015704a812 */ /* 0x040fe400078ec0ff */
[----:B------:R-:W-:Y:S01]  /*23c0*/  @!P1 LOP3.LUT R5, R87, 0x1, RZ, 0xc0, !PT ;  /* 0x0000000157059812 */ /* 0x000fe200078ec0ff */
[----:B------:R-:W2:Y:S01]  /*23d0*/  @!P1 S2R R13, SR_CTAID.Y ;  /* 0x00000000000d9919 */ /* 0x000ea20000002600 */
[----:B------:R-:W-:Y:S01]  /*23e0*/  @!P2 MOV R7, 0x4 ;  /* 0x000000040007a802 */ /* 0x000fe20000000f00 */
[----:B------:R-:W-:Y:S02]  /*23f0*/  @!P2 IMAD R4, R4, c[0x0][0x10], RZ ;  /* 0x000004000404aa24 */ /* 0x000fe400078e02ff */
[----:B------:R-:W-:Y:S02]  /*2400*/  @!P1 IMAD R5, R5, c[0x0][0x10], RZ ;  /* 0x0000040005059a24 */ /* 0x000fe400078e02ff */
[----:B------:R-:W-:-:S02]  /*2410*/  @!P2 IMAD R4, R4, c[0x0][0xc], RZ ;  /* 0x000003000404aa24 */ /* 0x000fc400078e02ff */
[----:B------:R-:W-:-:S03]  /*2420*/  @!P1 IMAD R5, R5, c[0x0][0xc], RZ ;  /* 0x0000030005059a24 */ /* 0x000fc600078e02ff */
[----:B------:R-:W-:Y:S02]  /*2430*/  @!P2 SHF.L.U32 R4, R4, 0x1, RZ ;  /* 0x000000010404a819 */ /* 0x000fe400000006ff */
[----:B------:R-:W-:-:S03]  /*2440*/  @!P1 SHF.L.U32 R5, R5, 0x1, RZ ;  /* 0x0000000105059819 */ /* 0x000fc600000006ff */
[----:B------:R-:W-:Y:S01]  /*2450*/  @!P2 IMAD.WIDE R6, R4, R7, c[0x0][0x198] ;  /* 0x000066000406a625 */ /* 0x000fe200078e0207 */
[----:B------:R-:W-:-:S03]  /*2460*/  @!P1 MOV R4, 0x4 ;  /* 0x0000000400049802 */ /* 0x000fc60000000f00 */
[----:B-1----:R-:W-:Y:S02]  /*2470*/  @!P2 IMAD R11, R14, c[0x0][0x10], R11 ;  /* 0x000004000e0baa24 */ /* 0x002fe400078e020b */
[----:B------:R-:W-:-:S04]  /*2480*/  @!P1 IMAD.WIDE R4, R5, R4, c[0x0][0x198] ;  /* 0x0000660005049625 */ /* 0x000fc800078e0204 */
[----:B--2---:R-:W-:Y:S02]  /*2490*/  @!P1 IMAD R13, R10, c[0x0][0x10], R13 ;  /* 0x000004000a0d9a24 */ /* 0x004fe400078e020d */
        /* <DEDUP_REMOVED lines=8> */
.L_x_4956:
        /* <DEDUP_REMOVED lines=20> */
[C---:B0-----:R-:W-:Y:S02]  /*2660*/  FADD.FTZ R9, -R90.reuse, R26 ;  /* 0x0000001a5a097221 */ /* 0x041fe40000010100 */
[----:B------:R-:W-:Y:S01]  /*2670*/  FFMA.FTZ R91, R91, c[0x0][0x1f4], -R10 ;  /* 0x00007d005b5b7a23 */ /* 0x000fe2000001080a */
[----:B------:R-:W-:Y:S01]  /*2680*/  MOV R10, 0x3f800000 ;  /* 0x3f800000000a7802 */ /* 0x000fe20000000f00 */
[C---:B------:R-:W-:Y:S02]  /*2690*/  FADD.FTZ R27, -R90.reuse, R27 ;  /* 0x0000001b5a1b7221 */ /* 0x040fe40000010100 */
[C---:B------:R-:W-:Y:S01]  /*26a0*/  FADD.FTZ R93, -R90.reuse, R18 ;  /* 0x000000125a5d7221 */ /* 0x040fe20000010100 */
[----:B------:R-:W-:Y:S01]  /*26b0*/  FSETP.GTU.FTZ.AND P1, PT, R91, RZ, PT ;  /* 0x000000ff5b00720b */ /* 0x000fe20003f3c000 */
[----:B------:R-:W-:-:S12]  /*26c0*/  FADD.FTZ R101, -R90, R19 ;  /* 0x000000135a657221 */ /* 0x000fd80000010100 */
        /* <DEDUP_REMOVED lines=17> */
.L_x_4963:
        /* <DEDUP_REMOVED lines=11> */
.L_x_4965:
[----:B------:R-:W-:Y:S05]  /*2890*/  BSYNC B0 ;  /* 0x0000000000007941 */ /* 0x000fea0003800000 */
.L_x_4964:
[----:B------:R-:W-:Y:S01]  /*28a0*/  ISETP.GE.U32.AND P6, PT, R55, c[0x0][0x1c8], PT ;  /* 0x0000720037007a0c */ /* 0x000fe20003fc6070 */
[-C--:B0-----:R-:W-:Y:S01]  /*28b0*/  FMUL.FTZ R9, R93, R10.reuse ;  /* 0x0000000a5d097220 */ /* 0x081fe20000410000 */
[----:B------:R-:W-:Y:S01]  /*28c0*/  ISETP.GE.U32.AND P1, PT, R56, c[0x0][0x1c8], PT ;  /* 0x0000720038007a0c */ /* 0x000fe20003f26070 */
[----:B------:R-:W-:Y:S01]  /*28d0*/  FMUL.FTZ R12, R101, R10 ;  /* 0x0000000a650c7220 */ /* 0x000fe20000410000 */
[----:B------:R-:W-:Y:S01]  /*28e0*/  ISETP.GE.U32.AND P2, PT, R57, c[0x0][0x1c8], PT ;  /* 0x0000720039007a0c */ /* 0x000fe20003f46070 */
[----:B------:R-:W-:Y:S01]  /*28f0*/  FADD.FTZ R105, -R90, R21 ;  /* 0x000000155a697221 */ /* 0x000fe20000010100 */
[----:B------:R-:W-:Y:S01]  /*2900*/  ISETP.GE.U32.AND P3, PT, R58, c[0x0][0x1c8], PT ;  /* 0x000072003a007a0c */ /* 0x000fe20003f66070 */
[C---:B------:R-:W-:Y:S01]  /*2910*/  FADD.FTZ R109, -R90.reuse, R23 ;  /* 0x000000175a6d7221 */ /* 0x040fe20000010100 */
[----:B------:R-:W-:Y:S01]  /*2920*/  ISETP.GE.U32.AND P4, PT, R59, c[0x0][0x1c8], PT ;  /* 0x000072003b007a0c */ /* 0x000fe20003f86070 */
[----:B------:R-:W-:Y:S01]  /*2930*/  FADD.FTZ R95, -R90, R25 ;  /* 0x000000195a5f7221 */ /* 0x000fe20000010100 */
[----:B------:R-:W-:Y:S01]  /*2940*/  ISETP.GE.AND.EX P6, PT, R70, c[0x0][0x1cc], PT, P6 ;  /* 0x0000730046007a0c */ /* 0x000fe20003fc6360 */
[----:B------:R-:W-:Y:S01]  /*2950*/  FADD.FTZ R99, -R90, R29 ;  /* 0x0000001d5a637221 */ /* 0x000fe20000010100 */
[----:B------:R-:W-:Y:S01]  /*2960*/  ISETP.GE.AND.EX P1, PT, R71, c[0x0][0x1cc], PT, P1 ;  /* 0x0000730047007a0c */ /* 0x000fe20003f26310 */
[----:B------:R-:W-:Y:S01]  /*2970*/  FFMA.FTZ R8, R6, R9, R4 ;  /* 0x0000000906087223 */ /* 0x000fe20000010004 */
[----:B------:R-:W-:Y:S01]  /*2980*/  ISETP.GE.AND.EX P2, PT, R72, c[0x0][0x1cc], PT, P2 ;  /* 0x0000730048007a0c */ /* 0x000fe20003f46320 */
[C---:B------:R-:W-:Y:S01]  /*2990*/  FADD.FTZ R103, -R90.reuse, R20 ;  /* 0x000000145a677221 */ /* 0x040fe20000010100 */
[----:B------:R-:W-:Y:S01]  /*29a0*/  ISETP.GE.AND.EX P3, PT, R73, c[0x0][0x1cc], PT, P3 ;  /* 0x0000730049007a0c */ /* 0x000fe20003f66330 */
[----:B------:R-:W-:Y:S01]  /*29b0*/  FADD.FTZ R107, -R90, R22 ;  /* 0x000000165a6b7221 */ /* 0x000fe20000010100 */
[----:B------:R-:W-:Y:S01]  /*29c0*/  ISETP.GE.AND.EX P4, PT, R74, c[0x0][0x1cc], PT, P4 ;  /* 0x000073004a007a0c */ /* 0x000fe20003f86340 */
[----:B------:R-:W-:Y:S01]  /*29d0*/  FADD.FTZ R23, -R90, R24 ;  /* 0x000000185a177221 */ /* 0x000fe20000010100 */
[----:B------:R-:W-:Y:S01]  /*29e0*/  ISETP.GT.U32.OR P6, PT, R0, 0x1df, P6 ;  /* 0x000001df0000780c */ /* 0x000fe200037c4470 */
        /* <DEDUP_REMOVED lines=8> */
[----:B------:R-:W-:-:S02]  /*2a70*/  FADD.FTZ R33, -R90, R33 ;  /* 0x000000215a217221 */ /* 0x000fc40000010100 */
[C---:B------:R-:W-:Y:S02]  /*2a80*/  FADD.FTZ R21, -R90.reuse, R34 ;  /* 0x000000225a157221 */ /* 0x040fe40000010100 */
[C---:B------:R-:W-:Y:S02]  /*2a90*/  FADD.FTZ R35, -R90.reuse, R35 ;  /* 0x000000235a237221 */ /* 0x040fe40000010100 */
[C---:B------:R-:W-:Y:S02]  /*2aa0*/  FADD.FTZ R25, -R90.reuse, R36 ;  /* 0x000000245a197221 */ /* 0x040fe40000010100 */
[C---:B------:R-:W-:Y:S02]  /*2ab0*/  FADD.FTZ R37, -R90.reuse, R37 ;  /* 0x000000255a257221 */ /* 0x040fe40000010100 */
[C---:B------:R-:W-:Y:S02]  /*2ac0*/  FADD.FTZ R27, -R90.reuse, R38 ;  /* 0x000000265a1b7221 */ /* 0x040fe40000010100 */
        /* <DEDUP_REMOVED lines=23> */
.L_x_4966:
[----:B------:R-:W-:Y:S01]  /*2c40*/  BSSY B0, `(.L_x_4967) ;  /* 0x000000b000007945 */ /* 0x000fe20003800000 */
[----:B------:R-:W-:Y:S05]  /*2c50*/  @P6 BRA `(.L_x_4968) ;  /* 0x0000009000006947 */ /* 0x000fea0003800000 */
        /* <DEDUP_REMOVED lines=9> */
.L_x_4968:
[----:B------:R-:W-:Y:S05]  /*2cf0*/  BSYNC B0 ;  /* 0x0000000000007941 */ /* 0x000fea0003800000 */
.L_x_4967:
[-C--:B------:R-:W-:Y:S02]  /*2d00*/  FMUL.FTZ R103, R103, R10.reuse ;  /* 0x0000000a67677220 */ /* 0x080fe40000410000 */
[-C--:B------:R-:W-:Y:S02]  /*2d10*/  FMUL.FTZ R12, R105, R10.reuse ;  /* 0x0000000a690c7220 */ /* 0x080fe40000410000 */
[-C--:B------:R-:W-:Y:S02]  /*2d20*/  FMUL.FTZ R107, R107, R10.reuse ;  /* 0x0000000a6b6b7220 */ /* 0x080fe40000410000 */
[----:B------:R-:W-:Y:S02]  /*2d30*/  FMUL.FTZ R20, R109, R10 ;  /* 0x0000000a6d147220 */ /* 0x000fe40000410000 */
        /* <DEDUP_REMOVED lines=13> */
.L_x_4969:
        /* <DEDUP_REMOVED lines=11> */
.L_x_4971:
[----:B------:R-:W-:Y:S05]  /*2ec0*/  BSYNC B0 ;  /* 0x0000000000007941 */ /* 0x000fea0003800000 */
.L_x_4970:
        /* <DEDUP_REMOVED lines=13> */
.L_x_4972:
        /* <DEDUP_REMOVED lines=11> */
.L_x_4974:
[----:B------:R-:W-:Y:S05]  /*3050*/  BSYNC B0 ;  /* 0x0000000000007941 */ /* 0x000fea0003800000 */
.L_x_4973:
        /* <DEDUP_REMOVED lines=17> */
.L_x_4975:
        /* <DEDUP_REMOVED lines=11> */
.L_x_4977:
[----:B------:R-:W-:Y:S05]  /*3220*/  BSYNC B0 ;  /* 0x0000000000007941 */ /* 0x000fea0003800000 */
.L_x_4976:
        /* <DEDUP_REMOVED lines=13> */
.L_x_4978:
        /* <DEDUP_REMOVED lines=11> */
.L_x_4980:
[----:B------:R-:W-:Y:S05]  /*33b0*/  BSYNC B0 ;  /* 0x0000000000007941 */ /* 0x000fea0003800000 */
.L_x_4979:
[----:B------:R-:W-:Y:S01]  /*33c0*/  ISETP.GE.U32.AND P6, PT, R60, c[0x0][0x1c8], PT ;  /* 0x000072003c007a0c */ /* 0x000fe20003fc6070 */
[-C--:B------:R-:W-:Y:S01]  /*33d0*/  FMUL.FTZ R11, R11, R10.reuse ;  /* 0x0000000a0b0b7220 */ /* 0x080fe20000410000 */
        /* <DEDUP_REMOVED lines=24> */
[C---:B------:R-:W-:Y:S01]  /*3560*/  ISETP.GT.U32.OR P3, PT, R0.reuse, 0x1df, P3 ;  /* 0x000001df0000780c */ /* 0x040fe20001f64470 */
[-C--:B0-----:R-:W-:Y:S01]  /*3570*/  FMUL.FTZ R14, R43, R10.reuse ;  /* 0x0000000a2b0e7220 */ /* 0x081fe20000410000 */
[----:B------:R-:W-:Y:S01]  /*3580*/  ISETP.GT.U32.OR P4, PT, R0, 0x1df, P4 ;  /* 0x000001df0000780c */ /* 0x000fe20002784470 */
[----:B------:R-:W-:-:S02]  /*3590*/  FMUL.FTZ R89, R89, R10 ;  /* 0x0000000a59597220 */ /* 0x000fc40000410000 */
[-C--:B------:R-:W-:Y:S02]  /*35a0*/  FMUL.FTZ R18, R45, R10.reuse ;  /* 0x0000000a2d127220 */ /* 0x080fe40000410000 */
[-C--:B------:R-:W-:Y:S02]  /*35b0*/  FMUL.FTZ R91, R91, R10.reuse ;  /* 0x0000000a5b5b7220 */ /* 0x080fe40000410000 */
[-C--:B------:R-:W-:Y:S02]  /*35c0*/  FMUL.FTZ R20, R47, R10.reuse ;  /* 0x0000000a2f147220 */ /* 0x080fe40000410000 */
[-C--:B------:R-:W-:Y:S02]  /*35d0*/  FMUL.FTZ R93, R93, R10.reuse ;  /* 0x0000000a5d5d7220 */ /* 0x080fe40000410000 */
[----:B------:R-:W-:Y:S02]  /*35e0*/  FMUL.FTZ R10, R49, R10 ;  /* 0x0000000a310a7220 */ /* 0x000fe40000410000 */
[----:B------:R-:W-:-:S02]  /*35f0*/  FFMA.FTZ R8, R6, R11, R4 ;  /* 0x0000000b06087223 */ /* 0x000fc40000010004 */
        /* <DEDUP_REMOVED lines=12> */
.L_x_4981:
        /* <DEDUP_REMOVED lines=11> */
.L_x_4983:
[----:B------:R-:W-:Y:S05]  /*3770*/  BSYNC B0 ;  /* 0x0000000000007941 */ /* 0x000fea0003800000 */
.L_x_4982:
        /* <DEDUP_REMOVED lines=13> */
.L_x_4984:
        /* <DEDUP_REMOVED lines=11> */
.L_x_4986:
[----:B------:R-:W-:Y:S05]  /*3900*/  BSYNC B0 ;  /* 0x0000000000007941 */ /* 0x000fea0003800000 */
.L_x_4985:
        /* <DEDUP_REMOVED lines=13> */
.L_x_4987:
        /* <DEDUP_REMOVED lines=11> */
.L_x_4989:
[----:B------:R-:W-:Y:S05]  /*3a90*/  BSYNC B0 ;  /* 0x0000000000007941 */ /* 0x000fea0003800000 */
.L_x_4988:
        /* <DEDUP_REMOVED lines=13> */
.L_x_4990:
        /* <DEDUP_REMOVED lines=11> */
.L_x_4992:
[----:B------:R-:W-:Y:S05]  /*3c20*/  BSYNC B0 ;  /* 0x0000000000007941 */ /* 0x000fea0003800000 */
.L_x_4991:
        /* <DEDUP_REMOVED lines=13> */
.L_x_4993:
        /* <DEDUP_REMOVED lines=11> */
.L_x_4995:
[----:B------:R-:W-:Y:S05]  /*3db0*/  BSYNC B0 ;  /* 0x0000000000007941 */ /* 0x000fea0003800000 */
.L_x_4994:
[----:B------:R-:W-:Y:S01]  /*3dc0*/  ISETP.GE.U32.AND P6, PT, R65, c[0x0][0x1c8], PT ;  /* 0x0000720041007a0c */ /* 0x000fe20003fc6070 */
[--C-:B------:R-:W-:Y:S01]  /*3dd0*/  FFMA.FTZ R28, R6, R29, R4.reuse ;  /* 0x0000001d061c7223 */ /* 0x100fe20000010004 */
[----:B------:R-:W-:Y:S01]  /*3de0*/  ISETP.GE.U32.AND P1, PT, R66, c[0x0][0x1c8], PT ;  /* 0x0000720042007a0c */ /* 0x000fe20003f26070 */
[C-C-:B------:R-:W-:Y:S01]  /*3df0*/  FFMA.FTZ R26, R6.reuse, R85, R4.reuse ;  /* 0x00000055061a7223 */ /* 0x140fe20000010004 */
[----:B------:R-:W-:Y:S01]  /*3e00*/  ISETP.GE.U32.AND P2, PT, R67, c[0x0][0x1c8], PT ;  /* 0x0000720043007a0c */ /* 0x000fe20003f46070 */
[--C-:B0-----:R-:W-:Y:S01]  /*3e10*/  FFMA.FTZ R24, R6, R89, R4.reuse ;  /* 0x0000005906187223 */ /* 0x101fe20000010004 */
[----:B------:R-:W-:Y:S01]  /*3e20*/  ISETP.GE.U32.AND P3, PT, R68, c[0x0][0x1c8], PT ;  /* 0x0000720044007a0c */ /* 0x000fe20003f66070 */
[C-C-:B------:R-:W-:Y:S01]  /*3e30*/  FFMA.FTZ R22, R6.reuse, R91, R4.reuse ;  /* 0x0000005b06167223 */ /* 0x140fe20000010004 */
[----:B------:R-:W-:Y:S01]  /*3e40*/  ISETP.GE.U32.AND P4, PT, R69, c[0x0][0x1c8], PT ;  /* 0x0000720045007a0c */ /* 0x000fe20003f86070 */
[----:B------:R-:W-:Y:S01]  /*3e50*/  FFMA.FTZ R8, R6, R93, R4 ;  /* 0x0000005d06087223 */ /* 0x000fe20000010004 */
[----:B------:R-:W-:Y:S01]  /*3e60*/  ISETP.GE.AND.EX P6, PT, R80, c[0x0][0x1cc], PT, P6 ;  /* 0x0000730050007a0c */ /* 0x000fe20003fc6360 */
[--C-:B------:R-:W-:Y:S01]  /*3e70*/  FFMA.FTZ R27, R7, R14, R5.reuse ;  /* 0x0000000e071b7223 */ /* 0x100fe20000010005 */
[----:B------:R-:W-:Y:S01]  /*3e80*/  ISETP.GE.AND.EX P1, PT, R81, c[0x0][0x1cc], PT, P1 ;  /* 0x0000730051007a0c */ /* 0x000fe20003f26310 */
[C-C-:B------:R-:W-:Y:S01]  /*3e90*/  FFMA.FTZ R25, R7.reuse, R18, R5.reuse ;  /* 0x0000001207197223 */ /* 0x140fe20000010005 */
[----:B------:R-:W-:Y:S01]  /*3ea0*/  ISETP.GE.AND.EX P2, PT, R82, c[0x0][0x1cc], PT, P2 ;  /* 0x0000730052007a0c */ /* 0x000fe20003f46320 */
[--C-:B------:R-:W-:Y:S01]  /*3eb0*/  FFMA.FTZ R23, R7, R20, R5.reuse ;  /* 0x0000001407177223 */ /* 0x100fe20000010005 */
[----:B------:R-:W-:Y:S01]  /*3ec0*/  ISETP.GE.AND.EX P3, PT, R83, c[0x0][0x1cc], PT, P3 ;  /* 0x0000730053007a0c */ /* 0x000fe20003f66330 */
[C-C-:B------:R-:W-:Y:S01]  /*3ed0*/  FFMA.FTZ R9, R7.reuse, R10, R5.reuse ;  /* 0x0000000a07097223 */ /* 0x140fe20000010005 */
        /* <DEDUP_REMOVED lines=18> */
.L_x_4996:
        /* <DEDUP_REMOVED lines=11> */
.L_x_4998:
[----:B------:R-:W-:Y:S05]  /*40b0*/  BSYNC B0 ;  /* 0x0000000000007941 */ /* 0x000fea0003800000 */
.L_x_4997:
        /* <DEDUP_REMOVED lines=11> */
.L_x_4999:
[----:B------:R-:W-:Y:S01]  /*4170*/  BSSY B0, `(.L_x_5000) ;  /* 0x000000b000007945 */ /* 0x000fe20003800000 */
[----:B------:R-:W-:Y:S05]  /*4180*/  @P1 BRA `(.L_x_5001) ;  /* 0x0000009000001947 */ /* 0x000fea0003800000 */
[----:B0-----:R-:W-:Y:S01]  /*4190*/  MOV R4, R2 ;  /* 0x0000000200047202 */ /* 0x001fe20000000f00 */
        /* <DEDUP_REMOVED lines=8> */
.L_x_5001:
[----:B------:R-:W-:Y:S05]  /*4220*/  BSYNC B0 ;  /* 0x0000000000007941 */ /* 0x000fea0003800000 */
.L_x_5000:
        /* <DEDUP_REMOVED lines=11> */
.L_x_5002:
        /* <DEDUP_REMOVED lines=11> */
.L_x_5004:
[----:B------:R-:W-:Y:S05]  /*4390*/  BSYNC B0 ;  /* 0x0000000000007941 */ /* 0x000fea0003800000 */
.L_x_5003:
        /* <DEDUP_REMOVED lines=11> */
.L_x_5005:
        /* <DEDUP_REMOVED lines=11> */
.L_x_5007:
[----:B------:R-:W-:Y:S05]  /*4500*/  BSYNC B0 ;  /* 0x0000000000007941 */ /* 0x000fea0003800000 */
.L_x_5006:
        /* <DEDUP_REMOVED lines=11> */
.L_x_5008:
[----:B------:R-:W-:Y:S01]  /*45c0*/  BSSY B0, `(.L_x_5009) ;  /* 0x000000a000007945 */ /* 0x000fe20003800000 */
[----:B------:R-:W-:Y:S05]  /*45d0*/  @P4 BRA `(.L_x_5010) ;  /* 0x0000008000004947 */ /* 0x000fea0003800000 */
[----:B------:R-:W-:Y:S01]  /*45e0*/  MOV R3, R17 ;  /* 0x0000001100037202 */ /* 0x000fe20000000f00 */
[----:B------:R-:W-:-:S04]  /*45f0*/  IMAD R84, R84, c[0x0][0x1c0], RZ ;  /* 0x0000700054547a24 */ /* 0x000fc800078e02ff */
[----:B0-----:R-:W-:-:S04]  /*4600*/  IMAD.WIDE.U32 R4, R69, c[0x0][0x1c0], R2 ;  /* 0x0000700045047a25 */ /* 0x001fc800078e0002 */
[----:B------:R-:W-:Y:S01]  /*4610*/  IMAD R3, R69, c[0x0][0x1c4], R84 ;  /* 0x0000710045037a24 */ /* 0x000fe200078e0254 */
[----:B------:R-:W-:-:S04]  /*4620*/  LEA R2, P1, R4, c[0x0][0x160], 0x2 ;  /* 0x0000580004027a11 */ /* 0x000fc800078210ff */
[----:B------:R-:W-:-:S04]  /*4630*/  IADD3 R3, R5, R3, RZ ;  /* 0x0000000305037210 */ /* 0x000fc80007ffe0ff */
[----:B------:R-:W-:-:S05]  /*4640*/  LEA.HI.X R3, R4, c[0x0][0x164], R3, 0x2, P1 ;  /* 0x0000590004037a11 */ /* 0x000fca00008f1403 */
[----:B------:R0:W-:Y:S02]  /*4650*/  STG.E.64 [R2.64], R8 ;  /* 0x0000000802007986 */ /* 0x0001e4000c101b06 */
.L_x_5010:
[----:B------:R-:W-:Y:S05]  /*4660*/  BSYNC B0 ;  /* 0x0000000000007941 */ /* 0x000fea0003800000 */
.L_x_5009:
[----:B------:R-:W-:Y:S02]  /*4670*/  IADD3 R50, R50, c[0x0][0x10], RZ ;  /* 0x0000040032327a10 */ /* 0x000fe40007ffe0ff */
[----:B------:R-:W-:Y:S02]  /*4680*/  IADD3 R87, R87, 0x1, RZ ;  /* 0x0000000157577810 */ /* 0x000fe40007ffe0ff */
[----:B------:R-:W-:-:S13]  /*4690*/  ISETP.GE.AND P1, PT, R50, UR4, PT ;  /* 0x0000000432007c0c */ /* 0x000fda000bf26270 */
[----:B------:R-:W-:Y:S01]  /*46a0*/  @P1 CALL.REL.NOINC `(.L_x_5011) ;  /* 0x0000001000001944 */ /* 0x000fe20003c00000 */
[----:B------:R-:W-:Y:S05]  /*46b0*/  BRA `(.L_x_5012) ;  /* 0xffffbbc000007947 */ /* 0x000fea000383ffff */
.L_x_5011:
[----:B------:R-:W-:Y:S05]  /*46c0*/  EXIT ;  /* 0x000000000000794d */ /* 0x000fea0003800000 */
.L_x_5013:
        /* <DEDUP_REMOVED lines=11> */
.L_x_5676:


//--------------------- .text._Z35group_norm_nhwc_fwd_one_pass_kernelI11Fp32IOFp32WLi256ELi120ELi480EEv26Group_norm_nhwc_fwd_params --------------------------
	.section	.text._Z35group_norm_nhwc_fwd_one_pass_kernelI11Fp32IOFp32WLi256ELi120ELi480EEv26Group_norm_nhwc_fwd_params,"ax",@progbits
	.sectioninfo	@"SHI_REGISTERS=128"
	.align	128
        .global         _Z35group_norm_nhwc_fwd_one_pass_kernelI11Fp32IOFp32WLi256ELi120ELi480EEv26Group_norm_nhwc_fwd_params
        .type           _Z35group_norm_nhwc_fwd_one_pass_kernelI11Fp32IOFp32WLi256ELi120ELi480EEv26Group_norm_nhwc_fwd_params,@function
        .size           _Z35group_norm_nhwc_fwd_one_pass_kernelI11Fp32IOFp32WLi256ELi120ELi480EEv26Group_norm_nhwc_fwd_params,(.L_x_5677 - _Z35group_norm_nhwc_fwd_one_pass_kernelI11Fp32IOFp32WLi256ELi120ELi480EEv26Group_norm_nhwc_fwd_params)
        .other          _Z35group_norm_nhwc_fwd_one_pass_kernelI11Fp32IOFp32WLi256ELi120ELi480EEv26Group_norm_nhwc_fwd_params,@"STO_CUDA_ENTRY STV_DEFAULT"
_Z35group_norm_nhwc_fwd_one_pass_kernelI11Fp32IOFp32WLi256ELi120ELi480EEv26Group_norm_nhwc_fwd_params:
.text._Z35group_norm_nhwc_fwd_one_pass_kernelI11Fp32IOFp32WLi256ELi120ELi480EEv26Group_norm_nhwc_fwd_params:
[----:B------:R-:W-:Y:S02]  /*0000*/  MOV R1, c[0x0][0x28] ;  /* 0x00000a0000017a02 */ /* 0x000fe40000000f00 */
[----:B------:R-:W0:Y:S01]  /*0010*/  S2UR UR9, SR_CTAID.Y ;  /* 0x00000000000979c3 */ /* 0x000e220000002600 */
[----:B------:R-:W-:Y:S02]  /*0020*/  ULDC UR8, c[0x0][0x1d8] ;  /* 0x0000760000087ab9 */ /* 0x000fe40000000800 */
[----:B------:R-:W-:Y:S02]  /*0030*/  ULDC UR4, c[0x0][0x1a8] ;  /* 0x00006a0000047ab9 */ /* 0x000fe40000000800 */
[----:B------:R-:W-:-:S04]  /*0040*/  UIMAD UR8, UR8, UR4, URZ ;  /* 0x00000004080872a4 */ /* 0x000fc8000f8e023f */
[----:B0-----:R-:W-:-:S06]  /*0050*/  UISETP.GE.AND UP0, UPT, UR9, UR8, UPT ;  /* 0x000000080900728c */ /* 0x001fcc000bf06270 */
[----:B------:R-:W-:-:S13]  /*0060*/  PLOP3.LUT P0, PT, PT, PT, UP0, 0x80, 0x0 ;  /* 0x000000000000781c */ /* 0x000fda0003f0f008 */
[----:B------:R-:W-:Y:S05]  /*0070*/  @P0 EXIT ;  /* 0x000000000000094d */ /* 0x000fea0003800000 */
[----:B------:R-:W0:Y:S01]  /*0080*/  S2R R0, SR_TID.X ;  /* 0x0000000000007919 */ /* 0x000e220000002100 */
[----:B------:R-:W1:Y:S01]  /*0090*/  S2UR UR16, SR_CTAID.X ;  /* 0x00000000001079c3 */ /* 0x000e620000002500 */
[----:B------:R-:W-:Y:S01]  /*00a0*/  LOP3.LUT R16, R16, 0xfdffffff, RZ, 0xc0, !PT ;  /* 0xfdffffff10107812 */ /* 0x000fe200078ec0ff */
[----:B------:R-:W-:Y:S02]  /*00b0*/  ULDC.U8 UR17, c[0x0][0x1dc] ;  /* 0x0000770000117ab9 */ /* 0x000fe40000000000 */
[----:B------:R-:W-:Y:S02]  /*00c0*/  UMOV UR4, URZ ;  /* 0x0000003f00047c82 */ /* 0x000fe40008000000 */
[----:B------:R-:W-:Y:S01]  /*00d0*/  ULDC.64 UR12, c[0x0][0x118] ;  /* 0x00004600000c7ab9 */ /* 0x000fe20000000a00 */
[C---:B0-----:R-:W-:Y:S01]  /*00e0*/  IMAD.WIDE.U32 R2, R0.reuse, -0x77777777, RZ ;  /* 0x8888888900027825 */ /* 0x041fe200078e00ff */
[----:B-1----:R-:W-:Y:S02]  /*00f0*/  MOV R2, UR16 ;  /* 0x0000001000027c02 */ /* 0x002fe40008000f00 */
[----:B------:R-:W-:-:S02]  /*0100*/  ISETP.GE.U32.AND P4, PT, R0, 0x1e0, PT ;  /* 0x000001e00000780c */ /* 0x000fc40003f86070 */
[----:B------:R-:W-:-:S05]  /*0110*/  SHF.R.U32.HI R7, RZ, 0x5, R3 ;  /* 0x00000005ff077819 */ /* 0x000fca0000011603 */
[----:B------:R-:W-:-:S05]  /*0120*/  IMAD R2, R2, c[0x0][0x1e4], R7 ;  /* 0x0000790002027a24 */ /* 0x000fca00078e0207 */
        /* <DEDUP_REMOVED lines=101> */
[----:B------:R-:W-:Y:S01]  /*0780*/  ISETP.LT.AND.EX P1, PT, R6, c[0x0][0x1cc], !P4, P0 ;  /* 0x0000730006007a0c */ /* 0x000fe20006721300 */
[----:B------:R-:W-:Y:S01]  /*0790*/  IMAD R6, R7, -0x3c, R0 ;  /* 0xffffffc407067824 */ /* 0x000fe200078e0200 */
[----:B------:R-:W-:-:S02]  /*07a0*/  LOP3.LUT R16, R16, 0xfffffdff, RZ, 0xc0, !PT ;  /* 0xfffffdff10107812 */ /* 0x000fc400078ec0ff */
[----:B------:R-:W-:Y:S02]  /*07b0*/  IADD3 R103, R2, 0x90, RZ ;  /* 0x0000009002677810 */ /* 0x000fe40007ffe0ff */
[----:B------:R-:W-:Y:S02]  /*07c0*/  @P2 LOP3.LUT R16, R16, 0x200, RZ, 0xfc, !PT ;  /* 0x0000020010102812 */ /* 0x000fe400078efcff */
[----:B------:R-:W-:Y:S02]  /*07d0*/  SHF.R.S32.HI R5, RZ, 0x1f, R103 ;  /* 0x0000001fff057819 */ /* 0x000fe40000011467 */
[----:B------:R-:W-:Y:S02]  /*07e0*/  ISETP.LT.U32.AND P0, PT, R103, c[0x0][0x1c8], PT ;  /* 0x0000720067007a0c */ /* 0x000fe40003f01070 */
[----:B------:R-:W-:Y:S02]  /*07f0*/  LOP3.LUT R16, R16, 0xfffffeff, RZ, 0xc0, !PT ;  /* 0xfffffeff10107812 */ /* 0x000fe400078ec0ff */
[----:B------:R-:W-:-:S02]  /*0800*/  IADD3 R102, R2, 0x98, RZ ;  /* 0x0000009802667810 */ /* 0x000fc40007ffe0ff */
[C---:B------:R-:W-:Y:S02]  /*0810*/  IADD3 R97, R2.reuse, 0xa0, RZ ;  /* 0x000000a002617810 */ /* 0x040fe40007ffe0ff */
[C---:B------:R-:W-:Y:S02]  /*0820*/  IADD3 R3, R2.reuse, 0xa8, RZ ;  /* 0x000000a802037810 */ /* 0x040fe40007ffe0ff */
[----:B------:R-:W-:Y:S02]  /*0830*/  ISETP.LT.AND.EX P0, PT, R5, c[0x0][0x1cc], !P4, P0 ;  /* 0x0000730005007a0c */ /* 0x000fe40006701300 */
[----:B------:R-:W-:Y:S02]  /*0840*/  IADD3 R4, R2, 0xb0, RZ ;  /* 0x000000b002047810 */ /* 0x000fe40007ffe0ff */
[----:B------:R-:W-:Y:S02]  /*0850*/  SHF.R.S32.HI R5, RZ, 0x1f, R0 ;  /* 0x0000001fff057819 */ /* 0x000fe40000011400 */
[----:B------:R-:W-:-:S02]  /*0860*/  @P1 LOP3.LUT R16, R16, 0x100, RZ, 0xfc, !PT ;  /* 0x0000010010101812 */ /* 0x000fc400078efcff */
[----:B------:R-:W-:Y:S02]  /*0870*/  SHF.R.S32.HI R125, RZ, 0x1f, R102 ;  /* 0x0000001fff7d7819 */ /* 0x000fe40000011466 */
[----:B------:R-:W-:Y:S02]  /*0880*/  SHF.R.S32.HI R124, RZ, 0x1f, R97 ;  /* 0x0000001fff7c7819 */ /* 0x000fe40000011461 */
[----:B------:R-:W-:Y:S02]  /*0890*/  SHF.R.S32.HI R123, RZ, 0x1f, R3 ;  /* 0x0000001fff7b7819 */ /* 0x000fe40000011403 */
[----:B------:R-:W-:Y:S02]  /*08a0*/  ISETP.LT.U32.AND P1, PT, R102, c[0x0][0x1c8], PT ;  /* 0x0000720066007a0c */ /* 0x000fe40003f21070 */
[----:B------:R-:W-:Y:S02]  /*08b0*/  ISETP.LT.U32.AND P2, PT, R97, c[0x0][0x1c8], PT ;  /* 0x0000720061007a0c */ /* 0x000fe40003f41070 */
[----:B------:R-:W-:-:S02]  /*08c0*/  ISETP.LT.U32.AND P3, PT, R3, c[0x0][0x1c8], PT ;  /* 0x0000720003007a0c */ /* 0x000fc40003f61070 */
[----:B------:R-:W-:Y:S02]  /*08d0*/  SHF.R.S32.HI R122, RZ, 0x1f, R4 ;  /* 0x0000001fff7a7819 */ /* 0x000fe40000011404 */
[----:B------:R-:W-:Y:S02]  /*08e0*/  ISETP.LT.U32.AND P5, PT, R4, c[0x0][0x1c8], PT ;  /* 0x0000720004007a0c */ /* 0x000fe40003fa1070 */
[----:B------:R-:W-:Y:S02]  /*08f0*/  LEA.HI R5, R5, R0, RZ, 0x5 ;  /* 0x0000000005057211 */ /* 0x000fe400078f28ff */
[----:B------:R-:W-:Y:S02]  /*0900*/  IADD3 R7, R2, 0xb8, RZ ;  /* 0x000000b802077810 */ /* 0x000fe40007ffe0ff */
[----:B------:R-:W-:Y:S02]  /*0910*/  ISETP.LT.AND.EX P1, PT, R125, c[0x0][0x1cc], !P4, P1 ;  /* 0x000073007d007a0c */ /* 0x000fe40006721310 */
[----:B------:R-:W-:-:S02]  /*0920*/  ISETP.LT.AND.EX P2, PT, R124, c[0x0][0x1cc], !P4, P2 ;  /* 0x000073007c007a0c */ /* 0x000fc40006741320 */
[----:B------:R-:W-:Y:S02]  /*0930*/  ISETP.LT.AND.EX P3, PT, R123, c[0x0][0x1cc], !P4, P3 ;  /* 0x000073007b007a0c */ /* 0x000fe40006761330 */
[----:B------:R-:W-:Y:S02]  /*0940*/  ISETP.LT.AND.EX P4, PT, R122, c[0x0][0x1cc], !P4, P5 ;  /* 0x000073007a007a0c */ /* 0x000fe40006781350 */
[----:B------:R-:W-:Y:S02]  /*0950*/  SHF.R.S32.HI R5, RZ, 0x5, R5 ;  /* 0x00000005ff057819 */ /* 0x000fe40000011405 */
[----:B------:R-:W-:Y:S02]  /*0960*/  SHF.L.U32 R6, R6, 0x1, RZ ;  /* 0x0000000106067819 */ /* 0x000fe400000006ff */
        /* <DEDUP_REMOVED lines=8> */
[----:B------:R-:W-:Y:S02]  /*09f0*/  SHF.R.S32.HI R121, RZ, 0x1f, R7 ;  /* 0x0000001fff797819 */ /* 0x000fe40000011407 */
.L_x_5120:
[----:B-1----:R-:W-:Y:S01]  /*0a00*/  IABS R20, c[0x0][0x1d8] ;  /* 0x0000760000147a13 */ /* 0x002fe20000000000 */
[----:B------:R-:W-:Y:S01]  /*0a10*/  UMOV UR6, URZ ;  /* 0x0000003f00067c82 */ /* 0x000fe20008000000 */
[----:B------:R-:W-:Y:S02]  /*0a20*/  IABS R21, UR9 ;  /* 0x0000000900157c13 */ /* 0x000fe40008000000 */
[----:B0-----:R-:W0:Y:S01]  /*0a30*/  R2UR UR11, R20 ;  /* 0x00000000140b73c2 */ /* 0x001e2200000e0000 */
[----:B------:R-:W-:Y:S02]  /*0a40*/  P2R R24, PR, RZ, 0x8 ;  /* 0x00000008ff187803 */ /* 0x000fe40000000000 */
[C---:B------:R-:W-:Y:S02]  /*0a50*/  LOP3.LUT P3, RZ, R16.reuse, 0x2000000, RZ, 0xc0, !PT ;  /* 0x0200000010ff7812 */ /* 0x040fe4000786c0ff */
[----:B------:R-:W-:Y:S02]  /*0a60*/  SHF.R.S32.HI R22, RZ, 0x1f, R2 ;  /* 0x0000001fff167819 */ /* 0x000fe40000011402 */
[----:B------:R-:W-:Y:S01]  /*0a70*/  P2R R25, PR, RZ, 0x4 ;  /* 0x00000004ff197803 */ /* 0x000fe20000000000 */
[----:B------:R-:W1:Y:S01]  /*0a80*/  R2UR UR10, R21 ;  /* 0x00000000150a73c2 */ /* 0x000e6200000e0000 */
[----:B------:R-:W-:-:S02]  /*0a90*/  LOP3.LUT P2, RZ, R16, 0x1000000, RZ, 0xc0, !PT ;  /* 0x0100000010ff7812 */ /* 0x000fc4000784c0ff */
[----:B------:R-:W-:Y:S02]  /*0aa0*/  SHF.R.S32.HI R26, RZ, 0x1f, R120 ;  /* 0x0000001fff1a7819 */ /* 0x000fe40000011478 */
[----:B------:R-:W-:Y:S02]  /*0ab0*/  LOP3.LUT P6, RZ, R16, 0x800000, RZ, 0xc0, !PT ;  /* 0x0080000010ff7812 */ /* 0x000fe400078cc0ff */
[----:B------:R-:W-:Y:S01]  /*0ac0*/  P2R R17, PR, RZ, 0x10 ;  /* 0x00000010ff117803 */ /* 0x000fe20000000000 */
[----:B------:R-:W-:Y:S01]  /*0ad0*/  @P3 IMAD R23, R22, c[0x0][0x1c0], RZ ;  /* 0x0000700016173a24 */ /* 0x000fe200078e02ff */
[----:B------:R-:W-:Y:S02]  /*0ae0*/  LOP3.LUT P4, RZ, R16, 0x200000, RZ, 0xc0, !PT ;  /* 0x0020000010ff7812 */ /* 0x000fe4000788c0ff */
[----:B------:R-:W-:Y:S01]  /*0af0*/  SHF.R.S32.HI R90, RZ, 0x1f, R9 ;  /* 0x0000001fff5a7819 */ /* 0x000fe20000011409 */
[----:B------:R-:W-:Y:S01]  /*0b00*/  @P3 IMAD R27, R2, c[0x0][0x1c4], R23 ;  /* 0x00007100021b3a24 */ /* 0x000fe200078e0217 */
[----:B------:R-:W-:-:S02]  /*0b10*/  SHF.R.S32.HI R91, RZ, 0x1f, R10 ;  /* 0x0000001fff5b7819 */ /* 0x000fc4000001140a */
[----:B------:R-:W-:Y:S01]  /*0b20*/  SHF.R.S32.HI R92, RZ, 0x1f, R11 ;  /* 0x0000001fff5c7819 */ /* 0x000fe2000001140b */
[----:B0-----:R-:W0:Y:S01]  /*0b30*/  I2F.RP R18, UR11 ;  /* 0x0000000b00127d06 */ /* 0x001e220008209400 */
[----:B------:R-:W-:Y:S02]  /*0b40*/  LOP3.LUT R44, R44, 0xffffffdf, RZ, 0xc0, !PT ;  /* 0xffffffdf2c2c7812 */ /* 0x000fe400078ec0ff */
[----:B------:R-:W-:Y:S02]  /*0b50*/  SHF.R.S32.HI R93, RZ, 0x1f, R12 ;  /* 0x0000001fff5d7819 */ /* 0x000fe4000001140c */
[----:B------:R-:W-:Y:S02]  /*0b60*/  SHF.R.S32.HI R94, RZ, 0x1f, R13 ;  /* 0x0000001fff5e7819 */ /* 0x000fe4000001140d */
[----:B------:R-:W-:Y:S02]  /*0b70*/  SHF.R.S32.HI R95, RZ, 0x1f, R14 ;  /* 0x0000001fff5f7819 */ /* 0x000fe4000001140e */
[----:B------:R-:W-:Y:S01]  /*0b80*/  SHF.R.S32.HI R96, RZ, 0x1f, R15 ;  /* 0x0000001fff607819 */ /* 0x000fe2000001140f */
[----:B0-----:R-:W0:Y:S02]  /*0b90*/  MUFU.RCP R18, R18 ;  /* 0x0000001200127308 */ /* 0x001e240000001000 */
[----:B0-----:R-:W-:-:S02]  /*0ba0*/  IADD3 R19, R18, 0xffffffe, RZ ;  /* 0x0ffffffe12137810 */ /* 0x001fc40007ffe0ff */
[----:B------:R-:W-:-:S04]  /*0bb0*/  SHF.R.S32.HI R18, RZ, 0x1f, R6 ;  /* 0x0000001fff127819 */ /* 0x000fc80000011406 */
[----:B------:R-:W0:Y:S02]  /*0bc0*/  F2I.FTZ.U32.TRUNC.NTZ R19, R19 ;  /* 0x0000001300137305 */ /* 0x000e24000021f000 */
[----:B0-----:R-:W0:Y:S02]  /*0bd0*/  R2UR UR7, R19 ;  /* 0x00000000130773c2 */ /* 0x001e2400000e0000 */
[----:B0-----:R-:W-:-:S04]  /*0be0*/  UIADD3 UR5, URZ, -UR7, URZ ;  /* 0x800000073f057290 */ /* 0x001fc8000fffe03f */
[----:B------:R-:W-:-:S04]  /*0bf0*/  UIMAD UR5, UR5, UR11, URZ ;  /* 0x0000000b050572a4 */ /* 0x000fc8000f8e023f */
[----:B------:R-:W-:-:S04]  /*0c00*/  UIMAD.WIDE.U32 UR6, UR7, UR5, UR6 ;  /* 0x00000005070672a5 */ /* 0x000fc8000f8e0006 */
[----:B-1----:R-:W-:-:S04]  /*0c10*/  UIMAD.WIDE.U32 UR6, UR7, UR10, URZ ;  /* 0x0000000a070672a5 */ /* 0x002fc8000f8e003f */
[----:B------:R-:W-:-:S03]  /*0c20*/  UIADD3 UR5, -UR7, URZ, URZ ;  /* 0x0000003f07057290 */ /* 0x000fc6000fffe13f */
[----:B------:R-:W-:Y:S02]  /*0c30*/  ULDC UR6, c[0x0][0x1d8] ;  /* 0x0000760000067ab9 */ /* 0x000fe40000000800 */
[----:B------:R-:W-:-:S04]  /*0c40*/  UIMAD UR5, UR11, UR5, UR10 ;  /* 0x000000050b0572a4 */ /* 0x000fc8000f8e020a */
[----:B------:R-:W-:-:S11]  /*0c50*/  UISETP.GT.U32.AND UP0, UPT, UR11, UR5, UPT ;  /* 0x000000050b00728c */ /* 0x000fd6000bf04070 */
[----:B------:R-:W-:Y:S02]  /*0c60*/  @!UP0 UIADD3 UR5, UR5, -UR11, URZ ;  /* 0x8000000b05058290 */ /* 0x000fe4000fffe03f */
[----:B------:R-:W-:Y:S02]  /*0c70*/  @!UP0 UIADD3 UR7, UR7, 0x1, URZ ;  /* 0x0000000107078890 */ /* 0x000fe4000fffe03f */
[----:B------:R-:W-:Y:S02]  /*0c80*/  UISETP.GE.U32.AND UP1, UPT, UR5, UR11, UPT ;  /* 0x0000000b0500728c */ /* 0x000fe4000bf26070 */
[----:B------:R-:W-:Y:S02]  /*0c90*/  ULOP3.LUT UR5, UR9, UR6, URZ, 0x3c, !UPT ;  /* 0x0000000609057292 */ /* 0x000fe4000f8e3c3f */
[----:B------:R-:W-:Y:S02]  /*0ca0*/  ULDC.64 UR10, c[0x0][0x1d0] ;  /* 0x00007400000a7ab9 */ /* 0x000fe40000000a00 */
[----:B------:R-:W-:-:S05]  /*0cb0*/  UISETP.GE.AND UP0, UPT, UR5, URZ, UPT ;  /* 0x0000003f0500728c */ /* 0x000fca000bf06270 */
[----:B------:R-:W-:Y:S02]  /*0cc0*/  @UP1 UIADD3 UR7, UR7, 0x1, URZ ;  /* 0x0000000107071890 */ /* 0x000fe4000fffe03f */
[----:B------:R-:W-:-:S04]  /*0cd0*/  UISETP.NE.AND UP1, UPT, URZ, UR6, UPT ;  /* 0x000000063f00728c */ /* 0x000fc8000bf25270 */
[----:B------:R-:W-:-:S07]  /*0ce0*/  @!UP0 UIADD3 UR7, -UR7, URZ, URZ ;  /* 0x0000003f07078290 */ /* 0x000fce000fffe13f */
[----:B------:R-:W-:-:S04]  /*0cf0*/  @!UP1 ULOP3.LUT UR7, URZ, UR6, URZ, 0x33, !UPT ;  /* 0x000000063f079292 */ /* 0x000fc8000f8e333f */
[----:B------:R-:W-:-:S04]  /*0d00*/  UIADD3 UR5, -UR7, URZ, URZ ;  /* 0x0000003f07057290 */ /* 0x000fc8000fffe13f */
[----:B------:R-:W-:-:S04]  /*0d10*/  UIMAD UR5, UR5, UR6, UR9 ;  /* 0x00000006050572a4 */ /* 0x000fc8000f8e0209 */
[----:B------:R-:W-:Y:S02]  /*0d20*/  UIMAD UR14, UR5, 0x78, URZ ;  /* 0x00000078050e78a4 */ /* 0x000fe4000f8e023f */
[----:B------:R-:W-:-:S04]  /*0d30*/  USHF.R.S32.HI UR5, URZ, 0x1f, UR7 ;  /* 0x0000001f3f057899 */ /* 0x000fc80008011407 */
[----:B------:R-:W-:Y:S01]  /*0d40*/  MOV R19, UR14 ;  /* 0x0000000e00137c02 */ /* 0x000fe20008000f00 */
[----:B------:R-:W-:Y:S01]  /*0d50*/  UIMAD UR5, UR5, UR10, URZ ;  /* 0x0000000a050572a4 */ /* 0x000fe2000f8e023f */
[----:B------:R-:W-:-:S03]  /*0d60*/  IADD3 R20, P5, R6, UR14, RZ ;  /* 0x0000000e06147c10 */ /* 0x000fc6000ffbe0ff */
[----:B------:R-:W-:Y:S01]  /*0d70*/  UIMAD UR5, UR7, UR11, UR5 ;  /* 0x0000000b070572a4 */ /* 0x000fe2000f8e0205 */
[----:B------:R-:W-:Y:S02]  /*0d80*/  LEA.HI.X.SX32 R21, R19, R18, 0x1, P5 ;  /* 0x0000001213157211 */ /* 0x000fe400028f0eff */
[----:B------:R-:W-:-:S05]  /*0d90*/  MOV R19, UR7 ;  /* 0x0000000700137c02 */ /* 0x000fca0008000f00 */
[----:B------:R-:W-:-:S05]  /*0da0*/  IMAD.WIDE.U32 R20, R19, c[0x0][0x1d0], R20 ;  /* 0x0000740013147a25 */ /* 0x000fca00078e0014 */
[----:B------:R-:W-:Y:S02]  /*0db0*/  IADD3 R19, R21, UR5, RZ ;  /* 0x0000000515137c10 */ /* 0x000fe4000fffe0ff */
[----:B------:R-:W-:-:S05]  /*0dc0*/  @P3 MOV R18, R20 ;  /* 0x0000001400123202 */ /* 0x000fca0000000f00 */
[----:B------:R-:W-:-:S05]  /*0dd0*/  @P3 IMAD.WIDE.U32 R22, R2, c[0x0][0x1c0], R18 ;  /* 0x0000700002163a25 */ /* 0x000fca00078e0012 */
[----:B------:R-:W-:Y:S02]  /*0de0*/  @P3 IADD3 R23, R23, R27, RZ ;  /* 0x0000001b17173210 */ /* 0x000fe40007ffe0ff */
[----:B------:R-:W-:-:S04]  /*0df0*/  @P3 LEA R42, P5, R22, c[0x0][0x170], 0x2 ;  /* 0x00005c00162a3a11 */ /* 0x000fc800078a10ff */
[----:B------:R-:W-:Y:S01]  /*0e00*/  @P3 LEA.HI.X R43, R22, c[0x0][0x174], R23, 0x2, P5 ;  /* 0x00005d00162b3a11 */ /* 0x000fe200028f1417 */
[----:B------:R-:W-:Y:S01]  /*0e10*/  @P2 IMAD R23, R26, c[0x0][0x1c0], RZ ;  /* 0x000070001a172a24 */ /* 0x000fe200078e02ff */
[----:B------:R-:W-:Y:S02]  /*0e20*/  @P2 MOV R22, R20 ;  /* 0x0000001400162202 */ /* 0x000fe40000000f00 */
[----:B------:R-:W-:Y:S01]  /*0e30*/  SHF.R.S32.HI R26, RZ, 0x1f, R119 ;  /* 0x0000001fff1a7819 */ /* 0x000fe20000011477 */
[----:B------:R-:W-:Y:S01]  /*0e40*/  @P2 IMAD R27, R120, c[0x0][0x1c4], R23 ;  /* 0x00007100781b2a24 */ /* 0x000fe200078e0217 */
[----:B------:R-:W-:Y:S02]  /*0e50*/  @P2 MOV R23, R19 ;  /* 0x0000001300172202 */ /* 0x000fe40000000f00 */
[----:B------:R-:W-:-:S03]  /*0e60*/  LOP3.LUT P3, RZ, R16, 0x400000, RZ, 0xc0, !PT ;  /* 0x0040000010ff7812 */ /* 0x000fc6000786c0ff */
        /* <DEDUP_REMOVED lines=127> */
[C---:B------:R-:W-:Y:S01]  /*1660*/  @P2 IMAD R27, R107.reuse, c[0x0][0x1c4], R22 ;  /* 0x000071006b1b2a24 */ /* 0x040fe200078e0216 */
[----:B------:R-:W-:Y:S02]  /*1670*/  @P2 MOV R22, R20 ;  /* 0x0000001400162202 */ /* 0x000fe40000000f00 */
[C---:B------:R-:W-:Y:S02]  /*1680*/  LOP3.LUT P4, RZ, R16.reuse, 0x200, RZ, 0xc0, !PT ;  /* 0x0000020010ff7812 */ /* 0x040fe4000788c0ff */
[----:B------:R-:W-:Y:S01]  /*1690*/  LOP3.LUT R16, R16, 0xfbffffff, RZ, 0xc0, !PT ;  /* 0xfbffffff10107812 */ /* 0x000fe200078ec0ff */
[----:B------:R-:W-:-:S03]  /*16a0*/  @P2 IMAD.WIDE.U32 R22, R107, c[0x0][0x1c0], R22 ;  /* 0x000070006b162a25 */ /* 0x000fc600078e0016 */
[----:B------:R-:W-:Y:S02]  /*16b0*/  @P0 LOP3.LUT R16, R16, 0x4000000, RZ, 0xfc, !PT ;  /* 0x0400000010100812 */ /* 0x000fe400078efcff */
[----:B------:R-:W-:Y:S02]  /*16c0*/  @P2 IADD3 R23, R23, R27, RZ ;  /* 0x0000001b17172210 */ /* 0x000fe40007ffe0ff */
[----:B------:R-:W-:Y:S02]  /*16d0*/  @P2 LEA R74, P5, R22, c[0x0][0x170], 0x2 ;  /* 0x00005c00164a2a11 */ /* 0x000fe400078a10ff */
[----:B------:R-:W-:Y:S02]  /*16e0*/  LOP3.LUT R16, R16, 0xf7ffffff, RZ, 0xc0, !PT ;  /* 0xf7ffffff10107812 */ /* 0x000fe400078ec0ff */
[----:B------:R-:W-:Y:S01]  /*16f0*/  @P2 LEA.HI.X R75, R22, c[0x0][0x174], R23, 0x2, P5 ;  /* 0x00005d00164b2a11 */ /* 0x000fe200028f1417 */
[----:B------:R-:W-:Y:S01]  /*1700*/  @P3 IMAD R23, R26, c[0x0][0x1c0], RZ ;  /* 0x000070001a173a24 */ /* 0x000fe200078e02ff */
[----:B------:R-:W-:-:S02]  /*1710*/  ISETP.NE.AND P2, PT, R25, RZ, PT ;  /* 0x000000ff1900720c */ /* 0x000fc40003f45270 */
[----:B------:R-:W-:Y:S01]  /*1720*/  @P3 MOV R22, R20 ;  /* 0x0000001400163202 */ /* 0x000fe20000000f00 */
[----:B------:R-:W-:Y:S01]  /*1730*/  @P3 IMAD R25, R106, c[0x0][0x1c4], R23 ;  /* 0x000071006a193a24 */ /* 0x000fe200078e0217 */
[----:B------:R-:W-:Y:S02]  /*1740*/  @P3 MOV R23, R19 ;  /* 0x0000001300173202 */ /* 0x000fe40000000f00 */
[----:B------:R-:W-:Y:S02]  /*1750*/  SHF.R.S32.HI R26, RZ, 0x1f, R105 ;  /* 0x0000001fff1a7819 */ /* 0x000fe40000011469 */
[----:B------:R-:W-:Y:S01]  /*1760*/  @P1 LOP3.LUT R16, R16, 0x8000000, RZ, 0xfc, !PT ;  /* 0x0800000010101812 */ /* 0x000fe200078efcff */
[----:B------:R-:W-:-:S03]  /*1770*/  @P3 IMAD.WIDE.U32 R22, R106, c[0x0][0x1c0], R22 ;  /* 0x000070006a163a25 */ /* 0x000fc600078e0016 */
[----:B------:R-:W-:Y:S02]  /*1780*/  LOP3.LUT R16, R16, 0xefffffff, RZ, 0xc0, !PT ;  /* 0xefffffff10107812 */ /* 0x000fe400078ec0ff */
[----:B------:R-:W-:Y:S02]  /*1790*/  @P3 IADD3 R23, R23, R25, RZ ;  /* 0x0000001917173210 */ /* 0x000fe40007ffe0ff */
[----:B------:R-:W-:Y:S02]  /*17a0*/  @P3 LEA R76, P5, R22, c[0x0][0x170], 0x2 ;  /* 0x00005c00164c3a11 */ /* 0x000fe400078a10ff */
[----:B------:R-:W-:Y:S02]  /*17b0*/  @P2 LOP3.LUT R16, R16, 0x10000000, RZ, 0xfc, !PT ;  /* 0x1000000010102812 */ /* 0x000fe400078efcff */
[----:B------:R-:W-:Y:S01]  /*17c0*/  @P3 LEA.HI.X R77, R22, c[0x0][0x174], R23, 0x2, P5 ;  /* 0x00005d00164d3a11 */ /* 0x000fe200028f1417 */
[----:B------:R-:W-:Y:S01]  /*17d0*/  @P4 IMAD R22, R26, c[0x0][0x1c0], RZ ;  /* 0x000070001a164a24 */ /* 0x000fe200078e02ff */
[----:B------:R-:W-:-:S02]  /*17e0*/  @P4 MOV R23, R19 ;  /* 0x0000001300174202 */ /* 0x000fc40000000f00 */
[----:B------:R-:W-:Y:S01]  /*17f0*/  SHF.R.S32.HI R26, RZ, 0x1f, R104 ;  /* 0x0000001fff1a7819 */ /* 0x000fe20000011468 */
[C---:B------:R-:W-:Y:S01]  /*1800*/  @P4 IMAD R25, R105.reuse, c[0x0][0x1c4], R22 ;  /* 0x0000710069194a24 */ /* 0x040fe200078e0216 */
[----:B------:R-:W-:Y:S02]  /*1810*/  @P4 MOV R22, R20 ;  /* 0x0000001400164202 */ /* 0x000fe40000000f00 */
[----:B------:R-:W-:Y:S02]  /*1820*/  ISETP.NE.AND P3, PT, R24, RZ, PT ;  /* 0x000000ff1800720c */ /* 0x000fe40003f65270 */
[----:B------:R-:W-:Y:S01]  /*1830*/  LOP3.LUT R16, R16, 0xdfffffff, RZ, 0xc0, !PT ;  /* 0xdfffffff10107812 */ /* 0x000fe200078ec0ff */
[----:B------:R-:W-:-:S05]  /*1840*/  @P4 IMAD.WIDE.U32 R22, R105, c[0x0][0x1c0], R22 ;  /* 0x0000700069164a25 */ /* 0x000fca00078e0016 */
[----:B------:R-:W-:Y:S02]  /*1850*/  @P4 IADD3 R23, R23, R25, RZ ;  /* 0x0000001917174210 */ /* 0x000fe40007ffe0ff */
[----:B------:R-:W-:-:S03]  /*1860*/  @P4 LEA R78, P5, R22, c[0x0][0x170], 0x2 ;  /* 0x00005c00164e4a11 */ /* 0x000fc600078a10ff */
[----:B------:R-:W-:Y:S02]  /*1870*/  @P3 LOP3.LUT R16, R16, 0x20000000, RZ, 0xfc, !PT ;  /* 0x2000000010103812 */ /* 0x000fe400078efcff */
[----:B------:R-:W-:Y:S02]  /*1880*/  @P4 LEA.HI.X R79, R22, c[0x0][0x174], R23, 0x2, P5 ;  /* 0x00005d00164f4a11 */ /* 0x000fe400028f1417 */
[----:B------:R-:W-:Y:S01]  /*1890*/  ISETP.NE.AND P4, PT, R17, RZ, PT ;  /* 0x000000ff1100720c */ /* 0x000fe20003f85270 */
[----:B------:R-:W-:Y:S01]  /*18a0*/  @P6 IMAD R17, R26, c[0x0][0x1c0], RZ ;  /* 0x000070001a116a24 */ /* 0x000fe200078e02ff */
[----:B------:R-:W-:Y:S02]  /*18b0*/  @P6 MOV R22, R20 ;  /* 0x0000001400166202 */ /* 0x000fe40000000f00 */
[----:B------:R-:W-:Y:S01]  /*18c0*/  @P6 MOV R23, R19 ;  /* 0x0000001300176202 */ /* 0x000fe20000000f00 */
[----:B------:R-:W-:Y:S01]  /*18d0*/  @P6 IMAD R17, R104, c[0x0][0x1c4], R17 ;  /* 0x0000710068116a24 */ /* 0x000fe200078e0211 */
[----:B------:R-:W-:-:S02]  /*18e0*/  SHF.R.S32.HI R26, RZ, 0x1f, R103 ;  /* 0x0000001fff1a7819 */ /* 0x000fc40000011467 */
[----:B------:R-:W-:Y:S01]  /*18f0*/  LOP3.LUT R16, R16, 0xbfffffff, RZ, 0xc0, !PT ;  /* 0xbfffffff10107812 */ /* 0x000fe200078ec0ff */
[----:B------:R-:W-:-:S04]  /*1900*/  @P6 IMAD.WIDE.U32 R22, R104, c[0x0][0x1c0], R22 ;  /* 0x0000700068166a25 */ /* 0x000fc800078e0016 */
[----:B------:R-:W-:Y:S02]  /*1910*/  @P4 LOP3.LUT R16, R16, 0x40000000, RZ, 0xfc, !PT ;  /* 0x4000000010104812 */ /* 0x000fe400078efcff */
[----:B------:R-:W-:Y:S02]  /*1920*/  @P6 IADD3 R17, R23, R17, RZ ;  /* 0x0000001117116210 */ /* 0x000fe40007ffe0ff */
[C---:B------:R-:W-:Y:S02]  /*1930*/  @P6 LEA R80, P5, R22.reuse, c[0x0][0x170], 0x2 ;  /* 0x00005c0016506a11 */ /* 0x040fe400078a10ff */
[----:B------:R-:W-:Y:S02]  /*1940*/  @P0 MOV R23, R19 ;  /* 0x0000001300170202 */ /* 0x000fe40000000f00 */
[----:B------:R-:W-:Y:S01]  /*1950*/  @P6 LEA.HI.X R81, R22, c[0x0][0x174], R17, 0x2, P5 ;  /* 0x00005d0016516a11 */ /* 0x000fe200028f1411 */
[----:B------:R-:W-:Y:S01]  /*1960*/  @P0 IMAD R22, R26, c[0x0][0x1c0], RZ ;  /* 0x000070001a160a24 */ /* 0x000fe200078e02ff */
[----:B------:R-:W-:-:S03]  /*1970*/  LOP3.LUT R16, R16, 0xfffffff7, RZ, 0xc0, !PT ;  /* 0xfffffff710107812 */ /* 0x000fc600078ec0ff */
[----:B------:R-:W-:Y:S01]  /*1980*/  @P0 IMAD R17, R103, c[0x0][0x1c4], R22 ;  /* 0x0000710067110a24 */ /* 0x000fe200078e0216 */
[----:B------:R-:W-:-:S05]  /*1990*/  @P0 MOV R22, R20 ;  /* 0x0000001400160202 */ /* 0x000fca0000000f00 */
[----:B------:R-:W-:-:S05]  /*19a0*/  @P0 IMAD.WIDE.U32 R22, R103, c[0x0][0x1c0], R22 ;  /* 0x0000700067160a25 */ /* 0x000fca00078e0016 */
[----:B------:R-:W-:Y:S02]  /*19b0*/  @P0 IADD3 R17, R23, R17, RZ ;  /* 0x0000001117110210 */ /* 0x000fe40007ffe0ff */
[C---:B------:R-:W-:Y:S02]  /*19c0*/  @P0 LEA R82, P5, R22.reuse, c[0x0][0x170], 0x2 ;  /* 0x00005c0016520a11 */ /* 0x040fe400078a10ff */
[----:B------:R-:W-:Y:S02]  /*19d0*/  @P1 MOV R23, R19 ;  /* 0x0000001300171202 */ /* 0x000fe40000000f00 */
[----:B------:R-:W-:Y:S01]  /*19e0*/  @P0 LEA.HI.X R83, R22, c[0x0][0x174], R17, 0x2, P5 ;  /* 0x00005d0016530a11 */ /* 0x000fe200028f1411 */
[----:B------:R-:W-:Y:S01]  /*19f0*/  @P1 IMAD R17, R125, c[0x0][0x1c0], RZ ;  /* 0x000070007d111a24 */ /* 0x000fe200078e02ff */
[----:B------:R-:W-:-:S03]  /*1a00*/  @P1 MOV R22, R20 ;  /* 0x0000001400161202 */ /* 0x000fc60000000f00 */
[C---:B------:R-:W-:Y:S02]  /*1a10*/  @P1 IMAD R17, R102.reuse, c[0x0][0x1c4], R17 ;  /* 0x0000710066111a24 */ /* 0x040fe400078e0211 */
[----:B------:R-:W-:-:S05]  /*1a20*/  @P1 IMAD.WIDE.U32 R22, R102, c[0x0][0x1c0], R22 ;  /* 0x0000700066161a25 */ /* 0x000fca00078e0016 */
[----:B------:R-:W-:Y:S02]  /*1a30*/  @P1 IADD3 R17, R23, R17, RZ ;  /* 0x0000001117111210 */ /* 0x000fe40007ffe0ff */
[C---:B------:R-:W-:Y:S02]  /*1a40*/  @P1 LEA R84, P5, R22.reuse, c[0x0][0x170], 0x2 ;  /* 0x00005c0016541a11 */ /* 0x040fe400078a10ff */
[----:B------:R-:W-:Y:S02]  /*1a50*/  @P2 MOV R23, R19 ;  /* 0x0000001300172202 */ /* 0x000fe40000000f00 */
[----:B------:R-:W-:Y:S01]  /*1a60*/  @P1 LEA.HI.X R85, R22, c[0x0][0x174], R17, 0x2, P5 ;  /* 0x00005d0016551a11 */ /* 0x000fe200028f1411 */
[----:B------:R-:W-:-:S04]  /*1a70*/  @P2 IMAD R22, R124, c[0x0][0x1c0], RZ ;  /* 0x000070007c162a24 */ /* 0x000fc800078e02ff */
[----:B------:R-:W-:Y:S01]  /*1a80*/  @P2 IMAD R17, R97, c[0x0][0x1c4], R22 ;  /* 0x0000710061112a24 */ /* 0x000fe200078e0216 */
[----:B------:R-:W-:-:S05]  /*1a90*/  @P2 MOV R22, R20 ;  /* 0x0000001400162202 */ /* 0x000fca0000000f00 */
        /* <DEDUP_REMOVED lines=18> */
[----:B------:R-:W-:-:S04]  /*1bc0*/  @P4 LEA R46, P5, R22, c[0x0][0x170], 0x2 ;  /* 0x00005c00162e4a11 */ /* 0x000fc800078a10ff */
[----:B------:R-:W-:Y:S02]  /*1bd0*/  @P4 LEA.HI.X R47, R22, c[0x0][0x174], R17, 0x2, P5 ;  /* 0x00005d00162f4a11 */ /* 0x000fe400028f1411 */
[----:B------:R-:W-:-:S04]  /*1be0*/  ISETP.GE.U32.AND P5, PT, R7, c[0x0][0x1c8], PT ;  /* 0x0000720007007a0c */ /* 0x000fc80003fa6070 */
[----:B------:R-:W-:-:S04]  /*1bf0*/  ISETP.GE.AND.EX P5, PT, R121, c[0x0][0x1cc], PT, P5 ;  /* 0x0000730079007a0c */ /* 0x000fc80003fa6350 */
[----:B------:R-:W-:-:S13]  /*1c00*/  ISETP.LT.U32.AND P0, PT, R0, 0x1e0, !P5 ;  /* 0x000001e00000780c */ /* 0x000fda0006f01070 */
[----:B------:R-:W-:Y:S01]  /*1c10*/  @P0 IMAD R22, R121, c[0x0][0x1c0], RZ ;  /* 0x0000700079160a24 */ /* 0x000fe200078e02ff */
[----:B------:R-:W-:Y:S02]  /*1c20*/  @P0 MOV R23, R19 ;  /* 0x0000001300170202 */ /* 0x000fe40000000f00 */
[----:B------:R-:W-:Y:S01]  /*1c30*/  @P0 LOP3.LUT R44, R44, 0x20, RZ, 0xfc, !PT ;  /* 0x000000202c2c0812 */ /* 0x000fe200078efcff */
[----:B------:R-:W-:Y:S01]  /*1c40*/  @P0 IMAD R17, R7, c[0x0][0x1c4], R22 ;  /* 0x0000710007110a24 */ /* 0x000fe200078e0216 */
[----:B------:R-:W-:Y:S02]  /*1c50*/  @P0 MOV R22, R20 ;  /* 0x0000001400160202 */ /* 0x000fe40000000f00 */
[----:B------:R-:W-:-:S03]  /*1c60*/  LOP3.LUT R44, R44, 0xfffffff7, RZ, 0xc0, !PT ;  /* 0xfffffff72c2c7812 */ /* 0x000fc600078ec0ff */
[----:B------:R-:W-:-:S05]  /*1c70*/  @P0 IMAD.WIDE.U32 R22, R7, c[0x0][0x1c0], R22 ;  /* 0x0000700007160a25 */ /* 0x000fca00078e0016 */
[----:B------:R-:W-:Y:S02]  /*1c80*/  @P0 IADD3 R17, R23, R17, RZ ;  /* 0x0000001117110210 */ /* 0x000fe40007ffe0ff */
[----:B------:R-:W-:-:S04]  /*1c90*/  @P0 LEA R24, P5, R22, c[0x0][0x170], 0x2 ;  /* 0x00005c0016180a11 */ /* 0x000fc800078a10ff */
[----:B------:R-:W-:Y:S02]  /*1ca0*/  @P0 LEA.HI.X R25, R22, c[0x0][0x174], R17, 0x2, P5 ;  /* 0x00005d0016190a11 */ /* 0x000fe400028f1411 */
[----:B------:R-:W-:Y:S02]  /*1cb0*/  SHF.R.S32.HI R17, RZ, 0x1f, R8 ;  /* 0x0000001fff117819 */ /* 0x000fe40000011408 */
        /* <DEDUP_REMOVED lines=9> */
[----:B------:R-:W-:-:S04]  /*1d50*/  @!P4 LEA R26, P5, R22, c[0x0][0x170], 0x2 ;  /* 0x00005c00161aca11 */ /* 0x000fc800078a10ff */
[----:B------:R-:W-:Y:S02]  /*1d60*/  @!P4 LEA.HI.X R27, R22, c[0x0][0x174], R23, 0x2, P5 ;  /* 0x00005d00161bca11 */ /* 0x000fe400028f1417 */
        /* <DEDUP_REMOVED lines=22> */
[----:B------:R-:W-:-:S04]  /*1ed0*/  @!P6 LEA R30, P5, R22, c[0x0][0x170], 0x2 ;  /* 0x00005c00161eea11 */ /* 0x000fc800078a10ff */
[----:B------:R-:W-:Y:S02]  /*1ee0*/  @!P6 LEA.HI.X R31, R22, c[0x0][0x174], R23, 0x2, P5 ;  /* 0x00005d00161fea11 */ /* 0x000fe400028f1417 */
[----:B------:R-:W-:-:S04]  /*1ef0*/  ISETP.GE.U32.AND P5, PT, R11, c[0x0][0x1c8], PT ;  /* 0x000072000b007a0c */ /* 0x000fc80003fa6070 */
[----:B------:R-:W-:-:S04]  /*1f00*/  ISETP.GE.AND.EX P5, PT, R92, c[0x0][0x1cc], PT, P5 ;  /* 0x000073005c007a0c */ /* 0x000fc80003fa6350 */
[----:B------:R-:W-:-:S13]  /*1f10*/  ISETP.GT.U32.OR P0, PT, R0, 0x1df, P5 ;  /* 0x000001df0000780c */ /* 0x000fda0002f04470 */
[----:B------:R-:W-:Y:S01]  /*1f20*/  @!P0 MOV R22, R20 ;  /* 0x0000001400168202 */ /* 0x000fe20000000f00 */
[----:B------:R-:W-:Y:S01]  /*1f30*/  @!P0 IMAD R32, R92, c[0x0][0x1c0], RZ ;  /* 0x000070005c208a24 */ /* 0x000fe200078e02ff */
[----:B------:R-:W-:Y:S02]  /*1f40*/  @!P0 MOV R23, R19 ;  /* 0x0000001300178202 */ /* 0x000fe40000000f00 */
[----:B------:R-:W-:Y:S01]  /*1f50*/  @P0 LOP3.LUT R16, R16, 0x4, RZ, 0xfc, !PT ;  /* 0x0000000410100812 */ /* 0x000fe200078efcff */
[C---:B------:R-:W-:Y:S02]  /*1f60*/  @!P0 IMAD R32, R11.reuse, c[0x0][0x1c4], R32 ;  /* 0x000071000b208a24 */ /* 0x040fe400078e0220 */
        /* <DEDUP_REMOVED lines=12> */
[----:B------:R-:W-:Y:S01]  /*2030*/  @!P2 IMAD.WIDE.U32 R22, R12, c[0x0][0x1c0], R22 ;  /* 0x000070000c16aa25 */ /* 0x000fe200078e0016 */
[----:B------:R-:W-:-:S04]  /*2040*/  LOP3.LUT R44, R44, 0xffffffef, RZ, 0xc0, !PT ;  /* 0xffffffef2c2c7812 */ /* 0x000fc800078ec0ff */
[----:B------:R-:W-:Y:S02]  /*2050*/  @!P2 IADD3 R23, R23, R34, RZ ;  /* 0x000000221717a210 */ /* 0x000fe40007ffe0ff */
[----:B------:R-:W-:-:S04]  /*2060*/  @!P2 LEA R34, P5, R22, c[0x0][0x170], 0x2 ;  /* 0x00005c001622aa11 */ /* 0x000fc800078a10ff */
[----:B------:R-:W-:Y:S02]  /*2070*/  @!P2 LEA.HI.X R35, R22, c[0x0][0x174], R23, 0x2, P5 ;  /* 0x00005d001623aa11 */ /* 0x000fe400028f1417 */
[----:B------:R-:W-:Y:S02]  /*2080*/  ISETP.GE.U32.AND P5, PT, R13, c[0x0][0x1c8], PT ;  /* 0x000072000d007a0c */ /* 0x000fe40003fa6070 */
[----:B------:R-:W-:Y:S02]  /*2090*/  LOP3.LUT P2, RZ, R16, 0x4, RZ, 0xc0, !PT ;  /* 0x0000000410ff7812 */ /* 0x000fe4000784c0ff */
[----:B------:R-:W-:-:S04]  /*20a0*/  ISETP.GE.AND.EX P5, PT, R94, c[0x0][0x1cc], PT, P5 ;  /* 0x000073005e007a0c */ /* 0x000fc80003fa6350 */
[----:B------:R-:W-:-:S07]  /*20b0*/  ISETP.GT.U32.OR P1, PT, R0, 0x1df, P5 ;  /* 0x000001df0000780c */ /* 0x000fce0002f24470 */
[----:B------:R-:W-:Y:S02]  /*20c0*/  @P2 LOP3.LUT R44, R44, 0x10, RZ, 0xfc, !PT ;  /* 0x000000102c2c2812 */ /* 0x000fe400078efcff */
[----:B------:R-:W-:-:S04]  /*20d0*/  LOP3.LUT P2, RZ, R16, 0x8, RZ, 0xc0, !PT ;  /* 0x0000000810ff7812 */ /* 0x000fc8000784c0ff */
[----:B------:R-:W-:Y:S01]  /*20e0*/  @!P1 MOV R22, R20 ;  /* 0x0000001400169202 */ /* 0x000fe20000000f00 */
[----:B------:R-:W-:Y:S01]  /*20f0*/  @!P1 IMAD R36, R94, c[0x0][0x1c0], RZ ;  /* 0x000070005e249a24 */ /* 0x000fe200078e02ff */
[----:B------:R-:W-:-:S03]  /*2100*/  @!P1 MOV R23, R19 ;  /* 0x0000001300179202 */ /* 0x000fc60000000f00 */
        /* <DEDUP_REMOVED lines=27> */
[----:B------:R-:W-:Y:S01]  /*22c0*/  LOP3.LUT P0, RZ, R44, 0x20, RZ, 0xc0, !PT ;  /* 0x000000202cff7812 */ /* 0x000fe2000780c0ff */
[----:B------:R-:W-:-:S12]  /*22d0*/  CS2R R22, SRZ ;  /* 0x0000000000167805 */ /* 0x000fd8000001ff00 */
[----:B------:R0:W2:Y:S01]  /*22e0*/  @P0 LDG.E.64 R22, [R24.64] ;  /* 0x0000000c18160981 */ /* 0x0000a2000c1e1b00 */
[----:B------:R-:W-:Y:S01]  /*22f0*/  LOP3.LUT P0, RZ, R16, 0x2000000, RZ, 0xc0, !PT ;  /* 0x0200000010ff7812 */ /* 0x000fe2000780c0ff */
[----:B0-----:R-:W-:-:S06]  /*2300*/  CS2R R24, SRZ ;  /* 0x0000000000187805 */ /* 0x001fcc000001ff00 */
[----:B------:R0:W3:Y:S01]  /*2310*/  @!P4 LDG.E.64 R24, [R26.64] ;  /* 0x0000000c1a18c981 */ /* 0x0000e2000c1e1b00 */
[----:B------:R-:W-:Y:S01]  /*2320*/  LOP3.LUT P4, RZ, R16, 0x1000000, RZ, 0xc0, !PT ;  /* 0x0100000010ff7812 */ /* 0x000fe2000788c0ff */
[----:B0-----:R-:W-:-:S06]  /*2330*/  CS2R R26, SRZ ;  /* 0x00000000001a7805 */ /* 0x001fcc000001ff00 */
[----:B------:R0:W4:Y:S01]  /*2340*/  @!P3 LDG.E.64 R26, [R28.64] ;  /* 0x0000000c1c1ab981 */ /* 0x000122000c1e1b00 */
[----:B------:R-:W-:Y:S01]  /*2350*/  LOP3.LUT P3, RZ, R16, 0x800000, RZ, 0xc0, !PT ;  /* 0x0080000010ff7812 */ /* 0x000fe2000786c0ff */
[----:B0-----:R-:W-:-:S06]  /*2360*/  CS2R R28, SRZ ;  /* 0x00000000001c7805 */ /* 0x001fcc000001ff00 */
[----:B------:R0:W5:Y:S01]  /*2370*/  @!P2 LDG.E.64 R28, [R30.64] ;  /* 0x0000000c1e1ca981 */ /* 0x000162000c1e1b00 */
[----:B------:R-:W-:Y:S01]  /*2380*/  LOP3.LUT P2, RZ, R44, 0x10, RZ, 0xc0, !PT ;  /* 0x000000102cff7812 */ /* 0x000fe2000784c0ff */
[----:B0-----:R-:W-:-:S12]  /*2390*/  CS2R R30, SRZ ;  /* 0x00000000001e7805 */ /* 0x001fd8000001ff00 */
[----:B------:R0:W2:Y:S01]  /*23a0*/  @!P2 LDG.E.64 R30, [R32.64] ;  /* 0x0000000c201ea981 */ /* 0x0000a2000c1e1b00 */
[----:B------:R-:W-:Y:S01]  /*23b0*/  LOP3.LUT P2, RZ, R44, 0x8, RZ, 0xc0, !PT ;  /* 0x000000082cff7812 */ /* 0x000fe2000784c0ff */
[----:B0-----:R-:W-:-:S12]  /*23c0*/  CS2R R32, SRZ ;  /* 0x0000000000207805 */ /* 0x001fd8000001ff00 */
[----:B------:R0:W2:Y:S02]  /*23d0*/  @!P2 LDG.E.64 R32, [R34.64] ;  /* 0x0000000c2220a981 */ /* 0x0000a4000c1e1b00 */
[----:B0-----:R-:W-:-:S06]  /*23e0*/  CS2R R34, SRZ ;  /* 0x0000000000227805 */ /* 0x001fcc000001ff00 */
[----:B------:R0:W2:Y:S01]  /*23f0*/  @!P1 LDG.E.64 R34, [R36.64] ;  /* 0x0000000c24229981 */ /* 0x0000a2000c1e1b00 */
[C---:B------:R-:W-:Y:S02]  /*2400*/  LOP3.LUT P2, RZ, R16.reuse, 0x400000, RZ, 0xc0, !PT ;  /* 0x0040000010ff7812 */ /* 0x040fe4000784c0ff */
[----:B------:R-:W-:Y:S01]  /*2410*/  LOP3.LUT P1, RZ, R16, 0x200000, RZ, 0xc0, !PT ;  /* 0x0020000010ff7812 */ /* 0x000fe2000782c0ff */
[----:B0-----:R-:W-:-:S06]  /*2420*/  CS2R R36, SRZ ;  /* 0x0000000000247805 */ /* 0x001fcc000001ff00 */
[----:B------:R0:W2:Y:S02]  /*2430*/  @!P5 LDG.E.64 R36, [R38.64] ;  /* 0x0000000c2624d981 */ /* 0x0000a4000c1e1b00 */
[----:B0-----:R-:W-:-:S06]  /*2440*/  CS2R R38, SRZ ;  /* 0x0000000000267805 */ /* 0x001fcc000001ff00 */
[----:B------:R0:W2:Y:S02]  /*2450*/  @!P6 LDG.E.64 R38, [R40.64] ;  /* 0x0000000c2826e981 */ /* 0x0000a4000c1e1b00 */
[----:B0-----:R-:W-:-:S06]  /*2460*/  CS2R R40, SRZ ;  /* 0x0000000000287805 */ /* 0x001fcc000001ff00 */
[----:B------:R0:W2:Y:S01]  /*2470*/  @P0 LDG.E.64 R40, [R42.64] ;  /* 0x0000000c2a280981 */ /* 0x0000a2000c1e1b00 */
[----:B------:R-:W-:Y:S01]  /*2480*/  LOP3.LUT P0, RZ, R16, 0x100000, RZ, 0xc0, !PT ;  /* 0x0010000010ff7812 */ /* 0x000fe2000780c0ff */
[----:B0-----:R-:W-:-:S06]  /*2490*/  CS2R R42, SRZ ;  /* 0x00000000002a7805 */ /* 0x001fcc000001ff00 */
[----:B------:R0:W2:Y:S01]  /*24a0*/  @P4 LDG.E.64 R42, [R48.64] ;  /* 0x0000000c302a4981 */ /* 0x0000a2000c1e1b00 */
[C---:B------:R-:W-:Y:S02]  /*24b0*/  LOP3.LUT P4, RZ, R16.reuse, 0x4000, RZ, 0xc0, !PT ;  /* 0x0000400010ff7812 */ /* 0x040fe4000788c0ff */
[C---:B------:R-:W-:Y:S02]  /*24c0*/  LOP3.LUT P5, RZ, R16.reuse, 0x80000, RZ, 0xc0, !PT ;  /* 0x0008000010ff7812 */ /* 0x040fe400078ac0ff */
[----:B------:R-:W-:Y:S02]  /*24d0*/  LOP3.LUT R16, R16, 0x7fffffff, RZ, 0xc0, !PT ;  /* 0x7fffffff10107812 */ /* 0x000fe400078ec0ff */
[----:B------:R-:W-:Y:S01]  /*24e0*/  LOP3.LUT R44, R44, 0xfffffffe, RZ, 0xc0, !PT ;  /* 0xfffffffe2c2c7812 */ /* 0x000fe200078ec0ff */
[----:B0-----:R-:W-:-:S06]  /*24f0*/  CS2R R48, SRZ ;  /* 0x0000000000307805 */ /* 0x001fcc000001ff00 */
[----:B------:R-:W-:Y:S01]  /*2500*/  @P4 LOP3.LUT R16, R16, 0x80000000, RZ, 0xfc, !PT ;  /* 0x8000000010104812 */ /* 0x000fe200078efcff */
[----:B------:R0:W2:Y:S03]  /*2510*/  @P3 LDG.E.64 R48, [R50.64] ;  /* 0x0000000c32303981 */ /* 0x0000a6000c1e1b00 */
[----:B------:R-:W-:Y:S01]  /*2520*/  LOP3.LUT P4, RZ, R16, 0x8000, RZ, 0xc0, !PT ;  /* 0x0000800010ff7812 */ /* 0x000fe2000788c0ff */
[----:B0-----:R-:W-:-:S12]  /*2530*/  CS2R R50, SRZ ;  /* 0x0000000000327805 */ /* 0x001fd8000001ff00 */
[----:B------:R-:W-:Y:S01]  /*2540*/  @P4 LOP3.LUT R44, R44, 0x1, RZ, 0xfc, !PT ;  /* 0x000000012c2c4812 */ /* 0x000fe200078efcff */
[----:B------:R0:W2:Y:S01]  /*2550*/  @P2 LDG.E.64 R50, [R52.64] ;  /* 0x0000000c34322981 */ /* 0x0000a2000c1e1b00 */
[----:B------:R-:W-:Y:S02]  /*2560*/  LOP3.LUT P4, RZ, R16, 0x10000, RZ, 0xc0, !PT ;  /* 0x0001000010ff7812 */ /* 0x000fe4000788c0ff */
[----:B------:R-:W-:Y:S01]  /*2570*/  LOP3.LUT R44, R44, 0xfffffffd, RZ, 0xc0, !PT ;  /* 0xfffffffd2c2c7812 */ /* 0x000fe200078ec0ff */
[----:B0-----:R-:W-:-:S10]  /*2580*/  CS2R R52, SRZ ;  /* 0x0000000000347805 */ /* 0x001fd4000001ff00 */
[----:B------:R-:W-:Y:S02]  /*2590*/  @P4 LOP3.LUT R44, R44, 0x2, RZ, 0xfc, !PT ;  /* 0x000000022c2c4812 */ /* 0x000fe400078efcff */
[----:B------:R-:W-:Y:S01]  /*25a0*/  LOP3.LUT P4, RZ, R16, 0x20000, RZ, 0xc0, !PT ;  /* 0x0002000010ff7812 */ /* 0x000fe2000788c0ff */
[----:B------:R0:W3:Y:S01]  /*25b0*/  @P1 LDG.E.64 R52, [R54.64] ;  /* 0x0000000c36341981 */ /* 0x0000e2000c1e1b00 */
[----:B------:R-:W-:Y:S01]  /*25c0*/  LOP3.LUT R44, R44, 0xfffffffb, RZ, 0xc0, !PT ;  /* 0xfffffffb2c2c7812 */ /* 0x000fe200078ec0ff */
[----:B0-----:R-:W-:-:S10]  /*25d0*/  CS2R R54, SRZ ;  /* 0x0000000000367805 */ /* 0x001fd4000001ff00 */
[----:B------:R-:W-:Y:S02]  /*25e0*/  @P4 LOP3.LUT R44, R44, 0x4, RZ, 0xfc, !PT ;  /* 0x000000042c2c4812 */ /* 0x000fe400078efcff */
[----:B------:R-:W-:Y:S01]  /*25f0*/  LOP3.LUT P4, RZ, R16, 0x40000, RZ, 0xc0, !PT ;  /* 0x0004000010ff7812 */ /* 0x000fe2000788c0ff */
[----:B------:R0:W3:Y:S02]  /*2600*/  @P0 LDG.E.64 R54, [R56.64] ;  /* 0x0000000c38360981 */ /* 0x0000e4000c1e1b00 */
[----:B0-----:R-:W-:-:S06]  /*2610*/  CS2R R56, SRZ ;  /* 0x0000000000387805 */ /* 0x001fcc000001ff00 */
[----:B------:R0:W4:Y:S02]  /*2620*/  @P5 LDG.E.64 R56, [R58.64] ;  /* 0x0000000c3a385981 */ /* 0x000124000c1e1b00 */
[----:B0-----:R-:W-:-:S06]  /*2630*/  CS2R R58, SRZ ;  /* 0x00000000003a7805 */ /* 0x001fcc000001ff00 */
[----:B------:R0:W5:Y:S01]  /*2640*/  @P4 LDG.E.64 R58, [R60.64] ;  /* 0x0000000c3c3a4981 */ /* 0x000162000c1e1b00 */
[----:B------:R-:W-:Y:S01]  /*2650*/  LOP3.LUT P4, RZ, R44, 0x4, RZ, 0xc0, !PT ;  /* 0x000000042cff7812 */ /* 0x000fe2000788c0ff */
[----:B0-----:R-:W-:-:S12]  /*2660*/  CS2R R60, SRZ ;  /* 0x00000000003c7805 */ /* 0x001fd8000001ff00 */
[----:B------:R0:W5:Y:S01]  /*2670*/  @P4 LDG.E.64 R60, [R62.64] ;  /* 0x0000000c3e3c4981 */ /* 0x000162000c1e1b00 */
[----:B------:R-:W-:Y:S01]  /*2680*/  LOP3.LUT P4, RZ, R44, 0x2, RZ, 0xc0, !PT ;  /* 0x000000022cff7812 */ /* 0x000fe2000788c0ff */
[----:B0-----:R-:W-:-:S12]  /*2690*/  CS2R R62, SRZ ;  /* 0x00000000003e7805 */ /* 0x001fd8000001ff00 */
[----:B------:R0:W5:Y:S01]  /*26a0*/  @P4 LDG.E.64 R62, [R64.64] ;  /* 0x0000000c403e4981 */ /* 0x000162000c1e1b00 */
[----:B------:R-:W-:Y:S01]  /*26b0*/  LOP3.LUT P4, RZ, R44, 0x1, RZ, 0xc0, !PT ;  /* 0x000000012cff7812 */ /* 0x000fe2000788c0ff */
[----:B0-----:R-:W-:-:S12]  /*26c0*/  CS2R R64, SRZ ;  /* 0x0000000000407805 */ /* 0x001fd8000001ff00 */
[----:B------:R0:W5:Y:S01]  /*26d0*/  @P4 LDG.E.64 R64, [R66.64] ;  /* 0x0000000c42404981 */ /* 0x000162000c1e1b00 */
[C---:B------:R-:W-:Y:S02]  /*26e0*/  LOP3.LUT P4, RZ, R16.reuse, 0x80000000, RZ, 0xc0, !PT ;  /* 0x8000000010ff7812 */ /* 0x040fe4000788c0ff */
[C---:B------:R-:W-:Y:S01]  /*26f0*/  LOP3.LUT P3, RZ, R16.reuse, 0x2000, RZ, 0xc0, !PT ;  /* 0x0000200010ff7812 */ /* 0x040fe2000786c0ff */
[----:B0-----:R-:W-:Y:S01]  /*2700*/  CS2R R66, SRZ ;  /* 0x0000000000427805 */ /* 0x001fe2000001ff00 */
[----:B------:R-:W-:-:S09]  /*2710*/  LOP3.LUT P2, RZ, R16, 0x1000, RZ, 0xc0, !PT ;  /* 0x0000100010ff7812 */ /* 0x000fd2000784c0ff */
[----:B------:R0:W5:Y:S02]  /*2720*/  @P4 LDG.E.64 R66, [R68.64] ;  /* 0x0000000c44424981 */ /* 0x000164000c1e1b00 */
[----:B0-----:R-:W-:Y:S01]  /*2730*/  CS2R R68, SRZ ;  /* 0x0000000000447805 */ /* 0x001fe2000001ff00 */
[----:B------:R-:W-:-:S05]  /*2740*/  LOP3.LUT P1, RZ, R16, 0x800, RZ, 0xc0, !PT ;  /* 0x0000080010ff7812 */ /* 0x000fca000782c0ff */
        /* <DEDUP_REMOVED lines=25> */
[----:B0-----:R-:W-:-:S06]  /*28e0*/  CS2R R86, SRZ ;  /* 0x0000000000567805 */ /* 0x001fcc000001ff00 */
[----:B------:R0:W5:Y:S02]  /*28f0*/  @P3 LDG.E.64 R86, [R88.64] ;  /* 0x0000000c58563981 */ /* 0x000164000c1e1b00 */
[----:B0-----:R-:W-:-:S06]  /*2900*/  CS2R R88, SRZ ;  /* 0x0000000000587805 */ /* 0x001fcc000001ff00 */
[----:B------:R-:W5:Y:S01]  /*2910*/  @P4 LDG.E.64 R88, [R46.64] ;  /* 0x0000000c2e584981 */ /* 0x000f62000c1e1b00 */
[----:B--2---:R-:W-:Y:S02]  /*2920*/  FMUL.FTZ R44, R41, R41 ;  /* 0x00000029292c7220 */ /* 0x004fe40000410000 */
[----:B------:R-:W-:Y:S02]  /*2930*/  FMUL.FTZ R45, R43, R43 ;  /* 0x0000002b2b2d7220 */ /* 0x000fe40000410000 */
[----:B------:R-:W-:Y:S02]  /*2940*/  FFMA.FTZ R44, R40, R40, R44 ;  /* 0x00000028282c7223 */ /* 0x000fe4000001002c */
[----:B------:R-:W-:Y:S02]  /*2950*/  FFMA.FTZ R45, R42, R42, R45 ;  /* 0x0000002a2a2d7223 */ /* 0x000fe4000001002d */
[----:B------:R-:W-:-:S04]  /*2960*/  FADD.FTZ R44, RZ, R44 ;  /* 0x0000002cff2c7221 */ /* 0x000fc80000010000 */
[----:B------:R-:W-:Y:S02]  /*2970*/  FADD.FTZ R44, R44, R45 ;  /* 0x0000002d2c2c7221 */ /* 0x000fe40000010000 */
[----:B------:R-:W-:-:S04]  /*2980*/  FMUL.FTZ R45, R49, R49 ;  /* 0x00000031312d7220 */ /* 0x000fc80000410000 */
[----:B------:R-:W-:-:S04]  /*2990*/  FFMA.FTZ R45, R48, R48, R45 ;  /* 0x00000030302d7223 */ /* 0x000fc8000001002d */
[----:B------:R-:W-:Y:S02]  /*29a0*/  FADD.FTZ R44, R44, R45 ;  /* 0x0000002d2c2c7221 */ /* 0x000fe40000010000 */
[----:B------:R-:W-:-:S04]  /*29b0*/  FMUL.FTZ R45, R51, R51 ;  /* 0x00000033332d7220 */ /* 0x000fc80000410000 */
[----:B------:R-:W-:-:S04]  /*29c0*/  FFMA.FTZ R45, R50, R50, R45 ;  /* 0x00000032322d7223 */ /* 0x000fc8000001002d */
[----:B------:R-:W-:Y:S02]  /*29d0*/  FADD.FTZ R44, R44, R45 ;  /* 0x0000002d2c2c7221 */ /* 0x000fe40000010000 */
[----:B---3--:R-:W-:-:S04]  /*29e0*/  FMUL.FTZ R45, R53, R53 ;  /* 0x00000035352d7220 */ /* 0x008fc80000410000 */
[----:B------:R-:W-:-:S04]  /*29f0*/  FFMA.FTZ R45, R52, R52, R45 ;  /* 0x00000034342d7223 */ /* 0x000fc8000001002d */
[----:B------:R-:W-:Y:S02]  /*2a00*/  FADD.FTZ R44, R44, R45 ;  /* 0x0000002d2c2c7221 */ /* 0x000fe40000010000 */
[----:B------:R-:W-:-:S04]  /*2a10*/  FMUL.FTZ R45, R55, R55 ;  /* 0x00000037372d7220 */ /* 0x000fc80000410000 */
[----:B------:R-:W-:-:S04]  /*2a20*/  FFMA.FTZ R45, R54, R54, R45 ;  /* 0x00000036362d7223 */ /* 0x000fc8000001002d */
[----:B------:R-:W-:Y:S02]  /*2a30*/  FADD.FTZ R44, R44, R45 ;  /* 0x0000002d2c2c7221 */ /* 0x000fe40000010000 */
[----:B----4-:R-:W-:-:S04]  /*2a40*/  FMUL.FTZ R45, R57, R57 ;  /* 0x00000039392d7220 */ /* 0x010fc80000410000 */
[----:B------:R-:W-:-:S04]  /*2a50*/  FFMA.FTZ R45, R56, R56, R45 ;  /* 0x00000038382d7223 */ /* 0x000fc8000001002d */
[----:B------:R-:W-:Y:S02]  /*2a60*/  FADD.FTZ R44, R44, R45 ;  /* 0x0000002d2c2c7221 */ /* 0x000fe40000010000 */
[----:B-----5:R-:W-:-:S04]  /*2a70*/  FMUL.FTZ R45, R59, R59 ;  /* 0x0000003b3b2d7220 */ /* 0x020fc80000410000 */
[----:B------:R-:W-:-:S04]  /*2a80*/  FFMA.FTZ R45, R58, R58, R45 ;  /* 0x0000003a3a2d7223 */ /* 0x000fc8000001002d */
[----:B------:R-:W-:Y:S02]  /*2a90*/  FADD.FTZ R44, R44, R45 ;  /* 0x0000002d2c2c7221 */ /* 0x000fe40000010000 */
[----:B------:R-:W-:-:S04]  /*2aa0*/  FMUL.FTZ R45, R61, R61 ;  /* 0x0000003d3d2d7220 */ /* 0x000fc80000410000 */
        /* <DEDUP_REMOVED lines=68> */
[----:B------:R-:W-:Y:S02]  /*2ef0*/  FADD.FTZ R45, R40, R41 ;  /* 0x00000029282d7221 */ /* 0x000fe40000010000 */
[----:B------:R-:W-:Y:S02]  /*2f00*/  FADD.FTZ R46, R42, R43 ;  /* 0x0000002b2a2e7221 */ /* 0x000fe40000010000 */
[----:B------:R-:W-:-:S04]  /*2f10*/  FADD.FTZ R45, RZ, R45 ;  /* 0x0000002dff2d7221 */ /* 0x000fc80000010000 */
[----:B------:R-:W-:Y:S02]  /*2f20*/  FADD.FTZ R45, R45, R46 ;  /* 0x0000002e2d2d7221 */ /* 0x000fe40000010000 */
[----:B------:R-:W-:-:S04]  /*2f30*/  FADD.FTZ R46, R48, R49 ;  /* 0x00000031302e7221 */ /* 0x000fc80000010000 */
        /* <DEDUP_REMOVED lines=55> */
[----:B------:R-:W-:Y:S01]  /*32b0*/  FADD.FTZ R45, R36, R37 ;  /* 0x00000025242d7221 */ /* 0x000fe20000010000 */
[----:B------:R-:W0:Y:S03]  /*32c0*/  S2R R98, SR_LANEID ;  /* 0x0000000000627919 */ /* 0x000e260000000000 */
[----:B------:R-:W-:Y:S02]  /*32d0*/  FADD.FTZ R46, R46, R45 ;  /* 0x0000002d2e2e7221 */ /* 0x000fe40000010000 */
[----:B------:R-:W-:Y:S02]  /*32e0*/  FMUL.FTZ R45, R39, R39 ;  /* 0x00000027272d7220 */ /* 0x000fe40000410000 */
        /* <DEDUP_REMOVED lines=30> */
[----:B------:R-:W-:-:S11]  /*34d0*/  MOV R44, R46 ;  /* 0x0000002e002c7202 */ /* 0x000fd60000000f00 */
[----:B------:R0:W-:Y:S04]  /*34e0*/  @!P5 STS.64 [R5.X8+0x10], R44 ;  /* 0x0000102c0500d388 */ /* 0x0001e80000008a00 */
[----:B------:R-:W-:Y:S01]  /*34f0*/  BAR.SYNC.DEFER_BLOCKING 0x0 ;  /* 0x0000000000007b1d */ /* 0x000fe20000010000 */
[----:B------:R-:W-:-:S05]  /*3500*/  ISETP.NE.AND P5, PT, R0, RZ, PT ;  /* 0x000000ff0000720c */ /* 0x000fca0003fa5270 */
[----:B------:R-:W-:Y:S08]  /*3510*/  BSSY B0, `(.L_x_5014) ;  /* 0x0000026000007945 */ /* 0x000ff00003800000 */
[----:B------:R-:W-:Y:S05]  /*3520*/  @P5 BRA `(.L_x_5015) ;  /* 0x0000024000005947 */ /* 0x000fea0003800000 */
[----:B0-----:R-:W0:Y:S02]  /*3530*/  LDS.64 R46, [0x18] ;  /* 0x00001800ff2e7984 */ /* 0x001e240000000a00 */
[----:B0-----:R-:W-:-:S02]  /*3540*/  FADD.FTZ R98, R44, R46 ;  /* 0x0000002e2c627221 */ /* 0x001fc40000010000 */
        /* <DEDUP_REMOVED lines=31> */
[----:B------:R-:W0:Y:S02]  /*3740*/  LDS.64 R44, [0x80] ;  /* 0x00008000ff2c7984 */ /* 0x000e240000000a00 */
[----:B0-----:R-:W-:Y:S02]  /*3750*/  FADD.FTZ R44, R46, R44 ;  /* 0x0000002c2e2c7221 */ /* 0x001fe40000010000 */
[----:B------:R-:W-:Y:S02]  /*3760*/  FADD.FTZ R45, R47, R45 ;  /* 0x0000002d2f2d7221 */ /* 0x000fe40000010000 */
.L_x_5015:
[----:B0-----:R-:W-:Y:S05]  /*3770*/  BSYNC B0 ;  /* 0x0000000000007941 */ /* 0x001fea0003800000 */
.L_x_5014:
[----:B------:R-:W-:-:S04]  /*3780*/  MOV R100, c[0x0][0xc] ;  /* 0x0000030000647a02 */ /* 0x000fc80000000f00 */
[----:B------:R-:W-:-:S13]  /*3790*/  ISETP.GE.U32.AND P6, PT, R100, 0x2, PT ;  /* 0x000000026400780c */ /* 0x000fda0003fc6070 */
[----:B------:R-:W-:Y:S05]  /*37a0*/  @!P6 BRA `(.L_x_5016) ;  /* 0x00000b300000e947 */ /* 0x000fea0003800000 */
[----:B------:R-:W-:Y:S05]  /*37b0*/  @P5 BRA `(.L_x_5017) ;  /* 0x0000023000005947 */ /* 0x000fea0003800000 */
[----:B------:R-:W0:Y:S01]  /*37c0*/  S2UR UR15, SR_CTAID.Y ;  /* 0x00000000000f79c3 */ /* 0x000e220000002600 */
[----:B------:R-:W-:Y:S02]  /*37d0*/  ULOP3.LUT UR5, UR4, 0x1, URZ, 0xc0, !UPT ;  /* 0x0000000104057892 */ /* 0x000fe4000f8ec03f */
[----:B------:R-:W-:Y:S02]  /*37e0*/  ULDC UR11, c[0x0][0x10] ;  /* 0x00000400000b7ab9 */ /* 0x000fe40000000800 */
[----:B------:R-:W-:Y:S02]  /*37f0*/  UIMAD UR5, UR5, UR11, URZ ;  /* 0x0000000b050572a4 */ /* 0x000fe4000f8e023f */
[----:B------:R-:W-:Y:S02]  /*3800*/  ULDC UR6, c[0x0][0xc] ;  /* 0x0000030000067ab9 */ /* 0x000fe40000000800 */
[----:B------:R-:W-:Y:S02]  /*3810*/  UIMAD UR6, UR5, UR6, URZ ;  /* 0x00000006050672a4 */ /* 0x000fe4000f8e023f */
[----:B------:R-:W-:-:S02]  /*3820*/  UMOV UR18, 0x4 ;  /* 0x0000000400127882 */ /* 0x000fc40000000000 */
[----:B------:R-:W-:Y:S02]  /*3830*/  USHF.L.U32 UR10, UR6, 0x1, URZ ;  /* 0x00000001060a7899 */ /* 0x000fe4000800063f */
[----:B------:R-:W-:Y:S02]  /*3840*/  ULOP3.LUT UP0, URZ, UR4, 0x2, URZ, 0xc0, !UPT ;  /* 0x00000002043f7892 */ /* 0x000fe4000f80c03f */
[----:B------:R-:W-:Y:S02]  /*3850*/  ULDC.64 UR6, c[0x0][0x198] ;  /* 0x0000660000067ab9 */ /* 0x000fe40000000a00 */
[----:B------:R-:W-:Y:S02]  /*3860*/  UIMAD.WIDE UR6, UR10, UR18, UR6 ;  /* 0x000000120a0672a5 */ /* 0x000fe4000f8e0206 */
[----:B------:R-:W-:Y:S01]  /*3870*/  PLOP3.LUT P6, PT, PT, PT, UP0, 0x40, 0x0 ;  /* 0x000000000000781c */ /* 0x000fe20003fce808 */
[----:B0-----:R-:W-:-:S03]  /*3880*/  UIMAD UR11, UR16, UR11, UR15 ;  /* 0x0000000b100b72a4 */ /* 0x001fc6000f8e020f */
[----:B------:R-:W-:Y:S01]  /*3890*/  SEL R98, RZ, c[0x0][0xc], !P6 ;  /* 0x00000300ff627a07 */ /* 0x000fe20007000000 */
[----:B------:R-:W-:Y:S02]  /*38a0*/  UIADD3 UR5, UR5, UR15, URZ ;  /* 0x0000000f05057290 */ /* 0x000fe4000fffe03f */
[----:B------:R-:W-:-:S06]  /*38b0*/  UIMAD.WIDE.U32 UR6, UR11, 0x8, UR6 ;  /* 0x000000080b0678a5 */ /* 0x000fcc000f8e0006 */
[----:B------:R-:W-:Y:S01]  /*38c0*/  MOV R46, UR6 ;  /* 0x00000006002e7c02 */ /* 0x000fe20008000f00 */
[----:B------:R-:W-:Y:S01]  /*38d0*/  UMOV UR6, 0x1 ;  /* 0x0000000100067882 */ /* 0x000fe20000000000 */
[----:B------:R-:W-:Y:S01]  /*38e0*/  MOV R47, UR7 ;  /* 0x00000007002f7c02 */ /* 0x000fe20008000f00 */
[----:B------:R-:W-:-:S04]  /*38f0*/  USEL UR6, UR6, 0xffffffff, !UP0 ;  /* 0xffffffff06067887 */ /* 0x000fc8000c000000 */
[----:B------:R0:W-:Y:S02]  /*3900*/  STG.E.64 [R46.64], R44 ;  /* 0x0000002c2e007986 */ /* 0x0001e4000c101b0c */
[----:B------:R-:W-:Y:S02]  /*3910*/  MOV R99, UR6 ;  /* 0x0000000600637c02 */ /* 0x000fe40008000f00 */
[----:B0-----:R-:W-:Y:S02]  /*3920*/  MOV R46, UR18 ;  /* 0x00000012002e7c02 */ /* 0x001fe40008000f00 */
[----:B------:R-:W-:-:S05]  /*3930*/  MOV R47, UR5 ;  /* 0x00000005002f7c02 */ /* 0x000fca0008000f00 */
[----:B------:R-:W-:Y:S01]  /*3940*/  IMAD.WIDE.U32 R46, R47, R46, c[0x0][0x190] ;  /* 0x000064002f2e7625 */ /* 0x000fe200078e002e */
[----:B------:R-:W-:Y:S06]  /*3950*/  MEMBAR.ALL.GPU ;  /* 0x0000000000007992 */ /* 0x000fec000000a000 */
[----:B------:R-:W-:Y:S01]  /*3960*/  ISETP.NE.AND P6, PT, R98, -0x1, PT ;  /* 0xffffffff6200780c */ /* 0x000fe20003fc5270 */
[----:B------:R-:W-:-:S00]  /*3970*/  ERRBAR ;  /* 0x00000000000079ab */ /* 0x000fc00000000000 */
[----:B------:R0:W-:Y:S11]  /*3980*/  RED.E.ADD.S32.STRONG.GPU [R46.64], R99 ;  /* 0x000000632e00798e */ /* 0x0001f6000c10e38c */
[----:B------:R-:W-:Y:S05]  /*3990*/  @!P6 BRA `(.L_x_5017) ;  /* 0x000000500000e947 */ /* 0x000fea0003800000 */
.L_x_5018:
[----:B0-----:R-:W2:Y:S01]  /*39a0*/  LDG.E.STRONG.GPU R99, [R46.64] ;  /* 0x0000000c2e637981 */ /* 0x001ea2000c1ef900 */
[----:B------:R-:W-:Y:S01]  /*39b0*/  YIELD ;  /* 0x0000000000007946 */ /* 0x000fe20003800000 */
[----:B--2---:R-:W-:Y:S01]  /*39c0*/  ISETP.NE.AND P6, PT, R99, R98, PT ;  /* 0x000000626300720c */ /* 0x004fe20003fc5270 */
[----:B------:R-:W-:-:S12]  /*39d0*/  CCTL.IVALL ;  /* 0x00000000ff00798f */ /* 0x000fd80002000000 */
[----:B------:R-:W-:Y:S05]  /*39e0*/  @P6 BRA `(.L_x_5018) ;  /* 0xffffffb000006947 */ /* 0x000fea000383ffff */
.L_x_5017:
[----:B------:R-:W-:Y:S01]  /*39f0*/  ISETP.NE.AND P6, PT, RZ, c[0x0][0xc], PT ;  /* 0x00000300ff007a0c */ /* 0x000fe20003fc5270 */
[----:B------:R-:W-:Y:S01]  /*3a00*/  WARPSYNC 0xffffffff ;  /* 0xffffffff00007948 */ /* 0x000fe20003800000 */
[----:B------:R-:W-:Y:S11]  /*3a10*/  BAR.SYNC.DEFER_BLOCKING 0x0 ;  /* 0x0000000000007b1d */ /* 0x000ff60000010000 */
[----:B------:R-:W-:Y:S05]  /*3a20*/  @!P6 BRA `(.L_x_5016) ;  /* 0x000008b00000e947 */ /* 0x000fea0003800000 */
[----:B0-----:R-:W-:Y:S01]  /*3a30*/  IADD3 R46, R100, -0x1, RZ ;  /* 0xffffffff642e7810 */ /* 0x001fe20007ffe0ff */
[----:B------:R-:W-:-:S03]  /*3a40*/  UMOV UR5, URZ ;  /* 0x0000003f00057c82 */ /* 0x000fc60008000000 */
[----:B------:R-:W-:-:S13]  /*3a50*/  ISETP.GE.U32.AND P6, PT, R46, 0x3, PT ;  /* 0x000000032e00780c */ /* 0x000fda0003fc6070 */
[----:B------:R-:W-:Y:S05]  /*3a60*/  @!P6 BRA `(.L_x_5019) ;  /* 0x000004a00000e947 */ /* 0x000fea0003800000 */
[----:B------:R-:W-:Y:S01]  /*3a70*/  LOP3.LUT R98, R100, 0x3, RZ, 0xc0, !PT ;  /* 0x0000000364627812 */ /* 0x000fe200078ec0ff */
[----:B------:R-:W-:-:S03]  /*3a80*/  UMOV UR5, URZ ;  /* 0x0000003f00057c82 */ /* 0x000fc60008000000 */
[----:B------:R-:W-:Y:S02]  /*3a90*/  IADD3 R98, -R98, c[0x0][0xc], RZ ;  /* 0x0000030062627a10 */ /* 0x000fe40007ffe1ff */
.L_x_5020:
[----:B------:R-:W-:Y:S02]  /*3aa0*/  MOV R47, UR5 ;  /* 0x00000005002f7c02 */ /* 0x000fe40008000f00 */
[----:B------:R-:W-:Y:S02]  /*3ab0*/  MOV R46, UR4 ;  /* 0x00000004002e7c02 */ /* 0x000fe40008000f00 */
[----:B------:R-:W-:Y:S02]  /*3ac0*/  ISETP.EQ.OR P6, PT, R47, UR16, P5 ;  /* 0x000000102f007c0c */ /* 0x000fe4000afc2670 */
[----:B------:R-:W-:-:S11]  /*3ad0*/  MOV R100, UR5 ;  /* 0x0000000500647c02 */ /* 0x000fd60008000f00 */
        /* <DEDUP_REMOVED lines=10> */
[----:B------:R-:W-:-:S06]  /*3b80*/  UIADD3 UR6, UR5, 0x1, URZ ;  /* 0x0000000105067890 */ /* 0x000fcc000fffe03f */
[----:B------:R-:W-:Y:S01]  /*3b90*/  MOV R100, UR6 ;  /* 0x0000000600647c02 */ /* 0x000fe20008000f00 */
[----:B--2---:R-:W-:Y:S01]  /*3ba0*/  @!P6 FADD.FTZ R45, R45, R47 ;  /* 0x0000002f2d2de221 */ /* 0x004fe20000010000 */
[----:B------:R-:W-:Y:S01]  /*3bb0*/  MOV R47, UR6 ;  /* 0x00000006002f7c02 */ /* 0x000fe20008000f00 */
[----:B------:R-:W-:Y:S01]  /*3bc0*/  @!P6 FADD.FTZ R44, R44, R46 ;  /* 0x0000002e2c2ce221 */ /* 0x000fe20000010000 */
[----:B------:R-:W-:Y:S02]  /*3bd0*/  MOV R46, UR4 ;  /* 0x00000004002e7c02 */ /* 0x000fe40008000f00 */
[----:B------:R-:W-:-:S13]  /*3be0*/  ISETP.EQ.OR P6, PT, R47, UR16, P5 ;  /* 0x000000102f007c0c */ /* 0x000fda000afc2670 */
        /* <DEDUP_REMOVED lines=44> */
[----:B------:R-:W-:Y:S01]  /*3eb0*/  IADD3 R98, R98, -0x4, RZ ;  /* 0xfffffffc62627810 */ /* 0x000fe20007ffe0ff */
[----:B------:R-:W-:Y:S01]  /*3ec0*/  UIADD3 UR5, UR5, 0x4, URZ ;  /* 0x0000000405057890 */ /* 0x000fe2000fffe03f */
[----:B--2---:R-:W-:Y:S02]  /*3ed0*/  @!P6 FADD.FTZ R44, R44, R46 ;  /* 0x0000002e2c2ce221 */ /* 0x004fe40000010000 */
[----:B------:R-:W-:Y:S01]  /*3ee0*/  @!P6 FADD.FTZ R45, R45, R47 ;  /* 0x0000002f2d2de221 */ /* 0x000fe20000010000 */
[----:B------:R-:W-:-:S13]  /*3ef0*/  ISETP.NE.AND P6, PT, R98, RZ, PT ;  /* 0x000000ff6200720c */ /* 0x000fda0003fc5270 */
[----:B------:R-:W-:Y:S05]  /*3f00*/  @P6 BRA `(.L_x_5020) ;  /* 0xfffffb9000006947 */ /* 0x000fea000383ffff */
.L_x_5019:
[----:B------:R-:W-:-:S04]  /*3f10*/  MOV R98, c[0x0][0xc] ;  /* 0x0000030000627a02 */ /* 0x000fc80000000f00 */
[----:B------:R-:W-:-:S13]  /*3f20*/  LOP3.LUT P6, R98, R98, 0x3, RZ, 0xc0, !PT ;  /* 0x0000000362627812 */ /* 0x000fda00078cc0ff */
[----:B------:R-:W-:Y:S05]  /*3f30*/  @!P6 BRA `(.L_x_5016) ;  /* 0x000003a00000e947 */ /* 0x000fea0003800000 */
[----:B------:R-:W-:Y:S01]  /*3f40*/  MOV R46, UR5 ;  /* 0x00000005002e7c02 */ /* 0x000fe20008000f00 */
[----:B------:R-:W-:Y:S03]  /*3f50*/  BSSY B0, `(.L_x_5021) ;  /* 0x0000014000007945 */ /* 0x000fe60003800000 */
[----:B------:R-:W-:-:S13]  /*3f60*/  ISETP.EQ.OR P6, PT, R46, UR16, P5 ;  /* 0x000000102e007c0c */ /* 0x000fda000afc2670 */
        /* <DEDUP_REMOVED lines=8> */
[----:B------:R-:W-:-:S03]  /*3ff0*/  USHF.L.U32 UR11, UR6, 0x1, URZ ;  /* 0x00000001060b7899 */ /* 0x000fc6000800063f */
[----:B------:R-:W-:Y:S02]  /*4000*/  ULDC.64 UR6, c[0x0][0x198] ;  /* 0x0000660000067ab9 */ /* 0x000fe40000000a00 */
[----:B------:R-:W-:Y:S02]  /*4010*/  UIMAD.WIDE UR6, UR11, UR15, UR6 ;  /* 0x0000000f0b0672a5 */ /* 0x000fe4000f8e0206 */
[----:B0-----:R-:W-:-:S04]  /*4020*/  UIMAD UR10, UR5, UR18, UR10 ;  /* 0x00000012050a72a4 */ /* 0x001fc8000f8e020a */
[----:B------:R-:W-:-:S06]  /*4030*/  UIMAD.WIDE.U32 UR6, UR10, 0x8, UR6 ;  /* 0x000000080a0678a5 */ /* 0x000fcc000f8e0006 */
[----:B------:R-:W-:Y:S02]  /*4040*/  MOV R46, UR6 ;  /* 0x00000006002e7c02 */ /* 0x000fe40008000f00 */
[----:B------:R-:W-:-:S06]  /*4050*/  MOV R47, UR7 ;  /* 0x00000007002f7c02 */ /* 0x000fcc0008000f00 */
[----:B------:R-:W2:Y:S02]  /*4060*/  LDG.E.64 R46, [R46.64] ;  /* 0x0000000c2e2e7981 */ /* 0x000ea4000c1e1b00 */
[----:B--2---:R-:W-:Y:S02]  /*4070*/  FADD.FTZ R44, R44, R46 ;  /* 0x0000002e2c2c7221 */ /* 0x004fe40000010000 */
[----:B------:R-:W-:Y:S02]  /*4080*/  FADD.FTZ R45, R45, R47 ;  /* 0x0000002f2d2d7221 */ /* 0x000fe40000010000 */
.L_x_5022:
[----:B------:R-:W-:Y:S05]  /*4090*/  BSYNC B0 ;  /* 0x0000000000007941 */ /* 0x000fea0003800000 */
.L_x_5021:
[----:B------:R-:W-:-:S13]  /*40a0*/  ISETP.NE.AND P6, PT, R98, 0x1, PT ;  /* 0x000000016200780c */ /* 0x000fda0003fc5270 */
[----:B------:R-:W-:Y:S05]  /*40b0*/  @!P6 BRA `(.L_x_5016) ;  /* 0x000002200000e947 */ /* 0x000fea0003800000 */
[----:B------:R-:W-:-:S06]  /*40c0*/  UIADD3 UR6, UR5, 0x1, URZ ;  /* 0x0000000105067890 */ /* 0x000fcc000fffe03f */
[----:B------:R-:W-:-:S04]  /*40d0*/  MOV R46, UR6 ;  /* 0x00000006002e7c02 */ /* 0x000fc80008000f00 */
[----:B------:R-:W-:-:S13]  /*40e0*/  ISETP.EQ.OR P6, PT, R46, UR16, P5 ;  /* 0x000000102e007c0c */ /* 0x000fda000afc2670 */
[----:B------:R-:W0:Y:S01]  /*40f0*/  @!P6 S2R R99, SR_CTAID.Y ;  /* 0x000000000063e919 */ /* 0x000e220000002600 */
[----:B------:R-:W-:Y:S01]  /*4100*/  @!P6 MOV R47, 0x4 ;  /* 0x00000004002fe802 */ /* 0x000fe20000000f00 */
[----:B0-----:R-:W-:Y:S01]  /*4110*/  @!P6 IMAD R99, R46, c[0x0][0x10], R99 ;  /* 0x000004002e63ea24 */ /* 0x001fe200078e0263 */
[----:B------:R-:W-:-:S04]  /*4120*/  MOV R46, UR4 ;  /* 0x00000004002e7c02 */ /* 0x000fc80008000f00 */
[----:B------:R-:W-:-:S05]  /*4130*/  @!P6 LOP3.LUT R46, R46, 0x1, RZ, 0xc0, !PT ;  /* 0x000000012e2ee812 */ /* 0x000fca00078ec0ff */
[----:B------:R-:W-:-:S04]  /*4140*/  @!P6 IMAD R46, R46, c[0x0][0x10], RZ ;  /* 0x000004002e2eea24 */ /* 0x000fc800078e02ff */
[----:B------:R-:W-:-:S05]  /*4150*/  @!P6 IMAD R46, R46, c[0x0][0xc], RZ ;  /* 0x000003002e2eea24 */ /* 0x000fca00078e02ff */
[----:B------:R-:W-:-:S05]  /*4160*/  @!P6 SHF.L.U32 R46, R46, 0x1, RZ ;  /* 0x000000012e2ee819 */ /* 0x000fca00000006ff */
[----:B------:R-:W-:-:S06]  /*4170*/  @!P6 IMAD.WIDE R46, R46, R47, c[0x0][0x198] ;  /* 0x000066002e2ee625 */ /* 0x000fcc00078e022f */
[----:B------:R-:W-:-:S06]  /*4180*/  @!P6 IMAD.WIDE.U32 R46, R99, 0x8, R46 ;  /* 0x00000008632ee825 */ /* 0x000fcc00078e002e */
[----:B------:R-:W2:Y:S01]  /*4190*/  @!P6 LDG.E.64 R46, [R46.64] ;  /* 0x0000000c2e2ee981 */ /* 0x000ea2000c1e1b00 */
[----:B------:R-:W-:Y:S01]  /*41a0*/  UIADD3 UR5, UR5, 0x2, URZ ;  /* 0x0000000205057890 */ /* 0x000fe2000fffe03f */
[----:B--2---:R-:W-:-:S05]  /*41b0*/  @!P6 FADD.FTZ R44, R44, R46 ;  /* 0x0000002e2c2ce221 */ /* 0x004fca0000010000 */
[----:B------:R-:W-:Y:S01]  /*41c0*/  MOV R46, UR5 ;  /* 0x00000005002e7c02 */ /* 0x000fe20008000f00 */
[----:B------:R-:W-:Y:S01]  /*41d0*/  @!P6 FADD.FTZ R45, R45, R47 ;  /* 0x0000002f2d2de221 */ /* 0x000fe20000010000 */
[----:B------:R-:W-:Y:S02]  /*41e0*/  MOV R47, UR5 ;  /* 0x00000005002f7c02 */ /* 0x000fe40008000f00 */
[----:B------:R-:W-:Y:S02]  /*41f0*/  ISETP.EQ.OR P6, PT, R46, UR16, P5 ;  /* 0x000000102e007c0c */ /* 0x000fe4000afc2670 */
[----:B------:R-:W-:Y:S02]  /*4200*/  MOV R46, UR4 ;  /* 0x00000004002e7c02 */ /* 0x000fe40008000f00 */
[----:B------:R-:W-:-:S13]  /*4210*/  ISETP.EQ.OR P6, PT, R98, 0x2, P6 ;  /* 0x000000026200780c */ /* 0x000fda00037c2670 */
[----:B------:R-:W0:Y:S01]  /*4220*/  @!P6 S2R R98, SR_CTAID.Y ;  /* 0x000000000062e919 */ /* 0x000e220000002600 */
[----:B------:R-:W-:-:S05]  /*4230*/  @!P6 LOP3.LUT R46, R46, 0x1, RZ, 0xc0, !PT ;  /* 0x000000012e2ee812 */ /* 0x000fca00078ec0ff */
[----:B------:R-:W-:-:S04]  /*4240*/  @!P6 IMAD R46, R46, c[0x0][0x10], RZ ;  /* 0x000004002e2eea24 */ /* 0x000fc800078e02ff */
[----:B------:R-:W-:-:S05]  /*4250*/  @!P6 IMAD R46, R46, c[0x0][0xc], RZ ;  /* 0x000003002e2eea24 */ /* 0x000fca00078e02ff */
[----:B------:R-:W-:Y:S01]  /*4260*/  @!P6 SHF.L.U32 R46, R46, 0x1, RZ ;  /* 0x000000012e2ee819 */ /* 0x000fe200000006ff */
[----:B0-----:R-:W-:Y:S01]  /*4270*/  @!P6 IMAD R98, R47, c[0x0][0x10], R98 ;  /* 0x000004002f62ea24 */ /* 0x001fe200078e0262 */
[----:B------:R-:W-:-:S05]  /*4280*/  @!P6 MOV R47, 0x4 ;  /* 0x00000004002fe802 */ /* 0x000fca0000000f00 */
[----:B------:R-:W-:-:S06]  /*4290*/  @!P6 IMAD.WIDE R46, R46, R47, c[0x0][0x198] ;  /* 0x000066002e2ee625 */ /* 0x000fcc00078e022f */
[----:B------:R-:W-:-:S06]  /*42a0*/  @!P6 IMAD.WIDE.U32 R46, R98, 0x8, R46 ;  /* 0x00000008622ee825 */ /* 0x000fcc00078e002e */
[----:B------:R-:W2:Y:S02]  /*42b0*/  @!P6 LDG.E.64 R46, [R46.64] ;  /* 0x0000000c2e2ee981 */ /* 0x000ea4000c1e1b00 */
[----:B--2---:R-:W-:Y:S02]  /*42c0*/  @!P6 FADD.FTZ R44, R44, R46 ;  /* 0x0000002e2c2ce221 */ /* 0x004fe40000010000 */
[----:B------:R-:W-:-:S04]  /*42d0*/  @!P6 FADD.FTZ R45, R45, R47 ;  /* 0x0000002f2d2de221 */ /* 0x000fc80000010000 */
.L_x_5016:
[----:B------:R-:W-:Y:S01]  /*42e0*/  LOP3.LUT R16, R16, 0xfbffffff, RZ, 0xc0, !PT ;  /* 0xfbffffff10107812 */ /* 0x000fe200078ec0ff */
[----:B------:R1:W-:Y:S01]  /*42f0*/  @!P5 STS.64 [0x90], R44 ;  /* 0x0000902cff00d388 */ /* 0x0003e20000000a00 */
[----:B------:R-:W-:Y:S01]  /*4300*/  LOP3.LUT P6, RZ, R0, UR16, RZ, 0xfc, !PT ;  /* 0x0000001000ff7c12 */ /* 0x000fe2000f8cfcff */
[----:B------:R-:W-:Y:S01]  /*4310*/  UMOV UR6, 0x3f800000 ;  /* 0x3f80000000067882 */ /* 0x000fe20000000000 */
[----:B------:R-:W-:Y:S02]  /*4320*/  @P0 LOP3.LUT R16, R16, 0x4000000, RZ, 0xfc, !PT ;  /* 0x0400000010100812 */ /* 0x000fe400078efcff */
[----:B------:R-:W-:-:S02]  /*4330*/  ISETP.EQ.U32.AND P0, PT, RZ, c[0x0][0x168], PT ;  /* 0x00005a00ff007a0c */ /* 0x000fc40003f02070 */
[----:B0-----:R-:W-:Y:S02]  /*4340*/  MOV R46, UR9 ;  /* 0x00000009002e7c02 */ /* 0x001fe40008000f00 */
[----:B------:R-:W-:Y:S02]  /*4350*/  ISETP.EQ.OR.EX P6, PT, RZ, c[0x0][0x16c], P6, P0 ;  /* 0x00005b00ff007a0c */ /* 0x000fe400037c2700 */
[----:B------:R-:W-:-:S11]  /*4360*/  LOP3.LUT P0, RZ, R16, 0x4000000, RZ, 0xc0, !PT ;  /* 0x0400000010ff7812 */ /* 0x000fd6000780c0ff */
[----:B------:R-:W-:Y:S01]  /*4370*/  @!P6 MOV R47, 0x8 ;  /* 0x00000008002fe802 */ /* 0x000fe20000000f00 */
[----:B-1----:R-:W-:Y:S02]  /*4380*/  @!P6 FMUL.FTZ R45, R45, c[0x0][0x1f4] ;  /* 0x00007d002d2dea20 */ /* 0x002fe40000410000 */
[----:B------:R-:W-:Y:S02]  /*4390*/  @!P6 FMUL.FTZ R44, R44, c[0x0][0x1f4] ;  /* 0x00007d002c2cea20 */ /* 0x000fe40000410000 */
[----:B------:R-:W-:-:S05]  /*43a0*/  @!P6 IMAD.WIDE R46, R47, R46, c[0x0][0x168] ;  /* 0x00005a002f2ee625 */ /* 0x000fca00078e022e */
[----:B------:R0:W-:Y:S04]  /*43b0*/  @!P6 STG.E.64 [R46.64], R44 ;  /* 0x0000002c2e00e986 */ /* 0x0001e8000c101b0c */
[----:B------:R-:W-:Y:S01]  /*43c0*/  BAR.SYNC.DEFER_BLOCKING 0x0 ;  /* 0x0000000000007b1d */ /* 0x000fe20000010000 */
[----:B0-----:R-:W-:Y:S01]  /*43d0*/  HFMA2.MMA R47, -RZ, RZ, 0, 2.384185791015625e-07 ;  /* 0x00000004ff2f7435 */ /* 0x001fe200000001ff */
[----:B------:R-:W-:-:S04]  /*43e0*/  IADD3 R46, R6, UR14, RZ ;  /* 0x0000000e062e7c10 */ /* 0x000fc8000fffe0ff */
[----:B------:R-:W0:Y:S02]  /*43f0*/  LDS.64 R44, [0x90] ;  /* 0x00009000ff2c7984 */ /* 0x000e240000000a00 */
[----:B0-----:R-:W-:-:S04]  /*4400*/  FMUL.FTZ R44, R44, c[0x0][0x1f4] ;  /* 0x00007d002c2c7a20 */ /* 0x001fc80000410000 */
[----:B------:R-:W0:Y:S02]  /*4410*/  R2UR UR5, R44 ;  /* 0x000000002c0573c2 */ /* 0x000e2400000e0000 */
[----:B0-----:R-:W-:-:S05]  /*4420*/  MOV R44, UR5 ;  /* 0x00000005002c7c02 */ /* 0x001fca0008000f00 */
[----:B------:R-:W-:-:S04]  /*4430*/  FMUL.FTZ R44, R44, UR5 ;  /* 0x000000052c2c7c20 */ /* 0x000fc80008410000 */
[----:B------:R-:W-:-:S05]  /*4440*/  FFMA.FTZ R44, R45, c[0x0][0x1f4], -R44 ;  /* 0x00007d002d2c7a23 */ /* 0x000fca000001082c */
[----:B------:R-:W-:-:S13]  /*4450*/  FSETP.GTU.FTZ.AND P5, PT, R44, RZ, PT ;  /* 0x000000ff2c00720b */ /* 0x000fda0003fbc000 */
[----:B------:R-:W-:Y:S01]  /*4460*/  VOTEU.ANY UP0, P5 ;  /* 0x00000000003f7886 */ /* 0x000fe20002800100 */
[----:B------:R-:W-:-:S13]  /*4470*/  PLOP3.LUT P5, PT, PT, PT, UP0, 0x80, 0x0 ;  /* 0x000000000000781c */ /* 0x000fda0003faf008 */
[----:B------:R-:W-:Y:S01]  /*4480*/  @P5 FADD.FTZ R44, R44, c[0x0][0x188] ;  /* 0x000062002c2c5621 */ /* 0x000fe20000010000 */
[----:B------:R-:W-:-:S13]  /*4490*/  PLOP3.LUT P5, PT, PT, PT, UP0, 0x80, 0x0 ;  /* 0x000000000000781c */ /* 0x000fda0003faf008 */
[----:B------:R-:W0:Y:S01]  /*44a0*/  @P5 MUFU.RSQ R44, R44 ;  /* 0x0000002c002c5308 */ /* 0x000e220000001400 */
[----:B------:R-:W-:-:S13]  /*44b0*/  PLOP3.LUT P5, PT, PT, PT, UP0, 0x80, 0x0 ;  /* 0x000000000000781c */ /* 0x000fda0003faf008 */
[----:B0-----:R0:W1:Y:S02]  /*44c0*/  @P5 R2UR UR6, R44 ;  /* 0x000000002c0653c2 */ /* 0x00106400000e0000 */
[----:B0-----:R-:W-:-:S04]  /*44d0*/  IMAD.WIDE R44, R46, R47, c[0x0][0x178] ;  /* 0x00005e002e2c7625 */ /* 0x001fc800078e022f */
[----:B------:R-:W-:Y:S02]  /*44e0*/  IMAD.WIDE R46, R46, R47, c[0x0][0x180] ;  /* 0x000060002e2e7625 */ /* 0x000fe400078e022f */
[----:B------:R-:W2:Y:S04]  /*44f0*/  LDG.E.64 R44, [R44.64] ;  /* 0x0000000c2c2c7981 */ /* 0x000ea8000c1e1b00 */
[----:B------:R-:W2:Y:S01]  /*4500*/  LDG.E.64 R46, [R46.64] ;  /* 0x0000000c2e2e7981 */ /* 0x000ea2000c1e1b00 */
[----:B------:R-:W-:Y:S01]  /*4510*/  ISETP.NE.AND P5, PT, RZ, UR17, PT ;  /* 0x00000011ff007c0c */ /* 0x000fe2000bfa5270 */
[----:B------:R-:W-:Y:S02]  /*4520*/  FADD.FTZ R40, R40, -UR5 ;  /* 0x8000000528287e21 */ /* 0x000fe40008010000 */
[----:B------:R-:W-:-:S02]  /*4530*/  FADD.FTZ R41, R41, -UR5 ;  /* 0x8000000529297e21 */ /* 0x000fc40008010000 */
[----:B-1----:R-:W-:Y:S02]  /*4540*/  FMUL.FTZ R40, R40, UR6 ;  /* 0x0000000628287c20 */ /* 0x002fe40008410000 */
[----:B------:R-:W-:Y:S02]  /*4550*/  FMUL.FTZ R41, R41, UR6 ;  /* 0x0000000629297c20 */ /* 0x000fe40008410000 */
[----:B--2---:R-:W-:Y:S02]  /*4560*/  FFMA.FTZ R40, R44, R40, R46 ;  /* 0x000000282c287223 */ /* 0x004fe4000001002e */
[----:B------:R-:W-:Y:S02]  /*4570*/  FFMA.FTZ R41, R45, R41, R47 ;  /* 0x000000292d297223 */ /* 0x000fe4000001002f */
        /* <DEDUP_REMOVED lines=11> */
.L_x_5023:
[----:B------:R-:W-:Y:S01]  /*4630*/  LOP3.LUT P6, RZ, R16, 0x2000000, RZ, 0xc0, !PT ;  /* 0x0200000010ff7812 */ /* 0x000fe200078cc0ff */
[----:B------:R-:W-:-:S12]  /*4640*/  BSSY B0, `(.L_x_5024) ;  /* 0x000000c000007945 */ /* 0x000fd80003800000 */
        /* <DEDUP_REMOVED lines=11> */
.L_x_5025:
[----:B------:R-:W-:Y:S05]  /*4700*/  BSYNC B0 ;  /* 0x0000000000007941 */ /* 0x000fea0003800000 */
.L_x_5024:
[----:B------:R-:W-:Y:S02]  /*4710*/  FADD.FTZ R42, R42, -UR5 ;  /* 0x800000052a2a7e21 */ /* 0x000fe40008010000 */
[----:B------:R-:W-:Y:S02]  /*4720*/  FADD.FTZ R43, R43, -UR5 ;  /* 0x800000052b2b7e21 */ /* 0x000fe40008010000 */
[----:B------:R-:W-:Y:S02]  /*4730*/  FMUL.FTZ R42, R42, UR6 ;  /* 0x000000062a2a7c20 */ /* 0x000fe40008410000 */
[----:B------:R-:W-:Y:S02]  /*4740*/  FMUL.FTZ R43, R43, UR6 ;  /* 0x000000062b2b7c20 */ /* 0x000fe40008410000 */
[----:B0-----:R-:W-:Y:S02]  /*4750*/  FFMA.FTZ R40, R44, R42, R46 ;  /* 0x0000002a2c287223 */ /* 0x001fe4000001002e */
        /* <DEDUP_REMOVED lines=12> */
.L_x_5026:
        /* <DEDUP_REMOVED lines=13> */
.L_x_5028:
[----:B------:R-:W-:Y:S05]  /*48f0*/  BSYNC B0 ;  /* 0x0000000000007941 */ /* 0x000fea0003800000 */
.L_x_5027:
        /* <DEDUP_REMOVED lines=17> */
.L_x_5029:
        /* <DEDUP_REMOVED lines=13> */
.L_x_5031:
[----:B------:R-:W-:Y:S05]  /*4ae0*/  BSYNC B0 ;  /* 0x0000000000007941 */ /* 0x000fea0003800000 */
.L_x_5030:
        /* <DEDUP_REMOVED lines=17> */
.L_x_5032:
        /* <DEDUP_REMOVED lines=13> */
.L_x_5034:
[----:B------:R-:W-:Y:S05]  /*4cd0*/  BSYNC B0 ;  /* 0x0000000000007941 */ /* 0x000fea0003800000 */
.L_x_5033:
        /* <DEDUP_REMOVED lines=17> */
.L_x_5035:
        /* <DEDUP_REMOVED lines=13> */
.L_x_5037:
[----:B------:R-:W-:Y:S05]  /*4ec0*/  BSYNC B0 ;  /* 0x0000000000007941 */ /* 0x000fea0003800000 */
.L_x_5036:
[----:B0-----:R-:W-:Y:S02]  /*4ed0*/  FADD.FTZ R40, R54, -UR5 ;  /* 0x8000000536287e21 */ /* 0x001fe40008010000 */
[----:B------:R-:W-:Y:S02]  /*4ee0*/  FADD.FTZ R41, R55, -UR5 ;  /* 0x8000000537297e21 */ /* 0x000fe40008010000 */
[----:B------:R-:W-:Y:S02]  /*4ef0*/  FMUL.FTZ R40, R40, UR6 ;  /* 0x0000000628287c20 */ /* 0x000fe40008410000 */
[----:B------:R-:W-:Y:S02]  /*4f00*/  FMUL.FTZ R41, R41, UR6 ;  /* 0x0000000629297c20 */ /* 0x000fe40008410000 */
[----:B------:R-:W-:Y:S02]  /*4f10*/  FADD.FTZ R56, R56, -UR5 ;  /* 0x8000000538387e21 */ /* 0x000fe40008010000 */
[----:B------:R-:W-:-:S02]  /*4f20*/  FADD.FTZ R57, R57, -UR5 ;  /* 0x8000000539397e21 */ /* 0x000fc40008010000 */
[----:B------:R-:W-:Y:S02]  /*4f30*/  FFMA.FTZ R40, R44, R40, R46 ;  /* 0x000000282c287223 */ /* 0x000fe4000001002e */
        /* <DEDUP_REMOVED lines=12> */
.L_x_5038:
        /* <DEDUP_REMOVED lines=13> */
.L_x_5040:
[----:B------:R-:W-:Y:S05]  /*50d0*/  BSYNC B0 ;  /* 0x0000000000007941 */ /* 0x000fea0003800000 */
.L_x_5039:
[----:B------:R-:W-:Y:S02]  /*50e0*/  FADD.FTZ R51, R58, -UR5 ;  /* 0x800000053a337e21 */ /* 0x000fe40008010000 */
[----:B------:R-:W-:Y:S02]  /*50f0*/  FADD.FTZ R50, R59, -UR5 ;  /* 0x800000053b327e21 */ /* 0x000fe40008010000 */
[----:B------:R-:W-:Y:S02]  /*5100*/  FMUL.FTZ R56, R56, UR6 ;  /* 0x0000000638387c20 */ /* 0x000fe40008410000 */
[----:B------:R-:W-:Y:S02]  /*5110*/  FMUL.FTZ R57, R57, UR6 ;  /* 0x0000000639397c20 */ /* 0x000fe40008410000 */
[----:B------:R-:W-:Y:S02]  /*5120*/  FMUL.FTZ R51, R51, UR6 ;  /* 0x0000000633337c20 */ /* 0x000fe40008410000 */
[----:B------:R-:W-:-:S02]  /*5130*/  FMUL.FTZ R50, R50, UR6 ;  /* 0x0000000632327c20 */ /* 0x000fc40008410000 */
        /* <DEDUP_REMOVED lines=13> */
.L_x_5041:
        /* <DEDUP_REMOVED lines=13> */
.L_x_5043:
[----:B------:R-:W-:Y:S05]  /*52e0*/  BSYNC B0 ;  /* 0x0000000000007941 */ /* 0x000fea0003800000 */
.L_x_5042:
[----:B------:R-:W-:Y:S02]  /*52f0*/  FADD.FTZ R60, R60, -UR5 ;  /* 0x800000053c3c7e21 */ /* 0x000fe40008010000 */
[----:B------:R-:W-:Y:S02]  /*5300*/  FADD.FTZ R61, R61, -UR5 ;  /* 0x800000053d3d7e21 */ /* 0x000fe40008010000 */
        /* <DEDUP_REMOVED lines=13> */
.L_x_5044:
        /* <DEDUP_REMOVED lines=13> */
.L_x_5046:
[----:B------:R-:W-:Y:S05]  /*54b0*/  BSYNC B0 ;  /* 0x0000000000007941 */ /* 0x000fea0003800000 */
.L_x_5045:
        /* <DEDUP_REMOVED lines=19> */
.L_x_5047:
        /* <DEDUP_REMOVED lines=13> */
.L_x_5049:
[----:B------:R-:W-:Y:S05]  /*56c0*/  BSYNC B0 ;  /* 0x0000000000007941 */ /* 0x000fea0003800000 */
.L_x_5048:
[----:B------:R-:W-:Y:S02]  /*56d0*/  FADD.FTZ R64, R64, -UR5 ;  /* 0x8000000540407e21 */ /* 0x000fe40008010000 */
[----:B------:R-:W-:Y:S02]  /*56e0*/  FADD.FTZ R65, R65, -UR5 ;  /* 0x8000000541417e21 */ /* 0x000fe40008010000 */
        /* <DEDUP_REMOVED lines=13> */
.L_x_5050:
        /* <DEDUP_REMOVED lines=13> */
.L_x_5052:
[----:B------:R-:W-:Y:S05]  /*5890*/  BSYNC B0 ;  /* 0x0000000000007941 */ /* 0x000fea0003800000 */
.L_x_5051:
[----:B0-----:R-:W-:Y:S02]  /*58a0*/  FMUL.FTZ R41, R64, UR6 ;  /* 0x0000000640297c20 */ /* 0x001fe40008410000 */
[----:B------:R-:W-:Y:S02]  /*58b0*/  FADD.FTZ R51, R66, -UR5 ;  /* 0x8000000542337e21 */ /* 0x000fe40008010000 */
[----:B------:R-:W-:Y:S02]  /*58c0*/  FADD.FTZ R50, R67, -UR5 ;  /* 0x8000000543327e21 */ /* 0x000fe40008010000 */
[----:B------:R-:W-:Y:S02]  /*58d0*/  FMUL.FTZ R42, R65, UR6 ;  /* 0x00000006412a7c20 */ /* 0x000fe40008410000 */
[----:B------:R-:W-:Y:S02]  /*58e0*/  FFMA.FTZ R40, R44, R41, R46 ;  /* 0x000000292c287223 */ /* 0x000fe4000001002e */
[----:B------:R-:W-:-:S02]  /*58f0*/  FMUL.FTZ R51, R51, UR6 ;  /* 0x0000000633337c20 */ /* 0x000fc40008410000 */
[----:B------:R-:W-:Y:S02]  /*5900*/  FMUL.FTZ R50, R50, UR6 ;  /* 0x0000000632327c20 */ /* 0x000fe40008410000 */
        /* <DEDUP_REMOVED lines=12> */
.L_x_5053:
        /* <DEDUP_REMOVED lines=13> */
.L_x_5055:
[----:B------:R-:W-:Y:S05]  /*5aa0*/  BSYNC B0 ;  /* 0x0000000000007941 */ /* 0x000fea0003800000 */
.L_x_5054:
        /* <DEDUP_REMOVED lines=15> */
.L_x_5056:
        /* <DEDUP_REMOVED lines=13> */
.L_x_5058:
[----:B------:R-:W-:Y:S05]  /*5c70*/  BSYNC B0 ;  /* 0x0000000000007941 */ /* 0x000fea0003800000 */
.L_x_5057:
        /* <DEDUP_REMOVED lines=19> */
.L_x_5059:
        /* <DEDUP_REMOVED lines=13> */
.L_x_5061:
[----:B------:R-:W-:Y:S05]  /*5e80*/  BSYNC B0 ;  /* 0x0000000000007941 */ /* 0x000fea0003800000 */
.L_x_5060:
        /* <DEDUP_REMOVED lines=15> */
.L_x_5062:
        /* <DEDUP_REMOVED lines=13> */
.L_x_5064:
[----:B------:R-:W-:Y:S05]  /*6050*/  BSYNC B0 ;  /* 0x0000000000007941 */ /* 0x000fea0003800000 */
.L_x_5063:
        /* <DEDUP_REMOVED lines=19> */
.L_x_5065:
        /* <DEDUP_REMOVED lines=13> */
.L_x_5067:
[----:B------:R-:W-:Y:S05]  /*6260*/  BSYNC B0 ;  /* 0x0000000000007941 */ /* 0x000fea0003800000 */
.L_x_5066:
        /* <DEDUP_REMOVED lines=15> */
.L_x_5068:
        /* <DEDUP_REMOVED lines=13> */
.L_x_5070:
[----:B------:R-:W-:Y:S05]  /*6430*/  BSYNC B0 ;  /* 0x0000000000007941 */ /* 0x000fea0003800000 */
.L_x_5069:
        /* <DEDUP_REMOVED lines=19> */
.L_x_5071:
        /* <DEDUP_REMOVED lines=13> */
.L_x_5073:
[----:B------:R-:W-:Y:S05]  /*6640*/  BSYNC B0 ;  /* 0x0000000000007941 */ /* 0x000fea0003800000 */
.L_x_5072:
        /* <DEDUP_REMOVED lines=15> */
.L_x_5074:
        /* <DEDUP_REMOVED lines=13> */
.L_x_5076:
[----:B------:R-:W-:Y:S05]  /*6810*/  BSYNC B0 ;  /* 0x0000000000007941 */ /* 0x000fea0003800000 */
.L_x_5075:
        /* <DEDUP_REMOVED lines=19> */
.L_x_5077:
[----:B------:R-:W-:Y:S01]  /*6950*/  BSSY B0, `(.L_x_5078) ;  /* 0x000000c000007945 */ /* 0x000fe20003800000 */
        /* <DEDUP_REMOVED lines=11> */
.L_x_5079:
[----:B------:R-:W-:Y:S05]  /*6a10*/  BSYNC B0 ;  /* 0x0000000000007941 */ /* 0x000fea0003800000 */
.L_x_5078:
        /* <DEDUP_REMOVED lines=15> */
.L_x_5080:
        /* <DEDUP_REMOVED lines=11> */
.L_x_5082:
[----:B------:R-:W-:Y:S05]  /*6bc0*/  BSYNC B0 ;  /* 0x0000000000007941 */ /* 0x000fea0003800000 */
.L_x_5081:
        /* <DEDUP_REMOVED lines=19> */
.L_x_5083:
        /* <DEDUP_REMOVED lines=11> */
.L_x_5085:
[----:B------:R-:W-:Y:S05]  /*6db0*/  BSYNC B0 ;  /* 0x0000000000007941 */ /* 0x000fea0003800000 */
.L_x_5084:
        /* <DEDUP_REMOVED lines=15> */
.L_x_5086:
        /* <DEDUP_REMOVED lines=11> */
.L_x_5088:
[----:B------:R-:W-:Y:S05]  /*6f60*/  BSYNC B0 ;  /* 0x0000000000007941 */ /* 0x000fea0003800000 */
.L_x_5087:
[----:B------:R-:W-:Y:S02]  /*6f70*/  FADD.FTZ R22, R23, -UR5 ;  /* 0x8000000517167e21 */ /* 0x000fe40008010000 */
[----:B------:R-:W-:Y:S02]  /*6f80*/  FADD.FTZ R89, R89, -UR5 ;  /* 0x8000000559597e21 */ /* 0x000fe40008010000 */
[----:B------:R-:W-:Y:S02]  /*6f90*/  FMUL.FTZ R23, R88, UR6 ;  /* 0x0000000658177c20 */ /* 0x000fe40008410000 */
[----:B------:R-:W-:Y:S02]  /*6fa0*/  FMUL.FTZ R53, R53, UR6 ;  /* 0x0000000635357c20 */ /* 0x000fe40008410000 */
[----:B0-----:R-:W-:Y:S02]  /*6fb0*/  FMUL.FTZ R48, R22, UR6 ;  /* 0x0000000616307c20 */ /* 0x001fe40008410000 */
[----:B------:R-:W-:-:S02]  /*6fc0*/  FMUL.FTZ R42, R89, UR6 ;  /* 0x00000006592a7c20 */ /* 0x000fc40008410000 */
        /* <DEDUP_REMOVED lines=15> */
.L_x_5089:
        /* <DEDUP_REMOVED lines=11> */
.L_x_5091:
[----:B------:R-:W-:Y:S05]  /*7170*/  BSYNC B0 ;  /* 0x0000000000007941 */ /* 0x000fea0003800000 */
.L_x_5090:
        /* <DEDUP_REMOVED lines=11> */
.L_x_5092:
[----:B------:R-:W-:Y:S01]  /*7230*/  ISETP.GE.U32.AND P6, PT, R7, c[0x0][0x1c8], PT ;  /* 0x0000720007007a0c */ /* 0x000fe20003fc6070 */
[----:B------:R-:W-:Y:S01]  /*7240*/  FADD.FTZ R24, R24, -UR5 ;  /* 0x8000000518187e21 */ /* 0x000fe20008010000 */
[----:B------:R-:W-:Y:S01]  /*7250*/  BSSY B0, `(.L_x_5093) ;  /* 0x0000012000007945 */ /* 0x000fe20003800000 */
[----:B0-----:R-:W-:Y:S01]  /*7260*/  FADD.FTZ R40, R25, -UR5 ;  /* 0x8000000519287e21 */ /* 0x001fe20008010000 */
[----:B------:R-:W-:Y:S01]  /*7270*/  ISETP.GE.AND.EX P6, PT, R121, c[0x0][0x1cc], PT, P6 ;  /* 0x0000730079007a0c */ /* 0x000fe20003fc6360 */
[----:B------:R-:W-:Y:S02]  /*7280*/  FMUL.FTZ R25, R24, UR6 ;  /* 0x0000000618197c20 */ /* 0x000fe40008410000 */
[----:B------:R-:W-:Y:S01]  /*7290*/  FMUL.FTZ R40, R40, UR6 ;  /* 0x0000000628287c20 */ /* 0x000fe20008410000 */
[----:B------:R-:W-:Y:S01]  /*72a0*/  ISETP.LT.U32.AND P6, PT, R0, 0x1e0, !P6 ;  /* 0x000001e00000780c */ /* 0x000fe200077c1070 */
[----:B------:R-:W-:-:S02]  /*72b0*/  FFMA.FTZ R24, R44, R25, R46 ;  /* 0x000000192c187223 */ /* 0x000fc4000001002e */
[----:B------:R-:W-:-:S10]  /*72c0*/  FFMA.FTZ R25, R45, R40, R47 ;  /* 0x000000282d197223 */ /* 0x000fd4000001002f */
        /* <DEDUP_REMOVED lines=10> */
.L_x_5094:
[----:B------:R-:W-:Y:S05]  /*7370*/  BSYNC B0 ;  /* 0x0000000000007941 */ /* 0x000fea0003800000 */
.L_x_5093:
        /* <DEDUP_REMOVED lines=11> */
.L_x_5095:
[----:B------:R-:W-:Y:S01]  /*7430*/  ISETP.GE.U32.AND P6, PT, R8, c[0x0][0x1c8], PT ;  /* 0x0000720008007a0c */ /* 0x000fe20003fc6070 */
[----:B------:R-:W-:Y:S01]  /*7440*/  FADD.FTZ R26, R26, -UR5 ;  /* 0x800000051a1a7e21 */ /* 0x000fe20008010000 */
[----:B------:R-:W-:Y:S01]  /*7450*/  BSSY B0, `(.L_x_5096) ;  /* 0x0000012000007945 */ /* 0x000fe20003800000 */
[----:B------:R-:W-:Y:S01]  /*7460*/  FADD.FTZ R27, R27, -UR5 ;  /* 0x800000051b1b7e21 */ /* 0x000fe20008010000 */
[----:B------:R-:W-:Y:S01]  /*7470*/  ISETP.GE.AND.EX P6, PT, R17, c[0x0][0x1cc], PT, P6 ;  /* 0x0000730011007a0c */ /* 0x000fe20003fc6360 */
[----:B0-----:R-:W-:Y:S02]  /*7480*/  FMUL.FTZ R23, R26, UR6 ;  /* 0x000000061a177c20 */ /* 0x001fe40008410000 */
[----:B------:R-:W-:Y:S01]  /*7490*/  FMUL.FTZ R26, R27, UR6 ;  /* 0x000000061b1a7c20 */ /* 0x000fe20008410000 */
[----:B------:R-:W-:Y:S01]  /*74a0*/  ISETP.GT.U32.OR P6, PT, R0, 0x1df, P6 ;  /* 0x000001df0000780c */ /* 0x000fe200037c4470 */
[----:B------:R-:W-:-:S02]  /*74b0*/  FFMA.FTZ R22, R44, R23, R46 ;  /* 0x000000172c167223 */ /* 0x000fc4000001002e */
[----:B------:R-:W-:-:S10]  /*74c0*/  FFMA.FTZ R23, R45, R26, R47 ;  /* 0x0000001a2d177223 */ /* 0x000fd4000001002f */
        /* <DEDUP_REMOVED lines=10> */
.L_x_5097:
[----:B------:R-:W-:Y:S05]  /*7570*/  BSYNC B0 ;  /* 0x0000000000007941 */ /* 0x000fea0003800000 */
.L_x_5096:
        /* <DEDUP_REMOVED lines=11> */
.L_x_5098:
[----:B------:R-:W-:Y:S01]  /*7630*/  ISETP.GE.U32.AND P6, PT, R9, c[0x0][0x1c8], PT ;  /* 0x0000720009007a0c */ /* 0x000fe20003fc6070 */
[----:B------:R-:W-:Y:S01]  /*7640*/  FADD.FTZ R28, R28, -UR5 ;  /* 0x800000051c1c7e21 */ /* 0x000fe20008010000 */
[----:B------:R-:W-:Y:S01]  /*7650*/  BSSY B0, `(.L_x_5099) ;  /* 0x0000012000007945 */ /* 0x000fe20003800000 */
[----:B------:R-:W-:Y:S01]  /*7660*/  FADD.FTZ R29, R29, -UR5 ;  /* 0x800000051d1d7e21 */ /* 0x000fe20008010000 */
[----:B------:R-:W-:Y:S01]  /*7670*/  ISETP.GE.AND.EX P6, PT, R90, c[0x0][0x1cc], PT, P6 ;  /* 0x000073005a007a0c */ /* 0x000fe20003fc6360 */
[----:B------:R-:W-:Y:S02]  /*7680*/  FMUL.FTZ R17, R28, UR6 ;  /* 0x000000061c117c20 */ /* 0x000fe40008410000 */
[----:B------:R-:W-:Y:S01]  /*7690*/  FMUL.FTZ R26, R29, UR6 ;  /* 0x000000061d1a7c20 */ /* 0x000fe20008410000 */
[----:B------:R-:W-:Y:S01]  /*76a0*/  ISETP.GT.U32.OR P6, PT, R0, 0x1df, P6 ;  /* 0x000001df0000780c */ /* 0x000fe200037c4470 */
[----:B0-----:R-:W-:-:S02]  /*76b0*/  FFMA.FTZ R24, R44, R17, R46 ;  /* 0x000000112c187223 */ /* 0x001fc4000001002e */
        /* <DEDUP_REMOVED lines=11> */
.L_x_5100:
[----:B------:R-:W-:Y:S05]  /*7770*/  BSYNC B0 ;  /* 0x0000000000007941 */ /* 0x000fea0003800000 */
.L_x_5099:
        /* <DEDUP_REMOVED lines=11> */
.L_x_5101:
        /* <DEDUP_REMOVED lines=20> */
.L_x_5103:
[----:B------:R-:W-:Y:S05]  /*7970*/  BSYNC B0 ;  /* 0x0000000000007941 */ /* 0x000fea0003800000 */
.L_x_5102:
        /* <DEDUP_REMOVED lines=11> */
.L_x_5104:
        /* <DEDUP_REMOVED lines=20> */
.L_x_5106:
[----:B------:R-:W-:Y:S05]  /*7b70*/  BSYNC B0 ;  /* 0x0000000000007941 */ /* 0x000fea0003800000 */
.L_x_5105:
        /* <DEDUP_REMOVED lines=11> */
.L_x_5107:
        /* <DEDUP_REMOVED lines=20> */
.L_x_5109:
[----:B------:R-:W-:Y:S05]  /*7d70*/  BSYNC B0 ;  /* 0x0000000000007941 */ /* 0x000fea0003800000 */
.L_x_5108:
        /* <DEDUP_REMOVED lines=11> */
.L_x_5110:
        /* <DEDUP_REMOVED lines=20> */
.L_x_5112:
[----:B------:R-:W-:Y:S05]  /*7f70*/  BSYNC B0 ;  /* 0x0000000000007941 */ /* 0x000fea0003800000 */
.L_x_5111:
        /* <DEDUP_REMOVED lines=11> */
.L_x_5113:
[----:B------:R-:W-:Y:S01]  /*8030*/  ISETP.GE.U32.AND P6, PT, R14, c[0x0][0x1c8], PT ;  /* 0x000072000e007a0c */ /* 0x000fe20003fc6070 */
[----:B------:R-:W-:Y:S01]  /*8040*/  FADD.FTZ R38, R38, -UR5 ;  /* 0x8000000526267e21 */ /* 0x000fe20008010000 */
[----:B------:R-:W-:Y:S01]  /*8050*/  BSSY B0, `(.L_x_5114) ;  /* 0x0000012000007945 */ /* 0x000fe20003800000 */
[----:B------:R-:W-:Y:S01]  /*8060*/  FADD.FTZ R39, R39, -UR5 ;  /* 0x8000000527277e21 */ /* 0x000fe20008010000 */
[----:B------:R-:W-:Y:S01]  /*8070*/  ISETP.GE.AND.EX P6, PT, R95, c[0x0][0x1cc], PT, P6 ;  /* 0x000073005f007a0c */ /* 0x000fe20003fc6360 */
[----:B------:R-:W-:Y:S02]  /*8080*/  FMUL.FTZ R17, R38, UR6 ;  /* 0x0000000626117c20 */ /* 0x000fe40008410000 */
[----:B0-----:R-:W-:Y:S01]  /*8090*/  FMUL.FTZ R22, R39, UR6 ;  /* 0x0000000627167c20 */ /* 0x001fe20008410000 */
        /* <DEDUP_REMOVED lines=13> */
.L_x_5115:
[----:B------:R-:W-:Y:S05]  /*8170*/  BSYNC B0 ;  /* 0x0000000000007941 */ /* 0x000fea0003800000 */
.L_x_5114:
        /* <DEDUP_REMOVED lines=11> */
.L_x_5116:
[----:B------:R-:W-:Y:S01]  /*8230*/  ISETP.GE.U32.AND P5, PT, R15, c[0x0][0x1c8], PT ;  /* 0x000072000f007a0c */ /* 0x000fe20003fa6070 */
[----:B------:R-:W-:Y:S03]  /*8240*/  BSSY B0, `(.L_x_5117) ;  /* 0x000000c000007945 */ /* 0x000fe60003800000 */
[----:B------:R-:W-:-:S04]  /*8250*/  ISETP.GE.AND.EX P5, PT, R96, c[0x0][0x1cc], PT, P5 ;  /* 0x0000730060007a0c */ /* 0x000fc80003fa6350 */
[----:B------:R-:W-:-:S13]  /*8260*/  ISETP.GT.U32.OR P5, PT, R0, 0x1df, P5 ;  /* 0x000001df0000780c */ /* 0x000fda0002fa4470 */
[----:B------:R-:W-:Y:S05]  /*8270*/  @P5 BRA `(.L_x_5118) ;  /* 0x0000008000005947 */ /* 0x000fea0003800000 */
[----:B------:R-:W-:Y:S01]  /*8280*/  MOV R18, R20 ;  /* 0x0000001400127202 */ /* 0x000fe20000000f00 */
[----:B------:R-:W-:-:S04]  /*8290*/  IMAD R96, R96, c[0x0][0x1c0], RZ ;  /* 0x0000700060607a24 */ /* 0x000fc800078e02ff */
[----:B------:R-:W-:-:S04]  /*82a0*/  IMAD.WIDE.U32 R18, R15, c[0x0][0x1c0], R18 ;  /* 0x000070000f127a25 */ /* 0x000fc800078e0012 */
[----:B------:R-:W-:Y:S01]  /*82b0*/  IMAD R17, R15, c[0x0][0x1c4], R96 ;  /* 0x000071000f117a24 */ /* 0x000fe200078e0260 */
[----:B------:R-:W-:-:S04]  /*82c0*/  LEA R20, P5, R18, c[0x0][0x160], 0x2 ;  /* 0x0000580012147a11 */ /* 0x000fc800078a10ff */
[----:B------:R-:W-:-:S04]  /*82d0*/  IADD3 R17, R19, R17, RZ ;  /* 0x0000001113117210 */ /* 0x000fc80007ffe0ff */
[----:B------:R-:W-:-:S05]  /*82e0*/  LEA.HI.X R21, R18, c[0x0][0x164], R17, 0x2, P5 ;  /* 0x0000590012157a11 */ /* 0x000fca00028f1411 */
[----:B------:R1:W-:Y:S02]  /*82f0*/  STG.E.64 [R20.64], R44 ;  /* 0x0000002c14007986 */ /* 0x0003e4000c101b0c */
.L_x_5118:
[----:B------:R-:W-:Y:S05]  /*8300*/  BSYNC B0 ;  /* 0x0000000000007941 */ /* 0x000fea0003800000 */
.L_x_5117:
[----:B------:R-:W-:Y:S02]  /*8310*/  ULDC UR5, c[0x0][0x10] ;  /* 0x0000040000057ab9 */ /* 0x000fe40000000800 */
[----:B------:R-:W-:Y:S02]  /*8320*/  UIADD3 UR9, UR9, UR5, URZ ;  /* 0x0000000509097290 */ /* 0x000fe4000fffe03f */
[----:B------:R-:W-:Y:S02]  /*8330*/  UIADD3 UR4, UR4, 0x1, URZ ;  /* 0x0000000104047890 */ /* 0x000fe4000fffe03f */
[----:B------:R-:W-:-:S06]  /*8340*/  UISETP.GE.AND UP0, UPT, UR9, UR8, UPT ;  /* 0x000000080900728c */ /* 0x000fcc000bf06270 */
[----:B------:R-:W-:-:S13]  /*8350*/  PLOP3.LUT P5, PT, PT, PT, UP0, 0x40, 0x0 ;  /* 0x000000000000781c */ /* 0x000fda0003fae808 */
[----:B------:R-:W-:Y:S01]  /*8360*/  @!P5 CALL.REL.NOINC `(.L_x_5119) ;  /* 0x000000100000d944 */ /* 0x000fe20003c00000 */
[----:B------:R-:W-:Y:S05]  /*8370*/  BRA `(.L_x_5120) ;  /* 0xffff868000007947 */ /* 0x000fea000383ffff */
.L_x_5119:
[----:B------:R-:W-:Y:S05]  /*8380*/  EXIT ;  /* 0x000000000000794d */ /* 0x000fea0003800000 */
.L_x_5121:
        /* <DEDUP_REMOVED lines=15> */
.L_x_5677:


//--------------------- .text._Z35group_norm_nhwc_fwd_one_pass_kernelI11Fp32IOFp32WLi512ELi120ELi480EEv26Group_norm_nhwc_fwd_params --------------------------
	.section	.text._Z35group_norm_nhwc_fwd_one_pass_kernelI11Fp32IOFp32WLi512ELi120ELi480EEv26Group_norm_nhwc_fwd_params,"ax",@progbits
	.sectioninfo	@"SHI_REGISTERS=64"
	.align	128
        .global         _Z35group_norm_nhwc_fwd_one_pass_kernelI11Fp32IOFp32WLi512ELi120ELi480EEv26Group_norm_nhwc_fwd_params
        .type           _Z35group_norm_nhwc_fwd_one_pass_kernelI11Fp32IOFp32WLi512ELi120ELi480EEv26Group_norm_nhwc_fwd_params,@function
        .size           _Z35group_norm_nhwc_fwd_one_pass_kernelI11Fp32IOFp32WLi512ELi120ELi480EEv26Group_norm_nhwc_fwd_params,(.L_x_5678 - _Z35group_norm_nhwc_fwd_one_pass_kernelI11Fp32IOFp32WLi512ELi120ELi480EEv26Group_norm_nhwc_fwd_params)
        .other          _Z35group_norm_nhwc_fwd_one_pass_kernelI11Fp32IOFp32WLi512ELi120ELi480EEv26Group_norm_nhwc_fwd_params,@"STO_CUDA_ENTRY STV_DEFAULT"
_Z35group_norm_nhwc_fwd_one_pass_kernelI11Fp32IOFp32WLi512ELi120ELi480EEv26Group_norm_nhwc_fwd_params:
.text._Z35group_norm_nhwc_fwd_one_pass_kernelI11Fp32IOFp32WLi512ELi120ELi480EEv26Group_norm_nhwc_fwd_params:
[----:B------:R-:W-:-:S03]  /*0000*/  IMAD.MOV.U32 R1, RZ, RZ, c[0x0][0x28] ;  /* 0x00000a00ff017624 */ /* 0x000fc600078e00ff */
[----:B------:R-:W0:Y:S01]  /*0010*/  S2UR UR8, SR_CTAID.Y ;  /* 0x00000000000879c3 */ /* 0x000e220000002600 */
[----:B------:R-:W-:Y:S01]  /*0020*/  ULDC UR9, c[0x0][0x1d8] ;  /* 0x0000760000097ab9 */ /* 0x000fe20000000800 */
[----:B------:R-:W-:Y:S01]  /*0030*/  IADD3 R1, R1, -0x750, RZ ;  /* 0xfffff8b001017810 */ /* 0x000fe20007ffe0ff */
[----:B------:R-:W-:Y:S02]  /*0040*/  ULDC UR4, c[0x0][0x1a8] ;  /* 0x00006a0000047ab9 */ /* 0x000fe40000000800 */
[----:B------:R-:W-:-:S04]  /*0050*/  UIMAD UR9, UR9, UR4, URZ ;  /* 0x00000004090972a4 */ /* 0x000fc8000f8e023f */
[----:B0-----:R-:W-:-:S06]  /*0060*/  UISETP.GE.AND UP0, UPT, UR8, UR9, UPT ;  /* 0x000000090800728c */ /* 0x001fcc000bf06270 */
[----:B------:R-:W-:-:S13]  /*0070*/  PLOP3.LUT P0, PT, PT, PT, UP0, 0x80, 0x0 ;  /* 0x000000000000781c */ /* 0x000fda0003f0f008 */
[----:B------:R-:W-:Y:S05]  /*0080*/  @P0 EXIT ;  /* 0x000000000000094d */ /* 0x000fea0003800000 */
[----:B------:R-:W0:Y:S01]  /*0090*/  S2R R4, SR_TID.X ;  /* 0x0000000000047919 */ /* 0x000e220000002100 */
[----:B------:R-:W1:Y:S01]  /*00a0*/  S2UR UR20, SR_CTAID.X ;  /* 0x00000000001479c3 */ /* 0x000e620000002500 */
[----:B------:R-:W-:Y:S02]  /*00b0*/  ISETP.NE.U32.AND P1, PT, RZ, c[0x0][0x168], PT ;  /* 0x00005a00ff007a0c */ /* 0x000fe40003f25070 */
[----:B------:R-:W-:Y:S01]  /*00c0*/  STL [R1+0x584], R51 ;  /* 0x0005843301007387 */ /* 0x000fe20000100800 */
[----:B------:R-:W-:Y:S01]  /*00d0*/  LOP3.LUT R52, R52, 0xefffffff, RZ, 0xc0, !PT ;  /* 0xefffffff34347812 */ /* 0x000fe200078ec0ff */
[C---:B0-----:R-:W-:Y:S01]  /*00e0*/  IMAD.WIDE.U32 R2, R4.reuse, -0x77777777, RZ ;  /* 0x8888888904027825 */ /* 0x041fe200078e00ff */
[C---:B-1----:R-:W-:Y:S02]  /*00f0*/  LOP3.LUT P0, RZ, R4.reuse, UR20, RZ, 0xfc, !PT ;  /* 0x0000001404ff7c12 */ /* 0x042fe4000f80fcff */
[----:B------:R-:W-:Y:S01]  /*0100*/  ISETP.GE.U32.AND P3, PT, R4, 0x1e0, PT ;  /* 0x000001e00400780c */ /* 0x000fe20003f66070 */
[----:B------:R-:W-:Y:S01]  /*0110*/  IMAD.U32 R5, RZ, RZ, UR20 ;  /* 0x00000014ff057e24 */ /* 0x000fe2000f8e00ff */
[----:B------:R-:W-:-:S02]  /*0120*/  SHF.R.U32.HI R0, RZ, 0x5, R3 ;  /* 0x00000005ff007819 */ /* 0x000fc40000011603 */
[----:B------:R-:W-:-:S03]  /*0130*/  ISETP.NE.AND.EX P1, PT, RZ, c[0x0][0x16c], !P0, P1 ;  /* 0x00005b00ff007a0c */ /* 0x000fc60004725310 */
[----:B------:R-:W-:Y:S01]  /*0140*/  IMAD R50, R5, c[0x0][0x1e4], R0 ;  /* 0x0000790005327a24 */ /* 0x000fe200078e0200 */
[----:B------:R0:W-:Y:S04]  /*0150*/  STL [R1+0x570], R0 ;  /* 0x0005700001007387 */ /* 0x0001e80000100800 */
[C---:B------:R-:W-:Y:S01]  /*0160*/  IADD3 R7, R50.reuse, 0xe8, RZ ;  /* 0x000000e832077810 */ /* 0x040fe20007ffe0ff */
[----:B------:R-:W-:Y:S01]  /*0170*/  STL [R1+0x580], R50 ;  /* 0x0005803201007387 */ /* 0x000fe20000100800 */
[C---:B------:R-:W-:Y:S02]  /*0180*/  IADD3 R6, R50.reuse, 0xf0, RZ ;  /* 0x000000f032067810 */ /* 0x040fe40007ffe0ff */
[----:B------:R-:W-:Y:S01]  /*0190*/  ISETP.LT.U32.AND P0, PT, R50, c[0x0][0x1c8], PT ;  /* 0x0000720032007a0c */ /* 0x000fe20003f01070 */
[----:B------:R1:W-:Y:S01]  /*01a0*/  STL [R1+0x400], R7 ;  /* 0x0004000701007387 */ /* 0x0003e20000100800 */
[----:B0-----:R-:W-:-:S02]  /*01b0*/  SHF.R.S32.HI R0, RZ, 0x1f, R50 ;  /* 0x0000001fff007819 */ /* 0x001fc40000011432 */
[C---:B------:R-:W-:Y:S01]  /*01c0*/  IADD3 R5, R50.reuse, 0x8, RZ ;  /* 0x0000000832057810 */ /* 0x040fe20007ffe0ff */
[----:B------:R0:W-:Y:S01]  /*01d0*/  STL [R1+0x3fc], R6 ;  /* 0x0003fc0601007387 */ /* 0x0001e20000100800 */
[C---:B------:R-:W-:Y:S02]  /*01e0*/  IADD3 R2, R50.reuse, 0x10, RZ ;  /* 0x0000001032027810 */ /* 0x040fe40007ffe0ff */
[C---:B------:R-:W-:Y:S01]  /*01f0*/  IADD3 R3, R50.reuse, 0x18, RZ ;  /* 0x0000001832037810 */ /* 0x040fe20007ffe0ff */
[----:B------:R-:W-:Y:S01]  /*0200*/  STL [R1+0x470], R5 ;  /* 0x0004700501007387 */ /* 0x000fe20000100800 */
[C---:B------:R-:W-:Y:S02]  /*0210*/  IADD3 R51, R50.reuse, 0x20, RZ ;  /* 0x0000002032337810 */ /* 0x040fe40007ffe0ff */
[C---:B------:R-:W-:Y:S01]  /*0220*/  IADD3 R60, R50.reuse, 0x28, RZ ;  /* 0x00000028323c7810 */ /* 0x040fe20007ffe0ff */
[----:B------:R-:W-:Y:S01]  /*0230*/  STL [R1+0x46c], R2 ;  /* 0x00046c0201007387 */ /* 0x000fe20000100800 */
[----:B------:R-:W-:-:S02]  /*0240*/  IADD3 R58, R50, 0x30, RZ ;  /* 0x00000030323a7810 */ /* 0x000fc40007ffe0ff */
[C---:B------:R-:W-:Y:S01]  /*0250*/  IADD3 R56, R50.reuse, 0x38, RZ ;  /* 0x0000003832387810 */ /* 0x040fe20007ffe0ff */
[----:B------:R-:W-:Y:S01]  /*0260*/  STL [R1+0x460], R60 ;  /* 0x0004603c01007387 */ /* 0x000fe20000100800 */
        /* <DEDUP_REMOVED lines=60> */
[C---:B-1----:R-:W-:Y:S02]  /*0630*/  IADD3 R7, R50.reuse, 0x1d0, RZ ;  /* 0x000001d032077810 */ /* 0x042fe40007ffe0ff */
[----:B0-----:R-:W-:Y:S02]  /*0640*/  IADD3 R6, R50, 0x1d8, RZ ;  /* 0x000001d832067810 */ /* 0x001fe40007ffe0ff */
[----:B------:R-:W-:Y:S01]  /*0650*/  ISETP.LT.AND.EX P0, PT, R0, c[0x0][0x1cc], !P3, P0 ;  /* 0x0000730000007a0c */ /* 0x000fe20005f01300 */
[----:B------:R-:W2:Y:S01]  /*0660*/  LDL R50, [R1+0x3fc] ;  /* 0x0003fc0001327983 */ /* 0x000ea20000100800 */
[----:B------:R-:W-:-:S03]  /*0670*/  @P1 LOP3.LUT R52, R52, 0x10000000, RZ, 0xfc, !PT ;  /* 0x1000000034341812 */ /* 0x000fc600078efcff */
[----:B------:R-:W-:Y:S04]  /*0680*/  STL [R1+0x38c], R7 ;  /* 0x00038c0701007387 */ /* 0x000fe80000100800 */
[----:B------:R0:W-:Y:S01]  /*0690*/  STL [R1+0x588], R7 ;  /* 0x0005880701007387 */ /* 0x0001e20000100800 */
[----:B------:R-:W-:Y:S02]  /*06a0*/  ISETP.LT.U32.AND P4, PT, R5, c[0x0][0x1c8], PT ;  /* 0x0000720005007a0c */ /* 0x000fe40003f81070 */
[----:B------:R-:W-:Y:S01]  /*06b0*/  ISETP.LT.U32.AND P2, PT, R2, c[0x0][0x1c8], PT ;  /* 0x0000720002007a0c */ /* 0x000fe20003f41070 */
[----:B------:R-:W-:Y:S04]  /*06c0*/  STL [R1+0x598], R61 ;  /* 0x0005983d01007387 */ /* 0x000fe80000100800 */
[----:B------:R-:W-:Y:S04]  /*06d0*/  STL [R1+0x3f0], R57 ;  /* 0x0003f03901007387 */ /* 0x000fe80000100800 */
[----:B0-----:R-:W3:Y:S01]  /*06e0*/  LDL R7, [R1+0x400] ;  /* 0x0004000001077983 */ /* 0x001ee20000100800 */
[----:B------:R-:W-:-:S03]  /*06f0*/  SHF.R.S32.HI R0, RZ, 0x1f, R3 ;  /* 0x0000001fff007819 */ /* 0x000fc60000011403 */
[----:B------:R-:W-:Y:S04]  /*0700*/  STL [R1+0x5a8], R57 ;  /* 0x0005a83901007387 */ /* 0x000fe80000100800 */
[----:B------:R0:W-:Y:S04]  /*0710*/  STL [R1+0x564], R0 ;  /* 0x0005640001007387 */ /* 0x0001e80000100800 */
[----:B------:R-:W-:Y:S04]  /*0720*/  STL [R1+0x3e8], R53 ;  /* 0x0003e83501007387 */ /* 0x000fe80000100800 */
[----:B------:R-:W-:Y:S01]  /*0730*/  STL [R1+0x5b8], R53 ;  /* 0x0005b83501007387 */ /* 0x000fe20000100800 */
[----:B0-----:R-:W-:-:S03]  /*0740*/  SHF.R.S32.HI R0, RZ, 0x1f, R58 ;  /* 0x0000001fff007819 */ /* 0x001fc6000001143a */
        /* <DEDUP_REMOVED lines=16> */
[----:B------:R0:W-:Y:S01]  /*0850*/  STL [R1+0x534], R0 ;  /* 0x0005340001007387 */ /* 0x0001e20000100800 */
[----:B------:R-:W-:-:S03]  /*0860*/  SHF.R.S32.HI R5, RZ, 0x1f, R5 ;  /* 0x0000001fff057819 */ /* 0x000fc60000011405 */
[----:B------:R-:W-:Y:S04]  /*0870*/  STL [R1+0x388], R6 ;  /* 0x0003880601007387 */ /* 0x000fe80000100800 */
[----:B------:R-:W-:Y:S01]  /*0880*/  STL [R1+0x420], R25 ;  /* 0x0004201901007387 */ /* 0x000fe20000100800 */
[----:B0-----:R-:W-:-:S03]  /*0890*/  SHF.R.S32.HI R0, RZ, 0x1f, R31 ;  /* 0x0000001fff007819 */ /* 0x001fc6000001141f */
[----:B------:R0:W-:Y:S04]  /*08a0*/  STL [R1+0x58c], R6 ;  /* 0x00058c0601007387 */ /* 0x0001e80000100800 */
[----:B------:R1:W-:Y:S04]  /*08b0*/  STL [R1+0x528], R0 ;  /* 0x0005280001007387 */ /* 0x0003e80000100800 */
[----:B------:R-:W-:Y:S01]  /*08c0*/  STL [R1+0x3e0], R46 ;  /* 0x0003e02e01007387 */ /* 0x000fe20000100800 */
[----:B0-----:R-:W-:-:S03]  /*08d0*/  SHF.R.S32.HI R6, RZ, 0x1f, R11 ;  /* 0x0000001fff067819 */ /* 0x001fc6000001140b */
[----:B------:R-:W-:Y:S01]  /*08e0*/  STL [R1+0x5c8], R46 ;  /* 0x0005c82e01007387 */ /* 0x000fe20000100800 */
[----:B-1----:R-:W-:-:S03]  /*08f0*/  SHF.R.S32.HI R0, RZ, 0x1f, R25 ;  /* 0x0000001fff007819 */ /* 0x002fc60000011419 */
[----:B------:R-:W-:Y:S01]  /*0900*/  STL [R1+0x56c], R5 ;  /* 0x00056c0501007387 */ /* 0x000fe20000100800 */
[----:B------:R-:W-:-:S03]  /*0910*/  SHF.R.S32.HI R2, RZ, 0x1f, R2 ;  /* 0x0000001fff027819 */ /* 0x000fc60000011402 */
[----:B------:R0:W-:Y:S04]  /*0920*/  STL [R1+0x51c], R0 ;  /* 0x00051c0001007387 */ /* 0x0001e80000100800 */
[----:B------:R-:W-:Y:S04]  /*0930*/  STL [R1+0x500], R6 ;  /* 0x0005000601007387 */ /* 0x000fe80000100800 */
[----:B------:R1:W-:Y:S01]  /*0940*/  STL [R1+0x59c], R6 ;  /* 0x00059c0601007387 */ /* 0x0003e20000100800 */
[----:B0-----:R-:W-:-:S03]  /*0950*/  SHF.R.S32.HI R0, RZ, 0x1f, R19 ;  /* 0x0000001fff007819 */ /* 0x001fc60000011413 */
[----:B------:R0:W-:Y:S04]  /*0960*/  STL [R1+0x568], R2 ;  /* 0x0005680201007387 */ /* 0x0001e80000100800 */
[----:B------:R-:W-:Y:S04]  /*0970*/  STL [R1+0x41c], R23 ;  /* 0x00041c1701007387 */ /* 0x000fe80000100800 */
[----:B-1----:R-:W4:Y:S01]  /*0980*/  LDL R6, [R1+0x56c] ;  /* 0x00056c0001067983 */ /* 0x002f220000100800 */
[----:B0-----:R-:W-:-:S03]  /*0990*/  SHF.R.S32.HI R2, RZ, 0x1f, R60 ;  /* 0x0000001fff027819 */ /* 0x001fc6000001143c */
[----:B------:R0:W-:Y:S01]  /*09a0*/  STL [R1+0x510], R0 ;  /* 0x0005100001007387 */ /* 0x0001e20000100800 */
[----:B------:R-:W-:-:S03]  /*09b0*/  SHF.R.S32.HI R60, RZ, 0x1f, R61 ;  /* 0x0000001fff3c7819 */ /* 0x000fc6000001143d */
[----:B------:R-:W5:Y:S01]  /*09c0*/  LDL R61, [R1+0x568] ;  /* 0x00056800013d7983 */ /* 0x000f620000100800 */
[----:B------:R-:W-:-:S03]  /*09d0*/  ISETP.LT.U32.AND P1, PT, R3, c[0x0][0x1c8], PT ;  /* 0x0000720003007a0c */ /* 0x000fc60003f21070 */
[----:B------:R-:W-:Y:S01]  /*09e0*/  STL [R1+0x3e4], R48 ;  /* 0x0003e43001007387 */ /* 0x000fe20000100800 */
[----:B0-----:R-:W-:Y:S02]  /*09f0*/  SHF.R.S32.HI R0, RZ, 0x1f, R13 ;  /* 0x0000001fff007819 */ /* 0x001fe4000001140d */
[----:B------:R-:W-:Y:S01]  /*0a00*/  LOP3.LUT R52, R52, 0xf7ffffff, RZ, 0xc0, !PT ;  /* 0xf7ffffff34347812 */ /* 0x000fe200078ec0ff */
[----:B------:R-:W-:Y:S01]  /*0a10*/  STL [R1+0x5c0], R48 ;  /* 0x0005c03001007387 */ /* 0x000fe20000100800 */
[----:B------:R-:W-:-:S03]  /*0a20*/  SHF.R.S32.HI R3, RZ, 0x1f, R51 ;  /* 0x0000001fff037819 */ /* 0x000fc60000011433 */
[----:B------:R2:W-:Y:S01]  /*0a30*/  STL [R1+0x504], R0 ;  /* 0x0005040001007387 */ /* 0x0005e20000100800 */
[----:B------:R-:W-:Y:S02]  /*0a40*/  @P0 LOP3.LUT R52, R52, 0x8000000, RZ, 0xfc, !PT ;  /* 0x0800000034340812 */ /* 0x000fe400078efcff */
[----:B------:R-:W-:Y:S01]  /*0a50*/  ISETP.LT.U32.AND P0, PT, R51, c[0x0][0x1c8], PT ;  /* 0x0000720033007a0c */ /* 0x000fe20003f01070 */
        /* <DEDUP_REMOVED lines=26> */
[----:B--2---:R-:W-:-:S03]  /*0c00*/  SHF.R.S32.HI R0, RZ, 0x1f, R50 ;  /* 0x0000001fff007819 */ /* 0x004fc60000011432 */
[----:B------:R0:W-:Y:S04]  /*0c10*/  STL [R1+0x594], R50 ;  /* 0x0005943201007387 */ /* 0x0001e80000100800 */
[----:B------:R-:W-:Y:S04]  /*0c20*/  STL [R1+0x4f8], R0 ;  /* 0x0004f80001007387 */ /* 0x000fe80000100800 */
[----:B0-----:R-:W2:Y:S04]  /*0c30*/  LDL R50, [R1+0x564] ;  /* 0x0005640001327983 */ /* 0x001ea80000100800 */
[----:B------:R0:W-:Y:S01]  /*0c40*/  STL [R1+0x5ac], R0 ;  /* 0x0005ac0001007387 */ /* 0x0001e20000100800 */
[----:B---3--:R-:W-:-:S03]  /*0c50*/  SHF.R.S32.HI R51, RZ, 0x1f, R7 ;  /* 0x0000001fff337819 */ /* 0x008fc60000011407 */
[----:B------:R1:W-:Y:S04]  /*0c60*/  STL [R1+0x590], R7 ;  /* 0x0005900701007387 */ /* 0x0003e80000100800 */
[----:B0-----:R-:W3:Y:S04]  /*0c70*/  LDL R0, [R1+0x560] ;  /* 0x0005600001007983 */ /* 0x001ee80000100800 */
[----:B-1----:R-:W3:Y:S01]  /*0c80*/  LDL R7, [R1+0x460] ;  /* 0x0004600001077983 */ /* 0x002ee20000100800 */
[----:B------:R-:W-:Y:S02]  /*0c90*/  SHF.R.S32.HI R3, RZ, 0x1f, R56 ;  /* 0x0000001fff037819 */ /* 0x000fe40000011438 */
[----:B------:R-:W-:Y:S01]  /*0ca0*/  SHF.R.S32.HI R56, RZ, 0x1f, R57 ;  /* 0x0000001fff387819 */ /* 0x000fe20000011439 */
[----:B------:R-:W-:Y:S04]  /*0cb0*/  STL [R1+0x55c], R2 ;  /* 0x00055c0201007387 */ /* 0x000fe80000100800 */
[----:B------:R-:W3:Y:S04]  /*0cc0*/  LDL R57, [R1+0x55c] ;  /* 0x00055c0001397983 */ /* 0x000ee80000100800 */
[----:B------:R-:W-:Y:S04]  /*0cd0*/  STL [R1+0x4fc], R51 ;  /* 0x0004fc3301007387 */ /* 0x000fe80000100800 */
[----:B------:R0:W-:Y:S01]  /*0ce0*/  STL [R1+0x5a4], R51 ;  /* 0x0005a43301007387 */ /* 0x0001e20000100800 */
[----:B------:R-:W-:-:S02]  /*0cf0*/  SHF.R.S32.HI R49, RZ, 0x1f, R53 ;  /* 0x0000001fff317819 */ /* 0x000fc40000011435 */
[----:B------:R-:W-:Y:S01]  /*0d00*/  SHF.R.S32.HI R58, RZ, 0x1f, R59 ;  /* 0x0000001fff3a7819 */ /* 0x000fe2000001143b */
[----:B------:R-:W3:Y:S04]  /*0d10*/  LDL R53, [R1+0x558] ;  /* 0x0005580001357983 */ /* 0x000ee80000100800 */
[----:B------:R-:W3:Y:S04]  /*0d20*/  LDL R59, [R1+0x458] ;  /* 0x00045800013b7983 */ /* 0x000ee80000100800 */
[----:B0-----:R-:W3:Y:S04]  /*0d30*/  LDL R51, [R1+0x45c] ;  /* 0x00045c0001337983 */ /* 0x001ee80000100800 */
[----:B------:R-:W-:Y:S01]  /*0d40*/  STL [R1+0x554], R3 ;  /* 0x0005540301007387 */ /* 0x000fe20000100800 */
[----:B------:R-:W-:-:S03]  /*0d50*/  SHF.R.S32.HI R2, RZ, 0x1f, R54 ;  /* 0x0000001fff027819 */ /* 0x000fc60000011436 */
[----:B------:R-:W-:Y:S04]  /*0d60*/  STL [R1+0x4f4], R60 ;  /* 0x0004f43c01007387 */ /* 0x000fe80000100800 */
[----:B------:R-:W-:Y:S04]  /*0d70*/  STL [R1+0x550], R2 ;  /* 0x0005500201007387 */ /* 0x000fe80000100800 */
[----:B------:R0:W-:Y:S01]  /*0d80*/  STL [R1+0x5b4], R60 ;  /* 0x0005b43c01007387 */ /* 0x0001e20000100800 */
[----:B------:R-:W-:-:S03]  /*0d90*/  SHF.R.S32.HI R54, RZ, 0x1f, R55 ;  /* 0x0000001fff367819 */ /* 0x000fc60000011437 */
[----:B------:R-:W3:Y:S04]  /*0da0*/  LDL R55, [R1+0x54c] ;  /* 0x00054c0001377983 */ /* 0x000ee80000100800 */
[----:B0-----:R-:W3:Y:S01]  /*0db0*/  LDL R60, [R1+0x450] ;  /* 0x00045000013c7983 */ /* 0x001ee20000100800 */
[----:B----4-:R-:W-:-:S03]  /*0dc0*/  ISETP.LT.AND.EX P5, PT, R6, c[0x0][0x1cc], !P3, P4 ;  /* 0x0000730006007a0c */ /* 0x010fc60005fa1340 */
[----:B------:R-:W4:Y:S01]  /*0dd0*/  LDL R6, [R1+0x554] ;  /* 0x0005540001067983 */ /* 0x000f220000100800 */
[----:B-----5:R-:W-:-:S03]  /*0de0*/  ISETP.LT.AND.EX P4, PT, R61, c[0x0][0x1cc], !P3, P2 ;  /* 0x000073003d007a0c */ /* 0x020fc60005f81320 */
[----:B------:R-:W5:Y:S01]  /*0df0*/  LDL R61, [R1+0x454] ;  /* 0x00045400013d7983 */ /* 0x000f620000100800 */
[----:B--2---:R-:W-:-:S03]  /*0e00*/  ISETP.LT.AND.EX P1, PT, R50, c[0x0][0x1cc], !P3, P1 ;  /* 0x0000730032007a0c */ /* 0x004fc60005f21310 */
[----:B------:R-:W2:Y:S01]  /*0e10*/  LDL R50, [R1+0x550] ;  /* 0x0005500001327983 */ /* 0x000ea20000100800 */
[----:B---3--:R-:W-:Y:S02]  /*0e20*/  ISETP.LT.AND.EX P2, PT, R0, c[0x0][0x1cc], !P3, P0 ;  /* 0x0000730000007a0c */ /* 0x008fe40005f41300 */
[----:B------:R-:W-:Y:S02]  /*0e30*/  ISETP.LT.U32.AND P0, PT, R7, c[0x0][0x1c8], PT ;  /* 0x0000720007007a0c */ /* 0x000fe40003f01070 */
[----:B------:R-:W3:Y:S01]  /*0e40*/  LDL R7, [R1+0x44c] ;  /* 0x00044c0001077983 */ /* 0x000ee20000100800 */
[----:B------:R-:W-:-:S04]  /*0e50*/  LOP3.LUT R52, R52, 0xfbffffff, RZ, 0xc0, !PT ;  /* 0xfbffffff34347812 */ /* 0x000fc800078ec0ff */
[----:B------:R-:W-:-:S04]  /*0e60*/  @P5 LOP3.LUT R52, R52, 0x4000000, RZ, 0xfc, !PT ;  /* 0x0400000034345812 */ /* 0x000fc800078efcff */
[----:B------:R-:W-:Y:S02]  /*0e70*/  LOP3.LUT R52, R52, 0xfdffffff, RZ, 0xc0, !PT ;  /* 0xfdffffff34347812 */ /* 0x000fe400078ec0ff */
[----:B------:R-:W-:Y:S02]  /*0e80*/  SHF.R.S32.HI R3, RZ, 0x1f, R47 ;  /* 0x0000001fff037819 */ /* 0x000fe4000001142f */
[----:B------:R-:W-:-:S03]  /*0e90*/  @P4 LOP3.LUT R52, R52, 0x2000000, RZ, 0xfc, !PT ;  /* 0x0200000034344812 */ /* 0x000fc600078efcff */
[----:B------:R-:W-:Y:S01]  /*0ea0*/  STL [R1+0x548], R3 ;  /* 0x0005480301007387 */ /* 0x000fe20000100800 */
[----:B------:R-:W-:-:S03]  /*0eb0*/  LOP3.LUT R52, R52, 0xfeffffff, RZ, 0xc0, !PT ;  /* 0xfeffffff34347812 */ /* 0x000fc600078ec0ff */
[----:B------:R-:W3:Y:S01]  /*0ec0*/  LDL R0, [R1+0x548] ;  /* 0x0005480001007983 */ /* 0x000ee20000100800 */
[----:B------:R-:W-:Y:S02]  /*0ed0*/  SHF.R.S32.HI R2, RZ, 0x1f, R45 ;  /* 0x0000001fff027819 */ /* 0x000fe4000001142d */
[----:B------:R-:W-:Y:S02]  /*0ee0*/  @P1 LOP3.LUT R52, R52, 0x1000000, RZ, 0xfc, !PT ;  /* 0x0100000034341812 */ /* 0x000fe400078efcff */
[----:B------:R-:W-:Y:S02]  /*0ef0*/  ISETP.LT.AND.EX P1, PT, R57, c[0x0][0x1cc], !P3, P0 ;  /* 0x0000730039007a0c */ /* 0x000fe40005f21300 */
[----:B------:R-:W3:Y:S01]  /*0f00*/  LDL R57, [R1+0x448] ;  /* 0x0004480001397983 */ /* 0x000ee20000100800 */
[----:B------:R-:W-:Y:S02]  /*0f10*/  LOP3.LUT R52, R52, 0xff7fffff, RZ, 0xc0, !PT ;  /* 0xff7fffff34347812 */ /* 0x000fe400078ec0ff */
[----:B------:R-:W-:Y:S01]  /*0f20*/  ISETP.LT.U32.AND P0, PT, R51, c[0x0][0x1c8], PT ;  /* 0x0000720033007a0c */ /* 0x000fe20003f01070 */
[----:B------:R-:W-:Y:S01]  /*0f30*/  STL [R1+0x544], R2 ;  /* 0x0005440201007387 */ /* 0x000fe20000100800 */
[----:B------:R-:W-:-:S03]  /*0f40*/  @P2 LOP3.LUT R52, R52, 0x800000, RZ, 0xfc, !PT ;  /* 0x0080000034342812 */ /* 0x000fc600078efcff */
[----:B------:R-:W3:Y:S01]  /*0f50*/  LDL R51, [R1+0x544] ;  /* 0x0005440001337983 */ /* 0x000ee20000100800 */
[----:B------:R-:W-:-:S03]  /*0f60*/  ISETP.LT.AND.EX P2, PT, R53, c[0x0][0x1cc], !P3, P0 ;  /* 0x0000730035007a0c */ /* 0x000fc60005f41300 */
[----:B------:R-:W-:Y:S01]  /*0f70*/  STL [R1+0x4f0], R58 ;  /* 0x0004f03a01007387 */ /* 0x000fe20000100800 */
[----:B------:R-:W-:-:S03]  /*0f80*/  LOP3.LUT R52, R52, 0xffbfffff, RZ, 0xc0, !PT ;  /* 0xffbfffff34347812 */ /* 0x000fc600078ec0ff */
[----:B------:R0:W-:Y:S01]  /*0f90*/  STL [R1+0x5bc], R58 ;  /* 0x0005bc3a01007387 */ /* 0x0001e20000100800 */
[----:B------:R-:W-:-:S03]  /*0fa0*/  ISETP.LT.U32.AND P0, PT, R59, c[0x0][0x1c8], PT ;  /* 0x000072003b007a0c */ /* 0x000fc60003f01070 */
[----:B------:R-:W3:Y:S04]  /*0fb0*/  LDL R59, [R1+0x540] ;  /* 0x00054000013b7983 */ /* 0x000ee80000100800 */
[----:B0-----:R-:W3:Y:S01]  /*0fc0*/  LDL R58, [R1+0x444] ;  /* 0x00044400013a7983 */ /* 0x001ee20000100800 */
[----:B------:R-:W-:Y:S02]  /*0fd0*/  SHF.R.S32.HI R3, RZ, 0x1f, R41 ;  /* 0x0000001fff037819 */ /* 0x000fe40000011429 */
[----:B------:R-:W-:-:S03]  /*0fe0*/  @P1 LOP3.LUT R52, R52, 0x400000, RZ, 0xfc, !PT ;  /* 0x0040000034341812 */ /* 0x000fc600078efcff */
[----:B------:R0:W-:Y:S01]  /*0ff0*/  STL [R1+0x53c], R3 ;  /* 0x00053c0301007387 */ /* 0x0001e20000100800 */
[----:B------:R-:W-:-:S03]  /*1000*/  LOP3.LUT R52, R52, 0xffdfffff, RZ, 0xc0, !PT ;  /* 0xffdfffff34347812 */ /* 0x000fc600078ec0ff */
[----:B------:R-:W3:Y:S01]  /*1010*/  LDL R53, [R1+0x53c] ;  /* 0x00053c0001357983 */ /* 0x000ee20000100800 */
[----:B------:R-:W-:Y:S02]  /*1020*/  SHF.R.S32.HI R2, RZ, 0x1f, R39 ;  /* 0x0000001fff027819 */ /* 0x000fe40000011427 */
[----:B------:R-:W-:-:S03]  /*1030*/  @P2 LOP3.LUT R52, R52, 0x200000, RZ, 0xfc, !PT ;  /* 0x0020000034342812 */ /* 0x000fc600078efcff */
[----:B------:R1:W-:Y:S01]  /*1040*/  STL [R1+0x538], R2 ;  /* 0x0005380201007387 */ /* 0x0003e20000100800 */
[----:B------:R-:W-:Y:S02]  /*1050*/  LOP3.LUT R52, R52, 0xffefffff, RZ, 0xc0, !PT ;  /* 0xffefffff34347812 */ /* 0x000fe400078ec0ff */
[----:B----4-:R-:W-:Y:S02]  /*1060*/  ISETP.LT.AND.EX P1, PT, R6, c[0x0][0x1cc], !P3, P0 ;  /* 0x0000730006007a0c */ /* 0x010fe40005f21300 */
[----:B------:R-:W4:Y:S01]  /*1070*/  LDL R6, [R1+0x440] ;  /* 0x0004400001067983 */ /* 0x000f220000100800 */
[----:B-----5:R-:W-:-:S03]  /*1080*/  ISETP.LT.U32.AND P0, PT, R61, c[0x0][0x1c8], PT ;  /* 0x000072003d007a0c */ /* 0x020fc60003f01070 */
[----:B------:R-:W5:Y:S07]  /*1090*/  LDL R61, [R1+0x43c] ;  /* 0x00043c00013d7983 */ /* 0x000f6e0000100800 */
[----:B------:R-:W-:Y:S02]  /*10a0*/  @P1 LOP3.LUT R52, R52, 0x100000, RZ, 0xfc, !PT ;  /* 0x0010000034341812 */ /* 0x000fe400078efcff */
[----:B--2---:R-:W-:Y:S02]  /*10b0*/  ISETP.LT.AND.EX P2, PT, R50, c[0x0][0x1cc], !P3, P0 ;  /* 0x0000730032007a0c */ /* 0x004fe40005f41300 */
[----:B------:R-:W2:Y:S01]  /*10c0*/  LDL R50, [R1+0x538] ;  /* 0x0005380001327983 */ /* 0x000ea20000100800 */
[----:B------:R-:W-:-:S03]  /*10d0*/  ISETP.LT.U32.AND P0, PT, R60, c[0x0][0x1c8], PT ;  /* 0x000072003c007a0c */ /* 0x000fc60003f01070 */
[----:B------:R-:W2:Y:S01]  /*10e0*/  LDL R60, [R1+0x438] ;  /* 0x00043800013c7983 */ /* 0x000ea20000100800 */
[----:B------:R-:W-:-:S03]  /*10f0*/  ISETP.LT.AND.EX P1, PT, R55, c[0x0][0x1cc], !P3, P0 ;  /* 0x0000730037007a0c */ /* 0x000fc60005f21300 */
[----:B------:R-:W2:Y:S01]  /*1100*/  LDL R55, [R1+0x534] ;  /* 0x0005340001377983 */ /* 0x000ea20000100800 */
[----:B---3--:R-:W-:-:S03]  /*1110*/  ISETP.LT.U32.AND P0, PT, R7, c[0x0][0x1c8], PT ;  /* 0x0000720007007a0c */ /* 0x008fc60003f01070 */
[----:B------:R-:W3:Y:S01]  /*1120*/  LDL R7, [R1+0x434] ;  /* 0x0004340001077983 */ /* 0x000ee20000100800 */
[----:B------:R-:W-:-:S04]  /*1130*/  LOP3.LUT R52, R52, 0xfff7ffff, RZ, 0xc0, !PT ;  /* 0xfff7ffff34347812 */ /* 0x000fc800078ec0ff */
[----:B------:R-:W-:-:S04]  /*1140*/  @P2 LOP3.LUT R52, R52, 0x80000, RZ, 0xfc, !PT ;  /* 0x0008000034342812 */ /* 0x000fc800078efcff */
[----:B------:R-:W-:Y:S02]  /*1150*/  LOP3.LUT R52, R52, 0xfffbffff, RZ, 0xc0, !PT ;  /* 0xfffbffff34347812 */ /* 0x000fe400078ec0ff */
[----:B0-----:R-:W-:Y:S02]  /*1160*/  SHF.R.S32.HI R3, RZ, 0x1f, R35 ;  /* 0x0000001fff037819 */ /* 0x001fe40000011423 */
[----:B------:R-:W-:Y:S02]  /*1170*/  @P1 LOP3.LUT R52, R52, 0x40000, RZ, 0xfc, !PT ;  /* 0x0004000034341812 */ /* 0x000fe400078efcff */
[----:B------:R-:W-:Y:S01]  /*1180*/  ISETP.LT.AND.EX P2, PT, R0, c[0x0][0x1cc], !P3, P0 ;  /* 0x0000730000007a0c */ /* 0x000fe20005f41300 */
[----:B------:R0:W-:Y:S01]  /*1190*/  STL [R1+0x530], R3 ;  /* 0x0005300301007387 */ /* 0x0001e20000100800 */
[----:B------:R-:W-:-:S03]  /*11a0*/  LOP3.LUT R52, R52, 0xfffdffff, RZ, 0xc0, !PT ;  /* 0xfffdffff34347812 */ /* 0x000fc600078ec0ff */
[----:B------:R-:W3:Y:S01]  /*11b0*/  LDL R0, [R1+0x530] ;  /* 0x0005300001007983 */ /* 0x000ee20000100800 */
[----:B------:R-:W-:Y:S02]  /*11c0*/  ISETP.LT.U32.AND P0, PT, R57, c[0x0][0x1c8], PT ;  /* 0x0000720039007a0c */ /* 0x000fe40003f01070 */
[----:B-1----:R-:W-:Y:S01]  /*11d0*/  SHF.R.S32.HI R2, RZ, 0x1f, R33 ;  /* 0x0000001fff027819 */ /* 0x002fe20000011421 */
[----:B------:R-:W3:Y:S01]  /*11e0*/  LDL R57, [R1+0x430] ;  /* 0x0004300001397983 */ /* 0x000ee20000100800 */
[----:B------:R-:W-:-:S03]  /*11f0*/  ISETP.LT.AND.EX P1, PT, R51, c[0x0][0x1cc], !P3, P0 ;  /* 0x0000730033007a0c */ /* 0x000fc60005f21300 */
[----:B------:R-:W-:Y:S01]  /*1200*/  @P2 LOP3.LUT R52, R52, 0x20000, RZ, 0xfc, !PT ;  /* 0x0002000034342812 */ /* 0x000fe200078efcff */
[----:B------:R1:W-:Y:S03]  /*1210*/  STL [R1+0x52c], R2 ;  /* 0x00052c0201007387 */ /* 0x0003e60000100800 */
[----:B------:R-:W-:Y:S01]  /*1220*/  LOP3.LUT R52, R52, 0xfffeffff, RZ, 0xc0, !PT ;  /* 0xfffeffff34347812 */ /* 0x000fe200078ec0ff */
[----:B------:R-:W3:Y:S01]  /*1230*/  LDL R51, [R1+0x52c] ;  /* 0x00052c0001337983 */ /* 0x000ee20000100800 */
[----:B------:R-:W-:-:S04]  /*1240*/  ISETP.LT.U32.AND P0, PT, R58, c[0x0][0x1c8], PT ;  /* 0x000072003a007a0c */ /* 0x000fc80003f01070 */
[----:B------:R-:W-:Y:S02]  /*1250*/  ISETP.LT.AND.EX P2, PT, R59, c[0x0][0x1cc], !P3, P0 ;  /* 0x000073003b007a0c */ /* 0x000fe40005f41300 */
[----:B------:R-:W-:Y:S01]  /*1260*/  @P1 LOP3.LUT R52, R52, 0x10000, RZ, 0xfc, !PT ;  /* 0x0001000034341812 */ /* 0x000fe200078efcff */
[----:B------:R-:W3:Y:S03]  /*1270*/  LDL R59, [R1+0x42c] ;  /* 0x00042c00013b7983 */ /* 0x000ee60000100800 */
[----:B------:R-:W-:Y:S02]  /*1280*/  LOP3.LUT R52, R52, 0xffff7fff, RZ, 0xc0, !PT ;  /* 0xffff7fff34347812 */ /* 0x000fe400078ec0ff */
[----:B0-----:R-:W-:-:S05]  /*1290*/  SHF.R.S32.HI R3, RZ, 0x1f, R29 ;  /* 0x0000001fff037819 */ /* 0x001fca000001141d */
[----:B------:R-:W-:Y:S01]  /*12a0*/  @P2 LOP3.LUT R52, R52, 0x8000, RZ, 0xfc, !PT ;  /* 0x0000800034342812 */ /* 0x000fe200078efcff */
[----:B------:R-:W-:Y:S01]  /*12b0*/  STL [R1+0x524], R3 ;  /* 0x0005240301007387 */ /* 0x000fe20000100800 */
[----:B-1----:R-:W-:Y:S02]  /*12c0*/  SHF.R.S32.HI R2, RZ, 0x1f, R27 ;  /* 0x0000001fff027819 */ /* 0x002fe4000001141b */
[----:B------:R-:W-:Y:S01]  /*12d0*/  LOP3.LUT R52, R52, 0xffffbfff, RZ, 0xc0, !PT ;  /* 0xffffbfff34347812 */ /* 0x000fe200078ec0ff */
[----:B------:R-:W-:Y:S04]  /*12e0*/  STL [R1+0x4e8], R54 ;  /* 0x0004e83601007387 */ /* 0x000fe80000100800 */
[----:B------:R0:W-:Y:S04]  /*12f0*/  STL [R1+0x5cc], R54 ;  /* 0x0005cc3601007387 */ /* 0x0001e80000100800 */
[----:B------:R-:W-:Y:S04]  /*1300*/  STL [R1+0x520], R2 ;  /* 0x0005200201007387 */ /* 0x000fe80000100800 */
[----:B0-----:R-:W3:Y:S01]  /*1310*/  LDL R54, [R1+0x424] ;  /* 0x0004240001367983 */ /* 0x001ee20000100800 */
[----:B----4-:R-:W-:-:S03]  /*1320*/  ISETP.LT.U32.AND P0, PT, R6, c[0x0][0x1c8], PT ;  /* 0x0000720006007a0c */ /* 0x010fc60003f01070 */
[----:B------:R-:W4:Y:S01]  /*1330*/  LDL R6, [R1+0x528] ;  /* 0x0005280001067983 */ /* 0x000f220000100800 */
[----:B------:R-:W-:Y:S02]  /*1340*/  ISETP.LT.AND.EX P1, PT, R53, c[0x0][0x1cc], !P3, P0 ;  /* 0x0000730035007a0c */ /* 0x000fe40005f21300 */
[----:B------:R-:W-:Y:S01]  /*1350*/  SHF.R.S32.HI R45, RZ, 0x1f, R46 ;  /* 0x0000001fff2d7819 */ /* 0x000fe2000001142e */
[----:B------:R-:W-:Y:S01]  /*1360*/  STL [R1+0x4ec], R56 ;  /* 0x0004ec3801007387 */ /* 0x000fe20000100800 */
[----:B-----5:R-:W-:-:S03]  /*1370*/  ISETP.LT.U32.AND P0, PT, R61, c[0x0][0x1c8], PT ;  /* 0x000072003d007a0c */ /* 0x020fc60003f01070 */
[----:B------:R-:W5:Y:S04]  /*1380*/  LDL R61, [R1+0x428] ;  /* 0x00042800013d7983 */ /* 0x000f680000100800 */
[----:B------:R-:W5:Y:S02]  /*1390*/  LDL R46, [R1+0x420] ;  /* 0x00042000012e7983 */ /* 0x000f640000100800 */
[----:B------:R-:W-:Y:S02]  /*13a0*/  @P1 LOP3.LUT R52, R52, 0x4000, RZ, 0xfc, !PT ;  /* 0x0000400034341812 */ /* 0x000fe400078efcff */
[----:B------:R0:W-:Y:S01]  /*13b0*/  STL [R1+0x5c4], R56 ;  /* 0x0005c43801007387 */ /* 0x0001e20000100800 */
[----:B------:R-:W-:Y:S02]  /*13c0*/  SHF.R.S32.HI R3, RZ, 0x1f, R23 ;  /* 0x0000001fff037819 */ /* 0x000fe40000011417 */
[----:B------:R-:W-:Y:S01]  /*13d0*/  SHF.R.S32.HI R47, RZ, 0x1f, R48 ;  /* 0x0000001fff2f7819 */ /* 0x000fe20000011430 */
[----:B------:R-:W5:Y:S04]  /*13e0*/  LDL R53, [R1+0x418] ;  /* 0x0004180001357983 */ /* 0x000f680000100800 */
[----:B------:R-:W5:Y:S04]  /*13f0*/  LDL R48, [R1+0x41c] ;  /* 0x00041c0001307983 */ /* 0x000f680000100800 */
[----:B0-----:R-:W5:Y:S01]  /*1400*/  LDL R56, [R1+0x51c] ;  /* 0x00051c0001387983 */ /* 0x001f620000100800 */
[----:B--2---:R-:W-:-:S03]  /*1410*/  ISETP.LT.AND.EX P2, PT, R50, c[0x0][0x1cc], !P3, P0 ;  /* 0x0000730032007a0c */ /* 0x004fc60005f41300 */
[----:B------:R-:W2:Y:S01]  /*1420*/  LDL R50, [R1+0x524] ;  /* 0x0005240001327983 */ /* 0x000ea20000100800 */
[----:B------:R-:W-:-:S04]  /*1430*/  ISETP.LT.U32.AND P0, PT, R60, c[0x0][0x1c8], PT ;  /* 0x000072003c007a0c */ /* 0x000fc80003f01070 */
[----:B------:R-:W-:Y:S01]  /*1440*/  ISETP.LT.AND.EX P1, PT, R55, c[0x0][0x1cc], !P3, P0 ;  /* 0x0000730037007a0c */ /* 0x000fe20005f21300 */
[----:B------:R0:W-:Y:S01]  /*1450*/  STL [R1+0x518], R3 ;  /* 0x0005180301007387 */ /* 0x0001e20000100800 */
[----:B------:R-:W-:-:S03]  /*1460*/  LOP3.LUT R52, R52, 0xffffdfff, RZ, 0xc0, !PT ;  /* 0xffffdfff34347812 */ /* 0x000fc600078ec0ff */
[----:B------:R-:W2:Y:S01]  /*1470*/  LDL R58, [R1+0x518] ;  /* 0x00051800013a7983 */ /* 0x000ea20000100800 */
[----:B------:R-:W-:-:S03]  /*1480*/  SHF.R.S32.HI R2, RZ, 0x1f, R21 ;  /* 0x0000001fff027819 */ /* 0x000fc60000011415 */
[----:B------:R-:W2:Y:S01]  /*1490*/  LDL R55, [R1+0x414] ;  /* 0x0004140001377983 */ /* 0x000ea20000100800 */
[----:B---3--:R-:W-:-:S03]  /*14a0*/  ISETP.LT.U32.AND P0, PT, R7, c[0x0][0x1c8], PT ;  /* 0x0000720007007a0c */ /* 0x008fc60003f01070 */
[----:B------:R-:W3:Y:S01]  /*14b0*/  LDL R7, [R1+0x520] ;  /* 0x0005200001077983 */ /* 0x000ee20000100800 */
[----:B------:R-:W-:-:S03]  /*14c0*/  @P2 LOP3.LUT R52, R52, 0x2000, RZ, 0xfc, !PT ;  /* 0x0000200034342812 */ /* 0x000fc600078efcff */
[----:B------:R1:W-:Y:S01]  /*14d0*/  STL [R1+0x514], R2 ;  /* 0x0005140201007387 */ /* 0x0003e20000100800 */
[----:B------:R-:W-:-:S03]  /*14e0*/  LOP3.LUT R52, R52, 0xffffefff, RZ, 0xc0, !PT ;  /* 0xffffefff34347812 */ /* 0x000fc600078ec0ff */
[----:B------:R-:W3:Y:S01]  /*14f0*/  LDL R60, [R1+0x514] ;  /* 0x00051400013c7983 */ /* 0x000ee20000100800 */
[----:B------:R-:W-:Y:S02]  /*1500*/  @P1 LOP3.LUT R52, R52, 0x1000, RZ, 0xfc, !PT ;  /* 0x0000100034341812 */ /* 0x000fe400078efcff */
[----:B0-----:R-:W-:Y:S02]  /*1510*/  SHF.R.S32.HI R3, RZ, 0x1f, R17 ;  /* 0x0000001fff037819 */ /* 0x001fe40000011411 */
[----:B------:R-:W-:Y:S02]  /*1520*/  ISETP.LT.AND.EX P2, PT, R0, c[0x0][0x1cc], !P3, P0 ;  /* 0x0000730000007a0c */ /* 0x000fe40005f41300 */
[----:B------:R-:W3:Y:S01]  /*1530*/  LDL R0, [R1+0x510] ;  /* 0x0005100001007983 */ /* 0x000ee20000100800 */
[----:B------:R-:W-:Y:S02]  /*1540*/  ISETP.LT.U32.AND P0, PT, R57, c[0x0][0x1c8], PT ;  /* 0x0000720039007a0c */ /* 0x000fe40003f01070 */
[----:B------:R-:W-:Y:S01]  /*1550*/  LOP3.LUT R52, R52, 0xfffff7ff, RZ, 0xc0, !PT ;  /* 0xfffff7ff34347812 */ /* 0x000fe200078ec0ff */
[----:B------:R-:W3:Y:S01]  /*1560*/  LDL R57, [R1+0x410] ;  /* 0x0004100001397983 */ /* 0x000ee20000100800 */
[----:B------:R-:W-:-:S06]  /*1570*/  ISETP.LT.AND.EX P1, PT, R51, c[0x0][0x1cc], !P3, P0 ;  /* 0x0000730033007a0c */ /* 0x000fcc0005f21300 */
[----:B------:R-:W-:Y:S01]  /*1580*/  @P2 LOP3.LUT R52, R52, 0x800, RZ, 0xfc, !PT ;  /* 0x0000080034342812 */ /* 0x000fe200078efcff */
[----:B------:R0:W-:Y:S01]  /*1590*/  STL [R1+0x50c], R3 ;  /* 0x00050c0301007387 */ /* 0x0001e20000100800 */
[----:B-1----:R-:W-:Y:S02]  /*15a0*/  SHF.R.S32.HI R2, RZ, 0x1f, R15 ;  /* 0x0000001fff027819 */ /* 0x002fe4000001140f */
[----:B------:R-:W-:Y:S01]  /*15b0*/  LOP3.LUT R52, R52, 0xfffffbff, RZ, 0xc0, !PT ;  /* 0xfffffbff34347812 */ /* 0x000fe200078ec0ff */
[----:B------:R-:W3:Y:S01]  /*15c0*/  LDL R51, [R1+0x50c] ;  /* 0x00050c0001337983 */ /* 0x000ee20000100800 */
[----:B------:R-:W-:Y:S02]  /*15d0*/  ISETP.LT.U32.AND P0, PT, R59, c[0x0][0x1c8], PT ;  /* 0x000072003b007a0c */ /* 0x000fe40003f01070 */
[----:B------:R-:W-:Y:S01]  /*15e0*/  @P1 LOP3.LUT R52, R52, 0x400, RZ, 0xfc, !PT ;  /* 0x0000040034341812 */ /* 0x000fe200078efcff */
[----:B------:R-:W3:Y:S03]  /*15f0*/  LDL R59, [R1+0x40c] ;  /* 0x00040c00013b7983 */ /* 0x000ee60000100800 */
[----:B------:R-:W-:Y:S01]  /*1600*/  LOP3.LUT R52, R52, 0xfffffdff, RZ, 0xc0, !PT ;  /* 0xfffffdff34347812 */ /* 0x000fe200078ec0ff */
[----:B------:R1:W-:Y:S01]  /*1610*/  STL [R1+0x508], R2 ;  /* 0x0005080201007387 */ /* 0x0003e20000100800 */
[----:B----4-:R-:W-:-:S03]  /*1620*/  ISETP.LT.AND.EX P2, PT, R6, c[0x0][0x1cc], !P3, P0 ;  /* 0x0000730006007a0c */ /* 0x010fc60005f41300 */
[----:B------:R-:W4:Y:S01]  /*1630*/  LDL R6, [R1+0x508] ;  /* 0x0005080001067983 */ /* 0x000f220000100800 */
[----:B-----5:R-:W-:-:S03]  /*1640*/  ISETP.LT.U32.AND P0, PT, R61, c[0x0][0x1c8], PT ;  /* 0x000072003d007a0c */ /* 0x020fc60003f01070 */
[----:B------:R-:W5:Y:S06]  /*1650*/  LDL R61, [R1+0x408] ;  /* 0x00040800013d7983 */ /* 0x000f6c0000100800 */
[----:B------:R-:W-:Y:S02]  /*1660*/  @P2 LOP3.LUT R52, R52, 0x200, RZ, 0xfc, !PT ;  /* 0x0000020034342812 */ /* 0x000fe400078efcff */
[----:B--2---:R-:W-:Y:S02]  /*1670*/  ISETP.LT.AND.EX P1, PT, R50, c[0x0][0x1cc], !P3, P0 ;  /* 0x0000730032007a0c */ /* 0x004fe40005f21300 */
[----:B------:R-:W-:Y:S01]  /*1680*/  ISETP.LT.U32.AND P0, PT, R54, c[0x0][0x1c8], PT ;  /* 0x0000720036007a0c */ /* 0x000fe20003f01070 */
[----:B------:R-:W2:Y:S01]  /*1690*/  LDL R50, [R1+0x504] ;  /* 0x0005040001327983 */ /* 0x000ea20000100800 */
[----:B------:R-:W-:-:S03]  /*16a0*/  LOP3.LUT R52, R52, 0xfffffeff, RZ, 0xc0, !PT ;  /* 0xfffffeff34347812 */ /* 0x000fc600078ec0ff */
[----:B------:R-:W2:Y:S01]  /*16b0*/  LDL.LU R54, [R1+0x5cc] ;  /* 0x0005cc0001367983 */ /* 0x000ea20000300800 */
[----:B---3--:R-:W-:-:S03]  /*16c0*/  ISETP.LT.AND.EX P2, PT, R7, c[0x0][0x1cc], !P3, P0 ;  /* 0x0000730007007a0c */ /* 0x008fc60005f41300 */
[----:B------:R-:W3:Y:S01]  /*16d0*/  LDL R7, [R1+0x404] ;  /* 0x0004040001077983 */ /* 0x000ee20000100800 */
[----:B------:R-:W-:Y:S02]  /*16e0*/  ISETP.LT.U32.AND P0, PT, R46, c[0x0][0x1c8], PT ;  /* 0x000072002e007a0c */ /* 0x000fe40003f01070 */
[----:B------:R-:W-:Y:S01]  /*16f0*/  @P1 LOP3.LUT R52, R52, 0x100, RZ, 0xfc, !PT ;  /* 0x0000010034341812 */ /* 0x000fe200078efcff */
[----:B------:R-:W3:Y:S01]  /*1700*/  LDL.LU R46, [R1+0x5c8] ;  /* 0x0005c800012e7983 */ /* 0x000ee20000300800 */
[----:B------:R-:W-:Y:S02]  /*1710*/  ISETP.LT.AND.EX P1, PT, R56, c[0x0][0x1cc], !P3, P0 ;  /* 0x0000730038007a0c */ /* 0x000fe40005f21300 */
[----:B------:R-:W-:Y:S01]  /*1720*/  LOP3.LUT R52, R52, 0xffffff7f, RZ, 0xc0, !PT ;  /* 0xffffff7f34347812 */ /* 0x000fe200078ec0ff */
[----:B------:R-:W3:Y:S01]  /*1730*/  LDL.LU R56, [R1+0x5c4] ;  /* 0x0005c40001387983 */ /* 0x000ee20000300800 */
[----:B------:R-:W-:Y:S02]  /*1740*/  ISETP.LT.U32.AND P0, PT, R48, c[0x0][0x1c8], PT ;  /* 0x0000720030007a0c */ /* 0x000fe40003f01070 */
[----:B------:R-:W-:Y:S01]  /*1750*/  @P2 LOP3.LUT R52, R52, 0x80, RZ, 0xfc, !PT ;  /* 0x0000008034342812 */ /* 0x000fe200078efcff */
[----:B------:R-:W3:Y:S01]  /*1760*/  LDL.LU R48, [R1+0x5c0] ;  /* 0x0005c00001307983 */ /* 0x000ee20000300800 */
[----:B------:R-:W-:-:S02]  /*1770*/  ISETP.LT.AND.EX P2, PT, R58, c[0x0][0x1cc], !P3, P0 ;  /* 0x000073003a007a0c */ /* 0x000fc40005f41300 */
[----:B------:R-:W-:Y:S01]  /*1780*/  LOP3.LUT R52, R52, 0xffffffbf, RZ, 0xc0, !PT ;  /* 0xffffffbf34347812 */ /* 0x000fe200078ec0ff */
[----:B------:R-:W3:Y:S01]  /*1790*/  LDL.LU R58, [R1+0x5bc] ;  /* 0x0005bc00013a7983 */ /* 0x000ee20000300800 */
[----:B------:R-:W-:Y:S02]  /*17a0*/  ISETP.LT.U32.AND P0, PT, R53, c[0x0][0x1c8], PT ;  /* 0x0000720035007a0c */ /* 0x000fe40003f01070 */
[----:B------:R-:W-:Y:S01]  /*17b0*/  @P1 LOP3.LUT R52, R52, 0x40, RZ, 0xfc, !PT ;  /* 0x0000004034341812 */ /* 0x000fe200078efcff */
[----:B------:R-:W3:Y:S01]  /*17c0*/  LDL.LU R53, [R1+0x5b8] ;  /* 0x0005b80001357983 */ /* 0x000ee20000300800 */
[----:B------:R-:W-:Y:S02]  /*17d0*/  ISETP.LT.AND.EX P1, PT, R60, c[0x0][0x1cc], !P3, P0 ;  /* 0x000073003c007a0c */ /* 0x000fe40005f21300 */
[----:B------:R-:W-:Y:S01]  /*17e0*/  LOP3.LUT R52, R52, 0xffffffdf, RZ, 0xc0, !PT ;  /* 0xffffffdf34347812 */ /* 0x000fe200078ec0ff */
[----:B------:R-:W3:Y:S01]  /*17f0*/  LDL.LU R60, [R1+0x5b4] ;  /* 0x0005b400013c7983 */ /* 0x000ee20000300800 */
[----:B------:R-:W-:-:S02]  /*1800*/  ISETP.LT.U32.AND P0, PT, R55, c[0x0][0x1c8], PT ;  /* 0x0000720037007a0c */ /* 0x000fc40003f01070 */
[----:B------:R-:W-:Y:S01]  /*1810*/  @P2 LOP3.LUT R52, R52, 0x20, RZ, 0xfc, !PT ;  /* 0x0000002034342812 */ /* 0x000fe200078efcff */
[----:B------:R-:W3:Y:S01]  /*1820*/  LDL.LU R55, [R1+0x5b0] ;  /* 0x0005b00001377983 */ /* 0x000ee20000300800 */
[----:B------:R-:W-:Y:S02]  /*1830*/  ISETP.LT.AND.EX P2, PT, R0, c[0x0][0x1cc], !P3, P0 ;  /* 0x0000730000007a0c */ /* 0x000fe40005f41300 */
[----:B------:R-:W-:Y:S01]  /*1840*/  LOP3.LUT R52, R52, 0xffffffef, RZ, 0xc0, !PT ;  /* 0xffffffef34347812 */ /* 0x000fe200078ec0ff */
[----:B------:R-:W3:Y:S01]  /*1850*/  LDL.LU R0, [R1+0x5ac] ;  /* 0x0005ac0001007983 */ /* 0x000ee20000300800 */
[----:B------:R-:W-:Y:S02]  /*1860*/  ISETP.LT.U32.AND P0, PT, R57, c[0x0][0x1c8], PT ;  /* 0x0000720039007a0c */ /* 0x000fe40003f01070 */
[----:B------:R-:W-:Y:S01]  /*1870*/  @P1 LOP3.LUT R52, R52, 0x10, RZ, 0xfc, !PT ;  /* 0x0000001034341812 */ /* 0x000fe200078efcff */
[----:B------:R-:W3:Y:S03]  /*1880*/  LDL.LU R57, [R1+0x5a8] ;  /* 0x0005a80001397983 */ /* 0x000ee60000300800 */
[----:B------:R-:W-:-:S02]  /*1890*/  LOP3.LUT R52, R52, 0xfffffff7, RZ, 0xc0, !PT ;  /* 0xfffffff734347812 */ /* 0x000fc400078ec0ff */
[----:B------:R-:W-:Y:S02]  /*18a0*/  ISETP.LT.AND.EX P1, PT, R51, c[0x0][0x1cc], !P3, P0 ;  /* 0x0000730033007a0c */ /* 0x000fe40005f21300 */
[----:B------:R-:W-:Y:S01]  /*18b0*/  @P2 LOP3.LUT R52, R52, 0x8, RZ, 0xfc, !PT ;  /* 0x0000000834342812 */ /* 0x000fe200078efcff */
[----:B------:R-:W3:Y:S03]  /*18c0*/  LDL.LU R51, [R1+0x5a4] ;  /* 0x0005a40001337983 */ /* 0x000ee60000300800 */
[----:B------:R-:W-:Y:S02]  /*18d0*/  LOP3.LUT R52, R52, 0xfffffffb, RZ, 0xc0, !PT ;  /* 0xfffffffb34347812 */ /* 0x000fe400078ec0ff */
[----:B------:R-:W-:-:S05]  /*18e0*/  ISETP.LT.U32.AND P0, PT, R59, c[0x0][0x1c8], PT ;  /* 0x000072003b007a0c */ /* 0x000fca0003f01070 */
[----:B------:R-:W-:Y:S01]  /*18f0*/  @P1 LOP3.LUT R52, R52, 0x4, RZ, 0xfc, !PT ;  /* 0x0000000434341812 */ /* 0x000fe200078efcff */
[----:B------:R-:W3:Y:S01]  /*1900*/  LDL.LU R59, [R1+0x5a0] ;  /* 0x0005a000013b7983 */ /* 0x000ee20000300800 */
[----:B----4-:R-:W-:-:S03]  /*1910*/  ISETP.LT.AND.EX P2, PT, R6, c[0x0][0x1cc], !P3, P0 ;  /* 0x0000730006007a0c */ /* 0x010fc60005f41300 */
[----:B------:R-:W4:Y:S01]  /*1920*/  LDL.LU R6, [R1+0x59c] ;  /* 0x00059c0001067983 */ /* 0x000f220000300800 */
[----:B-----5:R-:W-:Y:S02]  /*1930*/  ISETP.LT.U32.AND P0, PT, R61, c[0x0][0x1c8], PT ;  /* 0x000072003d007a0c */ /* 0x020fe40003f01070 */
[----:B------:R-:W-:Y:S01]  /*1940*/  LOP3.LUT R52, R52, 0xfffffffd, RZ, 0xc0, !PT ;  /* 0xfffffffd34347812 */ /* 0x000fe200078ec0ff */
[----:B------:R-:W5:Y:S01]  /*1950*/  LDL.LU R61, [R1+0x598] ;  /* 0x00059800013d7983 */ /* 0x000f620000300800 */
[----:B--2---:R-:W-:-:S05]  /*1960*/  ISETP.LT.AND.EX P1, PT, R50, c[0x0][0x1cc], !P3, P0 ;  /* 0x0000730032007a0c */ /* 0x004fca0005f21300 */
[----:B------:R-:W-:Y:S01]  /*1970*/  @P2 LOP3.LUT R52, R52, 0x2, RZ, 0xfc, !PT ;  /* 0x0000000234342812 */ /* 0x000fe200078efcff */
[----:B------:R-:W2:Y:S01]  /*1980*/  LDL.LU R50, [R1+0x594] ;  /* 0x0005940001327983 */ /* 0x000ea20000300800 */
[----:B---3--:R-:W-:-:S03]  /*1990*/  ISETP.LT.U32.AND P0, PT, R7, c[0x0][0x1c8], PT ;  /* 0x0000720007007a0c */ /* 0x008fc60003f01070 */
[----:B------:R-:W3:Y:S01]  /*19a0*/  LDL.LU R7, [R1+0x590] ;  /* 0x0005900001077983 */ /* 0x000ee20000300800 */
[----:B------:R-:W-:-:S04]  /*19b0*/  LOP3.LUT R52, R52, 0xfffffffe, RZ, 0xc0, !PT ;  /* 0xfffffffe34347812 */ /* 0x000fc800078ec0ff */
[----:B------:R-:W-:Y:S02]  /*19c0*/  @P1 LOP3.LUT R52, R52, 0x1, RZ, 0xfc, !PT ;  /* 0x0000000134341812 */ /* 0x000fe400078efcff */
[----:B----4-:R-:W-:Y:S02]  /*19d0*/  ISETP.LT.AND.EX P2, PT, R6, c[0x0][0x1cc], !P3, P0 ;  /* 0x0000730006007a0c */ /* 0x010fe40005f41300 */
[----:B------:R-:W4:Y:S01]  /*19e0*/  LDL.LU R6, [R1+0x58c] ;  /* 0x00058c0001067983 */ /* 0x000f220000300800 */
[----:B---3--:R-:W-:-:S03]  /*19f0*/  ISETP.LT.U32.AND P0, PT, R7, c[0x0][0x1c8], PT ;  /* 0x0000720007007a0c */ /* 0x008fc60003f01070 */
[----:B------:R-:W3:Y:S01]  /*1a00*/  LDL.LU R7, [R1+0x588] ;  /* 0x0005880001077983 */ /* 0x000ee20000300800 */
[----:B------:R-:W-:-:S03]  /*1a10*/  ISETP.LT.AND.EX P1, PT, R51, c[0x0][0x1cc], !P3, P0 ;  /* 0x0000730033007a0c */ /* 0x000fc60005f21300 */
[----:B------:R-:W3:Y:S01]  /*1a20*/  LDL.LU R51, [R1+0x584] ;  /* 0x0005840001337983 */ /* 0x000ee20000300800 */
[----:B--2---:R-:W-:-:S03]  /*1a30*/  ISETP.LT.U32.AND P0, PT, R50, c[0x0][0x1c8], PT ;  /* 0x0000720032007a0c */ /* 0x004fc60003f01070 */
[----:B------:R-:W2:Y:S01]  /*1a40*/  LDL.LU R50, [R1+0x580] ;  /* 0x0005800001327983 */ /* 0x000ea20000300800 */
[----:B------:R-:W-:Y:S02]  /*1a50*/  SHF.R.S32.HI R43, RZ, 0x1f, R44 ;  /* 0x0000001fff2b7819 */ /* 0x000fe4000001142c */
[----:B------:R-:W-:Y:S02]  /*1a60*/  SHF.R.S32.HI R41, RZ, 0x1f, R42 ;  /* 0x0000001fff297819 */ /* 0x000fe4000001142a */
[----:B------:R-:W-:Y:S02]  /*1a70*/  SHF.R.S32.HI R39, RZ, 0x1f, R40 ;  /* 0x0000001fff277819 */ /* 0x000fe40000011428 */
[----:B------:R-:W-:Y:S02]  /*1a80*/  SHF.R.S32.HI R37, RZ, 0x1f, R38 ;  /* 0x0000001fff257819 */ /* 0x000fe40000011426 */
[----:B------:R-:W-:Y:S02]  /*1a90*/  SHF.R.S32.HI R35, RZ, 0x1f, R36 ;  /* 0x0000001fff237819 */ /* 0x000fe40000011424 */
[----:B------:R-:W-:-:S02]  /*1aa0*/  SHF.R.S32.HI R33, RZ, 0x1f, R34 ;  /* 0x0000001fff217819 */ /* 0x000fc40000011422 */
        /* <DEDUP_REMOVED lines=12> */
[----:B0-----:R-:W-:Y:S02]  /*1b70*/  SHF.R.S32.HI R3, RZ, 0x1f, R9 ;  /* 0x0000001fff037819 */ /* 0x001fe40000011409 */
[----:B---3--:R-:W-:-:S04]  /*1b80*/  LOP3.LUT R51, R51, 0x7fffffff, RZ, 0xc0, !PT ;  /* 0x7fffffff33337812 */ /* 0x008fc800078ec0ff */
[----:B------:R-:W-:Y:S02]  /*1b90*/  @P2 LOP3.LUT R51, R51, 0x80000000, RZ, 0xfc, !PT ;  /* 0x8000000033332812 */ /* 0x000fe400078efcff */
[----:B------:R-:W-:Y:S02]  /*1ba0*/  ISETP.LT.AND.EX P2, PT, R0, c[0x0][0x1cc], !P3, P0 ;  /* 0x0000730000007a0c */ /* 0x000fe40005f41300 */
[----:B------:R-:W3:Y:S01]  /*1bb0*/  LDL.LU R0, [R1+0x570] ;  /* 0x0005700001007983 */ /* 0x000ee20000300800 */
[----:B------:R-:W-:Y:S02]  /*1bc0*/  LOP3.LUT R51, R51, 0xbfffffff, RZ, 0xc0, !PT ;  /* 0xbfffffff33337812 */ /* 0x000fe400078ec0ff */
[----:B-----5:R-:W-:Y:S02]  /*1bd0*/  ISETP.LT.U32.AND P0, PT, R61, c[0x0][0x1c8], PT ;  /* 0x000072003d007a0c */ /* 0x020fe40003f01070 */
[----:B------:R-:W-:Y:S02]  /*1be0*/  @P1 LOP3.LUT R51, R51, 0x40000000, RZ, 0xfc, !PT ;  /* 0x4000000033331812 */ /* 0x000fe400078efcff */
[----:B------:R-:W-:-:S02]  /*1bf0*/  ISETP.LT.AND.EX P1, PT, R60, c[0x0][0x1cc], !P3, P0 ;  /* 0x000073003c007a0c */ /* 0x000fc40005f21300 */
[----:B------:R-:W-:Y:S02]  /*1c00*/  LOP3.LUT R51, R51, 0xdfffffff, RZ, 0xc0, !PT ;  /* 0xdfffffff33337812 */ /* 0x000fe400078ec0ff */
[----:B------:R-:W-:Y:S02]  /*1c10*/  ISETP.LT.U32.AND P0, PT, R59, c[0x0][0x1c8], PT ;  /* 0x000072003b007a0c */ /* 0x000fe40003f01070 */
[----:B------:R-:W-:Y:S02]  /*1c20*/  @P2 LOP3.LUT R51, R51, 0x20000000, RZ, 0xfc, !PT ;  /* 0x2000000033332812 */ /* 0x000fe400078efcff */
[----:B------:R-:W-:Y:S02]  /*1c30*/  ISETP.LT.AND.EX P2, PT, R58, c[0x0][0x1cc], !P3, P0 ;  /* 0x000073003a007a0c */ /* 0x000fe40005f41300 */
[----:B------:R-:W-:Y:S02]  /*1c40*/  LOP3.LUT R51, R51, 0xefffffff, RZ, 0xc0, !PT ;  /* 0xefffffff33337812 */ /* 0x000fe400078ec0ff */
[----:B------:R-:W-:-:S02]  /*1c50*/  ISETP.LT.U32.AND P0, PT, R57, c[0x0][0x1c8], PT ;  /* 0x0000720039007a0c */ /* 0x000fc40003f01070 */
[----:B------:R-:W-:Y:S02]  /*1c60*/  @P1 LOP3.LUT R51, R51, 0x10000000, RZ, 0xfc, !PT ;  /* 0x1000000033331812 */ /* 0x000fe400078efcff */
[----:B------:R-:W-:Y:S02]  /*1c70*/  ISETP.LT.AND.EX P1, PT, R56, c[0x0][0x1cc], !P3, P0 ;  /* 0x0000730038007a0c */ /* 0x000fe40005f21300 */
[----:B------:R-:W-:Y:S02]  /*1c80*/  LOP3.LUT R51, R51, 0xf7ffffff, RZ, 0xc0, !PT ;  /* 0xf7ffffff33337812 */ /* 0x000fe400078ec0ff */
[----:B------:R-:W-:Y:S02]  /*1c90*/  ISETP.LT.U32.AND P0, PT, R55, c[0x0][0x1c8], PT ;  /* 0x0000720037007a0c */ /* 0x000fe40003f01070 */
        /* <DEDUP_REMOVED lines=91> */
[----:B-1----:R-:W-:-:S02]  /*2250*/  SHF.R.S32.HI R2, RZ, 0x1f, R8 ;  /* 0x0000001fff027819 */ /* 0x002fc40000011408 */
[----:B------:R-:W-:Y:S02]  /*2260*/  ISETP.LT.U32.AND P0, PT, R8, c[0x0][0x1c8], PT ;  /* 0x0000720008007a0c */ /* 0x000fe40003f01070 */
[----:B------:R-:W-:Y:S02]  /*2270*/  @P1 LOP3.LUT R51, R51, 0x10, RZ, 0xfc, !PT ;  /* 0x0000001033331812 */ /* 0x000fe400078efcff */
[----:B------:R-:W-:Y:S02]  /*2280*/  ISETP.LT.AND.EX P1, PT, R2, c[0x0][0x1cc], !P3, P0 ;  /* 0x0000730002007a0c */ /* 0x000fe40005f21300 */
[----:B------:R-:W-:Y:S01]  /*2290*/  LOP3.LUT R51, R51, 0xfffffff7, RZ, 0xc0, !PT ;  /* 0xfffffff733337812 */ /* 0x000fe200078ec0ff */
[----:B------:R0:W-:Y:S01]  /*22a0*/  STL [R1+0x48c], R2 ;  /* 0x00048c0201007387 */ /* 0x0001e20000100800 */
[----:B------:R-:W-:Y:S02]  /*22b0*/  ISETP.LT.U32.AND P0, PT, R7, c[0x0][0x1c8], PT ;  /* 0x0000720007007a0c */ /* 0x000fe40003f01070 */
[----:B------:R-:W-:-:S02]  /*22c0*/  @P2 LOP3.LUT R51, R51, 0x8, RZ, 0xfc, !PT ;  /* 0x0000000833332812 */ /* 0x000fc400078efcff */
[----:B0-----:R-:W-:Y:S02]  /*22d0*/  SHF.R.S32.HI R2, RZ, 0x1f, R7 ;  /* 0x0000001fff027819 */ /* 0x001fe40000011407 */
[----:B------:R-:W-:Y:S02]  /*22e0*/  LOP3.LUT R51, R51, 0xfffffffb, RZ, 0xc0, !PT ;  /* 0xfffffffb33337812 */ /* 0x000fe400078ec0ff */
[----:B------:R-:W-:Y:S02]  /*22f0*/  ISETP.LT.AND.EX P0, PT, R2, c[0x0][0x1cc], !P3, P0 ;  /* 0x0000730002007a0c */ /* 0x000fe40005f01300 */
[----:B------:R-:W-:-:S04]  /*2300*/  @P1 LOP3.LUT R51, R51, 0x4, RZ, 0xfc, !PT ;  /* 0x0000000433331812 */ /* 0x000fc800078efcff */
[----:B------:R-:W-:Y:S01]  /*2310*/  LOP3.LUT R51, R51, 0xfffffffd, RZ, 0xc0, !PT ;  /* 0xfffffffd33337812 */ /* 0x000fe200078ec0ff */
[----:B------:R0:W-:Y:S06]  /*2320*/  STL [R1+0x488], R2 ;  /* 0x0004880201007387 */ /* 0x0001ec0000100800 */
[----:B------:R-:W-:Y:S02]  /*2330*/  @P0 LOP3.LUT R51, R51, 0x2, RZ, 0xfc, !PT ;  /* 0x0000000233330812 */ /* 0x000fe400078efcff */
[----:B----4-:R-:W-:Y:S02]  /*2340*/  ISETP.LT.U32.AND P0, PT, R6, c[0x0][0x1c8], PT ;  /* 0x0000720006007a0c */ /* 0x010fe40003f01070 */
[----:B0-----:R-:W-:-:S04]  /*2350*/  SHF.R.S32.HI R2, RZ, 0x1f, R6 ;  /* 0x0000001fff027819 */ /* 0x001fc80000011406 */
[----:B------:R-:W-:Y:S01]  /*2360*/  ISETP.LT.AND.EX P0, PT, R2, c[0x0][0x1cc], !P3, P0 ;  /* 0x0000730002007a0c */ /* 0x000fe20005f01300 */
[----:B------:R2:W-:Y:S01]  /*2370*/  STL [R1+0x494], R5 ;  /* 0x0004940501007387 */ /* 0x0005e20000100800 */
[----:B------:R-:W-:-:S03]  /*2380*/  LOP3.LUT R51, R51, 0xfffffffe, RZ, 0xc0, !PT ;  /* 0xfffffffe33337812 */ /* 0x000fc600078ec0ff */
[----:B------:R0:W-:Y:S01]  /*2390*/  STL [R1+0x484], R2 ;  /* 0x0004840201007387 */ /* 0x0001e20000100800 */
[----:B--2---:R-:W-:-:S03]  /*23a0*/  IADD3 R5, R50, 0x1e0, RZ ;  /* 0x000001e032057810 */ /* 0x004fc60007ffe0ff */
[----:B------:R1:W-:Y:S04]  /*23b0*/  STL [R1+0x490], R3 ;  /* 0x0004900301007387 */ /* 0x0003e80000100800 */
[----:B------:R-:W-:Y:S02]  /*23c0*/  @P0 LOP3.LUT R51, R51, 0x1, RZ, 0xfc, !PT ;  /* 0x0000000133330812 */ /* 0x000fe400078efcff */
[----:B0-----:R-:W-:Y:S02]  /*23d0*/  SHF.R.S32.HI R2, RZ, 0x1f, R5 ;  /* 0x0000001fff027819 */ /* 0x001fe40000011405 */
[----:B------:R-:W-:Y:S02]  /*23e0*/  ISETP.LT.U32.AND P0, PT, R5, c[0x0][0x1c8], PT ;  /* 0x0000720005007a0c */ /* 0x000fe40003f01070 */
[----:B-1----:R-:W-:Y:S01]  /*23f0*/  IADD3 R3, R50, 0x1e8, RZ ;  /* 0x000001e832037810 */ /* 0x002fe20007ffe0ff */
[----:B------:R0:W-:Y:S01]  /*2400*/  STL [R1+0x480], R2 ;  /* 0x0004800201007387 */ /* 0x0001e20000100800 */
[----:B------:R-:W-:-:S02]  /*2410*/  ISETP.LT.AND.EX P0, PT, R2, c[0x0][0x1cc], !P3, P0 ;  /* 0x0000730002007a0c */ /* 0x000fc40005f01300 */
[----:B------:R-:W-:Y:S01]  /*2420*/  ISETP.LT.U32.AND P1, PT, R3, c[0x0][0x1c8], PT ;  /* 0x0000720003007a0c */ /* 0x000fe20003f21070 */
[----:B------:R1:W-:Y:S04]  /*2430*/  STL [R1+0x384], R5 ;  /* 0x0003840501007387 */ /* 0x0003e80000100800 */
[----:B------:R2:W-:Y:S01]  /*2440*/  STL [R1+0x380], R3 ;  /* 0x0003800301007387 */ /* 0x0005e20000100800 */
[----:B0-----:R-:W-:Y:S02]  /*2450*/  SHF.R.S32.HI R2, RZ, 0x1f, R3 ;  /* 0x0000001fff027819 */ /* 0x001fe40000011403 */
[----:B-1----:R-:W-:Y:S01]  /*2460*/  IADD3 R5, R50, 0x1f0, RZ ;  /* 0x000001f032057810 */ /* 0x002fe20007ffe0ff */
[----:B---3--:R-:W-:Y:S01]  /*2470*/  IMAD R0, R0, -0x3c, R4 ;  /* 0xffffffc400007824 */ /* 0x008fe200078e0204 */
[----:B--2---:R-:W-:-:S04]  /*2480*/  IADD3 R3, R50, 0x1f8, RZ ;  /* 0x000001f832037810 */ /* 0x004fc80007ffe0ff */
[----:B------:R-:W-:Y:S01]  /*2490*/  SHF.L.U32 R0, R0, 0x1, RZ ;  /* 0x0000000100007819 */ /* 0x000fe200000006ff */
[----:B------:R0:W-:Y:S01]  /*24a0*/  STL [R1+0x47c], R2 ;  /* 0x00047c0201007387 */ /* 0x0001e20000100800 */
[----:B------:R-:W-:Y:S02]  /*24b0*/  ISETP.LT.AND.EX P1, PT, R2, c[0x0][0x1cc], !P3, P1 ;  /* 0x0000730002007a0c */ /* 0x000fe40005f21310 */
[----:B------:R-:W-:Y:S01]  /*24c0*/  ISETP.LT.U32.AND P2, PT, R5, c[0x0][0x1c8], PT ;  /* 0x0000720005007a0c */ /* 0x000fe20003f41070 */
[----:B------:R-:W-:Y:S04]  /*24d0*/  STL [R1+0x390], R8 ;  /* 0x0003900801007387 */ /* 0x000fe80000100800 */
[----:B------:R-:W-:Y:S01]  /*24e0*/  STL [R1+0x4e4], R49 ;  /* 0x0004e43101007387 */ /* 0x000fe20000100800 */
[----:B0-----:R-:W-:-:S03]  /*24f0*/  SHF.R.S32.HI R2, RZ, 0x1f, R5 ;  /* 0x0000001fff027819 */ /* 0x001fc60000011405 */
        /* <DEDUP_REMOVED lines=22> */
[----:B------:R-:W-:-:S03]  /*2660*/  ISETP.LT.AND.EX P2, PT, R2, c[0x0][0x1cc], !P3, P2 ;  /* 0x0000730002007a0c */ /* 0x000fc60005f41320 */
[----:B------:R0:W-:Y:S01]  /*2670*/  STL [R1+0x478], R2 ;  /* 0x0004780201007387 */ /* 0x0001e20000100800 */
[----:B------:R-:W-:Y:S02]  /*2680*/  ISETP.LT.U32.AND P4, PT, R3, c[0x0][0x1c8], PT ;  /* 0x0000720003007a0c */ /* 0x000fe40003f81070 */
[----:B0-----:R-:W-:-:S04]  /*2690*/  SHF.R.S32.HI R2, RZ, 0x1f, R3 ;  /* 0x0000001fff027819 */ /* 0x001fc80000011403 */
[----:B------:R-:W-:Y:S01]  /*26a0*/  ISETP.LT.AND.EX P3, PT, R2, c[0x0][0x1cc], !P3, P4 ;  /* 0x0000730002007a0c */ /* 0x000fe20005f61340 */
[----:B------:R0:W-:Y:S01]  /*26b0*/  STL [R1+0x474], R2 ;  /* 0x0004740201007387 */ /* 0x0001e20000100800 */
[----:B------:R-:W-:Y:S01]  /*26c0*/  UMOV UR11, 0x3 ;  /* 0x00000003000b7882 */ /* 0x000fe20000000000 */
[----:B0-----:R-:W-:-:S04]  /*26d0*/  SHF.R.S32.HI R2, RZ, 0x1f, R4 ;  /* 0x0000001fff027819 */ /* 0x001fc80000011404 */
[----:B------:R-:W-:Y:S01]  /*26e0*/  LEA.HI R2, R2, R4, RZ, 0x5 ;  /* 0x0000000402027211 */ /* 0x000fe200078f28ff */
[----:B------:R-:W-:Y:S02]  /*26f0*/  ULDC UR4, c[0x0][0xc] ;  /* 0x0000030000047ab9 */ /* 0x000fe40000000800 */
[----:B------:R-:W-:Y:S01]  /*2700*/  ULDC UR10, c[0x0][0x10] ;  /* 0x00000400000a7ab9 */ /* 0x000fe20000000800 */
[----:B------:R-:W-:Y:S01]  /*2710*/  SHF.R.S32.HI R2, RZ, 0x5, R2 ;  /* 0x00000005ff027819 */ /* 0x000fe20000011402 */
[----:B------:R-:W-:Y:S02]  /*2720*/  ULOP3.LUT UR11, UR11, UR4, URZ, 0xc0, !UPT ;  /* 0x000000040b0b7292 */ /* 0x000fe4000f8ec03f */
[----:B------:R-:W-:Y:S02]  /*2730*/  ULDC.U8 UR21, c[0x0][0x1dc] ;  /* 0x0000770000157ab9 */ /* 0x000fe40000000000 */
[----:B------:R-:W-:Y:S02]  /*2740*/  UIMAD UR10, UR20, UR10, UR8 ;  /* 0x0000000a140a72a4 */ /* 0x000fe4000f8e0208 */
[----:B------:R-:W-:-:S02]  /*2750*/  UMOV UR4, URZ ;  /* 0x0000003f00047c82 */ /* 0x000fc40008000000 */
[----:B------:R-:W-:Y:S02]  /*2760*/  UMOV UR12, UR8 ;  /* 0x00000008000c7c82 */ /* 0x000fe40008000000 */
[----:B------:R-:W-:Y:S02]  /*2770*/  ULDC.64 UR18, c[0x0][0x118] ;  /* 0x0000460000127ab9 */ /* 0x000fe40000000a00 */
.L_x_5146:
[----:B0-----:R-:W2:Y:S04]  /*2780*/  LDL R4, [R1+0x374] ;  /* 0x0003740001047983 */ /* 0x001ea80000100800 */
[----:B------:R-:W3:Y:S04]  /*2790*/  LDL R6, [R1+0x56c] ;  /* 0x00056c0001067983 */ /* 0x000ee80000100800 */
[----:B------:R-:W4:Y:S01]  /*27a0*/  LDL R11, [R1+0x470] ;  /* 0x00047000010b7983 */ /* 0x000f220000100800 */
[----:B------:R-:W-:Y:S01]  /*27b0*/  IABS R2, c[0x0][0x1d8] ;  /* 0x0000760000027a13 */ /* 0x000fe20000000000 */
[----:B------:R-:W-:Y:S01]  /*27c0*/  UMOV UR6, URZ ;  /* 0x0000003f00067c82 */ /* 0x000fe20008000000 */
[----:B------:R-:W-:Y:S01]  /*27d0*/  LOP3.LUT R0, R0, 0xffdfffff, RZ, 0xc0, !PT ;  /* 0xffdfffff00007812 */ /* 0x000fe200078ec0ff */
[----:B------:R-:W3:Y:S01]  /*27e0*/  LDL R5, [R1+0x568] ;  /* 0x0005680001057983 */ /* 0x000ee20000100800 */
[----:B------:R-:W0:Y:S01]  /*27f0*/  R2UR UR14, R2 ;  /* 0x00000000020e73c2 */ /* 0x000e2200000e0000 */
[----:B------:R-:W-:-:S02]  /*2800*/  LOP3.LUT P6, RZ, R51, 0x2, RZ, 0xc0, !PT ;  /* 0x0000000233ff7812 */ /* 0x000fc400078cc0ff */
[----:B------:R-:W3:Y:S01]  /*2810*/  LDL R10, [R1+0x46c] ;  /* 0x00046c00010a7983 */ /* 0x000ee20000100800 */
[----:B------:R-:W-:Y:S02]  /*2820*/  @P0 LOP3.LUT R0, R0, 0x200000, RZ, 0xfc, !PT ;  /* 0x0020000000000812 */ /* 0x000fe400078efcff */
[----:B------:R-:W-:Y:S01]  /*2830*/  LOP3.LUT P0, RZ, R52, 0x8000000, RZ, 0xc0, !PT ;  /* 0x0800000034ff7812 */ /* 0x000fe2000780c0ff */
[----:B------:R-:W3:Y:S01]  /*2840*/  LDL R9, [R1+0x564] ;  /* 0x0005640001097983 */ /* 0x000ee20000100800 */
[----:B------:R-:W-:Y:S02]  /*2850*/  LOP3.LUT R0, R0, 0xffefffff, RZ, 0xc0, !PT ;  /* 0xffefffff00007812 */ /* 0x000fe400078ec0ff */
[----:B------:R-:W-:Y:S01]  /*2860*/  LOP3.LUT P5, RZ, R51, 0x1, RZ, 0xc0, !PT ;  /* 0x0000000133ff7812 */ /* 0x000fe200078ac0ff */
[----:B------:R-:W3:Y:S01]  /*2870*/  LDL R8, [R1+0x468] ;  /* 0x0004680001087983 */ /* 0x000ee20000100800 */
[----:B------:R-:W-:Y:S02]  /*2880*/  @P1 LOP3.LUT R0, R0, 0x100000, RZ, 0xfc, !PT ;  /* 0x0010000000001812 */ /* 0x000fe400078efcff */
[----:B------:R-:W-:Y:S01]  /*2890*/  LOP3.LUT P1, RZ, R52, 0x4000000, RZ, 0xc0, !PT ;  /* 0x0400000034ff7812 */ /* 0x000fe2000782c0ff */
[----:B------:R-:W3:Y:S01]  /*28a0*/  LDL R7, [R1+0x560] ;  /* 0x0005600001077983 */ /* 0x000ee20000100800 */
[----:B------:R-:W-:-:S04]  /*28b0*/  LOP3.LUT R0, R0, 0xfff7ffff, RZ, 0xc0, !PT ;  /* 0xfff7ffff00007812 */ /* 0x000fc800078ec0ff */
[----:B------:R-:W-:Y:S02]  /*28c0*/  @P2 LOP3.LUT R0, R0, 0x80000, RZ, 0xfc, !PT ;  /* 0x0008000000002812 */ /* 0x000fe400078efcff */
[----:B------:R-:W-:Y:S01]  /*28d0*/  LOP3.LUT P2, RZ, R52, 0x2000000, RZ, 0xc0, !PT ;  /* 0x0200000034ff7812 */ /* 0x000fe2000784c0ff */
[----:B0-----:R-:W0:Y:S01]  /*28e0*/  I2F.RP R2, UR14 ;  /* 0x0000000e00027d06 */ /* 0x001e220008209400 */
[----:B------:R-:W-:-:S04]  /*28f0*/  LOP3.LUT R0, R0, 0xfffbffff, RZ, 0xc0, !PT ;  /* 0xfffbffff00007812 */ /* 0x000fc800078ec0ff */
[----:B------:R-:W-:-:S03]  /*2900*/  @P3 LOP3.LUT R0, R0, 0x40000, RZ, 0xfc, !PT ;  /* 0x0004000000003812 */ /* 0x000fc600078efcff */
[----:B0-----:R-:W0:Y:S02]  /*2910*/  MUFU.RCP R2, R2 ;  /* 0x0000000200027308 */ /* 0x001e240000001000 */
[----:B0-----:R-:W-:-:S06]  /*2920*/  IADD3 R2, R2, 0xffffffe, RZ ;  /* 0x0ffffffe02027810 */ /* 0x001fcc0007ffe0ff */
[----:B------:R-:W0:Y:S02]  /*2930*/  F2I.FTZ.U32.TRUNC.NTZ R2, R2 ;  /* 0x0000000200027305 */ /* 0x000e24000021f000 */
[----:B0-----:R0:W1:Y:S02]  /*2940*/  R2UR UR7, R2 ;  /* 0x00000000020773c2 */ /* 0x00106400000e0000 */
[----:B0-----:R-:W-:-:S06]  /*2950*/  IABS R2, UR12 ;  /* 0x0000000c00027c13 */ /* 0x001fcc0008000000 */
[----:B------:R-:W0:Y:S01]  /*2960*/  R2UR UR13, R2 ;  /* 0x00000000020d73c2 */ /* 0x000e2200000e0000 */
[----:B-1----:R-:W-:-:S04]  /*2970*/  UIADD3 UR5, URZ, -UR7, URZ ;  /* 0x800000073f057290 */ /* 0x002fc8000fffe03f */
[----:B------:R-:W-:-:S04]  /*2980*/  UIMAD UR5, UR5, UR14, URZ ;  /* 0x0000000e050572a4 */ /* 0x000fc8000f8e023f */
[----:B------:R-:W-:-:S04]  /*2990*/  UIMAD.WIDE.U32 UR6, UR7, UR5, UR6 ;  /* 0x00000005070672a5 */ /* 0x000fc8000f8e0006 */
[----:B0-----:R-:W-:-:S04]  /*29a0*/  UIMAD.WIDE.U32 UR6, UR7, UR13, URZ ;  /* 0x0000000d070672a5 */ /* 0x001fc8000f8e003f */
[----:B------:R-:W-:-:S03]  /*29b0*/  UIADD3 UR5, -UR7, URZ, URZ ;  /* 0x0000003f07057290 */ /* 0x000fc6000fffe13f */
[----:B------:R-:W-:Y:S02]  /*29c0*/  ULDC UR6, c[0x0][0x1d8] ;  /* 0x0000760000067ab9 */ /* 0x000fe40000000800 */
[----:B------:R-:W-:-:S04]  /*29d0*/  UIMAD UR5, UR14, UR5, UR13 ;  /* 0x000000050e0572a4 */ /* 0x000fc8000f8e020d */
[----:B------:R-:W-:-:S11]  /*29e0*/  UISETP.GT.U32.AND UP0, UPT, UR14, UR5, UPT ;  /* 0x000000050e00728c */ /* 0x000fd6000bf04070 */
[----:B------:R-:W-:Y:S02]  /*29f0*/  @!UP0 UIADD3 UR5, UR5, -UR14, URZ ;  /* 0x8000000e05058290 */ /* 0x000fe4000fffe03f */
[----:B------:R-:W-:Y:S02]  /*2a00*/  @!UP0 UIADD3 UR7, UR7, 0x1, URZ ;  /* 0x0000000107078890 */ /* 0x000fe4000fffe03f */
[----:B------:R-:W-:Y:S02]  /*2a10*/  UISETP.GE.U32.AND UP1, UPT, UR5, UR14, UPT ;  /* 0x0000000e0500728c */ /* 0x000fe4000bf26070 */
[----:B------:R-:W-:-:S04]  /*2a20*/  ULOP3.LUT UR5, UR12, UR6, URZ, 0x3c, !UPT ;  /* 0x000000060c057292 */ /* 0x000fc8000f8e3c3f */
[----:B------:R-:W-:-:S05]  /*2a30*/  UISETP.GE.AND UP0, UPT, UR5, URZ, UPT ;  /* 0x0000003f0500728c */ /* 0x000fca000bf06270 */
[----:B------:R-:W-:Y:S02]  /*2a40*/  @UP1 UIADD3 UR7, UR7, 0x1, URZ ;  /* 0x0000000107071890 */ /* 0x000fe4000fffe03f */
[----:B------:R-:W-:-:S05]  /*2a50*/  UISETP.NE.AND UP1, UPT, URZ, UR6, UPT ;  /* 0x000000063f00728c */ /* 0x000fca000bf25270 */
[----:B------:R-:W-:Y:S02]  /*2a60*/  UMOV UR13, UR7 ;  /* 0x00000007000d7c82 */ /* 0x000fe40008000000 */
[----:B------:R-:W-:-:S04]  /*2a70*/  @!UP0 UIADD3 UR13, -UR13, URZ, URZ ;  /* 0x0000003f0d0d8290 */ /* 0x000fc8000fffe13f */
[----:B------:R-:W-:-:S04]  /*2a80*/  @!UP1 ULOP3.LUT UR13, URZ, UR6, URZ, 0x33, !UPT ;  /* 0x000000063f0d9292 */ /* 0x000fc8000f8e333f */
[----:B------:R-:W-:-:S04]  /*2a90*/  UIADD3 UR5, -UR13, URZ, URZ ;  /* 0x0000003f0d057290 */ /* 0x000fc8000fffe13f */
[----:B------:R-:W-:-:S03]  /*2aa0*/  UIMAD UR5, UR5, UR6, UR12 ;  /* 0x00000006050572a4 */ /* 0x000fc6000f8e020c */
[----:B------:R-:W-:Y:S02]  /*2ab0*/  ULDC.64 UR6, c[0x0][0x1d0] ;  /* 0x0000740000067ab9 */ /* 0x000fe40000000a00 */
[----:B------:R-:W-:-:S06]  /*2ac0*/  UIMAD UR5, UR5, 0x78, URZ ;  /* 0x00000078050578a4 */ /* 0x000fcc000f8e023f */
[----:B------:R-:W-:Y:S01]  /*2ad0*/  IMAD.U32 R3, RZ, RZ, UR5 ;  /* 0x00000005ff037e24 */ /* 0x000fe2000f8e00ff */
[----:B--2---:R-:W-:Y:S01]  /*2ae0*/  IADD3 R54, P4, R4, UR5, RZ ;  /* 0x0000000504367c10 */ /* 0x004fe2000ff9e0ff */
[----:B------:R-:W-:Y:S01]  /*2af0*/  USHF.R.S32.HI UR5, URZ, 0x1f, UR13 ;  /* 0x0000001f3f057899 */ /* 0x000fe2000801140d */
[----:B------:R-:W-:-:S03]  /*2b00*/  SHF.R.S32.HI R2, RZ, 0x1f, R4 ;  /* 0x0000001fff027819 */ /* 0x000fc60000011404 */
[----:B------:R-:W-:Y:S01]  /*2b10*/  UIMAD UR5, UR5, UR6, URZ ;  /* 0x00000006050572a4 */ /* 0x000fe2000f8e023f */
[----:B------:R-:W-:Y:S01]  /*2b20*/  LEA.HI.X.SX32 R55, R3, R2, 0x1, P4 ;  /* 0x0000000203377211 */ /* 0x000fe200020f0eff */
[----:B------:R-:W-:Y:S02]  /*2b30*/  IMAD.U32 R2, RZ, RZ, UR13 ;  /* 0x0000000dff027e24 */ /* 0x000fe4000f8e00ff */
[----:B------:R-:W-:Y:S01]  /*2b40*/  UIMAD UR5, UR13, UR7, UR5 ;  /* 0x000000070d0572a4 */ /* 0x000fe2000f8e0205 */
[----:B------:R-:W-:Y:S01]  /*2b50*/  SHF.R.S32.HI R4, RZ, 0x1f, R50 ;  /* 0x0000001fff047819 */ /* 0x000fe20000011432 */
[----:B------:R-:W-:-:S04]  /*2b60*/  IMAD.WIDE.U32 R54, R2, c[0x0][0x1d0], R54 ;  /* 0x0000740002367a25 */ /* 0x000fc800078e0036 */
[----:B------:R-:W-:Y:S01]  /*2b70*/  @P0 IMAD R4, R4, c[0x0][0x1c0], RZ ;  /* 0x0000700004040a24 */ /* 0x000fe200078e02ff */
[----:B------:R-:W-:Y:S02]  /*2b80*/  IADD3 R57, R55, UR5, RZ ;  /* 0x0000000537397c10 */ /* 0x000fe4000fffe0ff */
[----:B------:R-:W-:Y:S01]  /*2b90*/  @P0 MOV R56, R54 ;  /* 0x0000003600380202 */ /* 0x000fe20000000f00 */
[----:B------:R-:W-:-:S04]  /*2ba0*/  @P0 IMAD R4, R50, c[0x0][0x1c4], R4 ;  /* 0x0000710032040a24 */ /* 0x000fc800078e0204 */
[----:B------:R-:W-:-:S04]  /*2bb0*/  @P0 IMAD.WIDE.U32 R2, R50, c[0x0][0x1c0], R56 ;  /* 0x0000700032020a25 */ /* 0x000fc800078e0038 */
[----:B------:R-:W-:Y:S01]  /*2bc0*/  @P0 IMAD.IADD R3, R3, 0x1, R4 ;  /* 0x0000000103030824 */ /* 0x000fe200078e0204 */
[----:B------:R-:W-:Y:S01]  /*2bd0*/  @P0 LEA R12, P4, R2, c[0x0][0x170], 0x2 ;  /* 0x00005c00020c0a11 */ /* 0x000fe200078810ff */
[----:B---3--:R-:W-:Y:S02]  /*2be0*/  @P1 IMAD R4, R6, c[0x0][0x1c0], RZ ;  /* 0x0000700006041a24 */ /* 0x008fe400078e02ff */
[----:B------:R-:W2:Y:S01]  /*2bf0*/  LDL R6, [R1+0x464] ;  /* 0x0004640001067983 */ /* 0x000ea20000100800 */
[----:B------:R-:W-:Y:S01]  /*2c00*/  @P0 LEA.HI.X R13, R2, c[0x0][0x174], R3, 0x2, P4 ;  /* 0x00005d00020d0a11 */ /* 0x000fe200020f1403 */
[----:B------:R-:W-:Y:S01]  /*2c10*/  @P1 IMAD.MOV.U32 R2, RZ, RZ, R54 ;  /* 0x000000ffff021224 */ /* 0x000fe200078e0036 */
[----:B------:R-:W-:Y:S01]  /*2c20*/  @P1 MOV R3, R57 ;  /* 0x0000003900031202 */ /* 0x000fe20000000f00 */
[----:B----4-:R-:W-:-:S04]  /*2c30*/  @P1 IMAD R4, R11, c[0x0][0x1c4], R4 ;  /* 0x000071000b041a24 */ /* 0x010fc800078e0204 */
[----:B------:R-:W-:Y:S02]  /*2c40*/  @P1 IMAD.WIDE.U32 R2, R11, c[0x0][0x1c0], R2 ;  /* 0x000070000b021a25 */ /* 0x000fe400078e0002 */
[----:B------:R-:W3:Y:S02]  /*2c50*/  LDL R11, [R1+0x55c] ;  /* 0x00055c00010b7983 */ /* 0x000ee40000100800 */
[----:B------:R-:W-:Y:S02]  /*2c60*/  @P1 IMAD.IADD R4, R3, 0x1, R4 ;  /* 0x0000000103041824 */ /* 0x000fe400078e0204 */
[----:B------:R0:W-:Y:S02]  /*2c70*/  @P0 STL.64 [R1+0x2b8], R12 ;  /* 0x0002b80c01000387 */ /* 0x0001e40000100a00 */
[----:B0-----:R-:W-:-:S04]  /*2c80*/  @P1 LEA R12, P4, R2, c[0x0][0x170], 0x2 ;  /* 0x00005c00020c1a11 */ /* 0x001fc800078810ff */
[----:B------:R-:W-:Y:S01]  /*2c90*/  @P1 LEA.HI.X R13, R2, c[0x0][0x174], R4, 0x2, P4 ;  /* 0x00005d00020d1a11 */ /* 0x000fe200020f1404 */
[----:B------:R-:W-:Y:S02]  /*2ca0*/  @P2 IMAD R4, R5, c[0x0][0x1c0], RZ ;  /* 0x0000700005042a24 */ /* 0x000fe400078e02ff */
[----:B------:R-:W4:Y:S01]  /*2cb0*/  LDL R5, [R1+0x460] ;  /* 0x0004600001057983 */ /* 0x000f220000100800 */
[----:B------:R-:W-:Y:S01]  /*2cc0*/  @P2 MOV R3, R57 ;  /* 0x0000003900032202 */ /* 0x000fe20000000f00 */
[----:B------:R-:W-:Y:S01]  /*2cd0*/  @P2 IMAD.MOV.U32 R2, RZ, RZ, R54 ;  /* 0x000000ffff022224 */ /* 0x000fe200078e0036 */
[----:B------:R-:W-:Y:S01]  /*2ce0*/  LOP3.LUT P0, RZ, R52, 0x1000000, RZ, 0xc0, !PT ;  /* 0x0100000034ff7812 */ /* 0x000fe2000780c0ff */
[C---:B------:R-:W-:Y:S02]  /*2cf0*/  @P2 IMAD R4, R10.reuse, c[0x0][0x1c4], R4 ;  /* 0x000071000a042a24 */ /* 0x040fe400078e0204 */
[----:B------:R-:W-:Y:S01]  /*2d00*/  @P2 IMAD.WIDE.U32 R2, R10, c[0x0][0x1c0], R2 ;  /* 0x000070000a022a25 */ /* 0x000fe200078e0002 */
[----:B------:R0:W-:Y:S03]  /*2d10*/  @P1 STL.64 [R1+0x2b0], R12 ;  /* 0x0002b00c01001387 */ /* 0x0001e60000100a00 */
[----:B------:R-:W-:Y:S01]  /*2d20*/  @P2 IMAD.IADD R4, R3, 0x1, R4 ;  /* 0x0000000103042824 */ /* 0x000fe200078e0204 */
[----:B------:R-:W4:Y:S01]  /*2d30*/  LDL R10, [R1+0x558] ;  /* 0x00055800010a7983 */ /* 0x000f220000100800 */
[----:B------:R-:W-:-:S02]  /*2d40*/  LOP3.LUT P1, RZ, R52, 0x800000, RZ, 0xc0, !PT ;  /* 0x0080000034ff7812 */ /* 0x000fc4000782c0ff */
[C---:B0-----:R-:W-:Y:S02]  /*2d50*/  @P2 LEA R12, P4, R2.reuse, c[0x0][0x170], 0x2 ;  /* 0x00005c00020c2a11 */ /* 0x041fe400078810ff */
[----:B------:R-:W-:Y:S02]  /*2d60*/  @P0 MOV R3, R57 ;  /* 0x0000003900030202 */ /* 0x000fe40000000f00 */
[----:B------:R-:W-:Y:S01]  /*2d70*/  @P2 LEA.HI.X R13, R2, c[0x0][0x174], R4, 0x2, P4 ;  /* 0x00005d00020d2a11 */ /* 0x000fe200020f1404 */
[----:B------:R-:W-:Y:S02]  /*2d80*/  @P0 IMAD R4, R9, c[0x0][0x1c0], RZ ;  /* 0x0000700009040a24 */ /* 0x000fe400078e02ff */
[----:B------:R-:W-:Y:S01]  /*2d90*/  @P0 IMAD.MOV.U32 R2, RZ, RZ, R54 ;  /* 0x000000ffff020224 */ /* 0x000fe200078e0036 */
[----:B------:R-:W4:Y:S01]  /*2da0*/  LDL R9, [R1+0x45c] ;  /* 0x00045c0001097983 */ /* 0x000f220000100800 */
[C---:B------:R-:W-:Y:S02]  /*2db0*/  @P0 IMAD R4, R8.reuse, c[0x0][0x1c4], R4 ;  /* 0x0000710008040a24 */ /* 0x040fe400078e0204 */
[----:B------:R-:W-:Y:S01]  /*2dc0*/  @P0 IMAD.WIDE.U32 R2, R8, c[0x0][0x1c0], R2 ;  /* 0x0000700008020a25 */ /* 0x000fe200078e0002 */
[----:B------:R0:W-:Y:S03]  /*2dd0*/  @P2 STL.64 [R1+0x2a8], R12 ;  /* 0x0002a80c01002387 */ /* 0x0001e60000100a00 */
[----:B------:R-:W-:Y:S01]  /*2de0*/  @P0 IMAD.IADD R4, R3, 0x1, R4 ;  /* 0x0000000103040824 */ /* 0x000fe200078e0204 */
[----:B------:R-:W4:Y:S01]  /*2df0*/  LDL R8, [R1+0x554] ;  /* 0x0005540001087983 */ /* 0x000f220000100800 */
[----:B0-----:R-:W-:-:S04]  /*2e00*/  @P0 LEA R12, P4, R2, c[0x0][0x170], 0x2 ;  /* 0x00005c00020c0a11 */ /* 0x001fc800078810ff */
[----:B------:R-:W-:Y:S01]  /*2e10*/  @P0 LEA.HI.X R13, R2, c[0x0][0x174], R4, 0x2, P4 ;  /* 0x00005d00020d0a11 */ /* 0x000fe200020f1404 */
[----:B------:R-:W-:Y:S02]  /*2e20*/  @P1 IMAD R4, R7, c[0x0][0x1c0], RZ ;  /* 0x0000700007041a24 */ /* 0x000fe400078e02ff */
[----:B------:R-:W4:Y:S01]  /*2e30*/  LDL R7, [R1+0x458] ;  /* 0x0004580001077983 */ /* 0x000f220000100800 */
[----:B------:R-:W-:Y:S01]  /*2e40*/  @P1 MOV R3, R57 ;  /* 0x0000003900031202 */ /* 0x000fe20000000f00 */
[----:B------:R-:W-:Y:S01]  /*2e50*/  @P1 IMAD.MOV.U32 R2, RZ, RZ, R54 ;  /* 0x000000ffff021224 */ /* 0x000fe200078e0036 */
[----:B------:R-:W-:Y:S01]  /*2e60*/  LOP3.LUT P2, RZ, R52, 0x400000, RZ, 0xc0, !PT ;  /* 0x0040000034ff7812 */ /* 0x000fe2000784c0ff */
[----:B------:R0:W-:Y:S01]  /*2e70*/  @P0 STL.64 [R1+0x2a0], R12 ;  /* 0x0002a00c01000387 */ /* 0x0001e20000100a00 */
[C---:B--2---:R-:W-:Y:S02]  /*2e80*/  @P1 IMAD R4, R6.reuse, c[0x0][0x1c4], R4 ;  /* 0x0000710006041a24 */ /* 0x044fe400078e0204 */
[----:B------:R-:W-:-:S02]  /*2e90*/  @P1 IMAD.WIDE.U32 R2, R6, c[0x0][0x1c0], R2 ;  /* 0x0000700006021a25 */ /* 0x000fc400078e0002 */
[----:B------:R-:W2:Y:S02]  /*2ea0*/  LDL R6, [R1+0x550] ;  /* 0x0005500001067983 */ /* 0x000ea40000100800 */
[----:B------:R-:W-:Y:S01]  /*2eb0*/  @P1 IMAD.IADD R4, R3, 0x1, R4 ;  /* 0x0000000103041824 */ /* 0x000fe200078e0204 */
[----:B0-----:R-:W-:-:S04]  /*2ec0*/  @P1 LEA R12, P4, R2, c[0x0][0x170], 0x2 ;  /* 0x00005c00020c1a11 */ /* 0x001fc800078810ff */
[----:B------:R-:W-:Y:S01]  /*2ed0*/  @P1 LEA.HI.X R13, R2, c[0x0][0x174], R4, 0x2, P4 ;  /* 0x00005d00020d1a11 */ /* 0x000fe200020f1404 */
[----:B---3--:R-:W-:Y:S02]  /*2ee0*/  @P2 IMAD R4, R11, c[0x0][0x1c0], RZ ;  /* 0x000070000b042a24 */ /* 0x008fe400078e02ff */
[----:B------:R-:W3:Y:S01]  /*2ef0*/  LDL R11, [R1+0x454] ;  /* 0x00045400010b7983 */ /* 0x000ee20000100800 */
[----:B------:R-:W-:Y:S01]  /*2f00*/  @P2 MOV R3, R57 ;  /* 0x0000003900032202 */ /* 0x000fe20000000f00 */
[----:B------:R-:W-:Y:S02]  /*2f10*/  @P2 IMAD.MOV.U32 R2, RZ, RZ, R54 ;  /* 0x000000ffff022224 */ /* 0x000fe400078e0036 */
[C---:B----4-:R-:W-:Y:S02]  /*2f20*/  @P2 IMAD R4, R5.reuse, c[0x0][0x1c4], R4 ;  /* 0x0000710005042a24 */ /* 0x050fe400078e0204 */
[----:B------:R-:W-:Y:S02]  /*2f30*/  @P2 IMAD.WIDE.U32 R2, R5, c[0x0][0x1c0], R2 ;  /* 0x0000700005022a25 */ /* 0x000fe400078e0002 */
[----:B------:R-:W4:Y:S01]  /*2f40*/  LDL R5, [R1+0x54c] ;  /* 0x00054c0001057983 */ /* 0x000f220000100800 */
[----:B------:R-:W-:Y:S01]  /*2f50*/  LOP3.LUT P0, RZ, R52, 0x200000, RZ, 0xc0, !PT ;  /* 0x0020000034ff7812 */ /* 0x000fe2000780c0ff */
[----:B------:R-:W-:-:S02]  /*2f60*/  @P2 IMAD.IADD R4, R3, 0x1, R4 ;  /* 0x0000000103042824 */ /* 0x000fc400078e0204 */
[----:B------:R0:W-:Y:S01]  /*2f70*/  @P1 STL.64 [R1+0x298], R12 ;  /* 0x0002980c01001387 */ /* 0x0001e20000100a00 */
[----:B------:R-:W-:Y:S02]  /*2f80*/  LOP3.LUT P1, RZ, R52, 0x100000, RZ, 0xc0, !PT ;  /* 0x0010000034ff7812 */ /* 0x000fe4000782c0ff */
[----:B0-----:R-:W-:-:S07]  /*2f90*/  @P2 LEA R12, P4, R2, c[0x0][0x170], 0x2 ;  /* 0x00005c00020c2a11 */ /* 0x001fce00078810ff */
[-C--:B------:R-:W-:Y:S02]  /*2fa0*/  @P0 MOV R3, R57.reuse ;  /* 0x0000003900030202 */ /* 0x080fe40000000f00 */
        /* <DEDUP_REMOVED lines=9> */
[----:B------:R-:W-:-:S02]  /*3040*/  @P1 MOV R3, R57 ;  /* 0x0000003900031202 */ /* 0x000fc40000000f00 */
[----:B0-----:R-:W-:Y:S02]  /*3050*/  @P0 LEA R12, P4, R2, c[0x0][0x170], 0x2 ;  /* 0x00005c00020c0a11 */ /* 0x001fe400078810ff */
[----:B------:R-:W-:Y:S02]  /*3060*/  LOP3.LUT P2, RZ, R52, 0x80000, RZ, 0xc0, !PT ;  /* 0x0008000034ff7812 */ /* 0x000fe4000784c0ff */
        /* <DEDUP_REMOVED lines=11> */
[----:B------:R-:W-:Y:S01]  /*3120*/  @P2 IMAD.MOV.U32 R2, RZ, RZ, R54 ;  /* 0x000000ffff022224 */ /* 0x000fe200078e0036 */
[----:B------:R-:W-:Y:S02]  /*3130*/  @P2 MOV R3, R57 ;  /* 0x0000003900032202 */ /* 0x000fe40000000f00 */
[----:B------:R-:W-:Y:S01]  /*3140*/  LOP3.LUT P0, RZ, R52, 0x40000, RZ, 0xc0, !PT ;  /* 0x0004000034ff7812 */ /* 0x000fe2000780c0ff */
[----:B------:R0:W-:Y:S01]  /*3150*/  @P1 STL.64 [R1+0x280], R12 ;  /* 0x0002800c01001387 */ /* 0x0001e20000100a00 */
[----:B--2---:R-:W-:-:S03]  /*3160*/  @P2 IMAD R4, R6, c[0x0][0x1c0], RZ ;  /* 0x0000700006042a24 */ /* 0x004fc600078e02ff */
[----:B------:R-:W2:Y:S01]  /*3170*/  LDL R6, [R1+0x448] ;  /* 0x0004480001067983 */ /* 0x000ea20000100800 */
[C---:B---3--:R-:W-:Y:S02]  /*3180*/  @P2 IMAD R4, R11.reuse, c[0x0][0x1c4], R4 ;  /* 0x000071000b042a24 */ /* 0x048fe400078e0204 */
[----:B------:R-:W-:Y:S02]  /*3190*/  @P2 IMAD.WIDE.U32 R2, R11, c[0x0][0x1c0], R2 ;  /* 0x000070000b022a25 */ /* 0x000fe400078e0002 */
[----:B------:R-:W3:Y:S02]  /*31a0*/  LDL R11, [R1+0x540] ;  /* 0x00054000010b7983 */ /* 0x000ee40000100800 */
[----:B------:R-:W-:Y:S01]  /*31b0*/  @P2 IMAD.IADD R4, R3, 0x1, R4 ;  /* 0x0000000103042824 */ /* 0x000fe200078e0204 */
[----:B0-----:R-:W-:-:S04]  /*31c0*/  @P2 LEA R12, P4, R2, c[0x0][0x170], 0x2 ;  /* 0x00005c00020c2a11 */ /* 0x001fc800078810ff */
[----:B------:R-:W-:Y:S01]  /*31d0*/  @P2 LEA.HI.X R13, R2, c[0x0][0x174], R4, 0x2, P4 ;  /* 0x00005d00020d2a11 */ /* 0x000fe200020f1404 */
[----:B----4-:R-:W-:Y:S02]  /*31e0*/  @P0 IMAD R4, R5, c[0x0][0x1c0], RZ ;  /* 0x0000700005040a24 */ /* 0x010fe400078e02ff */
[----:B------:R-:W4:Y:S01]  /*31f0*/  LDL R5, [R1+0x444] ;  /* 0x0004440001057983 */ /* 0x000f220000100800 */
[----:B------:R-:W-:Y:S01]  /*3200*/  @P0 MOV R3, R57 ;  /* 0x0000003900030202 */ /* 0x000fe20000000f00 */
[----:B------:R-:W-:Y:S01]  /*3210*/  @P0 IMAD.MOV.U32 R2, RZ, RZ, R54 ;  /* 0x000000ffff020224 */ /* 0x000fe200078e0036 */
[C---:B------:R-:W-:Y:S01]  /*3220*/  LOP3.LUT P1, RZ, R52.reuse, 0x20000, RZ, 0xc0, !PT ;  /* 0x0002000034ff7812 */ /* 0x040fe2000782c0ff */
[----:B------:R0:W-:Y:S01]  /*3230*/  @P2 STL.64 [R1+0x278], R12 ;  /* 0x0002780c01002387 */ /* 0x0001e20000100a00 */
[----:B------:R-:W-:Y:S01]  /*3240*/  LOP3.LUT P2, RZ, R52, 0x10000, RZ, 0xc0, !PT ;  /* 0x0001000034ff7812 */ /* 0x000fe2000784c0ff */
[C---:B------:R-:W-:Y:S02]  /*3250*/  @P0 IMAD R4, R10.reuse, c[0x0][0x1c4], R4 ;  /* 0x000071000a040a24 */ /* 0x040fe400078e0204 */
[----:B------:R-:W-:-:S02]  /*3260*/  @P0 IMAD.WIDE.U32 R2, R10, c[0x0][0x1c0], R2 ;  /* 0x000070000a020a25 */ /* 0x000fc400078e0002 */
[----:B------:R-:W4:Y:S02]  /*3270*/  LDL R10, [R1+0x53c] ;  /* 0x00053c00010a7983 */ /* 0x000f240000100800 */
[----:B------:R-:W-:Y:S01]  /*3280*/  @P0 IMAD.IADD R4, R3, 0x1, R4 ;  /* 0x0000000103040824 */ /* 0x000fe200078e0204 */
[----:B0-----:R-:W-:-:S03]  /*3290*/  @P0 LEA R12, P4, R2, c[0x0][0x170], 0x2 ;  /* 0x00005c00020c0a11 */ /* 0x001fc600078810ff */
[----:B------:R-:W-:Y:S02]  /*32a0*/  @P1 MOV R3, R57 ;  /* 0x0000003900031202 */ /* 0x000fe40000000f00 */
[----:B------:R-:W-:Y:S01]  /*32b0*/  @P0 LEA.HI.X R13, R2, c[0x0][0x174], R4, 0x2, P4 ;  /* 0x00005d00020d0a11 */ /* 0x000fe200020f1404 */
[----:B------:R-:W-:Y:S02]  /*32c0*/  @P1 IMAD R4, R9, c[0x0][0x1c0], RZ ;  /* 0x0000700009041a24 */ /* 0x000fe400078e02ff */
[----:B------:R-:W-:Y:S01]  /*32d0*/  @P1 IMAD.MOV.U32 R2, RZ, RZ, R54 ;  /* 0x000000ffff021224 */ /* 0x000fe200078e0036 */
[----:B------:R-:W4:Y:S04]  /*32e0*/  LDL R9, [R1+0x440] ;  /* 0x0004400001097983 */ /* 0x000f280000100800 */
[----:B------:R0:W-:Y:S01]  /*32f0*/  @P0 STL.64 [R1+0x270], R12 ;  /* 0x0002700c01000387 */ /* 0x0001e20000100a00 */
[----:B------:R-:W-:-:S02]  /*3300*/  @P1 IMAD R4, R8, c[0x0][0x1c4], R4 ;  /* 0x0000710008041a24 */ /* 0x000fc400078e0204 */
[----:B------:R-:W-:Y:S02]  /*3310*/  @P1 IMAD.WIDE.U32 R2, R8, c[0x0][0x1c0], R2 ;  /* 0x0000700008021a25 */ /* 0x000fe400078e0002 */
[----:B------:R-:W4:Y:S02]  /*3320*/  LDL R8, [R1+0x538] ;  /* 0x0005380001087983 */ /* 0x000f240000100800 */
[----:B------:R-:W-:Y:S01]  /*3330*/  @P1 IMAD.IADD R4, R3, 0x1, R4 ;  /* 0x0000000103041824 */ /* 0x000fe200078e0204 */
[C---:B0-----:R-:W-:Y:S02]  /*3340*/  @P1 LEA R12, P4, R2.reuse, c[0x0][0x170], 0x2 ;  /* 0x00005c00020c1a11 */ /* 0x041fe400078810ff */
[----:B------:R-:W-:Y:S02]  /*3350*/  @P2 MOV R3, R57 ;  /* 0x0000003900032202 */ /* 0x000fe40000000f00 */
[----:B------:R-:W-:Y:S01]  /*3360*/  @P1 LEA.HI.X R13, R2, c[0x0][0x174], R4, 0x2, P4 ;  /* 0x00005d00020d1a11 */ /* 0x000fe200020f1404 */
[----:B------:R-:W-:Y:S01]  /*3370*/  @P2 IMAD R4, R7, c[0x0][0x1c0], RZ ;  /* 0x0000700007042a24 */ /* 0x000fe200078e02ff */
[----:B------:R-:W-:Y:S01]  /*3380*/  LOP3.LUT P0, RZ, R52, 0x8000, RZ, 0xc0, !PT ;  /* 0x0000800034ff7812 */ /* 0x000fe2000780c0ff */
[----:B------:R-:W-:Y:S01]  /*3390*/  @P2 IMAD.MOV.U32 R2, RZ, RZ, R54 ;  /* 0x000000ffff022224 */ /* 0x000fe200078e0036 */
[----:B------:R-:W4:Y:S04]  /*33a0*/  LDL R7, [R1+0x43c] ;  /* 0x00043c0001077983 */ /* 0x000f280000100800 */
[----:B------:R0:W-:Y:S01]  /*33b0*/  @P1 STL.64 [R1+0x268], R12 ;  /* 0x0002680c01001387 */ /* 0x0001e20000100a00 */
[----:B--2---:R-:W-:-:S02]  /*33c0*/  @P2 IMAD R4, R6, c[0x0][0x1c4], R4 ;  /* 0x0000710006042a24 */ /* 0x004fc400078e0204 */
[----:B------:R-:W-:Y:S02]  /*33d0*/  @P2 IMAD.WIDE.U32 R2, R6, c[0x0][0x1c0], R2 ;  /* 0x0000700006022a25 */ /* 0x000fe400078e0002 */
        /* <DEDUP_REMOVED lines=16> */
[----:B------:R-:W-:Y:S02]  /*34e0*/  @P1 MOV R3, R57 ;  /* 0x0000003900031202 */ /* 0x000fe40000000f00 */
[----:B------:R-:W-:Y:S01]  /*34f0*/  @P0 LEA.HI.X R13, R2, c[0x0][0x174], R4, 0x2, P4 ;  /* 0x00005d00020d0a11 */ /* 0x000fe200020f1404 */
[----:B------:R-:W-:Y:S02]  /*3500*/  @P1 IMAD.MOV.U32 R2, RZ, RZ, R54 ;  /* 0x000000ffff021224 */ /* 0x000fe400078e0036 */
[----:B------:R-:W-:Y:S02]  /*3510*/  @P1 IMAD R4, R10, c[0x0][0x1c0], RZ ;  /* 0x000070000a041a24 */ /* 0x000fe400078e02ff */
[----:B------:R-:W4:Y:S04]  /*3520*/  LDL R10, [R1+0x434] ;  /* 0x00043400010a7983 */ /* 0x000f280000100800 */
[----:B------:R0:W-:Y:S01]  /*3530*/  @P0 STL.64 [R1+0x258], R12 ;  /* 0x0002580c01000387 */ /* 0x0001e20000100a00 */
[----:B------:R-:W-:-:S02]  /*3540*/  @P1 IMAD R4, R9, c[0x0][0x1c4], R4 ;  /* 0x0000710009041a24 */ /* 0x000fc400078e0204 */
[----:B------:R-:W-:Y:S01]  /*3550*/  @P1 IMAD.WIDE.U32 R2, R9, c[0x0][0x1c0], R2 ;  /* 0x0000700009021a25 */ /* 0x000fe200078e0002 */
[----:B------:R-:W-:Y:S01]  /*3560*/  LOP3.LUT P0, RZ, R52, 0x1000, RZ, 0xc0, !PT ;  /* 0x0000100034ff7812 */ /* 0x000fe2000780c0ff */
[----:B------:R-:W4:Y:S02]  /*3570*/  LDL R9, [R1+0x52c] ;  /* 0x00052c0001097983 */ /* 0x000f240000100800 */
[----:B------:R-:W-:Y:S01]  /*3580*/  @P1 IMAD.IADD R4, R3, 0x1, R4 ;  /* 0x0000000103041824 */ /* 0x000fe200078e0204 */
[C---:B0-----:R-:W-:Y:S02]  /*3590*/  @P1 LEA R12, P4, R2.reuse, c[0x0][0x170], 0x2 ;  /* 0x00005c00020c1a11 */ /* 0x041fe400078810ff */
[----:B------:R-:W-:Y:S02]  /*35a0*/  @P2 MOV R3, R57 ;  /* 0x0000003900032202 */ /* 0x000fe40000000f00 */
[----:B------:R-:W-:Y:S01]  /*35b0*/  @P1 LEA.HI.X R13, R2, c[0x0][0x174], R4, 0x2, P4 ;  /* 0x00005d00020d1a11 */ /* 0x000fe200020f1404 */
[----:B------:R-:W-:-:S02]  /*35c0*/  @P2 IMAD R4, R8, c[0x0][0x1c0], RZ ;  /* 0x0000700008042a24 */ /* 0x000fc400078e02ff */
[----:B------:R-:W-:Y:S01]  /*35d0*/  @P2 IMAD.MOV.U32 R2, RZ, RZ, R54 ;  /* 0x000000ffff022224 */ /* 0x000fe200078e0036 */
[----:B------:R-:W4:Y:S04]  /*35e0*/  LDL R8, [R1+0x430] ;  /* 0x0004300001087983 */ /* 0x000f280000100800 */
[----:B------:R0:W-:Y:S01]  /*35f0*/  @P1 STL.64 [R1+0x250], R12 ;  /* 0x0002500c01001387 */ /* 0x0001e20000100a00 */
[C---:B------:R-:W-:Y:S02]  /*3600*/  @P2 IMAD R4, R7.reuse, c[0x0][0x1c4], R4 ;  /* 0x0000710007042a24 */ /* 0x040fe400078e0204 */
[----:B------:R-:W-:Y:S01]  /*3610*/  @P2 IMAD.WIDE.U32 R2, R7, c[0x0][0x1c0], R2 ;  /* 0x0000700007022a25 */ /* 0x000fe200078e0002 */
[----:B------:R-:W-:Y:S01]  /*3620*/  LOP3.LUT P1, RZ, R52, 0x800, RZ, 0xc0, !PT ;  /* 0x0000080034ff7812 */ /* 0x000fe2000782c0ff */
[----:B------:R-:W4:Y:S02]  /*3630*/  LDL R7, [R1+0x528] ;  /* 0x0005280001077983 */ /* 0x000f240000100800 */
[----:B------:R-:W-:Y:S01]  /*3640*/  @P2 IMAD.IADD R4, R3, 0x1, R4 ;  /* 0x0000000103042824 */ /* 0x000fe200078e0204 */
[----:B0-----:R-:W-:-:S02]  /*3650*/  @P2 LEA R12, P4, R2, c[0x0][0x170], 0x2 ;  /* 0x00005c00020c2a11 */ /* 0x001fc400078810ff */
[----:B------:R-:W-:Y:S02]  /*3660*/  @P0 MOV R3, R57 ;  /* 0x0000003900030202 */ /* 0x000fe40000000f00 */
[----:B------:R-:W-:Y:S01]  /*3670*/  @P2 LEA.HI.X R13, R2, c[0x0][0x174], R4, 0x2, P4 ;  /* 0x00005d00020d2a11 */ /* 0x000fe200020f1404 */
[----:B------:R-:W-:-:S04]  /*3680*/  @P0 IMAD.MOV.U32 R2, RZ, RZ, R54 ;  /* 0x000000ffff020224 */ /* 0x000fc800078e0036 */
[----:B------:R0:W-:Y:S01]  /*3690*/  @P2 STL.64 [R1+0x248], R12 ;  /* 0x0002480c01002387 */ /* 0x0001e20000100a00 */
[----:B--2---:R-:W-:-:S03]  /*36a0*/  @P0 IMAD R4, R6, c[0x0][0x1c0], RZ ;  /* 0x0000700006040a24 */ /* 0x004fc600078e02ff */
[----:B------:R-:W2:Y:S01]  /*36b0*/  LDL R6, [R1+0x42c] ;  /* 0x00042c0001067983 */ /* 0x000ea20000100800 */
[C---:B---3--:R-:W-:Y:S02]  /*36c0*/  @P0 IMAD R4, R11.reuse, c[0x0][0x1c4], R4 ;  /* 0x000071000b040a24 */ /* 0x048fe400078e0204 */
[----:B------:R-:W-:-:S04]  /*36d0*/  @P0 IMAD.WIDE.U32 R2, R11, c[0x0][0x1c0], R2 ;  /* 0x000070000b020a25 */ /* 0x000fc800078e0002 */
[----:B------:R-:W-:Y:S01]  /*36e0*/  @P0 IMAD.IADD R4, R3, 0x1, R4 ;  /* 0x0000000103040824 */ /* 0x000fe200078e0204 */
[----:B0-----:R-:W-:-:S04]  /*36f0*/  @P0 LEA R12, P4, R2, c[0x0][0x170], 0x2 ;  /* 0x00005c00020c0a11 */ /* 0x001fc800078810ff */
[----:B------:R-:W-:Y:S01]  /*3700*/  @P0 LEA.HI.X R13, R2, c[0x0][0x174], R4, 0x2, P4 ;  /* 0x00005d00020d0a11 */ /* 0x000fe200020f1404 */
[----:B----4-:R-:W-:Y:S02]  /*3710*/  @P1 IMAD R4, R5, c[0x0][0x1c0], RZ ;  /* 0x0000700005041a24 */ /* 0x010fe400078e02ff */
[----:B------:R-:W3:Y:S01]  /*3720*/  LDL R5, [R1+0x524] ;  /* 0x0005240001057983 */ /* 0x000ee20000100800 */
[----:B------:R-:W-:Y:S01]  /*3730*/  @P1 MOV R3, R57 ;  /* 0x0000003900031202 */ /* 0x000fe20000000f00 */
[----:B------:R-:W-:Y:S01]  /*3740*/  @P1 IMAD.MOV.U32 R2, RZ, RZ, R54 ;  /* 0x000000ffff021224 */ /* 0x000fe200078e0036 */
[C---:B------:R-:W-:Y:S01]  /*3750*/  LOP3.LUT P2, RZ, R52.reuse, 0x400, RZ, 0xc0, !PT ;  /* 0x0000040034ff7812 */ /* 0x040fe2000784c0ff */
[----:B------:R0:W-:Y:S01]  /*3760*/  @P0 STL.64 [R1+0x240], R12 ;  /* 0x0002400c01000387 */ /* 0x0001e20000100a00 */
[----:B------:R-:W-:-:S03]  /*3770*/  LOP3.LUT P0, RZ, R52, 0x200, RZ, 0xc0, !PT ;  /* 0x0000020034ff7812 */ /* 0x000fc6000780c0ff */
[----:B0-----:R-:W4:Y:S01]  /*3780*/  LDL R12, [R1+0x428] ;  /* 0x00042800010c7983 */ /* 0x001f220000100800 */
[C---:B------:R-:W-:Y:S02]  /*3790*/  @P1 IMAD R4, R10.reuse, c[0x0][0x1c4], R4 ;  /* 0x000071000a041a24 */ /* 0x040fe400078e0204 */
[----:B------:R-:W-:-:S04]  /*37a0*/  @P1 IMAD.WIDE.U32 R2, R10, c[0x0][0x1c0], R2 ;  /* 0x000070000a021a25 */ /* 0x000fc800078e0002 */
[----:B------:R-:W-:Y:S01]  /*37b0*/  @P1 IMAD.IADD R4, R3, 0x1, R4 ;  /* 0x0000000103041824 */ /* 0x000fe200078e0204 */
[----:B------:R-:W-:-:S04]  /*37c0*/  @P1 LEA R10, P4, R2, c[0x0][0x170], 0x2 ;  /* 0x00005c00020a1a11 */ /* 0x000fc800078810ff */
[----:B------:R-:W-:Y:S01]  /*37d0*/  @P1 LEA.HI.X R11, R2, c[0x0][0x174], R4, 0x2, P4 ;  /* 0x00005d00020b1a11 */ /* 0x000fe200020f1404 */
[----:B------:R-:W-:Y:S01]  /*37e0*/  @P2 IMAD R4, R9, c[0x0][0x1c0], RZ ;  /* 0x0000700009042a24 */ /* 0x000fe200078e02ff */
[----:B------:R-:W-:Y:S01]  /*37f0*/  @P2 MOV R3, R57 ;  /* 0x0000003900032202 */ /* 0x000fe20000000f00 */
[----:B------:R-:W-:Y:S02]  /*3800*/  @P2 IMAD.MOV.U32 R2, RZ, RZ, R54 ;  /* 0x000000ffff022224 */ /* 0x000fe400078e0036 */
[----:B------:R0:W-:Y:S01]  /*3810*/  @P1 STL.64 [R1+0x238], R10 ;  /* 0x0002380a01001387 */ /* 0x0001e20000100a00 */
[----:B------:R-:W-:-:S03]  /*3820*/  @P2 IMAD R4, R8, c[0x0][0x1c4], R4 ;  /* 0x0000710008042a24 */ /* 0x000fc600078e0204 */
[----:B0-----:R-:W4:Y:S01]  /*3830*/  LDL R10, [R1+0x520] ;  /* 0x00052000010a7983 */ /* 0x001f220000100800 */
[----:B------:R-:W-:-:S03]  /*3840*/  @P2 IMAD.WIDE.U32 R2, R8, c[0x0][0x1c0], R2 ;  /* 0x0000700008022a25 */ /* 0x000fc600078e0002 */
[----:B------:R-:W4:Y:S01]  /*3850*/  LDL R11, [R1+0x424] ;  /* 0x00042400010b7983 */ /* 0x000f220000100800 */
[----:B------:R-:W-:Y:S01]  /*3860*/  @P2 IMAD.IADD R4, R3, 0x1, R4 ;  /* 0x0000000103042824 */ /* 0x000fe200078e0204 */
[C---:B------:R-:W-:Y:S02]  /*3870*/  @P2 LEA R8, P4, R2.reuse, c[0x0][0x170], 0x2 ;  /* 0x00005c0002082a11 */ /* 0x040fe400078810ff */
[----:B------:R-:W-:Y:S02]  /*3880*/  @P0 MOV R3, R57 ;  /* 0x0000003900030202 */ /* 0x000fe40000000f00 */
[----:B------:R-:W-:Y:S01]  /*3890*/  @P2 LEA.HI.X R9, R2, c[0x0][0x174], R4, 0x2, P4 ;  /* 0x00005d0002092a11 */ /* 0x000fe200020f1404 */
[----:B------:R-:W-:Y:S01]  /*38a0*/  @P0 IMAD R4, R7, c[0x0][0x1c0], RZ ;  /* 0x0000700007040a24 */ /* 0x000fe200078e02ff */
[C---:B------:R-:W-:Y:S01]  /*38b0*/  LOP3.LUT P1, RZ, R52.reuse, 0x100, RZ, 0xc0, !PT ;  /* 0x0000010034ff7812 */ /* 0x040fe2000782c0ff */
[----:B------:R-:W-:Y:S01]  /*38c0*/  @P0 IMAD.MOV.U32 R2, RZ, RZ, R54 ;  /* 0x000000ffff020224 */ /* 0x000fe200078e0036 */
[----:B------:R-:W4:Y:S04]  /*38d0*/  LDL R7, [R1+0x51c] ;  /* 0x00051c0001077983 */ /* 0x000f280000100800 */
[----:B------:R0:W-:Y:S04]  /*38e0*/  STL.64 [R1+0x710], R8 ;  /* 0x0007100801007387 */ /* 0x0001e80000100a00 */
[----:B0-----:R-:W4:Y:S01]  /*38f0*/  LDL R8, [R1+0x41c] ;  /* 0x00041c0001087983 */ /* 0x001f220000100800 */
[----:B------:R-:W-:-:S03]  /*3900*/  LOP3.LUT P2, RZ, R52, 0x80, RZ, 0xc0, !PT ;  /* 0x0000008034ff7812 */ /* 0x000fc6000784c0ff */
[----:B------:R-:W4:Y:S01]  /*3910*/  LDL R9, [R1+0x418] ;  /* 0x0004180001097983 */ /* 0x000f220000100800 */
[C---:B--2---:R-:W-:Y:S02]  /*3920*/  @P0 IMAD R4, R6.reuse, c[0x0][0x1c4], R4 ;  /* 0x0000710006040a24 */ /* 0x044fe400078e0204 */
[----:B------:R-:W-:Y:S02]  /*3930*/  @P0 IMAD.WIDE.U32 R2, R6, c[0x0][0x1c0], R2 ;  /* 0x0000700006020a25 */ /* 0x000fe400078e0002 */
[----:B------:R-:W2:Y:S02]  /*3940*/  LDL R6, [R1+0x420] ;  /* 0x0004200001067983 */ /* 0x000ea40000100800 */
[----:B------:R-:W-:Y:S01]  /*3950*/  @P0 IMAD.IADD R4, R3, 0x1, R4 ;  /* 0x0000000103040824 */ /* 0x000fe200078e0204 */
[----:B------:R-:W-:-:S04]  /*3960*/  @P0 LEA R16, P4, R2, c[0x0][0x170], 0x2 ;  /* 0x00005c0002100a11 */ /* 0x000fc800078810ff */
[----:B------:R-:W-:Y:S01]  /*3970*/  @P0 LEA.HI.X R17, R2, c[0x0][0x174], R4, 0x2, P4 ;  /* 0x00005d0002110a11 */ /* 0x000fe200020f1404 */
[----:B---3--:R-:W-:Y:S02]  /*3980*/  @P1 IMAD R4, R5, c[0x0][0x1c0], RZ ;  /* 0x0000700005041a24 */ /* 0x008fe400078e02ff */
[----:B------:R-:W3:Y:S01]  /*3990*/  LDL R5, [R1+0x518] ;  /* 0x0005180001057983 */ /* 0x000ee20000100800 */
[----:B------:R-:W-:Y:S01]  /*39a0*/  @P1 MOV R3, R57 ;  /* 0x0000003900031202 */ /* 0x000fe20000000f00 */
[----:B------:R-:W-:Y:S01]  /*39b0*/  @P1 IMAD.MOV.U32 R2, RZ, RZ, R54 ;  /* 0x000000ffff021224 */ /* 0x000fe200078e0036 */
[----:B------:R-:W-:Y:S01]  /*39c0*/  LOP3.LUT P0, RZ, R52, 0x40, RZ, 0xc0, !PT ;  /* 0x0000004034ff7812 */ /* 0x000fe2000780c0ff */
[C---:B----4-:R-:W-:Y:S02]  /*39d0*/  @P1 IMAD R4, R12.reuse, c[0x0][0x1c4], R4 ;  /* 0x000071000c041a24 */ /* 0x050fe400078e0204 */
[----:B------:R-:W-:-:S04]  /*39e0*/  @P1 IMAD.WIDE.U32 R2, R12, c[0x0][0x1c0], R2 ;  /* 0x000070000c021a25 */ /* 0x000fc800078e0002 */
[----:B------:R-:W-:Y:S01]  /*39f0*/  @P1 IMAD.IADD R4, R3, 0x1, R4 ;  /* 0x0000000103041824 */ /* 0x000fe200078e0204 */
[C---:B------:R-:W-:Y:S02]  /*3a00*/  @P1 LEA R24, P4, R2.reuse, c[0x0][0x170], 0x2 ;  /* 0x00005c0002181a11 */ /* 0x040fe400078810ff */
[----:B------:R-:W-:Y:S02]  /*3a10*/  @P2 MOV R3, R57 ;  /* 0x0000003900032202 */ /* 0x000fe40000000f00 */
[----:B------:R-:W-:Y:S01]  /*3a20*/  @P1 LEA.HI.X R25, R2, c[0x0][0x174], R4, 0x2, P4 ;  /* 0x00005d0002191a11 */ /* 0x000fe200020f1404 */
[----:B------:R-:W-:Y:S01]  /*3a30*/  @P2 IMAD.MOV.U32 R2, RZ, RZ, R54 ;  /* 0x000000ffff022224 */ /* 0x000fe200078e0036 */
[----:B------:R-:W-:Y:S01]  /*3a40*/  LOP3.LUT P1, RZ, R52, 0x20, RZ, 0xc0, !PT ;  /* 0x0000002034ff7812 */ /* 0x000fe2000782c0ff */
[----:B------:R-:W-:Y:S02]  /*3a50*/  @P2 IMAD R4, R10, c[0x0][0x1c0], RZ ;  /* 0x000070000a042a24 */ /* 0x000fe400078e02ff */
[----:B------:R-:W4:Y:S02]  /*3a60*/  LDL R10, [R1+0x514] ;  /* 0x00051400010a7983 */ /* 0x000f240000100800 */
[----:B------:R-:W-:-:S02]  /*3a70*/  @P2 IMAD R4, R11, c[0x0][0x1c4], R4 ;  /* 0x000071000b042a24 */ /* 0x000fc400078e0204 */
[----:B------:R-:W-:Y:S02]  /*3a80*/  @P2 IMAD.WIDE.U32 R2, R11, c[0x0][0x1c0], R2 ;  /* 0x000070000b022a25 */ /* 0x000fe400078e0002 */
[----:B------:R-:W4:Y:S02]  /*3a90*/  LDL R11, [R1+0x40c] ;  /* 0x00040c00010b7983 */ /* 0x000f240000100800 */
[----:B------:R-:W-:Y:S01]  /*3aa0*/  @P2 IMAD.IADD R4, R3, 0x1, R4 ;  /* 0x0000000103042824 */ /* 0x000fe200078e0204 */
[C---:B------:R-:W-:Y:S02]  /*3ab0*/  @P2 LEA R44, P4, R2.reuse, c[0x0][0x170], 0x2 ;  /* 0x00005c00022c2a11 */ /* 0x040fe400078810ff */
[----:B------:R-:W-:Y:S02]  /*3ac0*/  @P0 MOV R3, R57 ;  /* 0x0000003900030202 */ /* 0x000fe40000000f00 */
[----:B------:R-:W-:Y:S01]  /*3ad0*/  @P2 LEA.HI.X R45, R2, c[0x0][0x174], R4, 0x2, P4 ;  /* 0x00005d00022d2a11 */ /* 0x000fe200020f1404 */
[----:B------:R-:W-:-:S02]  /*3ae0*/  @P0 IMAD R4, R7, c[0x0][0x1c0], RZ ;  /* 0x0000700007040a24 */ /* 0x000fc400078e02ff */
[----:B------:R-:W-:Y:S01]  /*3af0*/  @P0 IMAD.MOV.U32 R2, RZ, RZ, R54 ;  /* 0x000000ffff020224 */ /* 0x000fe200078e0036 */
[----:B------:R-:W4:Y:S01]  /*3b00*/  LDL R7, [R1+0x510] ;  /* 0x0005100001077983 */ /* 0x000f220000100800 */
[C---:B--2---:R-:W-:Y:S02]  /*3b10*/  @P0 IMAD R4, R6.reuse, c[0x0][0x1c4], R4 ;  /* 0x0000710006040a24 */ /* 0x044fe400078e0204 */
[----:B------:R-:W-:Y:S02]  /*3b20*/  @P0 IMAD.WIDE.U32 R2, R6, c[0x0][0x1c0], R2 ;  /* 0x0000700006020a25 */ /* 0x000fe400078e0002 */
[----:B------:R-:W2:Y:S02]  /*3b30*/  LDL R6, [R1+0x414] ;  /* 0x0004140001067983 */ /* 0x000ea40000100800 */
[----:B------:R-:W-:Y:S01]  /*3b40*/  @P0 IMAD.IADD R4, R3, 0x1, R4 ;  /* 0x0000000103040824 */ /* 0x000fe200078e0204 */
[----:B------:R-:W-:Y:S02]  /*3b50*/  @P0 LEA R32, P4, R2, c[0x0][0x170], 0x2 ;  /* 0x00005c0002200a11 */ /* 0x000fe400078810ff */
[----:B------:R-:W-:-:S02]  /*3b60*/  @P1 MOV R3, R57 ;  /* 0x0000003900031202 */ /* 0x000fc40000000f00 */
[----:B------:R-:W-:Y:S01]  /*3b70*/  @P0 LEA.HI.X R33, R2, c[0x0][0x174], R4, 0x2, P4 ;  /* 0x00005d0002210a11 */ /* 0x000fe200020f1404 */
[----:B------:R-:W-:-:S04]  /*3b80*/  @P1 IMAD.MOV.U32 R2, RZ, RZ, R54 ;  /* 0x000000ffff021224 */ /* 0x000fc800078e0036 */
[----:B------:R-:W-:-:S04]  /*3b90*/  @P1 IMAD.WIDE.U32 R2, R8, c[0x0][0x1c0], R2 ;  /* 0x0000700008021a25 */ /* 0x000fc800078e0002 */
[----:B---3--:R-:W-:Y:S02]  /*3ba0*/  @P1 IMAD R4, R5, c[0x0][0x1c0], RZ ;  /* 0x0000700005041a24 */ /* 0x008fe400078e02ff */
[----:B------:R-:W3:Y:S02]  /*3bb0*/  LDL R5, [R1+0x50c] ;  /* 0x00050c0001057983 */ /* 0x000ee40000100800 */
[----:B------:R-:W-:Y:S02]  /*3bc0*/  @P1 IMAD R4, R8, c[0x0][0x1c4], R4 ;  /* 0x0000710008041a24 */ /* 0x000fe400078e0204 */
[----:B------:R-:W3:Y:S01]  /*3bd0*/  LDL R8, [R1+0x410] ;  /* 0x0004100001087983 */ /* 0x000ee20000100800 */
[----:B------:R-:W-:Y:S01]  /*3be0*/  LOP3.LUT P2, RZ, R52, 0x10, RZ, 0xc0, !PT ;  /* 0x0000001034ff7812 */ /* 0x000fe2000784c0ff */
[----:B------:R-:W-:Y:S01]  /*3bf0*/  @P1 IMAD.IADD R4, R3, 0x1, R4 ;  /* 0x0000000103041824 */ /* 0x000fe200078e0204 */
[----:B------:R-:W-:-:S04]  /*3c00*/  @P1 LEA R12, P4, R2, c[0x0][0x170], 0x2 ;  /* 0x00005c00020c1a11 */ /* 0x000fc800078810ff */
[----:B------:R-:W-:Y:S02]  /*3c10*/  @P1 LEA.HI.X R13, R2, c[0x0][0x174], R4, 0x2, P4 ;  /* 0x00005d00020d1a11 */ /* 0x000fe400020f1404 */
[----:B------:R-:W-:-:S03]  /*3c20*/  LOP3.LUT P0, RZ, R52, 0x8, RZ, 0xc0, !PT ;  /* 0x0000000834ff7812 */ /* 0x000fc6000780c0ff */
[----:B------:R0:W-:Y:S02]  /*3c30*/  STL.64 [R1+0x6e8], R12 ;  /* 0x0006e80c01007387 */ /* 0x0001e40000100a00 */
[----:B------:R-:W-:Y:S01]  /*3c40*/  @P2 MOV R3, R57 ;  /* 0x0000003900032202 */ /* 0x000fe20000000f00 */
[----:B------:R-:W-:-:S04]  /*3c50*/  @P2 IMAD.MOV.U32 R2, RZ, RZ, R54 ;  /* 0x000000ffff022224 */ /* 0x000fc800078e0036 */
[----:B------:R-:W-:Y:S01]  /*3c60*/  @P2 IMAD.WIDE.U32 R2, R9, c[0x0][0x1c0], R2 ;  /* 0x0000700009022a25 */ /* 0x000fe200078e0002 */
[----:B0-----:R-:W3:Y:S04]  /*3c70*/  LDL R12, [R1+0x508] ;  /* 0x00050800010c7983 */ /* 0x001ee80000100800 */
[----:B------:R-:W-:Y:S02]  /*3c80*/  @P2 LEA R20, P4, R2, c[0x0][0x170], 0x2 ;  /* 0x00005c0002142a11 */ /* 0x000fe400078810ff */
[----:B------:R-:W-:Y:S01]  /*3c90*/  LOP3.LUT P1, RZ, R52, 0x4, RZ, 0xc0, !PT ;  /* 0x0000000434ff7812 */ /* 0x000fe2000782c0ff */
[----:B------:R-:W3:Y:S01]  /*3ca0*/  LDL R13, [R1+0x4ec] ;  /* 0x0004ec00010d7983 */ /* 0x000ee20000100800 */
[----:B----4-:R-:W-:-:S03]  /*3cb0*/  @P2 IMAD R4, R10, c[0x0][0x1c0], RZ ;  /* 0x000070000a042a24 */ /* 0x010fc600078e02ff */
[----:B------:R-:W4:Y:S01]  /*3cc0*/  LDL R10, [R1+0x504] ;  /* 0x00050400010a7983 */ /* 0x000f220000100800 */
[----:B------:R-:W-:-:S03]  /*3cd0*/  @P2 IMAD R4, R9, c[0x0][0x1c4], R4 ;  /* 0x0000710009042a24 */ /* 0x000fc600078e0204 */
[----:B------:R-:W4:Y:S01]  /*3ce0*/  LDL R9, [R1+0x408] ;  /* 0x0004080001097983 */ /* 0x000f220000100800 */
[----:B------:R-:W-:Y:S01]  /*3cf0*/  @P2 IMAD.IADD R4, R3, 0x1, R4 ;  /* 0x0000000103042824 */ /* 0x000fe200078e0204 */
[----:B------:R-:W-:-:S04]  /*3d00*/  @P0 MOV R3, R57 ;  /* 0x0000003900030202 */ /* 0x000fc80000000f00 */
[----:B------:R-:W-:Y:S01]  /*3d10*/  @P2 LEA.HI.X R21, R2, c[0x0][0x174], R4, 0x2, P4 ;  /* 0x00005d0002152a11 */ /* 0x000fe200020f1404 */
[----:B------:R-:W-:Y:S02]  /*3d20*/  @P0 IMAD.MOV.U32 R2, RZ, RZ, R54 ;  /* 0x000000ffff020224 */ /* 0x000fe400078e0036 */
[----:B------:R-:W-:-:S04]  /*3d30*/  @P0 IMAD R4, R7, c[0x0][0x1c0], RZ ;  /* 0x0000700007040a24 */ /* 0x000fc800078e02ff */
[C---:B--2---:R-:W-:Y:S02]  /*3d40*/  @P0 IMAD R4, R6.reuse, c[0x0][0x1c4], R4 ;  /* 0x0000710006040a24 */ /* 0x044fe400078e0204 */
[----:B------:R-:W-:-:S04]  /*3d50*/  @P0 IMAD.WIDE.U32 R2, R6, c[0x0][0x1c0], R2 ;  /* 0x0000700006020a25 */ /* 0x000fc800078e0002 */
[----:B------:R-:W-:Y:S01]  /*3d60*/  @P0 IMAD.IADD R4, R3, 0x1, R4 ;  /* 0x0000000103040824 */ /* 0x000fe200078e0204 */
[C---:B------:R-:W-:Y:S02]  /*3d70*/  @P0 LEA R6, P4, R2.reuse, c[0x0][0x170], 0x2 ;  /* 0x00005c0002060a11 */ /* 0x040fe400078810ff */
[----:B------:R-:W-:Y:S02]  /*3d80*/  @P1 MOV R3, R57 ;  /* 0x0000003900031202 */ /* 0x000fe40000000f00 */
[----:B------:R-:W-:Y:S01]  /*3d90*/  @P0 LEA.HI.X R7, R2, c[0x0][0x174], R4, 0x2, P4 ;  /* 0x00005d0002070a11 */ /* 0x000fe200020f1404 */
[----:B------:R-:W-:Y:S02]  /*3da0*/  @P1 IMAD.MOV.U32 R2, RZ, RZ, R54 ;  /* 0x000000ffff021224 */ /* 0x000fe400078e0036 */
[----:B---3--:R-:W-:Y:S02]  /*3db0*/  @P1 IMAD R4, R5, c[0x0][0x1c0], RZ ;  /* 0x0000700005041a24 */ /* 0x008fe400078e02ff */
[----:B------:R-:W2:Y:S02]  /*3dc0*/  LDL R5, [R1+0x500] ;  /* 0x0005000001057983 */ /* 0x000ea40000100800 */
[----:B------:R-:W-:-:S02]  /*3dd0*/  @P1 IMAD R4, R8, c[0x0][0x1c4], R4 ;  /* 0x0000710008041a24 */ /* 0x000fc400078e0204 */
[----:B------:R-:W-:Y:S02]  /*3de0*/  @P1 IMAD.WIDE.U32 R2, R8, c[0x0][0x1c0], R2 ;  /* 0x0000700008021a25 */ /* 0x000fe400078e0002 */
[----:B------:R-:W3:Y:S04]  /*3df0*/  LDL R8, [R1+0x404] ;  /* 0x0004040001087983 */ /* 0x000ee80000100800 */
[----:B------:R0:W-:Y:S01]  /*3e00*/  STL.64 [R1+0x6d8], R6 ;  /* 0x0006d80601007387 */ /* 0x0001e20000100a00 */
[----:B------:R-:W-:-:S03]  /*3e10*/  LOP3.LUT P2, RZ, R52, 0x2, RZ, 0xc0, !PT ;  /* 0x0000000234ff7812 */ /* 0x000fc6000784c0ff */
[----:B0-----:R-:W3:Y:S01]  /*3e20*/  LDL R7, [R1+0x4fc] ;  /* 0x0004fc0001077983 */ /* 0x001ee20000100800 */
[----:B------:R-:W-:-:S03]  /*3e30*/  @P1 IMAD.IADD R4, R3, 0x1, R4 ;  /* 0x0000000103041824 */ /* 0x000fc600078e0204 */
[----:B------:R-:W3:Y:S01]  /*3e40*/  LDL R6, [R1+0x400] ;  /* 0x0004000001067983 */ /* 0x000ee20000100800 */
[----:B------:R-:W-:-:S05]  /*3e50*/  @P1 LEA R38, P4, R2, c[0x0][0x170], 0x2 ;  /* 0x00005c0002261a11 */ /* 0x000fca00078810ff */
[----:B------:R-:W-:Y:S02]  /*3e60*/  @P2 MOV R3, R57 ;  /* 0x0000003900032202 */ /* 0x000fe40000000f00 */
[----:B------:R-:W-:Y:S01]  /*3e70*/  @P1 LEA.HI.X R39, R2, c[0x0][0x174], R4, 0x2, P4 ;  /* 0x00005d0002271a11 */ /* 0x000fe200020f1404 */
[----:B------:R-:W-:Y:S01]  /*3e80*/  @P2 IMAD R4, R12, c[0x0][0x1c0], RZ ;  /* 0x000070000c042a24 */ /* 0x000fe200078e02ff */
[----:B------:R-:W-:Y:S01]  /*3e90*/  LOP3.LUT P0, RZ, R52, 0x1, RZ, 0xc0, !PT ;  /* 0x0000000134ff7812 */ /* 0x000fe2000780c0ff */
[----:B------:R-:W-:Y:S01]  /*3ea0*/  @P2 IMAD.MOV.U32 R2, RZ, RZ, R54 ;  /* 0x000000ffff022224 */ /* 0x000fe200078e0036 */
[----:B------:R-:W-:Y:S01]  /*3eb0*/  LOP3.LUT P1, RZ, R51, 0x80000000, RZ, 0xc0, !PT ;  /* 0x8000000033ff7812 */ /* 0x000fe2000782c0ff */
[C---:B------:R-:W-:Y:S01]  /*3ec0*/  @P2 IMAD R4, R11.reuse, c[0x0][0x1c4], R4 ;  /* 0x000071000b042a24 */ /* 0x040fe200078e0204 */
[----:B------:R-:W3:Y:S01]  /*3ed0*/  LDL R12, [R1+0x3f0] ;  /* 0x0003f000010c7983 */ /* 0x000ee20000100800 */
[----:B------:R-:W-:-:S04]  /*3ee0*/  @P2 IMAD.WIDE.U32 R2, R11, c[0x0][0x1c0], R2 ;  /* 0x000070000b022a25 */ /* 0x000fc800078e0002 */
[----:B------:R-:W-:Y:S01]  /*3ef0*/  @P2 IMAD.IADD R4, R3, 0x1, R4 ;  /* 0x0000000103042824 */ /* 0x000fe200078e0204 */
[----:B------:R-:W-:-:S03]  /*3f00*/  @P2 LEA R26, P4, R2, c[0x0][0x170], 0x2 ;  /* 0x00005c00021a2a11 */ /* 0x000fc600078810ff */
[----:B------:R-:W-:Y:S02]  /*3f10*/  @P0 MOV R3, R57 ;  /* 0x0000003900030202 */ /* 0x000fe40000000f00 */
[----:B------:R-:W-:Y:S01]  /*3f20*/  @P2 LEA.HI.X R27, R2, c[0x0][0x174], R4, 0x2, P4 ;  /* 0x00005d00021b2a11 */ /* 0x000fe200020f1404 */
[----:B----4-:R-:W-:Y:S02]  /*3f30*/  @P0 IMAD R4, R10, c[0x0][0x1c0], RZ ;  /* 0x000070000a040a24 */ /* 0x010fe400078e02ff */
[----:B------:R-:W-:Y:S01]  /*3f40*/  @P0 IMAD.MOV.U32 R2, RZ, RZ, R54 ;  /* 0x000000ffff020224 */ /* 0x000fe200078e0036 */
[----:B------:R-:W4:Y:S01]  /*3f50*/  LDL R10, [R1+0x4f8] ;  /* 0x0004f800010a7983 */ /* 0x000f220000100800 */
[C---:B------:R-:W-:Y:S02]  /*3f60*/  @P0 IMAD R4, R9.reuse, c[0x0][0x1c4], R4 ;  /* 0x0000710009040a24 */ /* 0x040fe400078e0204 */
[----:B------:R-:W-:Y:S02]  /*3f70*/  @P0 IMAD.WIDE.U32 R2, R9, c[0x0][0x1c0], R2 ;  /* 0x0000700009020a25 */ /* 0x000fe400078e0002 */
[----:B------:R-:W4:Y:S02]  /*3f80*/  LDL R9, [R1+0x3fc] ;  /* 0x0003fc0001097983 */ /* 0x000f240000100800 */
[----:B------:R-:W-:Y:S01]  /*3f90*/  @P0 IMAD.IADD R4, R3, 0x1, R4 ;  /* 0x0000000103040824 */ /* 0x000fe200078e0204 */
[----:B------:R-:W-:-:S02]  /*3fa0*/  @P0 LEA R22, P4, R2, c[0x0][0x170], 0x2 ;  /* 0x00005c0002160a11 */ /* 0x000fc400078810ff */
[----:B------:R-:W-:Y:S02]  /*3fb0*/  @P1 MOV R3, R57 ;  /* 0x0000003900031202 */ /* 0x000fe40000000f00 */
[----:B------:R-:W-:Y:S01]  /*3fc0*/  @P0 LEA.HI.X R23, R2, c[0x0][0x174], R4, 0x2, P4 ;  /* 0x00005d0002170a11 */ /* 0x000fe200020f1404 */
[----:B------:R-:W-:Y:S02]  /*3fd0*/  @P1 IMAD.MOV.U32 R2, RZ, RZ, R54 ;  /* 0x000000ffff021224 */ /* 0x000fe400078e0036 */
[----:B--2---:R-:W-:Y:S02]  /*3fe0*/  @P1 IMAD R4, R5, c[0x0][0x1c0], RZ ;  /* 0x0000700005041a24 */ /* 0x004fe400078e02ff */
[----:B------:R-:W2:Y:S02]  /*3ff0*/  LDL R5, [R1+0x4f4] ;  /* 0x0004f40001057983 */ /* 0x000ea40000100800 */
[C---:B---3--:R-:W-:Y:S02]  /*4000*/  @P1 IMAD R4, R8.reuse, c[0x0][0x1c4], R4 ;  /* 0x0000710008041a24 */ /* 0x048fe400078e0204 */
[----:B------:R-:W-:-:S02]  /*4010*/  @P1 IMAD.WIDE.U32 R2, R8, c[0x0][0x1c0], R2 ;  /* 0x0000700008021a25 */ /* 0x000fc400078e0002 */
[----:B------:R-:W3:Y:S01]  /*4020*/  LDL R8, [R1+0x3f8] ;  /* 0x0003f80001087983 */ /* 0x000ee20000100800 */
[----:B------:R-:W-:Y:S01]  /*4030*/  LOP3.LUT P2, RZ, R51, 0x40000000, RZ, 0xc0, !PT ;  /* 0x4000000033ff7812 */ /* 0x000fe2000784c0ff */
[----:B------:R-:W-:Y:S01]  /*4040*/  @P1 IMAD.IADD R4, R3, 0x1, R4 ;  /* 0x0000000103041824 */ /* 0x000fe200078e0204 */
[----:B------:R-:W-:-:S04]  /*4050*/  @P1 LEA R18, P4, R2, c[0x0][0x170], 0x2 ;  /* 0x00005c0002121a11 */ /* 0x000fc800078810ff */
[----:B------:R-:W-:-:S07]  /*4060*/  @P1 LEA.HI.X R19, R2, c[0x0][0x174], R4, 0x2, P4 ;  /* 0x00005d0002131a11 */ /* 0x000fce00020f1404 */
[----:B------:R-:W-:Y:S02]  /*4070*/  @P2 IMAD R4, R7, c[0x0][0x1c0], RZ ;  /* 0x0000700007042a24 */ /* 0x000fe400078e02ff */
[----:B------:R-:W3:Y:S01]  /*4080*/  LDL R7, [R1+0x4f0] ;  /* 0x0004f00001077983 */ /* 0x000ee20000100800 */
[----:B------:R-:W-:Y:S01]  /*4090*/  @P2 MOV R3, R57 ;  /* 0x0000003900032202 */ /* 0x000fe20000000f00 */
[----:B------:R-:W-:Y:S02]  /*40a0*/  @P2 IMAD.MOV.U32 R2, RZ, RZ, R54 ;  /* 0x000000ffff022224 */ /* 0x000fe400078e0036 */
[C---:B------:R-:W-:Y:S02]  /*40b0*/  @P2 IMAD R4, R6.reuse, c[0x0][0x1c4], R4 ;  /* 0x0000710006042a24 */ /* 0x040fe400078e0204 */
[----:B------:R-:W-:Y:S02]  /*40c0*/  @P2 IMAD.WIDE.U32 R2, R6, c[0x0][0x1c0], R2 ;  /* 0x0000700006022a25 */ /* 0x000fe400078e0002 */
[----:B------:R-:W3:Y:S01]  /*40d0*/  LDL R6, [R1+0x3f4] ;  /* 0x0003f40001067983 */ /* 0x000ee20000100800 */
[----:B------:R-:W-:Y:S01]  /*40e0*/  LOP3.LUT P0, RZ, R51, 0x20000000, RZ, 0xc0, !PT ;  /* 0x2000000033ff7812 */ /* 0x000fe2000780c0ff */
[----:B------:R-:W-:Y:S01]  /*40f0*/  @P2 IMAD.IADD R4, R3, 0x1, R4 ;  /* 0x0000000103042824 */ /* 0x000fe200078e0204 */
[----:B------:R-:W-:-:S02]  /*4100*/  @P2 LEA R14, P4, R2, c[0x0][0x170], 0x2 ;  /* 0x00005c00020e2a11 */ /* 0x000fc400078810ff */
[----:B------:R-:W-:Y:S02]  /*4110*/  LOP3.LUT P1, RZ, R51, 0x10000000, RZ, 0xc0, !PT ;  /* 0x1000000033ff7812 */ /* 0x000fe4000782c0ff */
[----:B------:R-:W-:-:S07]  /*4120*/  @P2 LEA.HI.X R15, R2, c[0x0][0x174], R4, 0x2, P4 ;  /* 0x00005d00020f2a11 */ /* 0x000fce00020f1404 */
[----:B------:R-:W-:Y:S01]  /*4130*/  @P0 MOV R3, R57 ;  /* 0x0000003900030202 */ /* 0x000fe20000000f00 */
[----:B------:R-:W-:Y:S02]  /*4140*/  @P0 IMAD.MOV.U32 R2, RZ, RZ, R54 ;  /* 0x000000ffff020224 */ /* 0x000fe400078e0036 */
[----:B----4-:R-:W-:-:S04]  /*4150*/  @P0 IMAD R4, R10, c[0x0][0x1c0], RZ ;  /* 0x000070000a040a24 */ /* 0x010fc800078e02ff */
[C---:B------:R-:W-:Y:S02]  /*4160*/  @P0 IMAD R4, R9.reuse, c[0x0][0x1c4], R4 ;  /* 0x0000710009040a24 */ /* 0x040fe400078e0204 */
[----:B------:R-:W-:Y:S02]  /*4170*/  @P0 IMAD.WIDE.U32 R2, R9, c[0x0][0x1c0], R2 ;  /* 0x0000700009020a25 */ /* 0x000fe400078e0002 */
[----:B------:R-:W4:Y:S02]  /*4180*/  LDL R9, [R1+0x4e8] ;  /* 0x0004e80001097983 */ /* 0x000f240000100800 */
[----:B------:R-:W-:Y:S01]  /*4190*/  @P0 IMAD.IADD R4, R3, 0x1, R4 ;  /* 0x0000000103040824 */ /* 0x000fe200078e0204 */
[----:B------:R-:W-:-:S04]  /*41a0*/  @P0 LEA R10, P4, R2, c[0x0][0x170], 0x2 ;  /* 0x00005c00020a0a11 */ /* 0x000fc800078810ff */
[----:B------:R-:W-:Y:S01]  /*41b0*/  @P0 LEA.HI.X R11, R2, c[0x0][0x174], R4, 0x2, P4 ;  /* 0x00005d00020b0a11 */ /* 0x000fe200020f1404 */
[----:B------:R-:W-:Y:S02]  /*41c0*/  @P1 IMAD.MOV.U32 R4, RZ, RZ, R54 ;  /* 0x000000ffff041224 */ /* 0x000fe400078e0036 */
[----:B--2---:R-:W-:Y:S01]  /*41d0*/  @P1 IMAD R2, R5, c[0x0][0x1c0], RZ ;  /* 0x0000700005021a24 */ /* 0x004fe200078e02ff */
[----:B------:R-:W-:-:S03]  /*41e0*/  @P1 MOV R5, R57 ;  /* 0x0000003900051202 */ /* 0x000fc60000000f00 */
[C---:B---3--:R-:W-:Y:S02]  /*41f0*/  @P1 IMAD R2, R8.reuse, c[0x0][0x1c4], R2 ;  /* 0x0000710008021a24 */ /* 0x048fe400078e0202 */
[----:B------:R-:W-:Y:S02]  /*4200*/  @P1 IMAD.WIDE.U32 R4, R8, c[0x0][0x1c0], R4 ;  /* 0x0000700008041a25 */ /* 0x000fe400078e0004 */
[----:B------:R-:W2:Y:S01]  /*4210*/  LDL R8, [R1+0x3ec] ;  /* 0x0003ec0001087983 */ /* 0x000ea20000100800 */
        /* <DEDUP_REMOVED lines=10> */
[----:B------:R-:W3:Y:S02]  /*42c0*/  LDL R6, [R1+0x3e8] ;  /* 0x0003e80001067983 */ /* 0x000ee40000100800 */
[----:B------:R-:W-:Y:S01]  /*42d0*/  @P2 IMAD.IADD R5, R29, 0x1, R4 ;  /* 0x000000011d052824 */ /* 0x000fe200078e0204 */
[----:B------:R-:W-:-:S02]  /*42e0*/  @P2 LEA R4, P4, R28, c[0x0][0x170], 0x2 ;  /* 0x00005c001c042a11 */ /* 0x000fc400078810ff */
[C---:B------:R-:W-:Y:S02]  /*42f0*/  LOP3.LUT P0, RZ, R51.reuse, 0x4000000, RZ, 0xc0, !PT ;  /* 0x0400000033ff7812 */ /* 0x040fe4000780c0ff */
[----:B------:R-:W-:Y:S01]  /*4300*/  @P2 LEA.HI.X R5, R28, c[0x0][0x174], R5, 0x2, P4 ;  /* 0x00005d001c052a11 */ /* 0x000fe200020f1405 */
[----:B------:R0:W-:Y:S04]  /*4310*/  STL.64 [R1+0x718], R2 ;  /* 0x0007180201007387 */ /* 0x0001e80000100a00 */
[----:B------:R1:W-:Y:S01]  /*4320*/  STL.64 [R1+0x720], R4 ;  /* 0x0007200401007387 */ /* 0x0003e20000100a00 */
[----:B------:R-:W-:-:S05]  /*4330*/  LOP3.LUT P1, RZ, R51, 0x2000000, RZ, 0xc0, !PT ;  /* 0x0200000033ff7812 */ /* 0x000fca000782c0ff */
[----:B------:R-:W-:Y:S01]  /*4340*/  @P0 MOV R29, R57 ;  /* 0x00000039001d0202 */ /* 0x000fe20000000f00 */
[----:B------:R-:W-:Y:S01]  /*4350*/  @P0 IMAD R30, R13, c[0x0][0x1c0], RZ ;  /* 0x000070000d1e0a24 */ /* 0x000fe200078e02ff */
[----:B0-----:R-:W3:Y:S04]  /*4360*/  LDL R3, [R1+0x3e4] ;  /* 0x0003e40001037983 */ /* 0x001ee80000100800 */
[----:B-1----:R-:W3:Y:S01]  /*4370*/  LDL R4, [R1+0x4e0] ;  /* 0x0004e00001047983 */ /* 0x002ee20000100800 */
[----:B------:R-:W-:Y:S02]  /*4380*/  @P0 IMAD.MOV.U32 R28, RZ, RZ, R54 ;  /* 0x000000ffff1c0224 */ /* 0x000fe400078e0036 */
[C---:B------:R-:W-:Y:S01]  /*4390*/  @P0 IMAD R30, R12.reuse, c[0x0][0x1c4], R30 ;  /* 0x000071000c1e0a24 */ /* 0x040fe200078e021e */
[----:B------:R-:W3:Y:S01]  /*43a0*/  LDL R2, [R1+0x4dc] ;  /* 0x0004dc0001027983 */ /* 0x000ee20000100800 */
[----:B------:R-:W-:Y:S01]  /*43b0*/  @P0 IMAD.WIDE.U32 R28, R12, c[0x0][0x1c0], R28 ;  /* 0x000070000c1c0a25 */ /* 0x000fe200078e001c */
[----:B------:R-:W-:-:S02]  /*43c0*/  LOP3.LUT P2, RZ, R51, 0x1000000, RZ, 0xc0, !PT ;  /* 0x0100000033ff7812 */ /* 0x000fc4000784c0ff */
[----:B------:R-:W3:Y:S01]  /*43d0*/  LDL R5, [R1+0x4d4] ;  /* 0x0004d40001057983 */ /* 0x000ee20000100800 */
[----:B------:R-:W-:Y:S01]  /*43e0*/  @P0 IMAD.IADD R30, R29, 0x1, R30 ;  /* 0x000000011d1e0824 */ /* 0x000fe200078e021e */
[C---:B------:R-:W-:Y:S02]  /*43f0*/  @P0 LEA R46, P4, R28.reuse, c[0x0][0x170], 0x2 ;  /* 0x00005c001c2e0a11 */ /* 0x040fe400078810ff */
[----:B------:R-:W-:Y:S02]  /*4400*/  @P1 MOV R29, R57 ;  /* 0x00000039001d1202 */ /* 0x000fe40000000f00 */
[----:B------:R-:W-:Y:S01]  /*4410*/  @P0 LEA.HI.X R47, R28, c[0x0][0x174], R30, 0x2, P4 ;  /* 0x00005d001c2f0a11 */ /* 0x000fe200020f141e */
[----:B----4-:R-:W-:Y:S02]  /*4420*/  @P1 IMAD R30, R9, c[0x0][0x1c0], RZ ;  /* 0x00007000091e1a24 */ /* 0x010fe400078e02ff */
[----:B------:R-:W-:Y:S01]  /*4430*/  @P1 IMAD.MOV.U32 R28, RZ, RZ, R54 ;  /* 0x000000ffff1c1224 */ /* 0x000fe200078e0036 */
[----:B------:R-:W-:Y:S01]  /*4440*/  LOP3.LUT P0, RZ, R51, 0x800000, RZ, 0xc0, !PT ;  /* 0x0080000033ff7812 */ /* 0x000fe2000780c0ff */
[----:B------:R-:W-:Y:S04]  /*4450*/  STL.64 [R1+0x6a8], R10 ;  /* 0x0006a80a01007387 */ /* 0x000fe80000100a00 */
[----:B------:R-:W-:Y:S04]  /*4460*/  STL.64 [R1+0x6b8], R18 ;  /* 0x0006b81201007387 */ /* 0x000fe80000100a00 */
[----:B------:R-:W-:Y:S04]  /*4470*/  STL.64 [R1+0x6e0], R20 ;  /* 0x0006e01401007387 */ /* 0x000fe80000100a00 */
[----:B------:R0:W-:Y:S04]  /*4480*/  STL.64 [R1+0x6b0], R14 ;  /* 0x0006b00e01007387 */ /* 0x0001e80000100a00 */
[----:B------:R1:W-:Y:S04]  /*4490*/  STL.64 [R1+0x6d0], R38 ;  /* 0x0006d02601007387 */ /* 0x0003e80000100a00 */
[----:B------:R4:W-:Y:S04]  /*44a0*/  STL.64 [R1+0x6c8], R26 ;  /* 0x0006c81a01007387 */ /* 0x0009e80000100a00 */
[----:B0-----:R-:W4:Y:S04]  /*44b0*/  LDL R14, [R1+0x3b4] ;  /* 0x0003b400010e7983 */ /* 0x001f280000100800 */
[----:B------:R-:W4:Y:S01]  /*44c0*/  LDL R9, [R1+0x4a8] ;  /* 0x0004a80001097983 */ /* 0x000f220000100800 */
[----:B--2---:R-:W-:-:S02]  /*44d0*/  @P1 IMAD R30, R8, c[0x0][0x1c4], R30 ;  /* 0x00007100081e1a24 */ /* 0x004fc400078e021e */
        /* <DEDUP_REMOVED lines=8> */
[----:B------:R-:W-:Y:S02]  /*4560*/  @P2 IMAD.MOV.U32 R28, RZ, RZ, R54 ;  /* 0x000000ffff1c2224 */ /* 0x000fe400078e0036 */
[C---:B------:R-:W-:Y:S02]  /*4570*/  @P2 IMAD R30, R6.reuse, c[0x0][0x1c4], R30 ;  /* 0x00007100061e2a24 */ /* 0x040fe400078e021e */
[----:B------:R-:W-:Y:S02]  /*4580*/  @P2 IMAD.WIDE.U32 R28, R6, c[0x0][0x1c0], R28 ;  /* 0x00007000061c2a25 */ /* 0x000fe400078e001c */
[----:B------:R-:W4:Y:S02]  /*4590*/  LDL R6, [R1+0x3dc] ;  /* 0x0003dc0001067983 */ /* 0x000f240000100800 */
[----:B------:R-:W-:Y:S01]  /*45a0*/  @P2 IMAD.IADD R30, R29, 0x1, R30 ;  /* 0x000000011d1e2824 */ /* 0x000fe200078e021e */
[----:B------:R-:W-:-:S02]  /*45b0*/  @P2 LEA R40, P4, R28, c[0x0][0x170], 0x2 ;  /* 0x00005c001c282a11 */ /* 0x000fc400078810ff */
[----:B------:R-:W-:Y:S02]  /*45c0*/  @P0 MOV R29, R57 ;  /* 0x00000039001d0202 */ /* 0x000fe40000000f00 */
[----:B------:R-:W-:Y:S01]  /*45d0*/  @P2 LEA.HI.X R41, R28, c[0x0][0x174], R30, 0x2, P4 ;  /* 0x00005d001c292a11 */ /* 0x000fe200020f141e */
[----:B------:R-:W-:Y:S01]  /*45e0*/  @P0 IMAD.MOV.U32 R28, RZ, RZ, R54 ;  /* 0x000000ffff1c0224 */ /* 0x000fe200078e0036 */
[----:B------:R-:W-:-:S03]  /*45f0*/  LOP3.LUT P1, RZ, R51, 0x400000, RZ, 0xc0, !PT ;  /* 0x0040000033ff7812 */ /* 0x000fc6000782c0ff */
[----:B------:R-:W-:-:S04]  /*4600*/  @P0 IMAD.WIDE.U32 R28, R3, c[0x0][0x1c0], R28 ;  /* 0x00007000031c0a25 */ /* 0x000fc800078e001c */
[----:B------:R-:W-:Y:S02]  /*4610*/  @P0 IMAD R30, R4, c[0x0][0x1c0], RZ ;  /* 0x00007000041e0a24 */ /* 0x000fe400078e02ff */
[----:B------:R-:W4:Y:S02]  /*4620*/  LDL R4, [R1+0x3d8] ;  /* 0x0003d80001047983 */ /* 0x000f240000100800 */
[----:B------:R-:W-:Y:S02]  /*4630*/  @P0 IMAD R30, R3, c[0x0][0x1c4], R30 ;  /* 0x00007100031e0a24 */ /* 0x000fe400078e021e */
[----:B------:R-:W4:Y:S01]  /*4640*/  LDL R3, [R1+0x4d0] ;  /* 0x0004d00001037983 */ /* 0x000f220000100800 */
[----:B------:R-:W-:Y:S01]  /*4650*/  @P0 LEA R36, P4, R28, c[0x0][0x170], 0x2 ;  /* 0x00005c001c240a11 */ /* 0x000fe200078810ff */
[----:B------:R-:W-:-:S05]  /*4660*/  @P0 IMAD.IADD R30, R29, 0x1, R30 ;  /* 0x000000011d1e0824 */ /* 0x000fca00078e021e */
[----:B------:R-:W-:Y:S01]  /*4670*/  @P0 LEA.HI.X R37, R28, c[0x0][0x174], R30, 0x2, P4 ;  /* 0x00005d001c250a11 */ /* 0x000fe200020f141e */
[----:B------:R-:W-:Y:S02]  /*4680*/  @P1 IMAD R30, R2, c[0x0][0x1c0], RZ ;  /* 0x00007000021e1a24 */ /* 0x000fe400078e02ff */
[----:B------:R-:W4:Y:S01]  /*4690*/  LDL R2, [R1+0x3d4] ;  /* 0x0003d40001027983 */ /* 0x000f220000100800 */
[----:B------:R-:W-:Y:S01]  /*46a0*/  @P1 MOV R29, R57 ;  /* 0x00000039001d1202 */ /* 0x000fe20000000f00 */
[----:B------:R-:W-:Y:S01]  /*46b0*/  @P1 IMAD.MOV.U32 R28, RZ, RZ, R54 ;  /* 0x000000ffff1c1224 */ /* 0x000fe200078e0036 */
[----:B------:R-:W-:Y:S01]  /*46c0*/  LOP3.LUT P2, RZ, R51, 0x200000, RZ, 0xc0, !PT ;  /* 0x0020000033ff7812 */ /* 0x000fe2000784c0ff */
        /* <DEDUP_REMOVED lines=12> */
[----:B------:R-:W-:Y:S02]  /*4790*/  @P2 IMAD.WIDE.U32 R28, R6, c[0x0][0x1c0], R28 ;  /* 0x00007000061c2a25 */ /* 0x000fe400078e001c */
[----:B------:R-:W4:Y:S02]  /*47a0*/  LDL R6, [R1+0x4c8] ;  /* 0x0004c80001067983 */ /* 0x000f240000100800 */
[----:B------:R-:W-:Y:S01]  /*47b0*/  @P2 IMAD.IADD R29, R29, 0x1, R30 ;  /* 0x000000011d1d2824 */ /* 0x000fe200078e021e */
[----:B------:R-:W-:-:S02]  /*47c0*/  @P2 LEA R30, P4, R28, c[0x0][0x170], 0x2 ;  /* 0x00005c001c1e2a11 */ /* 0x000fc400078810ff */
[----:B------:R-:W-:Y:S02]  /*47d0*/  LOP3.LUT P1, RZ, R51, 0x80000, RZ, 0xc0, !PT ;  /* 0x0008000033ff7812 */ /* 0x000fe4000782c0ff */
[----:B------:R-:W-:Y:S01]  /*47e0*/  @P2 LEA.HI.X R31, R28, c[0x0][0x174], R29, 0x2, P4 ;  /* 0x00005d001c1f2a11 */ /* 0x000fe200020f141d */
[----:B------:R-:W-:Y:S02]  /*47f0*/  @P0 IMAD R28, R5, c[0x0][0x1c0], RZ ;  /* 0x00007000051c0a24 */ /* 0x000fe400078e02ff */
[----:B------:R-:W4:Y:S01]  /*4800*/  LDL R5, [R1+0x3cc] ;  /* 0x0003cc0001057983 */ /* 0x000f220000100800 */
[----:B------:R-:W-:Y:S01]  /*4810*/  @P0 MOV R49, R57 ;  /* 0x0000003900310202 */ /* 0x000fe20000000f00 */
[----:B------:R-:W-:Y:S02]  /*4820*/  @P0 IMAD.MOV.U32 R48, RZ, RZ, R54 ;  /* 0x000000ffff300224 */ /* 0x000fe400078e0036 */
[C---:B------:R-:W-:Y:S02]  /*4830*/  @P0 IMAD R28, R4.reuse, c[0x0][0x1c4], R28 ;  /* 0x00007100041c0a24 */ /* 0x040fe400078e021c */
[----:B------:R-:W-:-:S02]  /*4840*/  @P0 IMAD.WIDE.U32 R48, R4, c[0x0][0x1c0], R48 ;  /* 0x0000700004300a25 */ /* 0x000fc400078e0030 */
[----:B------:R-:W4:Y:S02]  /*4850*/  LDL R4, [R1+0x4c4] ;  /* 0x0004c40001047983 */ /* 0x000f240000100800 */
[----:B------:R-:W-:Y:S01]  /*4860*/  @P0 IMAD.IADD R29, R49, 0x1, R28 ;  /* 0x00000001311d0824 */ /* 0x000fe200078e021c */
[C---:B------:R-:W-:Y:S01]  /*4870*/  @P0 LEA R28, P4, R48.reuse, c[0x0][0x170], 0x2 ;  /* 0x00005c00301c0a11 */ /* 0x040fe200078810ff */
[----:B------:R-:W-:Y:S02]  /*4880*/  @P1 IMAD R53, R3, c[0x0][0x1c0], RZ ;  /* 0x0000700003351a24 */ /* 0x000fe400078e02ff */
[----:B------:R-:W4:Y:S01]  /*4890*/  LDL R3, [R1+0x3c8] ;  /* 0x0003c80001037983 */ /* 0x000f220000100800 */
[----:B------:R-:W-:Y:S01]  /*48a0*/  @P0 LEA.HI.X R29, R48, c[0x0][0x174], R29, 0x2, P4 ;  /* 0x00005d00301d0a11 */ /* 0x000fe200020f141d */
[----:B------:R-:W-:Y:S01]  /*48b0*/  @P1 IMAD.MOV.U32 R48, RZ, RZ, R54 ;  /* 0x000000ffff301224 */ /* 0x000fe200078e0036 */
[----:B------:R-:W-:Y:S02]  /*48c0*/  @P1 MOV R49, R57 ;  /* 0x0000003900311202 */ /* 0x000fe40000000f00 */
[----:B------:R-:W-:Y:S01]  /*48d0*/  LOP3.LUT P2, RZ, R51, 0x40000, RZ, 0xc0, !PT ;  /* 0x0004000033ff7812 */ /* 0x000fe2000784c0ff */
[----:B------:R-:W-:-:S02]  /*48e0*/  @P1 IMAD R53, R2, c[0x0][0x1c4], R53 ;  /* 0x0000710002351a24 */ /* 0x000fc400078e0235 */
[----:B------:R-:W-:Y:S02]  /*48f0*/  @P1 IMAD.WIDE.U32 R48, R2, c[0x0][0x1c0], R48 ;  /* 0x0000700002301a25 */ /* 0x000fe400078e0030 */
[----:B------:R-:W4:Y:S02]  /*4900*/  LDL R2, [R1+0x4c0] ;  /* 0x0004c00001027983 */ /* 0x000f240000100800 */
[----:B------:R-:W-:Y:S01]  /*4910*/  @P1 IMAD.IADD R53, R49, 0x1, R53 ;  /* 0x0000000131351824 */ /* 0x000fe200078e0235 */
[----:B------:R-:W-:-:S04]  /*4920*/  @P1 LEA R10, P4, R48, c[0x0][0x170], 0x2 ;  /* 0x00005c00300a1a11 */ /* 0x000fc800078810ff */
[----:B------:R-:W-:Y:S01]  /*4930*/  @P1 LEA.HI.X R11, R48, c[0x0][0x174], R53, 0x2, P4 ;  /* 0x00005d00300b1a11 */ /* 0x000fe200020f1435 */
[----:B--2---:R-:W-:Y:S02]  /*4940*/  @P2 IMAD R53, R8, c[0x0][0x1c0], RZ ;  /* 0x0000700008352a24 */ /* 0x004fe400078e02ff */
[----:B------:R-:W2:Y:S01]  /*4950*/  LDL R8, [R1+0x3c4] ;  /* 0x0003c40001087983 */ /* 0x000ea20000100800 */
[----:B------:R-:W-:Y:S01]  /*4960*/  @P2 MOV R49, R57 ;  /* 0x0000003900312202 */ /* 0x000fe20000000f00 */
[----:B------:R-:W-:Y:S01]  /*4970*/  @P2 IMAD.MOV.U32 R48, RZ, RZ, R54 ;  /* 0x000000ffff302224 */ /* 0x000fe200078e0036 */
[----:B------:R-:W-:Y:S01]  /*4980*/  LOP3.LUT P0, RZ, R51, 0x20000, RZ, 0xc0, !PT ;  /* 0x0002000033ff7812 */ /* 0x000fe2000780c0ff */
[C---:B---3--:R-:W-:Y:S02]  /*4990*/  @P2 IMAD R53, R7.reuse, c[0x0][0x1c4], R53 ;  /* 0x0000710007352a24 */ /* 0x048fe400078e0235 */
[----:B------:R-:W-:Y:S02]  /*49a0*/  @P2 IMAD.WIDE.U32 R48, R7, c[0x0][0x1c0], R48 ;  /* 0x0000700007302a25 */ /* 0x000fe400078e0030 */
[----:B------:R-:W3:Y:S02]  /*49b0*/  LDL R7, [R1+0x4bc] ;  /* 0x0004bc0001077983 */ /* 0x000ee40000100800 */
[----:B------:R-:W-:Y:S01]  /*49c0*/  @P2 IMAD.IADD R53, R49, 0x1, R53 ;  /* 0x0000000131352824 */ /* 0x000fe200078e0235 */
[----:B------:R-:W-:-:S04]  /*49d0*/  @P2 LEA R18, P4, R48, c[0x0][0x170], 0x2 ;  /* 0x00005c0030122a11 */ /* 0x000fc800078810ff */
[----:B------:R-:W-:Y:S01]  /*49e0*/  @P2 LEA.HI.X R19, R48, c[0x0][0x174], R53, 0x2, P4 ;  /* 0x00005d0030132a11 */ /* 0x000fe200020f1435 */
[----:B----4-:R-:W-:Y:S02]  /*49f0*/  @P0 IMAD R53, R6, c[0x0][0x1c0], RZ ;  /* 0x0000700006350a24 */ /* 0x010fe400078e02ff */
[----:B------:R-:W4:Y:S01]  /*4a00*/  LDL R6, [R1+0x3c0] ;  /* 0x0003c00001067983 */ /* 0x000f220000100800 */
[----:B------:R-:W-:Y:S01]  /*4a10*/  @P0 MOV R49, R57 ;  /* 0x0000003900310202 */ /* 0x000fe20000000f00 */
[----:B------:R-:W-:Y:S01]  /*4a20*/  @P0 IMAD.MOV.U32 R48, RZ, RZ, R54 ;  /* 0x000000ffff300224 */ /* 0x000fe200078e0036 */
[----:B------:R-:W-:Y:S01]  /*4a30*/  LOP3.LUT P1, RZ, R51, 0x10000, RZ, 0xc0, !PT ;  /* 0x0001000033ff7812 */ /* 0x000fe2000782c0ff */
[C---:B------:R-:W-:Y:S02]  /*4a40*/  @P0 IMAD R53, R5.reuse, c[0x0][0x1c4], R53 ;  /* 0x0000710005350a24 */ /* 0x040fe400078e0235 */
[----:B------:R-:W-:Y:S02]  /*4a50*/  @P0 IMAD.WIDE.U32 R48, R5, c[0x0][0x1c0], R48 ;  /* 0x0000700005300a25 */ /* 0x000fe400078e0030 */
[----:B------:R-:W4:Y:S02]  /*4a60*/  LDL R5, [R1+0x4b8] ;  /* 0x0004b80001057983 */ /* 0x000f240000100800 */
[----:B------:R-:W-:Y:S01]  /*4a70*/  @P0 IMAD.IADD R53, R49, 0x1, R53 ;  /* 0x0000000131350824 */ /* 0x000fe200078e0235 */
[----:B------:R-:W-:-:S05]  /*4a80*/  @P0 LEA R20, P4, R48, c[0x0][0x170], 0x2 ;  /* 0x00005c0030140a11 */ /* 0x000fca00078810ff */
[----:B------:R-:W-:Y:S02]  /*4a90*/  @P1 MOV R49, R57 ;  /* 0x0000003900311202 */ /* 0x000fe40000000f00 */
[----:B------:R-:W-:Y:S01]  /*4aa0*/  @P0 LEA.HI.X R21, R48, c[0x0][0x174], R53, 0x2, P4 ;  /* 0x00005d0030150a11 */ /* 0x000fe200020f1435 */
[----:B------:R-:W-:Y:S01]  /*4ab0*/  @P1 IMAD R53, R4, c[0x0][0x1c0], RZ ;  /* 0x0000700004351a24 */ /* 0x000fe200078e02ff */
[----:B------:R-:W-:Y:S01]  /*4ac0*/  LOP3.LUT P2, RZ, R51, 0x8000, RZ, 0xc0, !PT ;  /* 0x0000800033ff7812 */ /* 0x000fe2000784c0ff */
[----:B------:R-:W-:Y:S01]  /*4ad0*/  @P1 IMAD.MOV.U32 R48, RZ, RZ, R54 ;  /* 0x000000ffff301224 */ /* 0x000fe200078e0036 */
[----:B------:R-:W4:Y:S01]  /*4ae0*/  LDL R4, [R1+0x3bc] ;  /* 0x0003bc0001047983 */ /* 0x000f220000100800 */
[C---:B------:R-:W-:Y:S02]  /*4af0*/  @P1 IMAD R53, R3.reuse, c[0x0][0x1c4], R53 ;  /* 0x0000710003351a24 */ /* 0x040fe400078e0235 */
[----:B------:R-:W-:Y:S02]  /*4b00*/  @P1 IMAD.WIDE.U32 R48, R3, c[0x0][0x1c0], R48 ;  /* 0x0000700003301a25 */ /* 0x000fe400078e0030 */
[----:B------:R-:W4:Y:S02]  /*4b10*/  LDL R3, [R1+0x4b4] ;  /* 0x0004b40001037983 */ /* 0x000f240000100800 */
[----:B------:R-:W-:Y:S01]  /*4b20*/  @P1 IMAD.IADD R53, R49, 0x1, R53 ;  /* 0x0000000131351824 */ /* 0x000fe200078e0235 */
[----:B------:R-:W-:-:S04]  /*4b30*/  @P1 LEA R12, P4, R48, c[0x0][0x170], 0x2 ;  /* 0x00005c00300c1a11 */ /* 0x000fc800078810ff */
[----:B------:R-:W-:Y:S01]  /*4b40*/  @P1 LEA.HI.X R13, R48, c[0x0][0x174], R53, 0x2, P4 ;  /* 0x00005d00300d1a11 */ /* 0x000fe200020f1435 */
[----:B------:R-:W-:Y:S02]  /*4b50*/  @P2 IMAD R53, R2, c[0x0][0x1c0], RZ ;  /* 0x0000700002352a24 */ /* 0x000fe400078e02ff */
[----:B------:R-:W4:Y:S01]  /*4b60*/  LDL R2, [R1+0x3b8] ;  /* 0x0003b80001027983 */ /* 0x000f220000100800 */
[----:B------:R-:W-:Y:S01]  /*4b70*/  @P2 MOV R49, R57 ;  /* 0x0000003900312202 */ /* 0x000fe20000000f00 */
[----:B------:R-:W-:Y:S02]  /*4b80*/  @P2 IMAD.MOV.U32 R48, RZ, RZ, R54 ;  /* 0x000000ffff302224 */ /* 0x000fe400078e0036 */
[C---:B--2---:R-:W-:Y:S02]  /*4b90*/  @P2 IMAD R53, R8.reuse, c[0x0][0x1c4], R53 ;  /* 0x0000710008352a24 */ /* 0x044fe400078e0235 */
[----:B------:R-:W-:Y:S02]  /*4ba0*/  @P2 IMAD.WIDE.U32 R48, R8, c[0x0][0x1c0], R48 ;  /* 0x0000700008302a25 */ /* 0x000fe400078e0030 */
[----:B------:R-:W2:Y:S01]  /*4bb0*/  LDL R8, [R1+0x4b0] ;  /* 0x0004b00001087983 */ /* 0x000ea20000100800 */
[----:B------:R-:W-:Y:S01]  /*4bc0*/  LOP3.LUT P0, RZ, R51, 0x4000, RZ, 0xc0, !PT ;  /* 0x0000400033ff7812 */ /* 0x000fe2000780c0ff */
[----:B------:R-:W-:Y:S01]  /*4bd0*/  @P2 IMAD.IADD R53, R49, 0x1, R53 ;  /* 0x0000000131352824 */ /* 0x000fe200078e0235 */
[----:B-1----:R-:W-:-:S04]  /*4be0*/  @P2 LEA R38, P4, R48, c[0x0][0x170], 0x2 ;  /* 0x00005c0030262a11 */ /* 0x002fc800078810ff */
[----:B------:R-:W-:-:S07]  /*4bf0*/  @P2 LEA.HI.X R39, R48, c[0x0][0x174], R53, 0x2, P4 ;  /* 0x00005d0030272a11 */ /* 0x000fce00020f1435 */
[----:B------:R-:W-:Y:S01]  /*4c00*/  @P0 MOV R49, R57 ;  /* 0x0000003900310202 */ /* 0x000fe20000000f00 */
[----:B---3--:R-:W-:Y:S02]  /*4c10*/  @P0 IMAD R53, R7, c[0x0][0x1c0], RZ ;  /* 0x0000700007350a24 */ /* 0x008fe400078e02ff */
[----:B------:R-:W-:Y:S01]  /*4c20*/  @P0 IMAD.MOV.U32 R48, RZ, RZ, R54 ;  /* 0x000000ffff300224 */ /* 0x000fe200078e0036 */
[----:B------:R-:W3:Y:S01]  /*4c30*/  LDL R7, [R1+0x4ac] ;  /* 0x0004ac0001077983 */ /* 0x000ee20000100800 */
[C---:B----4-:R-:W-:Y:S02]  /*4c40*/  @P0 IMAD R53, R6.reuse, c[0x0][0x1c4], R53 ;  /* 0x0000710006350a24 */ /* 0x050fe400078e0235 */
[----:B------:R-:W-:Y:S01]  /*4c50*/  @P0 IMAD.WIDE.U32 R48, R6, c[0x0][0x1c0], R48 ;  /* 0x0000700006300a25 */ /* 0x000fe200078e0030 */
[----:B------:R-:W-:Y:S01]  /*4c60*/  LOP3.LUT P1, RZ, R51, 0x2000, RZ, 0xc0, !PT ;  /* 0x0000200033ff7812 */ /* 0x000fe2000782c0ff */
[----:B------:R-:W4:Y:S02]  /*4c70*/  LDL R6, [R1+0x3b0] ;  /* 0x0003b00001067983 */ /* 0x000f240000100800 */
[----:B------:R-:W-:Y:S01]  /*4c80*/  @P0 IMAD.IADD R53, R49, 0x1, R53 ;  /* 0x0000000131350824 */ /* 0x000fe200078e0235 */
[----:B------:R-:W-:-:S02]  /*4c90*/  @P0 LEA R26, P4, R48, c[0x0][0x170], 0x2 ;  /* 0x00005c00301a0a11 */ /* 0x000fc400078810ff */
[----:B------:R-:W-:Y:S02]  /*4ca0*/  LOP3.LUT P2, RZ, R51, 0x1000, RZ, 0xc0, !PT ;  /* 0x0000100033ff7812 */ /* 0x000fe4000784c0ff */
[----:B------:R-:W-:-:S05]  /*4cb0*/  @P0 LEA.HI.X R27, R48, c[0x0][0x174], R53, 0x2, P4 ;  /* 0x00005d00301b0a11 */ /* 0x000fca00020f1435 */
[-C--:B------:R-:W-:Y:S01]  /*4cc0*/  @P1 MOV R49, R57.reuse ;  /* 0x0000003900311202 */ /* 0x080fe20000000f00 */
[----:B------:R-:W-:Y:S02]  /*4cd0*/  @P1 IMAD R53, R5, c[0x0][0x1c0], RZ ;  /* 0x0000700005351a24 */ /* 0x000fe400078e02ff */
[----:B------:R-:W-:Y:S01]  /*4ce0*/  @P1 IMAD.MOV.U32 R48, RZ, RZ, R54 ;  /* 0x000000ffff301224 */ /* 0x000fe200078e0036 */
[----:B------:R-:W4:Y:S01]  /*4cf0*/  LDL R5, [R1+0x3ac] ;  /* 0x0003ac0001057983 */ /* 0x000f220000100800 */
[C---:B------:R-:W-:Y:S02]  /*4d00*/  @P1 IMAD R53, R4.reuse, c[0x0][0x1c4], R53 ;  /* 0x0000710004351a24 */ /* 0x040fe400078e0235 */
[----:B------:R-:W-:Y:S01]  /*4d10*/  @P1 IMAD.WIDE.U32 R48, R4, c[0x0][0x1c0], R48 ;  /* 0x0000700004301a25 */ /* 0x000fe200078e0030 */
[----:B------:R0:W-:Y:S03]  /*4d20*/  STL.64 [R1+0x700], R24 ;  /* 0x0007001801007387 */ /* 0x0001e60000100a00 */
[----:B------:R-:W-:Y:S01]  /*4d30*/  @P1 IMAD.IADD R53, R49, 0x1, R53 ;  /* 0x0000000131351824 */ /* 0x000fe200078e0235 */
[----:B------:R-:W-:Y:S01]  /*4d40*/  @P2 MOV R49, R57 ;  /* 0x0000003900312202 */ /* 0x000fe20000000f00 */
[----:B------:R-:W4:Y:S01]  /*4d50*/  LDL R4, [R1+0x4a4] ;  /* 0x0004a40001047983 */ /* 0x000f220000100800 */
[----:B------:R-:W-:-:S02]  /*4d60*/  LOP3.LUT P0, RZ, R51, 0x800, RZ, 0xc0, !PT ;  /* 0x0000080033ff7812 */ /* 0x000fc4000780c0ff */
[----:B0-----:R-:W-:-:S04]  /*4d70*/  @P1 LEA R24, P4, R48, c[0x0][0x170], 0x2 ;  /* 0x00005c0030181a11 */ /* 0x001fc800078810ff */
[----:B------:R-:W-:Y:S01]  /*4d80*/  @P1 LEA.HI.X R25, R48, c[0x0][0x174], R53, 0x2, P4 ;  /* 0x00005d0030191a11 */ /* 0x000fe200020f1435 */
[----:B------:R-:W-:Y:S02]  /*4d90*/  @P2 IMAD R53, R3, c[0x0][0x1c0], RZ ;  /* 0x0000700003352a24 */ /* 0x000fe400078e02ff */
[----:B------:R-:W-:Y:S02]  /*4da0*/  @P2 IMAD.MOV.U32 R48, RZ, RZ, R54 ;  /* 0x000000ffff302224 */ /* 0x000fe400078e0036 */
[C---:B------:R-:W-:Y:S02]  /*4db0*/  @P2 IMAD R53, R2.reuse, c[0x0][0x1c4], R53 ;  /* 0x0000710002352a24 */ /* 0x040fe400078e0235 */
[----:B------:R-:W-:-:S04]  /*4dc0*/  @P2 IMAD.WIDE.U32 R48, R2, c[0x0][0x1c0], R48 ;  /* 0x0000700002302a25 */ /* 0x000fc800078e0030 */
        /* <DEDUP_REMOVED lines=8> */
[C---:B------:R-:W-:Y:S02]  /*4e50*/  @P0 IMAD R53, R14.reuse, c[0x0][0x1c4], R53 ;  /* 0x000071000e350a24 */ /* 0x040fe400078e0235 */
[----:B------:R-:W-:Y:S01]  /*4e60*/  @P0 IMAD.WIDE.U32 R48, R14, c[0x0][0x1c0], R48 ;  /* 0x000070000e300a25 */ /* 0x000fe200078e0030 */
[----:B------:R0:W-:Y:S03]  /*4e70*/  STL.64 [R1+0x708], R16 ;  /* 0x0007081001007387 */ /* 0x0001e60000100a00 */
[----:B------:R-:W-:Y:S01]  /*4e80*/  @P0 IMAD.IADD R53, R49, 0x1, R53 ;  /* 0x0000000131350824 */ /* 0x000fe200078e0235 */
[----:B------:R1:W-:Y:S01]  /*4e90*/  STL.64 [R1+0x6f0], R32 ;  /* 0x0006f02001007387 */ /* 0x0003e20000100a00 */
[----:B0-----:R-:W-:-:S03]  /*4ea0*/  @P0 LEA R16, P4, R48, c[0x0][0x170], 0x2 ;  /* 0x00005c0030100a11 */ /* 0x001fc600078810ff */
[----:B-1----:R-:W2:Y:S01]  /*4eb0*/  LDL R33, [R1+0x4a0] ;  /* 0x0004a00001217983 */ /* 0x002ea20000100800 */
[----:B------:R-:W-:Y:S01]  /*4ec0*/  @P0 LEA.HI.X R17, R48, c[0x0][0x174], R53, 0x2, P4 ;  /* 0x00005d0030110a11 */ /* 0x000fe200020f1435 */
[----:B---3--:R-:W-:Y:S02]  /*4ed0*/  @P1 IMAD R48, R7, c[0x0][0x1c0], RZ ;  /* 0x0000700007301a24 */ /* 0x008fe400078e02ff */
[----:B------:R-:W3:Y:S01]  /*4ee0*/  LDL R32, [R1+0x3a4] ;  /* 0x0003a40001207983 */ /* 0x000ee20000100800 */
[----:B------:R-:W-:Y:S01]  /*4ef0*/  @P1 MOV R49, R57 ;  /* 0x0000003900311202 */ /* 0x000fe20000000f00 */
[----:B----4-:R-:W-:Y:S01]  /*4f00*/  @P1 IMAD R53, R6, c[0x0][0x1c4], R48 ;  /* 0x0000710006351a24 */ /* 0x010fe200078e0230 */
[----:B------:R-:W-:Y:S01]  /*4f10*/  LOP3.LUT P2, RZ, R51, 0x200, RZ, 0xc0, !PT ;  /* 0x0000020033ff7812 */ /* 0x000fe2000784c0ff */
[----:B------:R-:W-:-:S04]  /*4f20*/  @P1 IMAD.MOV.U32 R48, RZ, RZ, R54 ;  /* 0x000000ffff301224 */ /* 0x000fc800078e0036 */
[----:B------:R-:W-:Y:S01]  /*4f30*/  @P1 IMAD.WIDE.U32 R48, R6, c[0x0][0x1c0], R48 ;  /* 0x0000700006301a25 */ /* 0x000fe200078e0030 */
[----:B------:R0:W-:Y:S03]  /*4f40*/  STL.64 [R1+0x740], R36 ;  /* 0x0007402401007387 */ /* 0x0001e60000100a00 */
[----:B------:R-:W-:Y:S01]  /*4f50*/  @P1 IMAD.IADD R53, R49, 0x1, R53 ;  /* 0x0000000131351824 */ /* 0x000fe200078e0235 */
[----:B------:R-:W-:-:S04]  /*4f60*/  @P1 LEA R6, P4, R48, c[0x0][0x170], 0x2 ;  /* 0x00005c0030061a11 */ /* 0x000fc800078810ff */
[----:B------:R-:W-:Y:S01]  /*4f70*/  @P1 LEA.HI.X R7, R48, c[0x0][0x174], R53, 0x2, P4 ;  /* 0x00005d0030071a11 */ /* 0x000fe200020f1435 */
[----:B------:R-:W-:Y:S02]  /*4f80*/  @P2 IMAD R48, R9, c[0x0][0x1c0], RZ ;  /* 0x0000700009302a24 */ /* 0x000fe400078e02ff */
[----:B------:R-:W4:Y:S04]  /*4f90*/  LDL R9, [R1+0x3a0] ;  /* 0x0003a00001097983 */ /* 0x000f280000100800 */
[----:B0-----:R-:W4:Y:S01]  /*4fa0*/  LDL R36, [R1+0x49c] ;  /* 0x00049c0001247983 */ /* 0x001f220000100800 */
[----:B------:R-:W-:Y:S01]  /*4fb0*/  @P2 IMAD R53, R5, c[0x0][0x1c4], R48 ;  /* 0x0000710005352a24 */ /* 0x000fe200078e0230 */
[----:B------:R-:W-:Y:S01]  /*4fc0*/  @P2 MOV R49, R57 ;  /* 0x0000003900312202 */ /* 0x000fe20000000f00 */
[----:B------:R-:W-:Y:S01]  /*4fd0*/  @P2 IMAD.MOV.U32 R48, RZ, RZ, R54 ;  /* 0x000000ffff302224 */ /* 0x000fe200078e0036 */
[----:B------:R-:W-:Y:S01]  /*4fe0*/  LOP3.LUT P0, RZ, R51, 0x100, RZ, 0xc0, !PT ;  /* 0x0000010033ff7812 */ /* 0x000fe2000780c0ff */
[----:B------:R-:W-:Y:S02]  /*4ff0*/  STL.64 [R1+0x6c0], R22 ;  /* 0x0006c01601007387 */ /* 0x000fe40000100a00 */
[----:B------:R-:W-:-:S02]  /*5000*/  @P2 IMAD.WIDE.U32 R48, R5, c[0x0][0x1c0], R48 ;  /* 0x0000700005302a25 */ /* 0x000fc400078e0030 */
[----:B------:R-:W4:Y:S02]  /*5010*/  LDL R5, [R1+0x498] ;  /* 0x0004980001057983 */ /* 0x000f240000100800 */
[----:B------:R-:W-:Y:S01]  /*5020*/  @P2 IMAD.IADD R53, R49, 0x1, R53 ;  /* 0x0000000131352824 */ /* 0x000fe200078e0235 */
[C---:B------:R-:W-:Y:S01]  /*5030*/  @P2 LEA R14, P4, R48.reuse, c[0x0][0x170], 0x2 ;  /* 0x00005c00300e2a11 */ /* 0x040fe200078810ff */
[----:B------:R0:W-:Y:S03]  /*5040*/  STL.64 [R1+0x738], R40 ;  /* 0x0007382801007387 */ /* 0x0001e60000100a00 */
[----:B------:R-:W-:Y:S01]  /*5050*/  @P2 LEA.HI.X R15, R48, c[0x0][0x174], R53, 0x2, P4 ;  /* 0x00005d00300f2a11 */ /* 0x000fe200020f1435 */
[----:B------:R-:W-:Y:S01]  /*5060*/  @P0 IMAD R48, R4, c[0x0][0x1c0], RZ ;  /* 0x0000700004300a24 */ /* 0x000fe200078e02ff */
[----:B------:R-:W4:Y:S04]  /*5070*/  LDL R37, [R1+0x394] ;  /* 0x0003940001257983 */ /* 0x000f280000100800 */
[----:B------:R-:W4:Y:S01]  /*5080*/  LDL R4, [R1+0x39c] ;  /* 0x00039c0001047983 */ /* 0x000f220000100800 */
[----:B------:R-:W-:-:S02]  /*5090*/  @P0 MOV R49, R57 ;  /* 0x0000003900310202 */ /* 0x000fc40000000f00 */
[----:B------:R-:W-:Y:S01]  /*50a0*/  LOP3.LUT P1, RZ, R51, 0x80, RZ, 0xc0, !PT ;  /* 0x0000008033ff7812 */ /* 0x000fe2000782c0ff */
[----:B0-----:R-:W4:Y:S04]  /*50b0*/  LDL R40, [R1+0x398] ;  /* 0x0003980001287983 */ /* 0x001f280000100800 */
[----:B------:R-:W4:Y:S01]  /*50c0*/  LDL R41, [R1+0x490] ;  /* 0x0004900001297983 */ /* 0x000f220000100800 */
[----:B--2---:R-:W-:Y:S02]  /*50d0*/  @P0 IMAD R53, R8, c[0x0][0x1c4], R48 ;  /* 0x0000710008350a24 */ /* 0x004fe400078e0230 */
[----:B------:R-:W-:-:S04]  /*50e0*/  @P0 IMAD.MOV.U32 R48, RZ, RZ, R54 ;  /* 0x000000ffff300224 */ /* 0x000fc800078e0036 */
[----:B------:R-:W-:Y:S02]  /*50f0*/  @P0 IMAD.WIDE.U32 R48, R8, c[0x0][0x1c0], R48 ;  /* 0x0000700008300a25 */ /* 0x000fe400078e0030 */
[----:B------:R-:W2:Y:S02]  /*5100*/  LDL R8, [R1+0x494] ;  /* 0x0004940001087983 */ /* 0x000ea40000100800 */
[----:B------:R-:W-:Y:S01]  /*5110*/  @P0 IMAD.IADD R53, R49, 0x1, R53 ;  /* 0x0000000131350824 */ /* 0x000fe200078e0235 */
[----:B------:R-:W-:-:S04]  /*5120*/  @P0 LEA R22, P4, R48, c[0x0][0x170], 0x2 ;  /* 0x00005c0030160a11 */ /* 0x000fc800078810ff */
[----:B------:R-:W-:Y:S02]  /*5130*/  @P0 LEA.HI.X R23, R48, c[0x0][0x174], R53, 0x2, P4 ;  /* 0x00005d0030170a11 */ /* 0x000fe400020f1435 */
[----:B------:R-:W-:Y:S01]  /*5140*/  @P1 MOV R49, R57 ;  /* 0x0000003900311202 */ /* 0x000fe20000000f00 */
[----:B------:R-:W-:Y:S01]  /*5150*/  @P1 IMAD R48, R33, c[0x0][0x1c0], RZ ;  /* 0x0000700021301a24 */ /* 0x000fe200078e02ff */
[----:B------:R-:W-:-:S03]  /*5160*/  LOP3.LUT P2, RZ, R51, 0x40, RZ, 0xc0, !PT ;  /* 0x0000004033ff7812 */ /* 0x000fc6000784c0ff */
[----:B---3--:R-:W-:Y:S02]  /*5170*/  @P1 IMAD R53, R32, c[0x0][0x1c4], R48 ;  /* 0x0000710020351a24 */ /* 0x008fe400078e0230 */
[----:B------:R-:W-:-:S04]  /*5180*/  @P1 IMAD.MOV.U32 R48, RZ, RZ, R54 ;  /* 0x000000ffff301224 */ /* 0x000fc800078e0036 */
[----:B------:R-:W-:-:S04]  /*5190*/  @P1 IMAD.WIDE.U32 R48, R32, c[0x0][0x1c0], R48 ;  /* 0x0000700020301a25 */ /* 0x000fc800078e0030 */
[----:B------:R-:W-:Y:S01]  /*51a0*/  @P1 IMAD.IADD R53, R49, 0x1, R53 ;  /* 0x0000000131351824 */ /* 0x000fe200078e0235 */
[----:B------:R-:W-:-:S04]  /*51b0*/  @P1 LEA R32, P4, R48, c[0x0][0x170], 0x2 ;  /* 0x00005c0030201a11 */ /* 0x000fc800078810ff */
[----:B------:R-:W-:Y:S02]  /*51c0*/  @P1 LEA.HI.X R33, R48, c[0x0][0x174], R53, 0x2, P4 ;  /* 0x00005d0030211a11 */ /* 0x000fe400020f1435 */
[----:B------:R-:W-:Y:S01]  /*51d0*/  @P2 MOV R49, R57 ;  /* 0x0000003900312202 */ /* 0x000fe20000000f00 */
[----:B----4-:R-:W-:Y:S01]  /*51e0*/  @P2 IMAD R48, R36, c[0x0][0x1c0], RZ ;  /* 0x0000700024302a24 */ /* 0x010fe200078e02ff */
[----:B------:R-:W-:Y:S01]  /*51f0*/  LOP3.LUT P0, RZ, R51, 0x20, RZ, 0xc0, !PT ;  /* 0x0000002033ff7812 */ /* 0x000fe2000780c0ff */
[----:B------:R0:W-:Y:S02]  /*5200*/  STL.64 [R1+0x6f8], R44 ;  /* 0x0006f82c01007387 */ /* 0x0001e40000100a00 */
[C---:B------:R-:W-:Y:S02]  /*5210*/  @P2 IMAD R53, R9.reuse, c[0x0][0x1c4], R48 ;  /* 0x0000710009352a24 */ /* 0x040fe400078e0230 */
[----:B------:R-:W-:Y:S01]  /*5220*/  @P2 IMAD.MOV.U32 R48, RZ, RZ, R54 ;  /* 0x000000ffff302224 */ /* 0x000fe200078e0036 */
[----:B------:R-:W3:Y:S03]  /*5230*/  LDL R36, [R1+0x390] ;  /* 0x0003900001247983 */ /* 0x000ee60000100800 */
[----:B------:R-:W-:-:S02]  /*5240*/  @P2 IMAD.WIDE.U32 R48, R9, c[0x0][0x1c0], R48 ;  /* 0x0000700009302a25 */ /* 0x000fc400078e0030 */
[----:B------:R-:W4:Y:S02]  /*5250*/  LDL R9, [R1+0x48c] ;  /* 0x00048c0001097983 */ /* 0x000f240000100800 */
[----:B------:R-:W-:Y:S01]  /*5260*/  @P2 IMAD.IADD R53, R49, 0x1, R53 ;  /* 0x0000000131352824 */ /* 0x000fe200078e0235 */
[----:B0-----:R-:W-:-:S04]  /*5270*/  @P2 LEA R44, P4, R48, c[0x0][0x170], 0x2 ;  /* 0x00005c00302c2a11 */ /* 0x001fc800078810ff */
[----:B------:R-:W-:Y:S01]  /*5280*/  @P2 LEA.HI.X R45, R48, c[0x0][0x174], R53, 0x2, P4 ;  /* 0x00005d00302d2a11 */ /* 0x000fe200020f1435 */
[----:B------:R-:W-:Y:S01]  /*5290*/  @P0 IMAD R48, R5, c[0x0][0x1c0], RZ ;  /* 0x0000700005300a24 */ /* 0x000fe200078e02ff */
[----:B------:R-:W-:-:S03]  /*52a0*/  @P0 MOV R49, R57 ;  /* 0x0000003900310202 */ /* 0x000fc60000000f00 */
[----:B------:R-:W-:Y:S01]  /*52b0*/  @P0 IMAD R53, R4, c[0x0][0x1c4], R48 ;  /* 0x0000710004350a24 */ /* 0x000fe200078e0230 */
[----:B------:R-:W-:Y:S01]  /*52c0*/  LOP3.LUT P1, RZ, R51, 0x10, RZ, 0xc0, !PT ;  /* 0x0000001033ff7812 */ /* 0x000fe2000782c0ff */
[----:B------:R-:W-:-:S04]  /*52d0*/  @P0 IMAD.MOV.U32 R48, RZ, RZ, R54 ;  /* 0x000000ffff300224 */ /* 0x000fc800078e0036 */
[----:B------:R-:W-:-:S04]  /*52e0*/  @P0 IMAD.WIDE.U32 R48, R4, c[0x0][0x1c0], R48 ;  /* 0x0000700004300a25 */ /* 0x000fc800078e0030 */
[----:B------:R-:W-:Y:S01]  /*52f0*/  @P0 IMAD.IADD R53, R49, 0x1, R53 ;  /* 0x0000000131350824 */ /* 0x000fe200078e0235 */
[----:B------:R-:W-:-:S04]  /*5300*/  @P0 LEA R4, P4, R48, c[0x0][0x170], 0x2 ;  /* 0x00005c0030040a11 */ /* 0x000fc800078810ff */
[----:B------:R-:W-:Y:S01]  /*5310*/  @P0 LEA.HI.X R5, R48, c[0x0][0x174], R53, 0x2, P4 ;  /* 0x00005d0030050a11 */ /* 0x000fe200020f1435 */
[----:B--2---:R-:W-:Y:S02]  /*5320*/  @P1 IMAD R48, R8, c[0x0][0x1c0], RZ ;  /* 0x0000700008301a24 */ /* 0x004fe400078e02ff */
[----:B------:R-:W2:Y:S01]  /*5330*/  LDL R8, [R1+0x488] ;  /* 0x0004880001087983 */ /* 0x000ea20000100800 */
[----:B------:R-:W-:Y:S01]  /*5340*/  @P1 MOV R49, R57 ;  /* 0x0000003900311202 */ /* 0x000fe20000000f00 */
[----:B------:R-:W-:Y:S02]  /*5350*/  @P1 IMAD R53, R40, c[0x0][0x1c4], R48 ;  /* 0x0000710028351a24 */ /* 0x000fe400078e0230 */
[----:B------:R-:W-:Y:S01]  /*5360*/  @P1 IMAD.MOV.U32 R48, RZ, RZ, R54 ;  /* 0x000000ffff301224 */ /* 0x000fe200078e0036 */
[----:B------:R-:W-:-:S03]  /*5370*/  LOP3.LUT P2, RZ, R51, 0x8, RZ, 0xc0, !PT ;  /* 0x0000000833ff7812 */ /* 0x000fc6000784c0ff */
[----:B------:R-:W-:Y:S02]  /*5380*/  @P1 IMAD.WIDE.U32 R48, R40, c[0x0][0x1c0], R48 ;  /* 0x0000700028301a25 */ /* 0x000fe400078e0030 */
[----:B------:R-:W2:Y:S02]  /*5390*/  LDL R40, [R1+0x38c] ;  /* 0x00038c0001287983 */ /* 0x000ea40000100800 */
[----:B------:R-:W-:Y:S02]  /*53a0*/  @P1 IMAD.IADD R53, R49, 0x1, R53 ;  /* 0x0000000131351824 */ /* 0x000fe400078e0235 */
[----:B------:R0:W-:Y:S01]  /*53b0*/  STL.64 [R1+0x730], R42 ;  /* 0x0007302a01007387 */ /* 0x0001e20000100a00 */
[----:B------:R-:W-:Y:S02]  /*53c0*/  LOP3.LUT P3, RZ, R51, 0x4, RZ, 0xc0, !PT ;  /* 0x0000000433ff7812 */ /* 0x000fe4000786c0ff */
[----:B0-----:R-:W-:-:S04]  /*53d0*/  @P1 LEA R42, P4, R48, c[0x0][0x170], 0x2 ;  /* 0x00005c00302a1a11 */ /* 0x001fc800078810ff */
[----:B------:R-:W-:Y:S01]  /*53e0*/  @P1 LEA.HI.X R43, R48, c[0x0][0x174], R53, 0x2, P4 ;  /* 0x00005d00302b1a11 */ /* 0x000fe200020f1435 */
[----:B------:R-:W-:Y:S01]  /*53f0*/  @P2 IMAD R48, R41, c[0x0][0x1c0], RZ ;  /* 0x0000700029302a24 */ /* 0x000fe200078e02ff */
[----:B------:R-:W-:-:S03]  /*5400*/  @P2 MOV R49, R57 ;  /* 0x0000003900312202 */ /* 0x000fc60000000f00 */
[----:B------:R-:W-:Y:S02]  /*5410*/  @P2 IMAD R53, R37, c[0x0][0x1c4], R48 ;  /* 0x0000710025352a24 */ /* 0x000fe400078e0230 */
[----:B------:R-:W-:-:S04]  /*5420*/  @P2 IMAD.MOV.U32 R48, RZ, RZ, R54 ;  /* 0x000000ffff302224 */ /* 0x000fc800078e0036 */
[----:B------:R-:W-:Y:S01]  /*5430*/  @P2 IMAD.WIDE.U32 R48, R37, c[0x0][0x1c0], R48 ;  /* 0x0000700025302a25 */ /* 0x000fe200078e0030 */
[----:B------:R0:W-:Y:S03]  /*5440*/  @P1 STL.64 [R1+0x230], R42 ;  /* 0x0002302a01001387 */ /* 0x0001e60000100a00 */
[----:B------:R-:W-:Y:S01]  /*5450*/  @P2 IMAD.IADD R53, R49, 0x1, R53 ;  /* 0x0000000131352824 */ /* 0x000fe200078e0235 */
[----:B------:R-:W2:Y:S01]  /*5460*/  LDL R37, [R1+0x484] ;  /* 0x0004840001257983 */ /* 0x000ea20000100800 */
[----:B0-----:R-:W-:-:S04]  /*5470*/  @P2 LEA R42, P4, R48, c[0x0][0x170], 0x2 ;  /* 0x00005c00302a2a11 */ /* 0x001fc800078810ff */
[----:B------:R-:W-:Y:S01]  /*5480*/  @P2 LEA.HI.X R43, R48, c[0x0][0x174], R53, 0x2, P4 ;  /* 0x00005d00302b2a11 */ /* 0x000fe200020f1435 */
[----:B----4-:R-:W-:Y:S01]  /*5490*/  @P3 IMAD R48, R9, c[0x0][0x1c0], RZ ;  /* 0x0000700009303a24 */ /* 0x010fe200078e02ff */
[----:B------:R-:W-:Y:S01]  /*54a0*/  @P3 MOV R49, R57 ;  /* 0x0000003900313202 */ /* 0x000fe20000000f00 */
[----:B------:R-:W4:Y:S02]  /*54b0*/  LDL R9, [R1+0x388] ;  /* 0x0003880001097983 */ /* 0x000f240000100800 */
[----:B---3--:R-:W-:Y:S02]  /*54c0*/  @P3 IMAD R53, R36, c[0x0][0x1c4], R48 ;  /* 0x0000710024353a24 */ /* 0x008fe400078e0230 */
[----:B------:R-:W-:-:S04]  /*54d0*/  @P3 IMAD.MOV.U32 R48, RZ, RZ, R54 ;  /* 0x000000ffff303224 */ /* 0x000fc800078e0036 */
[----:B------:R-:W-:Y:S01]  /*54e0*/  @P3 IMAD.WIDE.U32 R48, R36, c[0x0][0x1c0], R48 ;  /* 0x0000700024303a25 */ /* 0x000fe200078e0030 */
[----:B------:R0:W-:Y:S03]  /*54f0*/  @P2 STL.64 [R1+0x228], R42 ;  /* 0x0002282a01002387 */ /* 0x0001e60000100a00 */
[----:B------:R-:W-:Y:S01]  /*5500*/  @P3 IMAD.IADD R53, R49, 0x1, R53 ;  /* 0x0000000131353824 */ /* 0x000fe200078e0235 */
[----:B------:R-:W3:Y:S01]  /*5510*/  LDL R36, [R1+0x384] ;  /* 0x0003840001247983 */ /* 0x000ee20000100800 */
[----:B0-----:R-:W-:-:S04]  /*5520*/  @P3 LEA R42, P4, R48, c[0x0][0x170], 0x2 ;  /* 0x00005c00302a3a11 */ /* 0x001fc800078810ff */
[----:B------:R-:W-:Y:S01]  /*5530*/  @P3 LEA.HI.X R43, R48, c[0x0][0x174], R53, 0x2, P4 ;  /* 0x00005d00302b3a11 */ /* 0x000fe200020f1435 */
[----:B--2---:R-:W-:Y:S02]  /*5540*/  @P6 IMAD R48, R8, c[0x0][0x1c0], RZ ;  /* 0x0000700008306a24 */ /* 0x004fe400078e02ff */
[----:B------:R-:W2:Y:S01]  /*5550*/  LDL R8, [R1+0x480] ;  /* 0x0004800001087983 */ /* 0x000ea20000100800 */
[----:B------:R-:W-:Y:S01]  /*5560*/  @P6 MOV R49, R57 ;  /* 0x0000003900316202 */ /* 0x000fe20000000f00 */
[----:B------:R-:W-:Y:S02]  /*5570*/  @P6 IMAD R53, R40, c[0x0][0x1c4], R48 ;  /* 0x0000710028356a24 */ /* 0x000fe400078e0230 */
[----:B------:R-:W-:-:S04]  /*5580*/  @P6 IMAD.MOV.U32 R48, RZ, RZ, R54 ;  /* 0x000000ffff306224 */ /* 0x000fc800078e0036 */
[----:B------:R-:W-:-:S04]  /*5590*/  @P6 IMAD.WIDE.U32 R48, R40, c[0x0][0x1c0], R48 ;  /* 0x0000700028306a25 */ /* 0x000fc800078e0030 */
[----:B------:R-:W-:Y:S01]  /*55a0*/  @P6 IMAD.IADD R53, R49, 0x1, R53 ;  /* 0x0000000131356824 */ /* 0x000fe200078e0235 */
[----:B------:R-:W-:-:S04]  /*55b0*/  @P6 LEA R40, P4, R48, c[0x0][0x170], 0x2 ;  /* 0x00005c0030286a11 */ /* 0x000fc800078810ff */
[----:B------:R-:W-:-:S05]  /*55c0*/  @P6 LEA.HI.X R41, R48, c[0x0][0x174], R53, 0x2, P4 ;  /* 0x00005d0030296a11 */ /* 0x000fca00020f1435 */
[----:B------:R0:W-:Y:S04]  /*55d0*/  @P6 STL.64 [R1+0x218], R40 ;  /* 0x0002182801006387 */ /* 0x0001e80000100a00 */
[----:B0-----:R-:W3:Y:S04]  /*55e0*/  LDL R41, [R1+0x47c] ;  /* 0x00047c0001297983 */ /* 0x001ee80000100800 */
[----:B------:R-:W3:Y:S01]  /*55f0*/  LDL R40, [R1+0x380] ;  /* 0x0003800001287983 */ /* 0x000ee20000100800 */
[----:B------:R-:W-:Y:S01]  /*5600*/  @P5 IMAD R48, R37, c[0x0][0x1c0], RZ ;  /* 0x0000700025305a24 */ /* 0x000fe200078e02ff */
[----:B------:R-:W-:-:S02]  /*5610*/  @P5 MOV R49, R57 ;  /* 0x0000003900315202 */ /* 0x000fc40000000f00 */
[----:B------:R-:W-:Y:S01]  /*5620*/  LOP3.LUT P0, RZ, R0, 0x200000, RZ, 0xc0, !PT ;  /* 0x0020000000ff7812 */ /* 0x000fe2000780c0ff */
[----:B------:R-:W3:Y:S01]  /*5630*/  LDL R37, [R1+0x478] ;  /* 0x0004780001257983 */ /* 0x000ee20000100800 */
[----:B----4-:R-:W-:Y:S02]  /*5640*/  @P5 IMAD R53, R9, c[0x0][0x1c4], R48 ;  /* 0x0000710009355a24 */ /* 0x010fe400078e0230 */
[----:B------:R-:W-:-:S04]  /*5650*/  @P5 IMAD.MOV.U32 R48, RZ, RZ, R54 ;  /* 0x000000ffff305224 */ /* 0x000fc800078e0036 */
[----:B------:R-:W-:Y:S02]  /*5660*/  @P5 IMAD.WIDE.U32 R48, R9, c[0x0][0x1c0], R48 ;  /* 0x0000700009305a25 */ /* 0x000fe400078e0030 */
[----:B------:R-:W4:Y:S02]  /*5670*/  LDL R9, [R1+0x37c] ;  /* 0x00037c0001097983 */ /* 0x000f240000100800 */
[----:B------:R-:W-:Y:S02]  /*5680*/  @P5 IMAD.IADD R53, R49, 0x1, R53 ;  /* 0x0000000131355824 */ /* 0x000fe400078e0235 */
[----:B------:R0:W-:Y:S01]  /*5690*/  @P3 STL.64 [R1+0x220], R42 ;  /* 0x0002202a01003387 */ /* 0x0001e20000100a00 */
[----:B------:R-:W-:Y:S02]  /*56a0*/  @P0 MOV R49, R57 ;  /* 0x0000003900310202 */ /* 0x000fe40000000f00 */
[----:B0-----:R-:W-:-:S04]  /*56b0*/  @P5 LEA R42, P4, R48, c[0x0][0x170], 0x2 ;  /* 0x00005c00302a5a11 */ /* 0x001fc800078810ff */
[----:B------:R-:W-:Y:S01]  /*56c0*/  @P5 LEA.HI.X R43, R48, c[0x0][0x174], R53, 0x2, P4 ;  /* 0x00005d00302b5a11 */ /* 0x000fe200020f1435 */
[----:B------:R0:W-:Y:S04]  /*56d0*/  STL.64 [R1+0x728], R46 ;  /* 0x0007282e01007387 */ /* 0x0001e80000100a00 */
[----:B0-----:R-:W4:Y:S01]  /*56e0*/  LDL.LU.64 R46, [R1+0x2b8] ;  /* 0x0002b800012e7983 */ /* 0x001f220000300a00 */
[----:B--2---:R-:W-:-:S03]  /*56f0*/  @P0 IMAD R48, R8, c[0x0][0x1c0], RZ ;  /* 0x0000700008300a24 */ /* 0x004fc600078e02ff */
[----:B------:R-:W2:Y:S01]  /*5700*/  LDL R8, [R1+0x474] ;  /* 0x0004740001087983 */ /* 0x000ea20000100800 */
[----:B---3--:R-:W-:Y:S02]  /*5710*/  @P0 IMAD R53, R36, c[0x0][0x1c4], R48 ;  /* 0x0000710024350a24 */ /* 0x008fe400078e0230 */
[----:B------:R-:W-:-:S04]  /*5720*/  @P0 IMAD.MOV.U32 R48, RZ, RZ, R54 ;  /* 0x000000ffff300224 */ /* 0x000fc800078e0036 */
[----:B------:R-:W-:Y:S02]  /*5730*/  @P0 IMAD.WIDE.U32 R48, R36, c[0x0][0x1c0], R48 ;  /* 0x0000700024300a25 */ /* 0x000fe400078e0030 */
[----:B------:R-:W3:Y:S01]  /*5740*/  LDL R36, [R1+0x378] ;  /* 0x0003780001247983 */ /* 0x000ee20000100800 */
[C---:B------:R-:W-:Y:S02]  /*5750*/  LOP3.LUT P1, RZ, R0.reuse, 0x100000, RZ, 0xc0, !PT ;  /* 0x0010000000ff7812 */ /* 0x040fe4000782c0ff */
[C---:B------:R-:W-:Y:S02]  /*5760*/  LOP3.LUT P2, RZ, R0.reuse, 0x80000, RZ, 0xc0, !PT ;  /* 0x0008000000ff7812 */ /* 0x040fe4000784c0ff */
[C---:B------:R-:W-:Y:S02]  /*5770*/  LOP3.LUT P3, RZ, R0.reuse, 0x40000, RZ, 0xc0, !PT ;  /* 0x0004000000ff7812 */ /* 0x040fe4000786c0ff */
[----:B------:R-:W-:-:S04]  /*5780*/  LOP3.LUT R0, R0, 0xfffffffd, RZ, 0xc0, !PT ;  /* 0xfffffffd00007812 */ /* 0x000fc800078ec0ff */
[----:B------:R-:W-:Y:S02]  /*5790*/  @P6 LOP3.LUT R0, R0, 0x2, RZ, 0xfc, !PT ;  /* 0x0000000200006812 */ /* 0x000fe400078efcff */
[----:B------:R-:W-:Y:S02]  /*57a0*/  LOP3.LUT P6, RZ, R52, 0x80000, RZ, 0xc0, !PT ;  /* 0x0008000034ff7812 */ /* 0x000fe400078cc0ff */
[----:B------:R-:W-:Y:S01]  /*57b0*/  LOP3.LUT R0, R0, 0xfffeffff, RZ, 0xc0, !PT ;  /* 0xfffeffff00007812 */ /* 0x000fe200078ec0ff */
[----:B------:R0:W-:Y:S01]  /*57c0*/  @P5 STL.64 [R1+0x210], R42 ;  /* 0x0002102a01005387 */ /* 0x0001e20000100a00 */
[----:B------:R-:W-:-:S09]  /*57d0*/  @P0 IMAD.IADD R53, R49, 0x1, R53 ;  /* 0x0000000131350824 */ /* 0x000fd200078e0235 */
[----:B------:R-:W-:Y:S02]  /*57e0*/  @P6 LOP3.LUT R0, R0, 0x10000, RZ, 0xfc, !PT ;  /* 0x0001000000006812 */ /* 0x000fe400078efcff */
[----:B------:R-:W-:Y:S02]  /*57f0*/  LOP3.LUT P6, RZ, R52, 0x800000, RZ, 0xc0, !PT ;  /* 0x0080000034ff7812 */ /* 0x000fe400078cc0ff */
[----:B0-----:R-:W-:Y:S02]  /*5800*/  @P0 LEA R42, P4, R48, c[0x0][0x170], 0x2 ;  /* 0x00005c00302a0a11 */ /* 0x001fe400078810ff */
[----:B------:R-:W-:Y:S02]  /*5810*/  LOP3.LUT R0, R0, 0xfffdffff, RZ, 0xc0, !PT ;  /* 0xfffdffff00007812 */ /* 0x000fe400078ec0ff */
[----:B------:R-:W-:Y:S01]  /*5820*/  @P0 LEA.HI.X R43, R48, c[0x0][0x174], R53, 0x2, P4 ;  /* 0x00005d00302b0a11 */ /* 0x000fe200020f1435 */
[----:B------:R-:W-:Y:S01]  /*5830*/  @P1 IMAD R48, R41, c[0x0][0x1c0], RZ ;  /* 0x0000700029301a24 */ /* 0x000fe200078e02ff */
[----:B------:R-:W-:-:S03]  /*5840*/  @P1 MOV R49, R57 ;  /* 0x0000003900311202 */ /* 0x000fc60000000f00 */
[----:B------:R-:W-:Y:S02]  /*5850*/  @P1 IMAD R53, R40, c[0x0][0x1c4], R48 ;  /* 0x0000710028351a24 */ /* 0x000fe400078e0230 */
[----:B------:R-:W-:Y:S01]  /*5860*/  @P6 LOP3.LUT R0, R0, 0x20000, RZ, 0xfc, !PT ;  /* 0x0002000000006812 */ /* 0x000fe200078efcff */
[----:B------:R-:W-:-:S03]  /*5870*/  @P1 IMAD.MOV.U32 R48, RZ, RZ, R54 ;  /* 0x000000ffff301224 */ /* 0x000fc600078e0036 */
[----:B------:R-:W-:Y:S01]  /*5880*/  LOP3.LUT R0, R0, 0xfffffffb, RZ, 0xc0, !PT ;  /* 0xfffffffb00007812 */ /* 0x000fe200078ec0ff */
[----:B------:R-:W-:-:S03]  /*5890*/  @P1 IMAD.WIDE.U32 R48, R40, c[0x0][0x1c0], R48 ;  /* 0x0000700028301a25 */ /* 0x000fc600078e0030 */
[----:B------:R-:W-:Y:S01]  /*58a0*/  @P5 LOP3.LUT R0, R0, 0x4, RZ, 0xfc, !PT ;  /* 0x0000000400005812 */ /* 0x000fe200078efcff */
[----:B------:R-:W-:Y:S01]  /*58b0*/  @P1 IMAD.IADD R53, R49, 0x1, R53 ;  /* 0x0000000131351824 */ /* 0x000fe200078e0235 */
[----:B------:R-:W-:Y:S02]  /*58c0*/  @P1 LEA R40, P4, R48, c[0x0][0x170], 0x2 ;  /* 0x00005c0030281a11 */ /* 0x000fe400078810ff */
[----:B------:R-:W-:Y:S02]  /*58d0*/  LOP3.LUT R0, R0, 0xfffffff7, RZ, 0xc0, !PT ;  /* 0xfffffff700007812 */ /* 0x000fe400078ec0ff */
[----:B------:R-:W-:Y:S01]  /*58e0*/  @P1 LEA.HI.X R41, R48, c[0x0][0x174], R53, 0x2, P4 ;  /* 0x00005d0030291a11 */ /* 0x000fe200020f1435 */
[----:B------:R-:W-:Y:S01]  /*58f0*/  @P2 IMAD R48, R37, c[0x0][0x1c0], RZ ;  /* 0x0000700025302a24 */ /* 0x000fe200078e02ff */
[----:B------:R-:W-:Y:S02]  /*5900*/  @P0 LOP3.LUT R0, R0, 0x8, RZ, 0xfc, !PT ;  /* 0x0000000800000812 */ /* 0x000fe400078efcff */
[----:B------:R-:W-:Y:S01]  /*5910*/  @P2 MOV R49, R57 ;  /* 0x0000003900312202 */ /* 0x000fe20000000f00 */
[----:B----4-:R-:W-:Y:S01]  /*5920*/  @P2 IMAD R53, R9, c[0x0][0x1c4], R48 ;  /* 0x0000710009352a24 */ /* 0x010fe200078e0230 */
[----:B------:R-:W-:Y:S01]  /*5930*/  LOP3.LUT R0, R0, 0xffffffef, RZ, 0xc0, !PT ;  /* 0xffffffef00007812 */ /* 0x000fe200078ec0ff */
[----:B------:R-:W-:-:S03]  /*5940*/  @P2 IMAD.MOV.U32 R48, RZ, RZ, R54 ;  /* 0x000000ffff302224 */ /* 0x000fc600078e0036 */
[----:B------:R-:W-:Y:S01]  /*5950*/  @P1 LOP3.LUT R0, R0, 0x10, RZ, 0xfc, !PT ;  /* 0x0000001000001812 */ /* 0x000fe200078efcff */
[----:B------:R-:W-:-:S03]  /*5960*/  @P2 IMAD.WIDE.U32 R48, R9, c[0x0][0x1c0], R48 ;  /* 0x0000700009302a25 */ /* 0x000fc600078e0030 */
[----:B------:R-:W-:Y:S01]  /*5970*/  LOP3.LUT R0, R0, 0xffffffdf, RZ, 0xc0, !PT ;  /* 0xffffffdf00007812 */ /* 0x000fe200078ec0ff */
[----:B------:R-:W-:Y:S01]  /*5980*/  @P2 IMAD.IADD R53, R49, 0x1, R53 ;  /* 0x0000000131352824 */ /* 0x000fe200078e0235 */
[----:B------:R-:W-:Y:S02]  /*5990*/  @P2 LEA R60, P4, R48, c[0x0][0x170], 0x2 ;  /* 0x00005c00303c2a11 */ /* 0x000fe400078810ff */
[----:B------:R-:W-:Y:S02]  /*59a0*/  @P2 LOP3.LUT R0, R0, 0x20, RZ, 0xfc, !PT ;  /* 0x0000002000002812 */ /* 0x000fe400078efcff */
[----:B------:R-:W-:Y:S02]  /*59b0*/  @P2 LEA.HI.X R61, R48, c[0x0][0x174], R53, 0x2, P4 ;  /* 0x00005d00303d2a11 */ /* 0x000fe400020f1435 */
[----:B------:R-:W-:Y:S01]  /*59c0*/  LOP3.LUT P2, RZ, R52, 0x8000000, RZ, 0xc0, !PT ;  /* 0x0800000034ff7812 */ /* 0x000fe2000784c0ff */
[----:B------:R0:W-:Y:S02]  /*59d0*/  STL.64 [R1+0x588], R54 ;  /* 0x0005883601007387 */ /* 0x0001e40000100a00 */
[----:B0-----:R-:W-:-:S02]  /*59e0*/  IMAD.MOV.U32 R55, RZ, RZ, R5 ;  /* 0x000000ffff377224 */ /* 0x001fc400078e0005 */
[----:B------:R0:W-:Y:S01]  /*59f0*/  @P1 STL.64 [R1+0x200], R40 ;  /* 0x0002002801001387 */ /* 0x0001e20000100a00 */
[----:B------:R-:W-:-:S03]  /*5a00*/  @P3 MOV R49, R57 ;  /* 0x0000003900313202 */ /* 0x000fc60000000f00 */
[----:B0-----:R-:W4:Y:S01]  /*5a10*/  LDL.LU.64 R40, [R1+0x2a8] ;  /* 0x0002a80001287983 */ /* 0x001f220000300a00 */
[----:B--2---:R-:W-:-:S03]  /*5a20*/  @P3 IMAD R48, R8, c[0x0][0x1c0], RZ ;  /* 0x0000700008303a24 */ /* 0x004fc600078e02ff */
[----:B------:R-:W2:Y:S01]  /*5a30*/  LDL.LU.64 R8, [R1+0x2b0] ;  /* 0x0002b00001087983 */ /* 0x000ea20000300a00 */
[----:B---3--:R-:W-:Y:S02]  /*5a40*/  @P3 IMAD R53, R36, c[0x0][0x1c4], R48 ;  /* 0x0000710024353a24 */ /* 0x008fe400078e0230 */
[----:B------:R-:W-:Y:S02]  /*5a50*/  @P3 IMAD.MOV.U32 R48, RZ, RZ, R54 ;  /* 0x000000ffff303224 */ /* 0x000fe400078e0036 */
[----:B------:R-:W-:Y:S02]  /*5a60*/  IMAD.MOV.U32 R54, RZ, RZ, R4 ;  /* 0x000000ffff367224 */ /* 0x000fe400078e0004 */
[----:B------:R-:W-:-:S06]  /*5a70*/  CS2R R4, SRZ ;  /* 0x0000000000047805 */ /* 0x000fcc000001ff00 */
[----:B------:R0:W3:Y:S01]  /*5a80*/  @P2 LDG.E.64 R4, [R46.64] ;  /* 0x000000122e042981 */ /* 0x0000e2000c1e1b00 */
[----:B------:R-:W-:-:S03]  /*5a90*/  @P3 IMAD.WIDE.U32 R48, R36, c[0x0][0x1c0], R48 ;  /* 0x0000700024303a25 */ /* 0x000fc600078e0030 */
[----:B------:R-:W2:Y:S02]  /*5aa0*/  LDL.LU.64 R36, [R1+0x2a0] ;  /* 0x0002a00001247983 */ /* 0x000ea40000300a00 */
[----:B------:R-:W-:Y:S02]  /*5ab0*/  @P3 IADD3 R53, R49, R53, RZ ;  /* 0x0000003531353210 */ /* 0x000fe40007ffe0ff */
[----:B------:R-:W-:Y:S02]  /*5ac0*/  @P3 LEA R58, P4, R48, c[0x0][0x170], 0x2 ;  /* 0x00005c00303a3a11 */ /* 0x000fe400078810ff */
[----:B------:R-:W-:Y:S01]  /*5ad0*/  LOP3.LUT R0, R0, 0xffffffbf, RZ, 0xc0, !PT ;  /* 0xffffffbf00007812 */ /* 0x000fe200078ec0ff */
[----:B------:R-:W-:Y:S01]  /*5ae0*/  STL [R1+0x66c], R50 ;  /* 0x00066c3201007387 */ /* 0x000fe20000100800 */
[----:B------:R-:W-:Y:S02]  /*5af0*/  @P3 LEA.HI.X R59, R48, c[0x0][0x174], R53, 0x2, P4 ;  /* 0x00005d00303b3a11 */ /* 0x000fe400020f1435 */
[----:B------:R-:W-:Y:S01]  /*5b00*/  LOP3.LUT P4, RZ, R51, 0x4, RZ, 0xc0, !PT ;  /* 0x0000000433ff7812 */ /* 0x000fe2000788c0ff */
[----:B------:R-:W2:Y:S01]  /*5b10*/  LDL.LU.64 R48, [R1+0x298] ;  /* 0x0002980001307983 */ /* 0x000ea20000300a00 */
[----:B------:R-:W-:-:S02]  /*5b20*/  @P3 LOP3.LUT R0, R0, 0x40, RZ, 0xfc, !PT ;  /* 0x0000004000003812 */ /* 0x000fc400078efcff */
[----:B------:R-:W-:Y:S01]  /*5b30*/  LOP3.LUT P6, RZ, R52, 0x1000000, RZ, 0xc0, !PT ;  /* 0x0100000034ff7812 */ /* 0x000fe200078cc0ff */
[----:B------:R1:W-:Y:S01]  /*5b40*/  STL.64 [R1+0x580], R56 ;  /* 0x0005803801007387 */ /* 0x0003e20000100a00 */
[----:B------:R-:W-:-:S03]  /*5b50*/  LOP3.LUT R0, R0, 0xffffff7f, RZ, 0xc0, !PT ;  /* 0xffffff7f00007812 */ /* 0x000fc600078ec0ff */
[----:B------:R1:W-:Y:S04]  /*5b60*/  @P0 STL.64 [R1+0x208], R42 ;  /* 0x0002082a01000387 */ /* 0x0003e80000100a00 */
[----:B------:R-:W-:Y:S01]  /*5b70*/  @P4 LOP3.LUT R0, R0, 0x80, RZ, 0xfc, !PT ;  /* 0x0000008000004812 */ /* 0x000fe200078efcff */
[----:B0-----:R-:W4:Y:S01]  /*5b80*/  LDL.LU.64 R46, [R1+0x280] ;  /* 0x00028000012e7983 */ /* 0x001f220000300a00 */
[C---:B------:R-:W-:Y:S02]  /*5b90*/  LOP3.LUT P4, RZ, R52.reuse, 0x4000000, RZ, 0xc0, !PT ;  /* 0x0400000034ff7812 */ /* 0x040fe4000788c0ff */
[----:B------:R-:W-:Y:S01]  /*5ba0*/  LOP3.LUT P3, RZ, R52, 0x2000000, RZ, 0xc0, !PT ;  /* 0x0200000034ff7812 */ /* 0x000fe2000786c0ff */
[----:B-1----:R-:W4:Y:S04]  /*5bb0*/  LDL.LU.64 R56, [R1+0x290] ;  /* 0x0002900001387983 */ /* 0x002f280000300a00 */
[----:B------:R-:W4:Y:S01]  /*5bc0*/  LDL.LU.64 R42, [R1+0x288] ;  /* 0x00028800012a7983 */ /* 0x000f220000300a00 */
[----:B---3--:R-:W-:-:S03]  /*5bd0*/  IMAD.MOV.U32 R53, RZ, RZ, R4 ;  /* 0x000000ffff357224 */ /* 0x008fc600078e0004 */
[----:B------:R0:W-:Y:S01]  /*5be0*/  STL [R1+0x370], R4 ;  /* 0x0003700401007387 */ /* 0x0001e20000100800 */
[----:B------:R-:W-:Y:S02]  /*5bf0*/  IMAD.MOV.U32 R50, RZ, RZ, R5 ;  /* 0x000000ffff327224 */ /* 0x000fe400078e0005 */
[----:B0-----:R-:W-:-:S06]  /*5c00*/  CS2R R4, SRZ ;  /* 0x0000000000047805 */ /* 0x001fcc000001ff00 */
[----:B--2---:R0:W2:Y:S02]  /*5c10*/  @P4 LDG.E.64 R4, [R8.64] ;  /* 0x0000001208044981 */ /* 0x0040a4000c1e1b00 */
[----:B0-----:R-:W-:-:S06]  /*5c20*/  CS2R R8, SRZ ;  /* 0x0000000000087805 */ /* 0x001fcc000001ff00 */
[----:B----4-:R0:W3:Y:S02]  /*5c30*/  @P3 LDG.E.64 R8, [R40.64] ;  /* 0x0000001228083981 */ /* 0x0100e4000c1e1b00 */
[----:B0-----:R-:W-:-:S06]  /*5c40*/  CS2R R40, SRZ ;  /* 0x0000000000287805 */ /* 0x001fcc000001ff00 */
[----:B------:R0:W4:Y:S01]  /*5c50*/  @P6 LDG.E.64 R40, [R36.64] ;  /* 0x0000001224286981 */ /* 0x000122000c1e1b00 */
[----:B------:R-:W-:Y:S02]  /*5c60*/  LOP3.LUT P6, RZ, R0, 0x20000, RZ, 0xc0, !PT ;  /* 0x0002000000ff7812 */ /* 0x000fe400078cc0ff */
[C---:B------:R-:W-:Y:S02]  /*5c70*/  LOP3.LUT P1, RZ, R52.reuse, 0x400000, RZ, 0xc0, !PT ;  /* 0x0040000034ff7812 */ /* 0x040fe4000782c0ff */
[C---:B------:R-:W-:Y:S02]  /*5c80*/  LOP3.LUT P0, RZ, R52.reuse, 0x200000, RZ, 0xc0, !PT ;  /* 0x0020000034ff7812 */ /* 0x040fe4000780c0ff */
[C---:B------:R-:W-:Y:S01]  /*5c90*/  LOP3.LUT P5, RZ, R52.reuse, 0x100000, RZ, 0xc0, !PT ;  /* 0x0010000034ff7812 */ /* 0x040fe200078ac0ff */
[----:B------:R-:W-:Y:S04]  /*5ca0*/  STL [R1+0x6a4], R58 ;  /* 0x0006a43a01007387 */ /* 0x000fe80000100800 */
[----:B------:R-:W-:Y:S04]  /*5cb0*/  STL [R1+0x6a0], R59 ;  /* 0x0006a03b01007387 */ /* 0x000fe80000100800 */
[----:B--2---:R-:W-:Y:S01]  /*5cc0*/  STL.64 [R1+0x368], R4 ;  /* 0x0003680401007387 */ /* 0x004fe20000100a00 */
[----:B------:R-:W-:-:S02]  /*5cd0*/  LOP3.LUT P2, RZ, R52, 0x40000, RZ, 0xc0, !PT ;  /* 0x0004000034ff7812 */ /* 0x000fc4000784c0ff */
[----:B------:R-:W-:Y:S01]  /*5ce0*/  LOP3.LUT P4, RZ, R52, 0x20000, RZ, 0xc0, !PT ;  /* 0x0002000034ff7812 */ /* 0x000fe2000788c0ff */
[----:B0-----:R-:W2:Y:S04]  /*5cf0*/  LDL.LU.64 R36, [R1+0x740] ;  /* 0x0007400001247983 */ /* 0x001ea80000300a00 */
[----:B----4-:R0:W-:Y:S02]  /*5d00*/  STL.64 [R1+0x358], R40 ;  /* 0x0003582801007387 */ /* 0x0101e40000100a00 */
[----:B0-----:R-:W-:-:S06]  /*5d10*/  CS2R R40, SRZ ;  /* 0x0000000000287805 */ /* 0x001fcc000001ff00 */
[----:B------:R0:W4:Y:S01]  /*5d20*/  @P6 LDG.E.64 R40, [R48.64] ;  /* 0x0000001230286981 */ /* 0x000122000c1e1b00 */
[----:B------:R-:W-:Y:S01]  /*5d30*/  MOV R58, R5 ;  /* 0x00000005003a7202 */ /* 0x000fe20000000f00 */
[----:B------:R-:W-:Y:S02]  /*5d40*/  IMAD.MOV.U32 R59, RZ, RZ, R4 ;  /* 0x000000ffff3b7224 */ /* 0x000fe400078e0004 */
[----:B------:R-:W2:Y:S04]  /*5d50*/  LDL.LU.64 R4, [R1+0x278] ;  /* 0x0002780001047983 */ /* 0x000ea80000300a00 */
[----:B---3--:R1:W-:Y:S01]  /*5d60*/  STL.64 [R1+0x360], R8 ;  /* 0x0003600801007387 */ /* 0x0083e20000100a00 */
[----:B------:R-:W-:-:S03]  /*5d70*/  LOP3.LUT P6, RZ, R0, 0x10000, RZ, 0xc0, !PT ;  /* 0x0001000000ff7812 */ /* 0x000fc600078cc0ff */
[----:B0-----:R-:W3:Y:S04]  /*5d80*/  LDL.LU.64 R48, [R1+0x268] ;  /* 0x0002680001307983 */ /* 0x001ee80000300a00 */
[----:B-1----:R-:W2:Y:S04]  /*5d90*/  LDL.LU.64 R8, [R1+0x270] ;  /* 0x0002700001087983 */ /* 0x002ea80000300a00 */
[----:B----4-:R0:W-:Y:S02]  /*5da0*/  STL.64 [R1+0x350], R40 ;  /* 0x0003502801007387 */ /* 0x0101e40000100a00 */
[----:B0-----:R-:W-:-:S06]  /*5db0*/  CS2R R40, SRZ ;  /* 0x0000000000287805 */ /* 0x001fcc000001ff00 */
[----:B------:R0:W4:Y:S02]  /*5dc0*/  @P1 LDG.E.64 R40, [R56.64] ;  /* 0x0000001238281981 */ /* 0x000124000c1e1b00 */
[----:B0-----:R-:W-:Y:S01]  /*5dd0*/  IMAD.MOV.U32 R56, RZ, RZ, R2 ;  /* 0x000000ffff387224 */ /* 0x001fe200078e0002 */
[----:B------:R-:W-:Y:S02]  /*5de0*/  MOV R57, R3 ;  /* 0x0000000300397202 */ /* 0x000fe40000000f00 */
[----:B------:R-:W-:-:S06]  /*5df0*/  CS2R R2, SRZ ;  /* 0x0000000000027805 */ /* 0x000fcc000001ff00 */
[----:B------:R0:W2:Y:S01]  /*5e00*/  @P0 LDG.E.64 R2, [R42.64] ;  /* 0x000000122a020981 */ /* 0x0000a2000c1e1b00 */
[----:B------:R-:W-:-:S03]  /*5e10*/  LOP3.LUT P3, RZ, R52, 0x10000, RZ, 0xc0, !PT ;  /* 0x0001000034ff7812 */ /* 0x000fc6000786c0ff */
[----:B0-----:R-:W3:Y:S04]  /*5e20*/  LDL.LU.64 R42, [R1+0x258] ;  /* 0x00025800012a7983 */ /* 0x001ee80000300a00 */
[----:B--2---:R0:W-:Y:S02]  /*5e30*/  STL.64 [R1+0x340], R2 ;  /* 0x0003400201007387 */ /* 0x0041e40000100a00 */
[----:B0-----:R-:W-:-:S06]  /*5e40*/  CS2R R2, SRZ ;  /* 0x0000000000027805 */ /* 0x001fcc000001ff00 */
[----:B------:R0:W2:Y:S04]  /*5e50*/  @P5 LDG.E.64 R2, [R46.64] ;  /* 0x000000122e025981 */ /* 0x0000a8000c1e1b00 */
[----:B----4-:R1:W-:Y:S01]  /*5e60*/  STL.64 [R1+0x348], R40 ;  /* 0x0003482801007387 */ /* 0x0103e20000100a00 */
[----:B------:R-:W-:-:S03]  /*5e70*/  LOP3.LUT P1, RZ, R52, 0x8000, RZ, 0xc0, !PT ;  /* 0x0000800034ff7812 */ /* 0x000fc6000782c0ff */
[----:B0-----:R-:W4:Y:S04]  /*5e80*/  LDL.LU.64 R46, [R1+0x250] ;  /* 0x00025000012e7983 */ /* 0x001f280000300a00 */
[----:B-1----:R-:W3:Y:S04]  /*5e90*/  LDL.LU.64 R40, [R1+0x260] ;  /* 0x0002600001287983 */ /* 0x002ee80000300a00 */
[----:B--2---:R0:W-:Y:S02]  /*5ea0*/  STL.64 [R1+0x338], R2 ;  /* 0x0003380201007387 */ /* 0x0041e40000100a00 */
[----:B0-----:R-:W-:-:S06]  /*5eb0*/  CS2R R2, SRZ ;  /* 0x0000000000027805 */ /* 0x001fcc000001ff00 */
[----:B------:R0:W2:Y:S01]  /*5ec0*/  @P6 LDG.E.64 R2, [R4.64] ;  /* 0x0000001204026981 */ /* 0x0000a2000c1e1b00 */
[----:B------:R-:W-:-:S03]  /*5ed0*/  LOP3.LUT P0, RZ, R52, 0x4000, RZ, 0xc0, !PT ;  /* 0x0000400034ff7812 */ /* 0x000fc6000780c0ff */
[----:B0-----:R-:W3:Y:S04]  /*5ee0*/  LDL.LU.64 R4, [R1+0x248] ;  /* 0x0002480001047983 */ /* 0x001ee80000300a00 */
[----:B--2---:R0:W-:Y:S02]  /*5ef0*/  STL.64 [R1+0x330], R2 ;  /* 0x0003300201007387 */ /* 0x0041e40000100a00 */
[----:B0-----:R-:W-:-:S06]  /*5f00*/  CS2R R2, SRZ ;  /* 0x0000000000027805 */ /* 0x001fcc000001ff00 */
[----:B------:R0:W2:Y:S02]  /*5f10*/  @P2 LDG.E.64 R2, [R8.64] ;  /* 0x0000001208022981 */ /* 0x0000a4000c1e1b00 */
[----:B0-----:R-:W-:-:S06]  /*5f20*/  CS2R R8, SRZ ;  /* 0x0000000000087805 */ /* 0x001fcc000001ff00 */
[----:B---3--:R0:W3:Y:S02]  /*5f30*/  @P4 LDG.E.64 R8, [R48.64] ;  /* 0x0000001230084981 */ /* 0x0080e4000c1e1b00 */
[----:B0-----:R-:W-:-:S06]  /*5f40*/  CS2R R48, SRZ ;  /* 0x0000000000307805 */ /* 0x001fcc000001ff00 */
[----:B------:R0:W3:Y:S01]  /*5f50*/  @P3 LDG.E.64 R48, [R40.64] ;  /* 0x0000001228303981 */ /* 0x0000e2000c1e1b00 */
[----:B------:R-:W-:-:S03]  /*5f60*/  LOP3.LUT P5, RZ, R52, 0x2000, RZ, 0xc0, !PT ;  /* 0x0000200034ff7812 */ /* 0x000fc600078ac0ff */
[----:B--2---:R1:W-:Y:S01]  /*5f70*/  STL.64 [R1+0x328], R2 ;  /* 0x0003280201007387 */ /* 0x0043e20000100a00 */
[C---:B------:R-:W-:Y:S02]  /*5f80*/  LOP3.LUT P6, RZ, R52.reuse, 0x1000, RZ, 0xc0, !PT ;  /* 0x0000100034ff7812 */ /* 0x040fe400078cc0ff */
[----:B------:R-:W-:Y:S01]  /*5f90*/  LOP3.LUT P2, RZ, R52, 0x800, RZ, 0xc0, !PT ;  /* 0x0000080034ff7812 */ /* 0x000fe2000784c0ff */
[----:B0-----:R-:W2:Y:S04]  /*5fa0*/  LDL.LU.64 R40, [R1+0x738] ;  /* 0x0007380001287983 */ /* 0x001ea80000300a00 */
[----:B-1----:R-:W2:Y:S04]  /*5fb0*/  LDL.LU.64 R2, [R1+0x240] ;  /* 0x0002400001027983 */ /* 0x002ea80000300a00 */
[----:B---3--:R0:W-:Y:S02]  /*5fc0*/  STL.64 [R1+0x318], R48 ;  /* 0x0003183001007387 */ /* 0x0081e40000100a00 */
[----:B0-----:R-:W-:-:S02]  /*5fd0*/  IMAD.MOV.U32 R48, RZ, RZ, R16 ;  /* 0x000000ffff307224 */ /* 0x001fc400078e0010 */
[----:B------:R-:W-:Y:S02]  /*5fe0*/  IMAD.MOV.U32 R49, RZ, RZ, R17 ;  /* 0x000000ffff317224 */ /* 0x000fe400078e0011 */
[----:B------:R-:W-:-:S06]  /*5ff0*/  CS2R R16, SRZ ;  /* 0x0000000000107805 */ /* 0x000fcc000001ff00 */
[----:B------:R0:W3:Y:S04]  /*6000*/  @P1 LDG.E.64 R16, [R42.64] ;  /* 0x000000122a101981 */ /* 0x0000e8000c1e1b00 */
[----:B------:R1:W-:Y:S01]  /*6010*/  STL.64 [R1+0x320], R8 ;  /* 0x0003200801007387 */ /* 0x0003e20000100a00 */
[C---:B------:R-:W-:Y:S02]  /*6020*/  LOP3.LUT P4, RZ, R52.reuse, 0x400, RZ, 0xc0, !PT ;  /* 0x0000040034ff7812 */ /* 0x040fe4000788c0ff */
[----:B------:R-:W-:Y:S02]  /*6030*/  LOP3.LUT P3, RZ, R52, 0x80, RZ, 0xc0, !PT ;  /* 0x0000008034ff7812 */ /* 0x000fe4000786c0ff */
[----:B------:R-:W-:Y:S01]  /*6040*/  LOP3.LUT R0, R0, 0xffffbfff, RZ, 0xc0, !PT ;  /* 0xffffbfff00007812 */ /* 0x000fe200078ec0ff */
[----:B0-----:R-:W2:Y:S04]  /*6050*/  LDL.LU.64 R42, [R1+0x730] ;  /* 0x00073000012a7983 */ /* 0x001ea80000300a00 */
[----:B-1----:R-:W2:Y:S04]  /*6060*/  LDL.LU.64 R8, [R1+0x238] ;  /* 0x0002380001087983 */ /* 0x002ea80000300a00 */
[----:B---3--:R0:W-:Y:S02]  /*6070*/  STL.64 [R1+0x310], R16 ;  /* 0x0003101001007387 */ /* 0x0081e40000100a00 */
[----:B0-----:R-:W-:-:S06]  /*6080*/  CS2R R16, SRZ ;  /* 0x0000000000107805 */ /* 0x001fcc000001ff00 */
[----:B----4-:R0:W3:Y:S01]  /*6090*/  @P0 LDG.E.64 R16, [R46.64] ;  /* 0x000000122e100981 */ /* 0x0100e2000c1e1b00 */
[----:B------:R-:W-:Y:S02]  /*60a0*/  @P3 LOP3.LUT R0, R0, 0x4000, RZ, 0xfc, !PT ;  /* 0x0000400000003812 */ /* 0x000fe400078efcff */
[----:B------:R-:W-:Y:S01]  /*60b0*/  LOP3.LUT P1, RZ, R52, 0x40, RZ, 0xc0, !PT ;  /* 0x0000004034ff7812 */ /* 0x000fe2000782c0ff */
[----:B0-----:R-:W4:Y:S04]  /*60c0*/  LDL.LU.64 R46, [R1+0x728] ;  /* 0x00072800012e7983 */ /* 0x001f280000300a00 */
[----:B---3--:R0:W-:Y:S02]  /*60d0*/  STL.64 [R1+0x308], R16 ;  /* 0x0003081001007387 */ /* 0x0081e40000100a00 */
[----:B0-----:R-:W-:-:S06]  /*60e0*/  CS2R R16, SRZ ;  /* 0x0000000000107805 */ /* 0x001fcc000001ff00 */
[----:B------:R0:W3:Y:S01]  /*60f0*/  @P5 LDG.E.64 R16, [R4.64] ;  /* 0x0000001204105981 */ /* 0x0000e2000c1e1b00 */
[----:B------:R-:W-:Y:S02]  /*6100*/  LOP3.LUT P3, RZ, R52, 0x100, RZ, 0xc0, !PT ;  /* 0x0000010034ff7812 */ /* 0x000fe4000786c0ff */
[----:B------:R-:W-:Y:S02]  /*6110*/  LOP3.LUT R0, R0, 0xffff7fff, RZ, 0xc0, !PT ;  /* 0xffff7fff00007812 */ /* 0x000fe400078ec0ff */
[----:B------:R-:W-:Y:S01]  /*6120*/  LOP3.LUT P0, RZ, R52, 0x20, RZ, 0xc0, !PT ;  /* 0x0000002034ff7812 */ /* 0x000fe2000780c0ff */
[----:B0-----:R-:W2:Y:S04]  /*6130*/  LDL.LU.64 R4, [R1+0x720] ;  /* 0x0007200001047983 */ /* 0x001ea80000300a00 */
[----:B---3--:R0:W-:Y:S02]  /*6140*/  STL.64 [R1+0x300], R16 ;  /* 0x0003001001007387 */ /* 0x0081e40000100a00 */
[----:B0-----:R-:W-:-:S06]  /*6150*/  CS2R R16, SRZ ;  /* 0x0000000000107805 */ /* 0x001fcc000001ff00 */
[----:B--2---:R0:W2:Y:S01]  /*6160*/  @P6 LDG.E.64 R16, [R2.64] ;  /* 0x0000001202106981 */ /* 0x0040a2000c1e1b00 */
[----:B------:R-:W-:Y:S02]  /*6170*/  @P3 LOP3.LUT R0, R0, 0x8000, RZ, 0xfc, !PT ;  /* 0x0000800000003812 */ /* 0x000fe400078efcff */
[----:B------:R-:W-:Y:S01]  /*6180*/  LOP3.LUT P5, RZ, R52, 0x10, RZ, 0xc0, !PT ;  /* 0x0000001034ff7812 */ /* 0x000fe200078ac0ff */
[----:B0-----:R-:W3:Y:S04]  /*6190*/  LDL.LU.64 R2, [R1+0x718] ;  /* 0x0007180001027983 */ /* 0x001ee80000300a00 */
[----:B--2---:R0:W-:Y:S02]  /*61a0*/  STL.64 [R1+0x2f8], R16 ;  /* 0x0002f81001007387 */ /* 0x0041e40000100a00 */
[----:B0-----:R-:W-:-:S06]  /*61b0*/  CS2R R16, SRZ ;  /* 0x0000000000107805 */ /* 0x001fcc000001ff00 */
[----:B------:R0:W2:Y:S04]  /*61c0*/  @P2 LDG.E.64 R16, [R8.64] ;  /* 0x0000001208102981 */ /* 0x0000a8000c1e1b00 */
[----:B0-----:R-:W3:Y:S04]  /*61d0*/  LDL.LU.64 R8, [R1+0x710] ;  /* 0x0007100001087983 */ /* 0x001ee80000300a00 */
[----:B--2---:R0:W-:Y:S02]  /*61e0*/  STL.64 [R1+0x2f0], R16 ;  /* 0x0002f01001007387 */ /* 0x0041e40000100a00 */
[----:B0-----:R-:W-:-:S06]  /*61f0*/  CS2R R16, SRZ ;  /* 0x0000000000107805 */ /* 0x001fcc000001ff00 */
[----:B---3--:R-:W2:Y:S01]  /*6200*/  @P4 LDG.E.64 R16, [R8.64] ;  /* 0x0000001208104981 */ /* 0x008ea2000c1e1b00 */
[----:B------:R-:W-:-:S03]  /*6210*/  LOP3.LUT P3, RZ, R52, 0x200, RZ, 0xc0, !PT ;  /* 0x0000020034ff7812 */ /* 0x000fc6000786c0ff */
[----:B--2---:R0:W-:Y:S04]  /*6220*/  STL.64 [R1+0x2e8], R16 ;  /* 0x0002e81001007387 */ /* 0x0041e80000100a00 */
[----:B0-----:R-:W2:Y:S01]  /*6230*/  LDL.LU.64 R16, [R1+0x708] ;  /* 0x0007080001107983 */ /* 0x001ea20000300a00 */
[----:B------:R-:W-:Y:S01]  /*6240*/  MOV R8, R24 ;  /* 0x0000001800087202 */ /* 0x000fe20000000f00 */
[----:B------:R-:W-:Y:S02]  /*6250*/  IMAD.MOV.U32 R9, RZ, RZ, R25 ;  /* 0x000000ffff097224 */ /* 0x000fe400078e0019 */
[----:B------:R-:W-:-:S06]  /*6260*/  CS2R R24, SRZ ;  /* 0x0000000000187805 */ /* 0x000fcc000001ff00 */
[----:B--2---:R-:W2:Y:S01]  /*6270*/  @P3 LDG.E.64 R24, [R16.64] ;  /* 0x0000001210183981 */ /* 0x004ea2000c1e1b00 */
[----:B------:R-:W-:-:S03]  /*6280*/  LOP3.LUT P3, RZ, R0, 0x8000, RZ, 0xc0, !PT ;  /* 0x0000800000ff7812 */ /* 0x000fc6000786c0ff */
[----:B--2---:R0:W-:Y:S04]  /*6290*/  STL.64 [R1+0x2e0], R24 ;  /* 0x0002e01801007387 */ /* 0x0041e80000100a00 */
[----:B0-----:R-:W2:Y:S01]  /*62a0*/  LDL.LU.64 R24, [R1+0x700] ;  /* 0x0007000001187983 */ /* 0x001ea20000300a00 */
[----:B------:R-:W-:Y:S01]  /*62b0*/  IMAD.MOV.U32 R16, RZ, RZ, R44 ;  /* 0x000000ffff107224 */ /* 0x000fe200078e002c */
[----:B------:R-:W-:Y:S02]  /*62c0*/  MOV R17, R45 ;  /* 0x0000002d00117202 */ /* 0x000fe40000000f00 */
[----:B------:R-:W-:-:S06]  /*62d0*/  CS2R R44, SRZ ;  /* 0x00000000002c7805 */ /* 0x000fcc000001ff00 */
[----:B--2---:R-:W2:Y:S01]  /*62e0*/  @P3 LDG.E.64 R44, [R24.64] ;  /* 0x00000012182c3981 */ /* 0x004ea2000c1e1b00 */
[----:B------:R-:W-:-:S03]  /*62f0*/  LOP3.LUT P3, RZ, R0, 0x4000, RZ, 0xc0, !PT ;  /* 0x0000400000ff7812 */ /* 0x000fc6000786c0ff */
[----:B--2---:R0:W-:Y:S04]  /*6300*/  STL.64 [R1+0x2d8], R44 ;  /* 0x0002d82c01007387 */ /* 0x0041e80000100a00 */
[----:B0-----:R-:W2:Y:S01]  /*6310*/  LDL.LU.64 R44, [R1+0x6f8] ;  /* 0x0006f800012c7983 */ /* 0x001ea20000300a00 */
[----:B------:R-:W-:Y:S02]  /*6320*/  IMAD.MOV.U32 R24, RZ, RZ, R32 ;  /* 0x000000ffff187224 */ /* 0x000fe400078e0020 */
[----:B------:R-:W-:Y:S02]  /*6330*/  IMAD.MOV.U32 R25, RZ, RZ, R33 ;  /* 0x000000ffff197224 */ /* 0x000fe400078e0021 */
[----:B------:R-:W-:-:S06]  /*6340*/  CS2R R32, SRZ ;  /* 0x0000000000207805 */ /* 0x000fcc000001ff00 */
[----:B--2---:R-:W2:Y:S04]  /*6350*/  @P3 LDG.E.64 R32, [R44.64] ;  /* 0x000000122c203981 */ /* 0x004ea8000c1e1b00 */
[----:B--2---:R0:W-:Y:S04]  /*6360*/  STL.64 [R1+0x2d0], R32 ;  /* 0x0002d02001007387 */ /* 0x0041e80000100a00 */
[----:B0-----:R-:W2:Y:S01]  /*6370*/  LDL.LU.64 R32, [R1+0x6f0] ;  /* 0x0006f00001207983 */ /* 0x001ea20000300a00 */
[----:B------:R-:W-:Y:S01]  /*6380*/  MOV R44, R12 ;  /* 0x0000000c002c7202 */ /* 0x000fe20000000f00 */
[----:B------:R-:W-:-:S02]  /*6390*/  IMAD.MOV.U32 R45, RZ, RZ, R13 ;  /* 0x000000ffff2d7224 */ /* 0x000fc400078e000d */
[----:B------:R-:W-:-:S06]  /*63a0*/  CS2R R12, SRZ ;  /* 0x00000000000c7805 */ /* 0x000fcc000001ff00 */
[----:B--2---:R-:W2:Y:S04]  /*63b0*/  @P1 LDG.E.64 R12, [R32.64] ;  /* 0x00000012200c1981 */ /* 0x004ea8000c1e1b00 */
[----:B--2---:R0:W-:Y:S04]  /*63c0*/  STL.64 [R1+0x2c8], R12 ;  /* 0x0002c80c01007387 */ /* 0x0041e80000100a00 */
[----:B0-----:R-:W2:Y:S01]  /*63d0*/  LDL.LU.64 R12, [R1+0x6e8] ;  /* 0x0006e800010c7983 */ /* 0x001ea20000300a00 */
[----:B------:R-:W-:Y:S01]  /*63e0*/  IMAD.MOV.U32 R32, RZ, RZ, R20 ;  /* 0x000000ffff207224 */ /* 0x000fe200078e0014 */
[----:B------:R-:W-:-:S02]  /*63f0*/  MOV R33, R21 ;  /* 0x0000001500217202 */ /* 0x000fc40000000f00 */
[----:B------:R-:W-:-:S06]  /*6400*/  CS2R R20, SRZ ;  /* 0x0000000000147805 */ /* 0x000fcc000001ff00 */
[----:B--2---:R-:W2:Y:S04]  /*6410*/  @P0 LDG.E.64 R20, [R12.64] ;  /* 0x000000120c140981 */ /* 0x004ea8000c1e1b00 */
[----:B--2---:R0:W-:Y:S04]  /*6420*/  STL.64 [R1+0x2c0], R20 ;  /* 0x0002c01401007387 */ /* 0x0041e80000100a00 */
[----:B0-----:R-:W2:Y:S01]  /*6430*/  LDL.LU.64 R20, [R1+0x6e0] ;  /* 0x0006e00001147983 */ /* 0x001ea20000300a00 */
[----:B------:R-:W-:Y:S02]  /*6440*/  IMAD.MOV.U32 R12, RZ, RZ, R6 ;  /* 0x000000ffff0c7224 */ /* 0x000fe400078e0006 */
[----:B------:R-:W-:-:S02]  /*6450*/  IMAD.MOV.U32 R13, RZ, RZ, R7 ;  /* 0x000000ffff0d7224 */ /* 0x000fc400078e0007 */
[----:B------:R-:W-:-:S06]  /*6460*/  CS2R R6, SRZ ;  /* 0x0000000000067805 */ /* 0x000fcc000001ff00 */
[----:B--2---:R-:W2:Y:S01]  /*6470*/  @P5 LDG.E.64 R6, [R20.64] ;  /* 0x0000001214065981 */ /* 0x004ea2000c1e1b00 */
        /* <DEDUP_REMOVED lines=11> */
[----:B------:R-:W-:Y:S01]  /*6530*/  MOV R7, R21 ;  /* 0x0000001500077202 */ /* 0x000fe20000000f00 */
[----:B------:R-:W-:Y:S01]  /*6540*/  IMAD.MOV.U32 R20, RZ, RZ, R24 ;  /* 0x000000ffff147224 */ /* 0x000fe200078e0018 */
[----:B------:R-:W-:Y:S01]  /*6550*/  MOV R24, R26 ;  /* 0x0000001a00187202 */ /* 0x000fe20000000f00 */
[----:B------:R-:W-:Y:S02]  /*6560*/  IMAD.MOV.U32 R21, RZ, RZ, R25 ;  /* 0x000000ffff157224 */ /* 0x000fe400078e0019 */
[----:B------:R-:W-:-:S02]  /*6570*/  IMAD.MOV.U32 R25, RZ, RZ, R27 ;  /* 0x000000ffff197224 */ /* 0x000fc400078e001b */
        /* <DEDUP_REMOVED lines=15> */
[----:B--2---:R0:W2:Y:S01]  /*6670*/  @P3 LDG.E.64 R18, [R22.64] ;  /* 0x0000001216123981 */ /* 0x0040a2000c1e1b00 */
[----:B------:R-:W-:Y:S02]  /*6680*/  LOP3.LUT P1, RZ, R51, 0x80000000, RZ, 0xc0, !PT ;  /* 0x8000000033ff7812 */ /* 0x000fe4000782c0ff */
[----:B0-----:R-:W-:Y:S01]  /*6690*/  MOV R22, R26 ;  /* 0x0000001a00167202 */ /* 0x001fe20000000f00 */
[----:B--2---:R0:W-:Y:S04]  /*66a0*/  STL.64 [R1+0x298], R18 ;  /* 0x0002981201007387 */ /* 0x0041e80000100a00 */
[----:B0-----:R-:W2:Y:S01]  /*66b0*/  LDL.LU.64 R18, [R1+0x6b8] ;  /* 0x0006b80001127983 */ /* 0x001ea20000300a00 */
[----:B------:R-:W-:Y:S01]  /*66c0*/  IMAD.MOV.U32 R23, RZ, RZ, R27 ;  /* 0x000000ffff177224 */ /* 0x000fe200078e001b */
[----:B------:R-:W-:Y:S01]  /*66d0*/  MOV R27, R39 ;  /* 0x00000027001b7202 */ /* 0x000fe20000000f00 */
[----:B------:R-:W-:-:S02]  /*66e0*/  IMAD.MOV.U32 R26, RZ, RZ, R38 ;  /* 0x000000ffff1a7224 */ /* 0x000fc400078e0026 */
[----:B------:R-:W-:Y:S01]  /*66f0*/  IMAD.MOV.U32 R38, RZ, RZ, R20 ;  /* 0x000000ffff267224 */ /* 0x000fe200078e0014 */
[----:B------:R-:W-:Y:S01]  /*6700*/  MOV R20, R24 ;  /* 0x0000001800147202 */ /* 0x000fe20000000f00 */
[----:B------:R-:W-:Y:S02]  /*6710*/  IMAD.MOV.U32 R39, RZ, RZ, R21 ;  /* 0x000000ffff277224 */ /* 0x000fe400078e0015 */
[----:B------:R-:W-:Y:S01]  /*6720*/  IMAD.MOV.U32 R21, RZ, RZ, R25 ;  /* 0x000000ffff157224 */ /* 0x000fe200078e0019 */
[----:B------:R-:W-:Y:S01]  /*6730*/  MOV R25, R15 ;  /* 0x0000000f00197202 */ /* 0x000fe20000000f00 */
[----:B------:R-:W-:Y:S02]  /*6740*/  IMAD.MOV.U32 R24, RZ, RZ, R14 ;  /* 0x000000ffff187224 */ /* 0x000fe400078e000e */
        /* <DEDUP_REMOVED lines=8> */
[----:B--2---:R-:W2:Y:S01]  /*67d0*/  @P0 LDG.E.64 R10, [R14.64] ;  /* 0x000000120e0a0981 */ /* 0x004ea2000c1e1b00 */
[----:B------:R-:W-:-:S03]  /*67e0*/  LOP3.LUT P5, RZ, R51, 0x20000000, RZ, 0xc0, !PT ;  /* 0x2000000033ff7812 */ /* 0x000fc600078ac0ff */
[----:B--2---:R0:W-:Y:S04]  /*67f0*/  STL.64 [R1+0x288], R10 ;  /* 0x0002880a01007387 */ /* 0x0041e80000100a00 */
[----:B0-----:R-:W2:Y:S01]  /*6800*/  LDL.LU.64 R10, [R1+0x6a8] ;  /* 0x0006a800010a7983 */ /* 0x001ea20000300a00 */
[----:B------:R-:W-:Y:S01]  /*6810*/  CS2R R14, SRZ ;  /* 0x00000000000e7805 */ /* 0x000fe2000001ff00 */
[----:B------:R-:W-:-:S05]  /*6820*/  LOP3.LUT P6, RZ, R51, 0x10000000, RZ, 0xc0, !PT ;  /* 0x1000000033ff7812 */ /* 0x000fca00078cc0ff */
[----:B--2---:R-:W2:Y:S01]  /*6830*/  @P5 LDG.E.64 R14, [R10.64] ;  /* 0x000000120a0e5981 */ /* 0x004ea2000c1e1b00 */
[C---:B------:R-:W-:Y:S02]  /*6840*/  LOP3.LUT P2, RZ, R51.reuse, 0x8000000, RZ, 0xc0, !PT ;  /* 0x0800000033ff7812 */ /* 0x040fe4000784c0ff */
[----:B------:R-:W-:Y:S02]  /*6850*/  LOP3.LUT P4, RZ, R51, 0x1000000, RZ, 0xc0, !PT ;  /* 0x0100000033ff7812 */ /* 0x000fe4000788c0ff */
[----:B------:R-:W-:Y:S01]  /*6860*/  LOP3.LUT R0, R0, 0xffffefff, RZ, 0xc0, !PT ;  /* 0xffffefff00007812 */ /* 0x000fe200078ec0ff */
[----:B--2---:R0:W-:Y:S02]  /*6870*/  STL.64 [R1+0x280], R14 ;  /* 0x0002800e01007387 */ /* 0x0041e40000100a00 */
[----:B0-----:R-:W-:-:S06]  /*6880*/  CS2R R14, SRZ ;  /* 0x00000000000e7805 */ /* 0x001fcc000001ff00 */
[----:B------:R0:W2:Y:S02]  /*6890*/  @P6 LDG.E.64 R14, [R2.64] ;  /* 0x00000012020e6981 */ /* 0x0000a4000c1e1b00 */
[----:B0-----:R-:W-:-:S06]  /*68a0*/  CS2R R2, SRZ ;  /* 0x0000000000027805 */ /* 0x001fcc000001ff00 */
[----:B------:R-:W3:Y:S01]  /*68b0*/  @P2 LDG.E.64 R2, [R4.64] ;  /* 0x0000001204022981 */ /* 0x000ee2000c1e1b00 */
[----:B------:R-:W-:Y:S02]  /*68c0*/  @P4 LOP3.LUT R0, R0, 0x1000, RZ, 0xfc, !PT ;  /* 0x0000100000004812 */ /* 0x000fe400078efcff */
[----:B------:R-:W-:Y:S02]  /*68d0*/  LOP3.LUT P4, RZ, R51, 0x2000000, RZ, 0xc0, !PT ;  /* 0x0200000033ff7812 */ /* 0x000fe4000788c0ff */
[----:B------:R-:W-:-:S11]  /*68e0*/  LOP3.LUT R0, R0, 0xffffdfff, RZ, 0xc0, !PT ;  /* 0xffffdfff00007812 */ /* 0x000fd600078ec0ff */
[----:B------:R-:W-:Y:S02]  /*68f0*/  @P4 LOP3.LUT R0, R0, 0x2000, RZ, 0xfc, !PT ;  /* 0x0000200000004812 */ /* 0x000fe400078efcff */
[----:B------:R-:W-:Y:S01]  /*6900*/  LOP3.LUT P4, RZ, R51, 0x4000000, RZ, 0xc0, !PT ;  /* 0x0400000033ff7812 */ /* 0x000fe2000788c0ff */
[----:B---3--:R0:W-:Y:S02]  /*6910*/  STL.64 [R1+0x270], R2 ;  /* 0x0002700201007387 */ /* 0x0081e40000100a00 */
[----:B0-----:R-:W-:-:S10]  /*6920*/  CS2R R2, SRZ ;  /* 0x0000000000027805 */ /* 0x001fd4000001ff00 */
[----:B----4-:R-:W3:Y:S01]  /*6930*/  @P4 LDG.E.64 R2, [R46.64] ;  /* 0x000000122e024981 */ /* 0x010ee2000c1e1b00 */
[----:B------:R-:W-:-:S03]  /*6940*/  LOP3.LUT P4, RZ, R0, 0x2000, RZ, 0xc0, !PT ;  /* 0x0000200000ff7812 */ /* 0x000fc6000788c0ff */
[----:B---3--:R0:W-:Y:S02]  /*6950*/  STL.64 [R1+0x268], R2 ;  /* 0x0002680201007387 */ /* 0x0081e40000100a00 */
[----:B0-----:R-:W-:-:S08]  /*6960*/  CS2R R2, SRZ ;  /* 0x0000000000027805 */ /* 0x001fd0000001ff00 */
[----:B------:R0:W3:Y:S01]  /*6970*/  @P4 LDG.E.64 R2, [R42.64] ;  /* 0x000000122a024981 */ /* 0x0000e2000c1e1b00 */
[----:B------:R-:W-:Y:S02]  /*6980*/  LOP3.LUT P4, RZ, R0, 0x1000, RZ, 0xc0, !PT ;  /* 0x0000100000ff7812 */ /* 0x000fe4000788c0ff */
[C---:B------:R-:W-:Y:S02]  /*6990*/  LOP3.LUT P3, RZ, R51.reuse, 0x800000, RZ, 0xc0, !PT ;  /* 0x0080000033ff7812 */ /* 0x040fe4000786c0ff */
[C---:B------:R-:W-:Y:S02]  /*69a0*/  LOP3.LUT P5, RZ, R51.reuse, 0x100000, RZ, 0xc0, !PT ;  /* 0x0010000033ff7812 */ /* 0x040fe400078ac0ff */
[C---:B------:R-:W-:Y:S01]  /*69b0*/  LOP3.LUT P1, RZ, R51.reuse, 0x400000, RZ, 0xc0, !PT ;  /* 0x0040000033ff7812 */ /* 0x040fe2000782c0ff */
[----:B--2---:R-:W-:Y:S01]  /*69c0*/  STL.64 [R1+0x278], R14 ;  /* 0x0002780e01007387 */ /* 0x004fe20000100a00 */
[C---:B------:R-:W-:Y:S02]  /*69d0*/  LOP3.LUT P2, RZ, R51.reuse, 0x40000, RZ, 0xc0, !PT ;  /* 0x0004000033ff7812 */ /* 0x040fe4000784c0ff */
[C---:B------:R-:W-:Y:S01]  /*69e0*/  LOP3.LUT P0, RZ, R51.reuse, 0x200000, RZ, 0xc0, !PT ;  /* 0x0020000033ff7812 */ /* 0x040fe2000780c0ff */
[----:B------:R-:W-:Y:S01]  /*69f0*/  IMAD.MOV.U32 R11, RZ, RZ, R19 ;  /* 0x000000ffff0b7224 */ /* 0x000fe200078e0013 */
[----:B------:R-:W-:Y:S01]  /*6a00*/  MOV R10, R18 ;  /* 0x00000012000a7202 */ /* 0x000fe20000000f00 */
[----:B------:R-:W-:Y:S01]  /*6a10*/  CS2R R4, SRZ ;  /* 0x0000000000047805 */ /* 0x000fe2000001ff00 */
[----:B------:R-:W-:Y:S01]  /*6a20*/  LOP3.LUT P6, RZ, R51, 0x80000, RZ, 0xc0, !PT ;  /* 0x0008000033ff7812 */ /* 0x000fe200078cc0ff */
[----:B0-----:R-:W2:Y:S04]  /*6a30*/  LDL.LU.64 R42, [R1+0x218] ;  /* 0x00021800012a7983 */ /* 0x001ea80000300a00 */
[----:B---3--:R0:W-:Y:S02]  /*6a40*/  STL.64 [R1+0x260], R2 ;  /* 0x0002600201007387 */ /* 0x0081e40000100a00 */
[----:B0-----:R-:W-:-:S06]  /*6a50*/  CS2R R2, SRZ ;  /* 0x0000000000027805 */ /* 0x001fcc000001ff00 */
[----:B------:R0:W3:Y:S01]  /*6a60*/  @P4 LDG.E.64 R2, [R40.64] ;  /* 0x0000001228024981 */ /* 0x0000e2000c1e1b00 */
[----:B------:R-:W-:Y:S01]  /*6a70*/  LOP3.LUT R0, R0, 0xfffffeff, RZ, 0xc0, !PT ;  /* 0xfffffeff00007812 */ /* 0x000fe200078ec0ff */
[----:B------:R-:W-:Y:S01]  /*6a80*/  IMAD.MOV.U32 R14, RZ, RZ, R22 ;  /* 0x000000ffff0e7224 */ /* 0x000fe200078e0016 */
[----:B------:R-:W-:Y:S01]  /*6a90*/  MOV R15, R23 ;  /* 0x00000017000f7202 */ /* 0x000fe20000000f00 */
[----:B------:R-:W-:Y:S01]  /*6aa0*/  IMAD.MOV.U32 R19, RZ, RZ, R21 ;  /* 0x000000ffff137224 */ /* 0x000fe200078e0015 */
[----:B------:R-:W-:Y:S01]  /*6ab0*/  MOV R18, R20 ;  /* 0x0000001400127202 */ /* 0x000fe20000000f00 */
[----:B0-----:R-:W4:Y:S04]  /*6ac0*/  LDL.LU.64 R40, [R1+0x228] ;  /* 0x0002280001287983 */ /* 0x001f280000300a00 */
[----:B---3--:R0:W-:Y:S01]  /*6ad0*/  STL.64 [R1+0x258], R2 ;  /* 0x0002580201007387 */ /* 0x0081e20000100a00 */
[----:B------:R-:W-:Y:S01]  /*6ae0*/  LOP3.LUT P4, RZ, R51, 0x200, RZ, 0xc0, !PT ;  /* 0x0000020033ff7812 */ /* 0x000fe2000788c0ff */
[----:B------:R-:W-:-:S02]  /*6af0*/  IMAD.MOV.U32 R22, RZ, RZ, R38 ;  /* 0x000000ffff167224 */ /* 0x000fc400078e0026 */
[----:B------:R-:W-:Y:S01]  /*6b00*/  IMAD.MOV.U32 R23, RZ, RZ, R39 ;  /* 0x000000ffff177224 */ /* 0x000fe200078e0027 */
[----:B------:R1:W3:Y:S01]  /*6b10*/  @P2 LDG.E.64 R4, [R14.64] ;  /* 0x000000120e042981 */ /* 0x0002e2000c1e1b00 */
[----:B0-----:R-:W-:-:S06]  /*6b20*/  CS2R R2, SRZ ;  /* 0x0000000000027805 */ /* 0x001fcc000001ff00 */
[----:B------:R-:W2:Y:S02]  /*6b30*/  @P3 LDG.E.64 R2, [R36.64] ;  /* 0x0000001224023981 */ /* 0x000ea4000c1e1b00 */
[----:B------:R-:W-:Y:S02]  /*6b40*/  @P4 LOP3.LUT R0, R0, 0x100, RZ, 0xfc, !PT ;  /* 0x0000010000004812 */ /* 0x000fe400078efcff */
[----:B------:R-:W-:Y:S02]  /*6b50*/  LOP3.LUT P4, RZ, R51, 0x400, RZ, 0xc0, !PT ;  /* 0x0000040033ff7812 */ /* 0x000fe4000788c0ff */
[----:B------:R-:W-:Y:S01]  /*6b60*/  LOP3.LUT R0, R0, 0xfffffdff, RZ, 0xc0, !PT ;  /* 0xfffffdff00007812 */ /* 0x000fe200078ec0ff */
[----:B------:R-:W-:Y:S01]  /*6b70*/  IMAD.MOV.U32 R38, RZ, RZ, R44 ;  /* 0x000000ffff267224 */ /* 0x000fe200078e002c */
[----:B------:R-:W-:Y:S01]  /*6b80*/  MOV R39, R45 ;  /* 0x0000002d00277202 */ /* 0x000fe20000000f00 */
[----:B------:R-:W-:Y:S01]  /*6b90*/  IMAD.MOV.U32 R45, RZ, RZ, R55 ;  /* 0x000000ffff2d7224 */ /* 0x000fe200078e0037 */
[----:B------:R-:W-:-:S07]  /*6ba0*/  MOV R44, R54 ;  /* 0x00000036002c7202 */ /* 0x000fce0000000f00 */
[----:B------:R-:W-:Y:S02]  /*6bb0*/  @P4 LOP3.LUT R0, R0, 0x200, RZ, 0xfc, !PT ;  /* 0x0000020000004812 */ /* 0x000fe400078efcff */
[----:B------:R-:W-:Y:S01]  /*6bc0*/  LOP3.LUT P4, RZ, R51, 0x800, RZ, 0xc0, !PT ;  /* 0x0000080033ff7812 */ /* 0x000fe2000788c0ff */
[----:B------:R-:W-:Y:S01]  /*6bd0*/  CS2R R54, SRZ ;  /* 0x0000000000367805 */ /* 0x000fe2000001ff00 */
[----:B------:R-:W-:Y:S01]  /*6be0*/  LOP3.LUT R0, R0, 0xfffffbff, RZ, 0xc0, !PT ;  /* 0xfffffbff00007812 */ /* 0x000fe200078ec0ff */
[----:B------:R-:W-:Y:S02]  /*6bf0*/  IMAD.MOV.U32 R20, RZ, RZ, R56 ;  /* 0x000000ffff147224 */ /* 0x000fe400078e0038 */
[----:B------:R-:W-:Y:S02]  /*6c00*/  IMAD.MOV.U32 R21, RZ, RZ, R57 ;  /* 0x000000ffff157224 */ /* 0x000fe400078e0039 */
[----:B------:R0:W3:Y:S04]  /*6c10*/  @P1 LDG.E.64 R54, [R34.64] ;  /* 0x0000001222361981 */ /* 0x0000e8000c1e1b00 */
[----:B--2---:R2:W-:Y:S02]  /*6c20*/  STL.64 [R1+0x250], R2 ;  /* 0x0002500201007387 */ /* 0x0045e40000100a00 */
[----:B--2---:R-:W-:-:S06]  /*6c30*/  CS2R R2, SRZ ;  /* 0x0000000000027805 */ /* 0x004fcc000001ff00 */
[----:B------:R-:W2:Y:S01]  /*6c40*/  @P5 LDG.E.64 R2, [R28.64] ;  /* 0x000000121c025981 */ /* 0x000ea2000c1e1b00 */
[C---:B------:R-:W-:Y:S01]  /*6c50*/  LOP3.LUT P1, RZ, R51.reuse, 0x20000, RZ, 0xc0, !PT ;  /* 0x0002000033ff7812 */ /* 0x040fe2000782c0ff */
[----:B------:R-:W-:Y:S01]  /*6c60*/  CS2R R56, SRZ ;  /* 0x0000000000387805 */ /* 0x000fe2000001ff00 */
[----:B------:R-:W-:Y:S02]  /*6c70*/  @P4 LOP3.LUT R0, R0, 0x400, RZ, 0xfc, !PT ;  /* 0x0000040000004812 */ /* 0x000fe400078efcff */
[C---:B------:R-:W-:Y:S01]  /*6c80*/  LOP3.LUT P4, RZ, R51.reuse, 0x1000, RZ, 0xc0, !PT ;  /* 0x0000100033ff7812 */ /* 0x040fe2000788c0ff */
[----:B-1----:R-:W-:Y:S01]  /*6c90*/  IMAD.MOV.U32 R14, RZ, RZ, R38 ;  /* 0x000000ffff0e7224 */ /* 0x002fe200078e0026 */
[----:B------:R-:W-:Y:S01]  /*6ca0*/  MOV R15, R39 ;  /* 0x00000027000f7202 */ /* 0x000fe20000000f00 */
[----:B------:R-:W-:Y:S01]  /*6cb0*/  IMAD.MOV.U32 R38, RZ, RZ, R6 ;  /* 0x000000ffff267224 */ /* 0x000fe200078e0006 */
[----:B------:R1:W3:Y:S01]  /*6cc0*/  @P0 LDG.E.64 R56, [R30.64] ;  /* 0x000000121e380981 */ /* 0x0002e2000c1e1b00 */
[----:B------:R-:W-:Y:S01]  /*6cd0*/  IMAD.MOV.U32 R39, RZ, RZ, R7 ;  /* 0x000000ffff277224 */ /* 0x000fe200078e0007 */
[----:B------:R-:W-:Y:S01]  /*6ce0*/  LOP3.LUT P0, RZ, R51, 0x10000, RZ, 0xc0, !PT ;  /* 0x0001000033ff7812 */ /* 0x000fe2000780c0ff */
[----:B------:R-:W-:Y:S01]  /*6cf0*/  CS2R R6, SRZ ;  /* 0x0000000000067805 */ /* 0x000fe2000001ff00 */
[----:B------:R-:W-:-:S05]  /*6d00*/  LOP3.LUT R0, R0, 0xfffff7ff, RZ, 0xc0, !PT ;  /* 0xfffff7ff00007812 */ /* 0x000fca00078ec0ff */
[----:B------:R0:W3:Y:S01]  /*6d10*/  @P1 LDG.E.64 R6, [R32.64] ;  /* 0x0000001220061981 */ /* 0x0000e2000c1e1b00 */
[----:B------:R-:W-:Y:S02]  /*6d20*/  @P4 LOP3.LUT R0, R0, 0x800, RZ, 0xfc, !PT ;  /* 0x0000080000004812 */ /* 0x000fe400078efcff */
[----:B------:R-:W-:Y:S02]  /*6d30*/  LOP3.LUT P4, RZ, R51, 0x2000, RZ, 0xc0, !PT ;  /* 0x0000200033ff7812 */ /* 0x000fe4000788c0ff */
[----:B0-----:R-:W-:Y:S01]  /*6d40*/  MOV R32, R8 ;  /* 0x0000000800207202 */ /* 0x001fe20000000f00 */
[----:B------:R-:W-:Y:S02]  /*6d50*/  IMAD.MOV.U32 R33, RZ, RZ, R9 ;  /* 0x000000ffff217224 */ /* 0x000fe400078e0009 */
[----:B------:R-:W-:-:S06]  /*6d60*/  CS2R R8, SRZ ;  /* 0x0000000000087805 */ /* 0x000fcc000001ff00 */
[----:B------:R0:W3:Y:S01]  /*6d70*/  @P0 LDG.E.64 R8, [R14.64] ;  /* 0x000000120e080981 */ /* 0x0000e2000c1e1b00 */
[----:B------:R-:W-:Y:S01]  /*6d80*/  LOP3.LUT P5, RZ, R51, 0x8000, RZ, 0xc0, !PT ;  /* 0x0000800033ff7812 */ /* 0x000fe200078ac0ff */
[----:B0-----:R-:W-:-:S06]  /*6d90*/  CS2R R14, SRZ ;  /* 0x00000000000e7805 */ /* 0x001fcc000001ff00 */
[----:B------:R0:W3:Y:S01]  /*6da0*/  @P4 LDG.E.64 R14, [R32.64] ;  /* 0x00000012200e4981 */ /* 0x0000e2000c1e1b00 */
[----:B------:R-:W-:Y:S02]  /*6db0*/  LOP3.LUT P4, RZ, R0, 0x800, RZ, 0xc0, !PT ;  /* 0x0000080000ff7812 */ /* 0x000fe4000788c0ff */
[----:B0-----:R-:W-:Y:S01]  /*6dc0*/  MOV R32, R16 ;  /* 0x0000001000207202 */ /* 0x001fe20000000f00 */
[----:B------:R-:W-:Y:S02]  /*6dd0*/  IMAD.MOV.U32 R33, RZ, RZ, R17 ;  /* 0x000000ffff217224 */ /* 0x000fe400078e0011 */
[----:B------:R-:W-:-:S08]  /*6de0*/  CS2R R16, SRZ ;  /* 0x0000000000107805 */ /* 0x000fd0000001ff00 */
[----:B------:R0:W3:Y:S01]  /*6df0*/  @P4 LDG.E.64 R16, [R20.64] ;  /* 0x0000001214104981 */ /* 0x0000e2000c1e1b00 */
[----:B------:R-:W-:-:S03]  /*6e00*/  LOP3.LUT P4, RZ, R0, 0x400, RZ, 0xc0, !PT ;  /* 0x0000040000ff7812 */ /* 0x000fc6000788c0ff */
[----:B--2---:R2:W-:Y:S02]  /*6e10*/  STL.64 [R1+0x238], R2 ;  /* 0x0002380201007387 */ /* 0x0045e40000100a00 */
[----:B--2---:R-:W-:-:S06]  /*6e20*/  CS2R R2, SRZ ;  /* 0x0000000000027805 */ /* 0x004fcc000001ff00 */
[----:B------:R2:W3:Y:S01]  /*6e30*/  @P6 LDG.E.64 R2, [R10.64] ;  /* 0x000000120a026981 */ /* 0x0004e2000c1e1b00 */
[----:B------:R-:W-:Y:S01]  /*6e40*/  LOP3.LUT P6, RZ, R51, 0x4000, RZ, 0xc0, !PT ;  /* 0x0000400033ff7812 */ /* 0x000fe200078cc0ff */
[----:B--2---:R-:W-:-:S06]  /*6e50*/  CS2R R10, SRZ ;  /* 0x00000000000a7805 */ /* 0x004fcc000001ff00 */
[----:B------:R2:W3:Y:S02]  /*6e60*/  @P5 LDG.E.64 R10, [R38.64] ;  /* 0x00000012260a5981 */ /* 0x0004e4000c1e1b00 */
[----:B--2---:R-:W-:Y:S01]  /*6e70*/  IMAD.MOV.U32 R38, RZ, RZ, R12 ;  /* 0x000000ffff267224 */ /* 0x004fe200078e000c */
[----:B------:R-:W-:Y:S02]  /*6e80*/  MOV R39, R13 ;  /* 0x0000000d00277202 */ /* 0x000fe40000000f00 */
[----:B------:R-:W-:-:S06]  /*6e90*/  CS2R R12, SRZ ;  /* 0x00000000000c7805 */ /* 0x000fcc000001ff00 */
[----:B------:R2:W3:Y:S02]  /*6ea0*/  @P6 LDG.E.64 R12, [R18.64] ;  /* 0x00000012120c6981 */ /* 0x0004e4000c1e1b00 */
[----:B--2---:R-:W-:-:S06]  /*6eb0*/  CS2R R18, SRZ ;  /* 0x0000000000127805 */ /* 0x004fcc000001ff00 */
[----:B------:R2:W3:Y:S04]  /*6ec0*/  @P4 LDG.E.64 R18, [R48.64] ;  /* 0x0000001230124981 */ /* 0x0004e8000c1e1b00 */
[----:B--2---:R-:W2:Y:S01]  /*6ed0*/  LDL.LU.64 R48, [R1+0x230] ;  /* 0x0002300001307983 */ /* 0x004ea20000300a00 */
[----:B------:R-:W-:Y:S01]  /*6ee0*/  LOP3.LUT P4, RZ, R0, 0x200, RZ, 0xc0, !PT ;  /* 0x0000020000ff7812 */ /* 0x000fe2000788c0ff */
[----:B0-----:R-:W-:Y:S01]  /*6ef0*/  CS2R R20, SRZ ;  /* 0x0000000000147805 */ /* 0x001fe2000001ff00 */
[C---:B------:R-:W-:Y:S02]  /*6f00*/  LOP3.LUT P1, RZ, R51.reuse, 0x40, RZ, 0xc0, !PT ;  /* 0x0000004033ff7812 */ /* 0x040fe4000782c0ff */
[----:B------:R-:W-:Y:S01]  /*6f10*/  LOP3.LUT P0, RZ, R51, 0x20, RZ, 0xc0, !PT ;  /* 0x0000002033ff7812 */ /* 0x000fe2000780c0ff */
[----:B------:R-:W-:-:S08]  /*6f20*/  CS2R R28, SRZ ;  /* 0x00000000001c7805 */ /* 0x000fd0000001ff00 */
[----:B------:R0:W3:Y:S01]  /*6f30*/  @P4 LDG.E.64 R20, [R38.64] ;  /* 0x0000001226144981 */ /* 0x0000e2000c1e1b00 */
[----:B------:R-:W-:Y:S01]  /*6f40*/  LOP3.LUT P4, RZ, R0, 0x100, RZ, 0xc0, !PT ;  /* 0x0000010000ff7812 */ /* 0x000fe2000788c0ff */
[----:B-1----:R-:W-:Y:S01]  /*6f50*/  CS2R R30, SRZ ;  /* 0x00000000001e7805 */ /* 0x002fe2000001ff00 */
[C---:B------:R-:W-:Y:S01]  /*6f60*/  LOP3.LUT P5, RZ, R51.reuse, 0x10, RZ, 0xc0, !PT ;  /* 0x0000001033ff7812 */ /* 0x040fe200078ac0ff */
[----:B------:R-:W-:Y:S01]  /*6f70*/  IMAD.MOV.U32 R46, RZ, RZ, R22 ;  /* 0x000000ffff2e7224 */ /* 0x000fe200078e0016 */
[----:B------:R-:W-:Y:S01]  /*6f80*/  LOP3.LUT P3, RZ, R51, 0x100, RZ, 0xc0, !PT ;  /* 0x0000010033ff7812 */ /* 0x000fe2000786c0ff */
[----:B------:R-:W-:Y:S01]  /*6f90*/  IMAD.MOV.U32 R47, RZ, RZ, R23 ;  /* 0x000000ffff2f7224 */ /* 0x000fe200078e0017 */
[----:B------:R1:W4:Y:S04]  /*6fa0*/  @P1 LDG.E.64 R28, [R32.64] ;  /* 0x00000012201c1981 */ /* 0x000328000c1e1b00 */
[----:B0-----:R-:W4:Y:S01]  /*6fb0*/  LDL.LU.64 R38, [R1+0x220] ;  /* 0x0002200001267983 */ /* 0x001f220000300a00 */
[----:B------:R-:W-:-:S03]  /*6fc0*/  CS2R R22, SRZ ;  /* 0x0000000000167805 */ /* 0x000fc6000001ff00 */
[----:B------:R0:W4:Y:S01]  /*6fd0*/  @P0 LDG.E.64 R30, [R44.64] ;  /* 0x000000122c1e0981 */ /* 0x000122000c1e1b00 */
[----:B-1----:R-:W-:Y:S01]  /*6fe0*/  CS2R R32, SRZ ;  /* 0x0000000000207805 */ /* 0x002fe2000001ff00 */
[----:B------:R-:W-:Y:S02]  /*6ff0*/  LOP3.LUT P2, RZ, R51, 0x80, RZ, 0xc0, !PT ;  /* 0x0000008033ff7812 */ /* 0x000fe4000784c0ff */
[----:B------:R1:W4:Y:S04]  /*7000*/  @P4 LDG.E.64 R22, [R24.64] ;  /* 0x0000001218164981 */ /* 0x000328000c1e1b00 */
[----:B0-----:R-:W4:Y:S01]  /*7010*/  LDL.LU.64 R44, [R1+0x208] ;  /* 0x00020800012c7983 */ /* 0x001f220000300a00 */
[----:B-1----:R-:W-:-:S06]  /*7020*/  CS2R R24, SRZ ;  /* 0x0000000000187805 */ /* 0x002fcc000001ff00 */
[----:B------:R0:W4:Y:S02]  /*7030*/  @P3 LDG.E.64 R24, [R26.64] ;  /* 0x000000121a183981 */ /* 0x000124000c1e1b00 */
[----:B0-----:R-:W-:-:S06]  /*7040*/  CS2R R26, SRZ ;  /* 0x00000000001a7805 */ /* 0x001fcc000001ff00 */
[----:B------:R0:W4:Y:S04]  /*7050*/  @P2 LDG.E.64 R26, [R46.64] ;  /* 0x000000122e1a2981 */ /* 0x000128000c1e1b00 */
[----:B0-----:R-:W4:Y:S04]  /*7060*/  LDL.LU.64 R46, [R1+0x210] ;  /* 0x00021000012e7983 */ /* 0x001f280000300a00 */
[----:B--2---:R0:W2:Y:S04]  /*7070*/  @P5 LDG.E.64 R32, [R48.64] ;  /* 0x0000001230205981 */ /* 0x0040a8000c1e1b00 */
[----:B0-----:R-:W2:Y:S04]  /*7080*/  LDL.LU.64 R48, [R1+0x200] ;  /* 0x0002000001307983 */ /* 0x001ea80000300a00 */
[----:B---3--:R0:W-:Y:S04]  /*7090*/  STL [R1+0x670], R13 ;  /* 0x0006700d01007387 */ /* 0x0081e80000100800 */
[----:B------:R1:W-:Y:S04]  /*70a0*/  STL [R1+0x674], R10 ;  /* 0x0006740a01007387 */ /* 0x0003e80000100800 */
[----:B0-----:R-:W3:Y:S04]  /*70b0*/  LDL.LU R13, [R1+0x364] ;  /* 0x00036400010d7983 */ /* 0x001ee80000300800 */
[----:B-1----:R-:W3:Y:S01]  /*70c0*/  LDL.LU R10, [R1+0x360] ;  /* 0x00036000010a7983 */ /* 0x002ee20000300800 */
[----:B------:R-:W-:-:S02]  /*70d0*/  LOP3.LUT P6, RZ, R51, 0x8, RZ, 0xc0, !PT ;  /* 0x0000000833ff7812 */ /* 0x000fc400078cc0ff */
[----:B------:R-:W-:Y:S01]  /*70e0*/  LOP3.LUT P4, RZ, R0, 0x80, RZ, 0xc0, !PT ;  /* 0x0000008000ff7812 */ /* 0x000fe2000788c0ff */
[----:B------:R-:W-:Y:S01]  /*70f0*/  CS2R R34, SRZ ;  /* 0x0000000000227805 */ /* 0x000fe2000001ff00 */
[----:B------:R-:W-:Y:S01]  /*7100*/  CS2R R36, SRZ ;  /* 0x0000000000247805 */ /* 0x000fe2000001ff00 */
[----:B------:R-:W-:-:S08]  /*7110*/  LOP3.LUT R52, R52, 0xdfffffff, RZ, 0xc0, !PT ;  /* 0xdfffffff34347812 */ /* 0x000fd000078ec0ff */
[----:B----4-:R0:W4:Y:S01]  /*7120*/  @P6 LDG.E.64 R34, [R40.64] ;  /* 0x0000001228226981 */ /* 0x010122000c1e1b00 */
[----:B------:R-:W-:Y:S02]  /*7130*/  LOP3.LUT P6, RZ, R0, 0x2, RZ, 0xc0, !PT ;  /* 0x0000000200ff7812 */ /* 0x000fe400078cc0ff */
[----:B------:R-:W-:Y:S01]  /*7140*/  @P4 LOP3.LUT R52, R52, 0x20000000, RZ, 0xfc, !PT ;  /* 0x2000000034344812 */ /* 0x000fe200078efcff */
[----:B------:R1:W3:Y:S01]  /*7150*/  @P4 LDG.E.64 R36, [R38.64] ;  /* 0x0000001226244981 */ /* 0x0002e2000c1e1b00 */
[----:B------:R-:W-:Y:S02]  /*7160*/  LOP3.LUT P0, RZ, R0, 0x8, RZ, 0xc0, !PT ;  /* 0x0000000800ff7812 */ /* 0x000fe4000780c0ff */
[C---:B------:R-:W-:Y:S02]  /*7170*/  LOP3.LUT P4, RZ, R52.reuse, 0x4000000, RZ, 0xc0, !PT ;  /* 0x0400000034ff7812 */ /* 0x040fe4000788c0ff */
[----:B------:R-:W-:Y:S01]  /*7180*/  LOP3.LUT R52, R52, 0xbfffffff, RZ, 0xc0, !PT ;  /* 0xbfffffff34347812 */ /* 0x000fe200078ec0ff */
[----:B-1----:R-:W-:-:S04]  /*7190*/  CS2R R38, SRZ ;  /* 0x0000000000267805 */ /* 0x002fc8000001ff00 */
[----:B------:R-:W-:Y:S02]  /*71a0*/  @P6 LOP3.LUT R52, R52, 0x40000000, RZ, 0xfc, !PT ;  /* 0x4000000034346812 */ /* 0x000fe400078efcff */
[----:B------:R-:W-:Y:S01]  /*71b0*/  LOP3.LUT P1, RZ, R0, 0x10, RZ, 0xc0, !PT ;  /* 0x0000001000ff7812 */ /* 0x000fe2000782c0ff */
[----:B------:R1:W4:Y:S01]  /*71c0*/  @P6 LDG.E.64 R38, [R42.64] ;  /* 0x000000122a266981 */ /* 0x000322000c1e1b00 */
[----:B------:R-:W-:Y:S01]  /*71d0*/  LOP3.LUT P6, RZ, R52, 0x8000000, RZ, 0xc0, !PT ;  /* 0x0800000034ff7812 */ /* 0x000fe200078cc0ff */
[----:B-1----:R-:W-:Y:S01]  /*71e0*/  CS2R R42, SRZ ;  /* 0x00000000002a7805 */ /* 0x002fe2000001ff00 */
[----:B------:R-:W-:-:S05]  /*71f0*/  LOP3.LUT P5, RZ, R0, 0x4, RZ, 0xc0, !PT ;  /* 0x0000000400ff7812 */ /* 0x000fca00078ac0ff */
[----:B------:R1:W4:Y:S01]  /*7200*/  @P0 LDG.E.64 R42, [R44.64] ;  /* 0x000000122c2a0981 */ /* 0x000322000c1e1b00 */
[----:B------:R-:W-:Y:S01]  /*7210*/  LOP3.LUT P2, RZ, R0, 0x20, RZ, 0xc0, !PT ;  /* 0x0000002000ff7812 */ /* 0x000fe2000784c0ff */
[----:B-1----:R-:W-:Y:S01]  /*7220*/  CS2R R44, SRZ ;  /* 0x00000000002c7805 */ /* 0x002fe2000001ff00 */
[----:B0-----:R-:W-:-:S06]  /*7230*/  CS2R R40, SRZ ;  /* 0x0000000000287805 */ /* 0x001fcc000001ff00 */
[----:B------:R0:W4:Y:S02]  /*7240*/  @P5 LDG.E.64 R40, [R46.64] ;  /* 0x000000122e285981 */ /* 0x000124000c1e1b00 */
[----:B0-----:R-:W-:-:S06]  /*7250*/  CS2R R46, SRZ ;  /* 0x00000000002e7805 */ /* 0x001fcc000001ff00 */
[----:B------:R0:W4:Y:S02]  /*7260*/  @P2 LDG.E.64 R46, [R60.64] ;  /* 0x000000123c2e2981 */ /* 0x000124000c1e1b00 */
[----:B0-----:R-:W-:Y:S02]  /*7270*/  IMAD.MOV.U32 R61, RZ, RZ, RZ ;  /* 0x000000ffff3d7224 */ /* 0x001fe400078e00ff */
[----:B------:R-:W-:Y:S02]  /*7280*/  @P4 IMAD.MOV.U32 R61, RZ, RZ, R58 ;  /* 0x000000ffff3d4224 */ /* 0x000fe400078e003a */
[----:B------:R-:W4:Y:S04]  /*7290*/  LDL.LU R58, [R1+0x6a4] ;  /* 0x0006a400013a7983 */ /* 0x000f280000300800 */
[----:B------:R0:W-:Y:S04]  /*72a0*/  STL [R1+0x67c], R8 ;  /* 0x00067c0801007387 */ /* 0x0001e80000100800 */
[----:B------:R1:W-:Y:S04]  /*72b0*/  STL [R1+0x678], R11 ;  /* 0x0006780b01007387 */ /* 0x0003e80000100800 */
[----:B0-----:R-:W4:Y:S04]  /*72c0*/  LDL.LU R8, [R1+0x358] ;  /* 0x0003580001087983 */ /* 0x001f280000300800 */
[----:B-1----:R-:W4:Y:S01]  /*72d0*/  LDL.LU R11, [R1+0x35c] ;  /* 0x00035c00010b7983 */ /* 0x002f220000300800 */
[----:B------:R-:W-:-:S04]  /*72e0*/  LOP3.LUT R52, R52, 0x7fffffff, RZ, 0xc0, !PT ;  /* 0x7fffffff34347812 */ /* 0x000fc800078ec0ff */
[----:B------:R-:W-:Y:S01]  /*72f0*/  @P5 LOP3.LUT R52, R52, 0x80000000, RZ, 0xfc, !PT ;  /* 0x8000000034345812 */ /* 0x000fe200078efcff */
[----:B------:R0:W-:Y:S03]  /*7300*/  STL [R1+0x680], R9 ;  /* 0x0006800901007387 */ /* 0x0001e60000100800 */
[----:B------:R-:W-:Y:S01]  /*7310*/  LOP3.LUT P5, RZ, R52, 0x2000000, RZ, 0xc0, !PT ;  /* 0x0200000034ff7812 */ /* 0x000fe200078ac0ff */
[----:B------:R1:W-:Y:S04]  /*7320*/  STL [R1+0x684], R6 ;  /* 0x0006840601007387 */ /* 0x0003e80000100800 */
[----:B0-----:R-:W4:Y:S04]  /*7330*/  LDL.LU R9, [R1+0x354] ;  /* 0x0003540001097983 */ /* 0x001f280000300800 */
[----:B-1----:R-:W4:Y:S01]  /*7340*/  LDL.LU R6, [R1+0x350] ;  /* 0x0003500001067983 */ /* 0x002f220000300800 */
[----:B------:R-:W-:-:S03]  /*7350*/  FMUL.FTZ R60, R61, R61 ;  /* 0x0000003d3d3c7220 */ /* 0x000fc60000410000 */
[----:B------:R0:W-:Y:S04]  /*7360*/  STL [R1+0x688], R7 ;  /* 0x0006880701007387 */ /* 0x0001e80000100800 */
[----:B------:R1:W-:Y:S04]  /*7370*/  STL [R1+0x68c], R4 ;  /* 0x00068c0401007387 */ /* 0x0003e80000100800 */
[----:B0-----:R-:W4:Y:S04]  /*7380*/  LDL.LU R7, [R1+0x34c] ;  /* 0x00034c0001077983 */ /* 0x001f280000300800 */
[----:B-1----:R-:W4:Y:S04]  /*7390*/  LDL.LU R4, [R1+0x348] ;  /* 0x0003480001047983 */ /* 0x002f280000300800 */
[----:B------:R-:W-:Y:S04]  /*73a0*/  STL [R1+0x694], R2 ;  /* 0x0006940201007387 */ /* 0x000fe80000100800 */
[----:B------:R0:W-:Y:S04]  /*73b0*/  STL [R1+0x690], R5 ;  /* 0x0006900501007387 */ /* 0x0001e80000100800 */
[----:B0-----:R-:W4:Y:S04]  /*73c0*/  LDL.LU R5, [R1+0x344] ;  /* 0x0003440001057983 */ /* 0x001f280000300800 */
[----:B------:R0:W-:Y:S04]  /*73d0*/  STL [R1+0x698], R3 ;  /* 0x0006980301007387 */ /* 0x0001e80000100800 */
[----:B------:R1:W-:Y:S04]  /*73e0*/  STL [R1+0x69c], R12 ;  /* 0x00069c0c01007387 */ /* 0x0003e80000100800 */
[----:B0-----:R-:W4:Y:S04]  /*73f0*/  LDL.LU R3, [R1+0x33c] ;  /* 0x00033c0001037983 */ /* 0x001f280000300800 */
[----:B-1----:R-:W4:Y:S04]  /*7400*/  LDL.LU R12, [R1+0x338] ;  /* 0x00033800010c7983 */ /* 0x002f280000300800 */
[----:B--2---:R0:W2:Y:S02]  /*7410*/  @P1 LDG.E.64 R44, [R48.64] ;  /* 0x00000012302c1981 */ /* 0x0040a4000c1e1b00 */
[----:B0-----:R-:W-:-:S02]  /*7420*/  CS2R R48, SRZ ;  /* 0x0000000000307805 */ /* 0x001fc4000001ff00 */
[----:B------:R-:W-:Y:S01]  /*7430*/  @P6 IMAD.MOV.U32 R48, RZ, RZ, R50 ;  /* 0x000000ffff306224 */ /* 0x000fe200078e0032 */
[----:B------:R-:W-:-:S03]  /*7440*/  @P6 MOV R49, R53 ;  /* 0x0000003500316202 */ /* 0x000fc60000000f00 */
[C---:B------:R-:W-:Y:S02]  /*7450*/  FMUL.FTZ R53, R48.reuse, R48 ;  /* 0x0000003030357220 */ /* 0x040fe40000410000 */
[----:B------:R-:W-:Y:S02]  /*7460*/  FADD.FTZ R48, R48, R49 ;  /* 0x0000003130307221 */ /* 0x000fe40000010000 */
[----:B------:R-:W-:Y:S01]  /*7470*/  FFMA.FTZ R49, R49, R49, R53 ;  /* 0x0000003131317223 */ /* 0x000fe20000010035 */
[----:B------:R-:W-:-:S06]  /*7480*/  HFMA2.MMA R53, -RZ, RZ, 0, 0 ;  /* 0x00000000ff357435 */ /* 0x000fcc00000001ff */
[----:B------:R-:W-:Y:S02]  /*7490*/  @P4 IMAD.MOV.U32 R53, RZ, RZ, R59 ;  /* 0x000000ffff354224 */ /* 0x000fe400078e003b */
[----:B------:R-:W2:Y:S01]  /*74a0*/  LDL.LU R59, [R1+0x6a0] ;  /* 0x0006a000013b7983 */ /* 0x000ea20000300800 */
[----:B------:R-:W-:Y:S02]  /*74b0*/  FADD.FTZ R49, RZ, R49 ;  /* 0x00000031ff317221 */ /* 0x000fe40000010000 */
[----:B------:R-:W-:Y:S02]  /*74c0*/  FADD.FTZ R61, R61, R53 ;  /* 0x000000353d3d7221 */ /* 0x000fe40000010000 */
[----:B------:R-:W-:Y:S02]  /*74d0*/  FFMA.FTZ R60, R53, R53, R60 ;  /* 0x00000035353c7223 */ /* 0x000fe4000001003c */
[----:B------:R-:W-:Y:S01]  /*74e0*/  IMAD.MOV.U32 R53, RZ, RZ, RZ ;  /* 0x000000ffff357224 */ /* 0x000fe200078e00ff */
[----:B---3--:R-:W-:Y:S01]  /*74f0*/  @P5 MOV R53, R13 ;  /* 0x0000000d00355202 */ /* 0x008fe20000000f00 */
[----:B------:R-:W-:-:S02]  /*7500*/  FADD.FTZ R48, RZ, R48 ;  /* 0x00000030ff307221 */ /* 0x000fc40000010000 */
[----:B------:R-:W-:Y:S02]  /*7510*/  FADD.FTZ R2, R49, R60 ;  /* 0x0000003c31027221 */ /* 0x000fe40000010000 */
[----:B------:R-:W-:Y:S02]  /*7520*/  IMAD.MOV.U32 R60, RZ, RZ, RZ ;  /* 0x000000ffff3c7224 */ /* 0x000fe400078e00ff */
[----:B------:R-:W-:Y:S02]  /*7530*/  FADD.FTZ R61, R48, R61 ;  /* 0x0000003d303d7221 */ /* 0x000fe40000010000 */
[----:B------:R-:W-:Y:S02]  /*7540*/  @P5 IMAD.MOV.U32 R60, RZ, RZ, R10 ;  /* 0x000000ffff3c5224 */ /* 0x000fe400078e000a */
[C---:B------:R-:W-:Y:S02]  /*7550*/  FMUL.FTZ R48, R53.reuse, R53 ;  /* 0x0000003535307220 */ /* 0x040fe40000410000 */
[----:B------:R-:W-:-:S02]  /*7560*/  FADD.FTZ R53, R53, R60 ;  /* 0x0000003c35357221 */ /* 0x000fc40000010000 */
[----:B------:R-:W-:-:S04]  /*7570*/  FFMA.FTZ R60, R60, R60, R48 ;  /* 0x0000003c3c3c7223 */ /* 0x000fc80000010030 */
[----:B------:R-:W-:Y:S02]  /*7580*/  FADD.FTZ R60, R2, R60 ;  /* 0x0000003c023c7221 */ /* 0x000fe40000010000 */
[----:B------:R-:W3:Y:S01]  /*7590*/  LDL.LU R2, [R1+0x340] ;  /* 0x0003400001027983 */ /* 0x000ee20000300800 */
[----:B------:R-:W-:Y:S01]  /*75a0*/  LOP3.LUT P3, RZ, R0, 0x40, RZ, 0xc0, !PT ;  /* 0x0000004000ff7812 */ /* 0x000fe2000786c0ff */
[----:B------:R-:W-:Y:S01]  /*75b0*/  CS2R R48, SRZ ;  /* 0x0000000000307805 */ /* 0x000fe2000001ff00 */
[C---:B------:R-:W-:Y:S01]  /*75c0*/  LOP3.LUT P6, RZ, R52.reuse, 0x1000000, RZ, 0xc0, !PT ;  /* 0x0100000034ff7812 */ /* 0x040fe200078cc0ff */
[----:B------:R-:W-:Y:S02]  /*75d0*/  FADD.FTZ R61, R61, R53 ;  /* 0x000000353d3d7221 */ /* 0x000fe40000010000 */
[----:B------:R-:W-:Y:S01]  /*75e0*/  IMAD.MOV.U32 R53, RZ, RZ, RZ ;  /* 0x000000ffff357224 */ /* 0x000fe200078e00ff */
[----:B------:R-:W-:Y:S02]  /*75f0*/  LOP3.LUT P4, RZ, R52, 0x800000, RZ, 0xc0, !PT ;  /* 0x0080000034ff7812 */ /* 0x000fe4000788c0ff */
[----:B------:R-:W-:-:S04]  /*7600*/  LOP3.LUT R0, R0, 0xfffffffe, RZ, 0xc0, !PT ;  /* 0xfffffffe00007812 */ /* 0x000fc800078ec0ff */
[----:B------:R-:W-:Y:S02]  /*7610*/  @P0 LOP3.LUT R0, R0, 0x1, RZ, 0xfc, !PT ;  /* 0x0000000100000812 */ /* 0x000fe400078efcff */
[C---:B------:R-:W-:Y:S02]  /*7620*/  LOP3.LUT P0, RZ, R52.reuse, 0x400000, RZ, 0xc0, !PT ;  /* 0x0040000034ff7812 */ /* 0x040fe4000780c0ff */
[----:B------:R-:W-:Y:S02]  /*7630*/  LOP3.LUT P5, RZ, R52, 0x200000, RZ, 0xc0, !PT ;  /* 0x0020000034ff7812 */ /* 0x000fe400078ac0ff */
[----:B----4-:R-:W-:Y:S01]  /*7640*/  @P6 MOV R53, R8 ;  /* 0x0000000800356202 */ /* 0x010fe20000000f00 */
[----:B--2---:R0:W2:Y:S02]  /*7650*/  @P3 LDG.E.64 R48, [R58.64] ;  /* 0x000000123a303981 */ /* 0x0040a4000c1e1b00 */
[----:B0-----:R-:W-:-:S06]  /*7660*/  HFMA2.MMA R59, -RZ, RZ, 0, 0 ;  /* 0x00000000ff3b7435 */ /* 0x001fcc00000001ff */
[----:B------:R-:W-:-:S04]  /*7670*/  @P6 IMAD.MOV.U32 R59, RZ, RZ, R11 ;  /* 0x000000ffff3b6224 */ /* 0x000fc800078e000b */
[C---:B------:R-:W-:Y:S02]  /*7680*/  FMUL.FTZ R58, R59.reuse, R59 ;  /* 0x0000003b3b3a7220 */ /* 0x040fe40000410000 */
[----:B------:R-:W-:Y:S02]  /*7690*/  FADD.FTZ R59, R59, R53 ;  /* 0x000000353b3b7221 */ /* 0x000fe40000010000 */
[----:B------:R-:W-:Y:S02]  /*76a0*/  FFMA.FTZ R53, R53, R53, R58 ;  /* 0x0000003535357223 */ /* 0x000fe4000001003a */
[----:B------:R-:W-:Y:S01]  /*76b0*/  FADD.FTZ R58, R61, R59 ;  /* 0x0000003b3d3a7221 */ /* 0x000fe20000010000 */
[----:B------:R-:W-:Y:S01]  /*76c0*/  HFMA2.MMA R59, -RZ, RZ, 0, 0 ;  /* 0x00000000ff3b7435 */ /* 0x000fe200000001ff */
[----:B------:R-:W-:Y:S02]  /*76d0*/  IMAD.MOV.U32 R61, RZ, RZ, RZ ;  /* 0x000000ffff3d7224 */ /* 0x000fe400078e00ff */
[----:B------:R-:W-:-:S03]  /*76e0*/  @P4 IMAD.MOV.U32 R61, RZ, RZ, R9 ;  /* 0x000000ffff3d4224 */ /* 0x000fc600078e0009 */
[----:B------:R-:W-:Y:S02]  /*76f0*/  @P4 IMAD.MOV.U32 R59, RZ, RZ, R6 ;  /* 0x000000ffff3b4224 */ /* 0x000fe400078e0006 */
[----:B------:R-:W-:Y:S02]  /*7700*/  FADD.FTZ R53, R60, R53 ;  /* 0x000000353c357221 */ /* 0x000fe40000010000 */
[C---:B------:R-:W-:Y:S02]  /*7710*/  FMUL.FTZ R60, R61.reuse, R61 ;  /* 0x0000003d3d3c7220 */ /* 0x040fe40000410000 */
[----:B------:R-:W-:Y:S02]  /*7720*/  FADD.FTZ R61, R61, R59 ;  /* 0x0000003b3d3d7221 */ /* 0x000fe40000010000 */
[----:B------:R-:W-:Y:S02]  /*7730*/  FFMA.FTZ R60, R59, R59, R60 ;  /* 0x0000003b3b3c7223 */ /* 0x000fe4000001003c */
[----:B------:R-:W-:-:S02]  /*7740*/  FADD.FTZ R58, R58, R61 ;  /* 0x0000003d3a3a7221 */ /* 0x000fc40000010000 */
[----:B------:R-:W-:Y:S01]  /*7750*/  IMAD.MOV.U32 R61, RZ, RZ, RZ ;  /* 0x000000ffff3d7224 */ /* 0x000fe200078e00ff */
[----:B------:R-:W-:Y:S01]  /*7760*/  @P0 MOV R61, R7 ;  /* 0x00000007003d0202 */ /* 0x000fe20000000f00 */
[----:B------:R-:W-:Y:S02]  /*7770*/  IMAD.MOV.U32 R59, RZ, RZ, RZ ;  /* 0x000000ffff3b7224 */ /* 0x000fe400078e00ff */
[----:B------:R-:W-:Y:S02]  /*7780*/  @P0 IMAD.MOV.U32 R59, RZ, RZ, R4 ;  /* 0x000000ffff3b0224 */ /* 0x000fe400078e0004 */
[----:B------:R-:W-:Y:S02]  /*7790*/  FADD.FTZ R53, R53, R60 ;  /* 0x0000003c35357221 */ /* 0x000fe40000010000 */
[C---:B------:R-:W-:Y:S02]  /*77a0*/  FMUL.FTZ R60, R61.reuse, R61 ;  /* 0x0000003d3d3c7220 */ /* 0x040fe40000410000 */
[----:B------:R-:W-:-:S04]  /*77b0*/  FADD.FTZ R61, R61, R59 ;  /* 0x0000003b3d3d7221 */ /* 0x000fc80000010000 */
[----:B------:R-:W-:Y:S01]  /*77c0*/  FADD.FTZ R58, R58, R61 ;  /* 0x0000003d3a3a7221 */ /* 0x000fe20000010000 */
[----:B------:R-:W-:Y:S01]  /*77d0*/  HFMA2.MMA R61, -RZ, RZ, 0, 0 ;  /* 0x00000000ff3d7435 */ /* 0x000fe200000001ff */
[----:B------:R-:W-:Y:S01]  /*77e0*/  LOP3.LUT P6, RZ, R52, 0x100000, RZ, 0xc0, !PT ;  /* 0x0010000034ff7812 */ /* 0x000fe200078cc0ff */
[----:B------:R-:W-:Y:S02]  /*77f0*/  FFMA.FTZ R60, R59, R59, R60 ;  /* 0x0000003b3b3c7223 */ /* 0x000fe4000001003c */
[----:B------:R-:W-:Y:S01]  /*7800*/  IMAD.MOV.U32 R59, RZ, RZ, RZ ;  /* 0x000000ffff3b7224 */ /* 0x000fe200078e00ff */
[----:B---3--:R-:W-:Y:S01]  /*7810*/  @P5 MOV R59, R2 ;  /* 0x00000002003b5202 */ /* 0x008fe20000000f00 */
[----:B------:R-:W-:Y:S02]  /*7820*/  @P5 IMAD.MOV.U32 R61, RZ, RZ, R5 ;  /* 0x000000ffff3d5224 */ /* 0x000fe400078e0005 */
[----:B------:R-:W-:Y:S02]  /*7830*/  FADD.FTZ R53, R53, R60 ;  /* 0x0000003c35357221 */ /* 0x000fe40000010000 */
[----:B------:R-:W-:-:S02]  /*7840*/  FMUL.FTZ R60, R61, R61 ;  /* 0x0000003d3d3c7220 */ /* 0x000fc40000410000 */
[----:B------:R-:W-:Y:S02]  /*7850*/  FADD.FTZ R61, R61, R59 ;  /* 0x0000003b3d3d7221 */ /* 0x000fe40000010000 */
[----:B------:R-:W-:Y:S01]  /*7860*/  FFMA.FTZ R60, R59, R59, R60 ;  /* 0x0000003b3b3c7223 */ /* 0x000fe2000001003c */
[----:B------:R-:W-:Y:S01]  /*7870*/  HFMA2.MMA R59, -RZ, RZ, 0, 0 ;  /* 0x00000000ff3b7435 */ /* 0x000fe200000001ff */
[----:B------:R-:W-:Y:S02]  /*7880*/  FADD.FTZ R58, R58, R61 ;  /* 0x0000003d3a3a7221 */ /* 0x000fe40000010000 */
[----:B------:R-:W-:Y:S02]  /*7890*/  IMAD.MOV.U32 R61, RZ, RZ, RZ ;  /* 0x000000ffff3d7224 */ /* 0x000fe400078e00ff */
[----:B------:R-:W-:Y:S02]  /*78a0*/  @P6 IMAD.MOV.U32 R61, RZ, RZ, R3 ;  /* 0x000000ffff3d6224 */ /* 0x000fe400078e0003 */
[----:B------:R-:W-:-:S02]  /*78b0*/  FADD.FTZ R53, R53, R60 ;  /* 0x0000003c35357221 */ /* 0x000fc40000010000 */
[----:B------:R-:W-:Y:S02]  /*78c0*/  @P6 IMAD.MOV.U32 R59, RZ, RZ, R12 ;  /* 0x000000ffff3b6224 */ /* 0x000fe400078e000c */
[C---:B------:R-:W-:Y:S02]  /*78d0*/  FMUL.FTZ R60, R61.reuse, R61 ;  /* 0x0000003d3d3c7220 */ /* 0x040fe40000410000 */
[----:B------:R-:W-:Y:S02]  /*78e0*/  FADD.FTZ R61, R61, R59 ;  /* 0x0000003b3d3d7221 */ /* 0x000fe40000010000 */
[----:B------:R-:W-:Y:S02]  /*78f0*/  FFMA.FTZ R60, R59, R59, R60 ;  /* 0x0000003b3b3c7223 */ /* 0x000fe4000001003c */
[----:B------:R-:W3:Y:S02]  /*7900*/  LDL R59, [R1+0x334] ;  /* 0x00033400013b7983 */ /* 0x000ee40000100800 */
[----:B------:R-:W-:-:S02]  /*7910*/  FADD.FTZ R53, R53, R60 ;  /* 0x0000003c35357221 */ /* 0x000fc40000010000 */
[----:B------:R-:W4:Y:S01]  /*7920*/  LDL R60, [R1+0x330] ;  /* 0x00033000013c7983 */ /* 0x000f220000100800 */
[----:B------:R-:W-:Y:S01]  /*7930*/  LOP3.LUT P4, RZ, R52, 0x80000, RZ, 0xc0, !PT ;  /* 0x0008000034ff7812 */ /* 0x000fe2000788c0ff */
[----:B------:R-:W-:Y:S02]  /*7940*/  FADD.FTZ R58, R58, R61 ;  /* 0x0000003d3a3a7221 */ /* 0x000fe40000010000 */
[----:B------:R-:W-:-:S10]  /*7950*/  IMAD.MOV.U32 R61, RZ, RZ, RZ ;  /* 0x000000ffff3d7224 */ /* 0x000fd400078e00ff */
[----:B---3--:R-:W-:Y:S01]  /*7960*/  @P4 MOV R61, R59 ;  /* 0x0000003b003d4202 */ /* 0x008fe20000000f00 */
[----:B------:R-:W-:Y:S02]  /*7970*/  IMAD.MOV.U32 R59, RZ, RZ, RZ ;  /* 0x000000ffff3b7224 */ /* 0x000fe400078e00ff */
[----:B----4-:R-:W-:Y:S02]  /*7980*/  @P4 IMAD.MOV.U32 R59, RZ, RZ, R60 ;  /* 0x000000ffff3b4224 */ /* 0x010fe400078e003c */
[C---:B------:R-:W-:Y:S02]  /*7990*/  FMUL.FTZ R60, R61.reuse, R61 ;  /* 0x0000003d3d3c7220 */ /* 0x040fe40000410000 */
[----:B------:R-:W-:Y:S02]  /*79a0*/  FADD.FTZ R61, R61, R59 ;  /* 0x0000003b3d3d7221 */ /* 0x000fe40000010000 */
[----:B------:R-:W-:Y:S02]  /*79b0*/  FFMA.FTZ R60, R59, R59, R60 ;  /* 0x0000003b3b3c7223 */ /* 0x000fe4000001003c */
[----:B------:R-:W3:Y:S02]  /*79c0*/  LDL R59, [R1+0x32c] ;  /* 0x00032c00013b7983 */ /* 0x000ee40000100800 */
[----:B------:R-:W-:-:S02]  /*79d0*/  FADD.FTZ R53, R53, R60 ;  /* 0x0000003c35357221 */ /* 0x000fc40000010000 */
[----:B------:R-:W4:Y:S01]  /*79e0*/  LDL R60, [R1+0x328] ;  /* 0x00032800013c7983 */ /* 0x000f220000100800 */
[----:B------:R-:W-:Y:S01]  /*79f0*/  LOP3.LUT P0, RZ, R52, 0x40000, RZ, 0xc0, !PT ;  /* 0x0004000034ff7812 */ /* 0x000fe2000780c0ff */
[----:B------:R-:W-:Y:S01]  /*7a00*/  FADD.FTZ R58, R58, R61 ;  /* 0x0000003d3a3a7221 */ /* 0x000fe20000010000 */
[----:B------:R-:W-:-:S11]  /*7a10*/  HFMA2.MMA R61, -RZ, RZ, 0, 0 ;  /* 0x00000000ff3d7435 */ /* 0x000fd600000001ff */
[----:B---3--:R-:W-:Y:S02]  /*7a20*/  @P0 IMAD.MOV.U32 R61, RZ, RZ, R59 ;  /* 0x000000ffff3d0224 */ /* 0x008fe400078e003b */
[----:B------:R-:W-:Y:S01]  /*7a30*/  IMAD.MOV.U32 R59, RZ, RZ, RZ ;  /* 0x000000ffff3b7224 */ /* 0x000fe200078e00ff */
[----:B----4-:R-:W-:Y:S01]  /*7a40*/  @P0 MOV R59, R60 ;  /* 0x0000003c003b0202 */ /* 0x010fe20000000f00 */
[----:B------:R-:W-:-:S04]  /*7a50*/  FMUL.FTZ R60, R61, R61 ;  /* 0x0000003d3d3c7220 */ /* 0x000fc80000410000 */
[----:B------:R-:W-:Y:S02]  /*7a60*/  FADD.FTZ R61, R61, R59 ;  /* 0x0000003b3d3d7221 */ /* 0x000fe40000010000 */
[----:B------:R-:W-:Y:S02]  /*7a70*/  FFMA.FTZ R60, R59, R59, R60 ;  /* 0x0000003b3b3c7223 */ /* 0x000fe4000001003c */
[----:B------:R-:W3:Y:S02]  /*7a80*/  LDL R59, [R1+0x324] ;  /* 0x00032400013b7983 */ /* 0x000ee40000100800 */
[----:B------:R-:W-:Y:S02]  /*7a90*/  FADD.FTZ R53, R53, R60 ;  /* 0x0000003c35357221 */ /* 0x000fe40000010000 */
[----:B------:R-:W4:Y:S01]  /*7aa0*/  LDL R60, [R1+0x320] ;  /* 0x00032000013c7983 */ /* 0x000f220000100800 */
[----:B------:R-:W-:Y:S01]  /*7ab0*/  LOP3.LUT P5, RZ, R52, 0x20000, RZ, 0xc0, !PT ;  /* 0x0002000034ff7812 */ /* 0x000fe200078ac0ff */
[----:B------:R-:W-:-:S02]  /*7ac0*/  FADD.FTZ R58, R58, R61 ;  /* 0x0000003d3a3a7221 */ /* 0x000fc40000010000 */
[----:B------:R-:W-:-:S10]  /*7ad0*/  IMAD.MOV.U32 R61, RZ, RZ, RZ ;  /* 0x000000ffff3d7224 */ /* 0x000fd400078e00ff */
[----:B---3--:R-:W-:Y:S01]  /*7ae0*/  @P5 IMAD.MOV.U32 R61, RZ, RZ, R59 ;  /* 0x000000ffff3d5224 */ /* 0x008fe200078e003b */
[----:B------:R-:W-:-:S06]  /*7af0*/  HFMA2.MMA R59, -RZ, RZ, 0, 0 ;  /* 0x00000000ff3b7435 */ /* 0x000fcc00000001ff */
        /* <DEDUP_REMOVED lines=155> */
[----:B------:R-:W-:Y:S01]  /*84b0*/  IMAD.MOV.U32 R59, RZ, RZ, RZ ;  /* 0x000000ffff3b7224 */ /* 0x000fe200078e00ff */
[----:B----4-:R-:W-:-:S03]  /*84c0*/  @P6 MOV R59, R60 ;  /* 0x0000003c003b6202 */ /* 0x010fc60000000f00 */
[----:B------:R-:W-:-:S04]  /*84d0*/  FMUL.FTZ R60, R61, R61 ;  /* 0x0000003d3d3c7220 */ /* 0x000fc80000410000 */
[----:B------:R-:W-:Y:S02]  /*84e0*/  FFMA.FTZ R60, R59, R59, R60 ;  /* 0x0000003b3b3c7223 */ /* 0x000fe4000001003c */
[----:B------:R-:W-:Y:S02]  /*84f0*/  FADD.FTZ R61, R61, R59 ;  /* 0x0000003b3d3d7221 */ /* 0x000fe40000010000 */
[----:B------:R-:W3:Y:S01]  /*8500*/  LDL R59, [R1+0x2b4] ;  /* 0x0002b400013b7983 */ /* 0x000ee20000100800 */
[----:B------:R-:W-:-:S03]  /*8510*/  FADD.FTZ R53, R53, R60 ;  /* 0x0000003c35357221 */ /* 0x000fc60000010000 */
        /* <DEDUP_REMOVED lines=145> */
[C---:B------:R-:W-:Y:S01]  /*8e30*/  LOP3.LUT P4, RZ, R51.reuse, 0x800000, RZ, 0xc0, !PT ;  /* 0x0080000033ff7812 */ /* 0x040fe2000788c0ff */
[----:B------:R-:W-:Y:S01]  /*8e40*/  FADD.FTZ R58, R58, R61 ;  /* 0x0000003d3a3a7221 */ /* 0x000fe20000010000 */
[C---:B------:R-:W-:Y:S01]  /*8e50*/  LOP3.LUT P0, RZ, R51.reuse, 0x400000, RZ, 0xc0, !PT ;  /* 0x0040000033ff7812 */ /* 0x040fe2000780c0ff */
[----:B------:R-:W-:Y:S01]  /*8e60*/  IMAD.MOV.U32 R61, RZ, RZ, RZ ;  /* 0x000000ffff3d7224 */ /* 0x000fe200078e00ff */
[----:B------:R0:W-:Y:S01]  /*8e70*/  STL.64 [R1+0x590], R54 ;  /* 0x0005903601007387 */ /* 0x0001e20000100a00 */
[----:B------:R-:W-:-:S08]  /*8e80*/  LOP3.LUT P5, RZ, R51, 0x200000, RZ, 0xc0, !PT ;  /* 0x0020000033ff7812 */ /* 0x000fd000078ac0ff */
[----:B---3--:R-:W-:Y:S01]  /*8e90*/  @P4 MOV R61, R59 ;  /* 0x0000003b003d4202 */ /* 0x008fe20000000f00 */
[----:B------:R-:W-:Y:S01]  /*8ea0*/  IMAD.MOV.U32 R59, RZ, RZ, RZ ;  /* 0x000000ffff3b7224 */ /* 0x000fe200078e00ff */
[----:B----4-:R-:W-:-:S03]  /*8eb0*/  @P4 MOV R59, R60 ;  /* 0x0000003c003b4202 */ /* 0x010fc60000000f00 */
[C---:B------:R-:W-:Y:S02]  /*8ec0*/  FMUL.FTZ R60, R61.reuse, R61 ;  /* 0x0000003d3d3c7220 */ /* 0x040fe40000410000 */
[----:B------:R-:W-:-:S04]  /*8ed0*/  FADD.FTZ R61, R61, R59 ;  /* 0x0000003b3d3d7221 */ /* 0x000fc80000010000 */
[----:B------:R-:W-:Y:S02]  /*8ee0*/  FADD.FTZ R58, R58, R61 ;  /* 0x0000003d3a3a7221 */ /* 0x000fe40000010000 */
[----:B------:R-:W-:Y:S01]  /*8ef0*/  IMAD.MOV.U32 R61, RZ, RZ, RZ ;  /* 0x000000ffff3d7224 */ /* 0x000fe200078e00ff */
[----:B------:R-:W-:Y:S02]  /*8f00*/  @P0 MOV R61, R55 ;  /* 0x00000037003d0202 */ /* 0x000fe40000000f00 */
[----:B0-----:R-:W3:Y:S01]  /*8f10*/  LDL R55, [R1+0x238] ;  /* 0x0002380001377983 */ /* 0x001ee20000100800 */
[----:B------:R-:W-:Y:S02]  /*8f20*/  FFMA.FTZ R60, R59, R59, R60 ;  /* 0x0000003b3b3c7223 */ /* 0x000fe4000001003c */
[----:B------:R-:W-:Y:S01]  /*8f30*/  IMAD.MOV.U32 R59, RZ, RZ, RZ ;  /* 0x000000ffff3b7224 */ /* 0x000fe200078e00ff */
[----:B------:R-:W-:Y:S01]  /*8f40*/  @P0 MOV R59, R54 ;  /* 0x00000036003b0202 */ /* 0x000fe20000000f00 */
[----:B------:R-:W-:Y:S01]  /*8f50*/  FADD.FTZ R53, R53, R60 ;  /* 0x0000003c35357221 */ /* 0x000fe20000010000 */
[----:B------:R-:W-:Y:S01]  /*8f60*/  LOP3.LUT P6, RZ, R51, 0x100000, RZ, 0xc0, !PT ;  /* 0x0010000033ff7812 */ /* 0x000fe200078cc0ff */
[C---:B------:R-:W-:Y:S01]  /*8f70*/  FMUL.FTZ R60, R61.reuse, R61 ;  /* 0x0000003d3d3c7220 */ /* 0x040fe20000410000 */
[----:B------:R-:W4:Y:S01]  /*8f80*/  LDL R54, [R1+0x23c] ;  /* 0x00023c0001367983 */ /* 0x000f220000100800 */
[----:B------:R-:W-:-:S02]  /*8f90*/  FADD.FTZ R61, R61, R59 ;  /* 0x0000003b3d3d7221 */ /* 0x000fc40000010000 */
[----:B------:R-:W-:Y:S02]  /*8fa0*/  FFMA.FTZ R60, R59, R59, R60 ;  /* 0x0000003b3b3c7223 */ /* 0x000fe4000001003c */
[----:B------:R-:W-:Y:S02]  /*8fb0*/  FADD.FTZ R58, R58, R61 ;  /* 0x0000003d3a3a7221 */ /* 0x000fe40000010000 */
[----:B------:R-:W-:Y:S01]  /*8fc0*/  IMAD.MOV.U32 R61, RZ, RZ, RZ ;  /* 0x000000ffff3d7224 */ /* 0x000fe200078e00ff */
[----:B------:R-:W-:Y:S01]  /*8fd0*/  @P5 MOV R61, R57 ;  /* 0x00000039003d5202 */ /* 0x000fe20000000f00 */
[----:B------:R-:W-:Y:S01]  /*8fe0*/  IMAD.MOV.U32 R59, RZ, RZ, RZ ;  /* 0x000000ffff3b7224 */ /* 0x000fe200078e00ff */
[----:B------:R-:W-:Y:S01]  /*8ff0*/  @P5 MOV R59, R56 ;  /* 0x00000038003b5202 */ /* 0x000fe20000000f00 */
[----:B------:R-:W-:Y:S02]  /*9000*/  FADD.FTZ R53, R53, R60 ;  /* 0x0000003c35357221 */ /* 0x000fe40000010000 */
[----:B------:R-:W-:-:S02]  /*9010*/  FMUL.FTZ R60, R61, R61 ;  /* 0x0000003d3d3c7220 */ /* 0x000fc40000410000 */
[----:B------:R-:W-:Y:S02]  /*9020*/  FADD.FTZ R61, R61, R59 ;  /* 0x0000003b3d3d7221 */ /* 0x000fe40000010000 */
[----:B------:R-:W-:Y:S01]  /*9030*/  FFMA.FTZ R60, R59, R59, R60 ;  /* 0x0000003b3b3c7223 */ /* 0x000fe2000001003c */
[----:B------:R0:W-:Y:S01]  /*9040*/  STL.64 [R1+0x598], R56 ;  /* 0x0005983801007387 */ /* 0x0001e20000100a00 */
[----:B------:R-:W-:Y:S02]  /*9050*/  IMAD.MOV.U32 R59, RZ, RZ, RZ ;  /* 0x000000ffff3b7224 */ /* 0x000fe400078e00ff */
[----:B0-----:R-:W-:Y:S02]  /*9060*/  IMAD.MOV.U32 R56, RZ, RZ, R2 ;  /* 0x000000ffff387224 */ /* 0x001fe400078e0002 */
[----:B------:R-:W2:Y:S01]  /*9070*/  LDL.LU R2, [R1+0x694] ;  /* 0x0006940001027983 */ /* 0x000ea20000300800 */
[----:B---3--:R-:W-:Y:S02]  /*9080*/  @P6 MOV R59, R55 ;  /* 0x00000037003b6202 */ /* 0x008fe40000000f00 */
[----:B------:R-:W-:-:S02]  /*9090*/  MOV R55, R3 ;  /* 0x0000000300377202 */ /* 0x000fc40000000f00 */
[----:B------:R-:W3:Y:S01]  /*90a0*/  LDL.LU R3, [R1+0x698] ;  /* 0x0006980001037983 */ /* 0x000ee20000300800 */
[----:B------:R-:W-:Y:S01]  /*90b0*/  LOP3.LUT P4, RZ, R51, 0x80000, RZ, 0xc0, !PT ;  /* 0x0008000033ff7812 */ /* 0x000fe2000788c0ff */
[----:B------:R-:W-:Y:S02]  /*90c0*/  FADD.FTZ R58, R58, R61 ;  /* 0x0000003d3a3a7221 */ /* 0x000fe40000010000 */
[----:B------:R-:W-:Y:S01]  /*90d0*/  IMAD.MOV.U32 R61, RZ, RZ, RZ ;  /* 0x000000ffff3d7224 */ /* 0x000fe200078e00ff */
[----:B----4-:R-:W-:Y:S01]  /*90e0*/  @P6 MOV R61, R54 ;  /* 0x00000036003d6202 */ /* 0x010fe20000000f00 */
[----:B------:R-:W-:-:S04]  /*90f0*/  FADD.FTZ R53, R53, R60 ;  /* 0x0000003c35357221 */ /* 0x000fc80000010000 */
[C---:B------:R-:W-:Y:S02]  /*9100*/  FMUL.FTZ R60, R61.reuse, R61 ;  /* 0x0000003d3d3c7220 */ /* 0x040fe40000410000 */
[----:B------:R-:W-:Y:S02]  /*9110*/  FADD.FTZ R61, R61, R59 ;  /* 0x0000003b3d3d7221 */ /* 0x000fe40000010000 */
[----:B------:R-:W-:Y:S02]  /*9120*/  FFMA.FTZ R60, R59, R59, R60 ;  /* 0x0000003b3b3c7223 */ /* 0x000fe4000001003c */
[----:B------:R-:W-:Y:S01]  /*9130*/  IMAD.MOV.U32 R59, RZ, RZ, RZ ;  /* 0x000000ffff3b7224 */ /* 0x000fe200078e00ff */
[----:B------:R-:W-:Y:S02]  /*9140*/  MOV R57, R5 ;  /* 0x0000000500397202 */ /* 0x000fe40000000f00 */
[----:B------:R-:W4:Y:S01]  /*9150*/  LDL.LU R5, [R1+0x690] ;  /* 0x0006900001057983 */ /* 0x000f220000300800 */
[----:B--2---:R-:W-:-:S03]  /*9160*/  @P4 MOV R59, R2 ;  /* 0x00000002003b4202 */ /* 0x004fc60000000f00 */
[----:B---3--:R0:W-:Y:S02]  /*9170*/  STL.64 [R1+0x5a0], R2 ;  /* 0x0005a00201007387 */ /* 0x0081e40000100a00 */
[----:B0-----:R-:W-:Y:S02]  /*9180*/  IMAD.MOV.U32 R2, RZ, RZ, R4 ;  /* 0x000000ffff027224 */ /* 0x001fe400078e0004 */
[----:B------:R-:W2:Y:S01]  /*9190*/  LDL.LU R4, [R1+0x68c] ;  /* 0x00068c0001047983 */ /* 0x000ea20000300800 */
[----:B------:R-:W-:Y:S01]  /*91a0*/  LOP3.LUT P0, RZ, R51, 0x40000, RZ, 0xc0, !PT ;  /* 0x0004000033ff7812 */ /* 0x000fe2000780c0ff */
[----:B------:R-:W-:Y:S02]  /*91b0*/  FADD.FTZ R58, R58, R61 ;  /* 0x0000003d3a3a7221 */ /* 0x000fe40000010000 */
[----:B------:R-:W-:Y:S01]  /*91c0*/  IMAD.MOV.U32 R61, RZ, RZ, RZ ;  /* 0x000000ffff3d7224 */ /* 0x000fe200078e00ff */
[----:B------:R-:W-:Y:S01]  /*91d0*/  @P4 MOV R61, R3 ;  /* 0x00000003003d4202 */ /* 0x000fe20000000f00 */
[----:B------:R-:W-:-:S04]  /*91e0*/  FADD.FTZ R53, R53, R60 ;  /* 0x0000003c35357221 */ /* 0x000fc80000010000 */
[C---:B------:R-:W-:Y:S02]  /*91f0*/  FMUL.FTZ R60, R61.reuse, R61 ;  /* 0x0000003d3d3c7220 */ /* 0x040fe40000410000 */
[----:B------:R-:W-:Y:S02]  /*9200*/  FADD.FTZ R61, R61, R59 ;  /* 0x0000003b3d3d7221 */ /* 0x000fe40000010000 */
[----:B------:R-:W-:Y:S02]  /*9210*/  FFMA.FTZ R60, R59, R59, R60 ;  /* 0x0000003b3b3c7223 */ /* 0x000fe4000001003c */
[----:B------:R-:W-:Y:S01]  /*9220*/  IMAD.MOV.U32 R59, RZ, RZ, RZ ;  /* 0x000000ffff3b7224 */ /* 0x000fe200078e00ff */
[----:B------:R-:W-:Y:S02]  /*9230*/  MOV R3, R7 ;  /* 0x0000000700037202 */ /* 0x000fe40000000f00 */
[----:B------:R-:W3:Y:S01]  /*9240*/  LDL.LU R7, [R1+0x688] ;  /* 0x0006880001077983 */ /* 0x000ee20000300800 */
[----:B--2---:R-:W-:-:S03]  /*9250*/  @P0 MOV R59, R4 ;  /* 0x00000004003b0202 */ /* 0x004fc60000000f00 */
[----:B----4-:R0:W-:Y:S02]  /*9260*/  STL.64 [R1+0x5a8], R4 ;  /* 0x0005a80401007387 */ /* 0x0101e40000100a00 */
        /* <DEDUP_REMOVED lines=24> */
[----:B------:R-:W-:Y:S01]  /*93f0*/  FFMA.FTZ R60, R59, R59, R60 ;  /* 0x0000003b3b3c7223 */ /* 0x000fe2000001003c */
[----:B------:R-:W-:Y:S01]  /*9400*/  MOV R7, R11 ;  /* 0x0000000b00077202 */ /* 0x000fe20000000f00 */
[----:B------:R-:W-:Y:S01]  /*9410*/  IMAD.MOV.U32 R59, RZ, RZ, RZ ;  /* 0x000000ffff3b7224 */ /* 0x000fe200078e00ff */
[----:B------:R-:W3:Y:S01]  /*9420*/  LDL.LU R11, [R1+0x678] ;  /* 0x00067800010b7983 */ /* 0x000ee20000300800 */
[----:B------:R-:W-:Y:S02]  /*9430*/  FADD.FTZ R58, R58, R61 ;  /* 0x0000003d3a3a7221 */ /* 0x000fe40000010000 */
[----:B------:R-:W-:Y:S01]  /*9440*/  IMAD.MOV.U32 R61, RZ, RZ, RZ ;  /* 0x000000ffff3d7224 */ /* 0x000fe200078e00ff */
[----:B----4-:R-:W-:Y:S01]  /*9450*/  @P6 MOV R61, R9 ;  /* 0x00000009003d6202 */ /* 0x010fe20000000f00 */
[----:B------:R-:W-:-:S02]  /*9460*/  IMAD.MOV.U32 R54, RZ, RZ, R12 ;  /* 0x000000ffff367224 */ /* 0x000fc400078e000c */
[----:B------:R-:W4:Y:S01]  /*9470*/  LDL.LU R12, [R1+0x69c] ;  /* 0x00069c00010c7983 */ /* 0x000f220000300800 */
[----:B--2---:R-:W-:-:S03]  /*9480*/  @P6 MOV R59, R8 ;  /* 0x00000008003b6202 */ /* 0x004fc60000000f00 */
[----:B------:R0:W-:Y:S02]  /*9490*/  STL.64 [R1+0x5b8], R8 ;  /* 0x0005b80801007387 */ /* 0x0001e40000100a00 */
[----:B0-----:R-:W-:Y:S02]  /*94a0*/  IMAD.MOV.U32 R8, RZ, RZ, R10 ;  /* 0x000000ffff087224 */ /* 0x001fe400078e000a */
[----:B------:R-:W2:Y:S01]  /*94b0*/  LDL.LU R10, [R1+0x674] ;  /* 0x00067400010a7983 */ /* 0x000ea20000300800 */
[----:B------:R-:W-:-:S03]  /*94c0*/  MOV R9, R13 ;  /* 0x0000000d00097202 */ /* 0x000fc60000000f00 */
[----:B------:R-:W4:Y:S01]  /*94d0*/  LDL.LU R13, [R1+0x670] ;  /* 0x00067000010d7983 */ /* 0x000f220000300800 */
[----:B------:R-:W-:Y:S01]  /*94e0*/  LOP3.LUT P4, RZ, R51, 0x8000, RZ, 0xc0, !PT ;  /* 0x0000800033ff7812 */ /* 0x000fe2000788c0ff */
[----:B------:R-:W-:Y:S02]  /*94f0*/  FADD.FTZ R53, R53, R60 ;  /* 0x0000003c35357221 */ /* 0x000fe40000010000 */
[C---:B------:R-:W-:Y:S02]  /*9500*/  FMUL.FTZ R60, R61.reuse, R61 ;  /* 0x0000003d3d3c7220 */ /* 0x040fe40000410000 */
[----:B------:R-:W-:Y:S01]  /*9510*/  FADD.FTZ R61, R61, R59 ;  /* 0x0000003b3d3d7221 */ /* 0x000fe20000010000 */
[----:B------:R-:W-:Y:S01]  /*9520*/  LOP3.LUT P0, RZ, R51, 0x4000, RZ, 0xc0, !PT ;  /* 0x0000400033ff7812 */ /* 0x000fe2000780c0ff */
[----:B------:R-:W-:Y:S02]  /*9530*/  FFMA.FTZ R60, R59, R59, R60 ;  /* 0x0000003b3b3c7223 */ /* 0x000fe4000001003c */
[----:B------:R-:W-:-:S02]  /*9540*/  FADD.FTZ R58, R58, R61 ;  /* 0x0000003d3a3a7221 */ /* 0x000fc40000010000 */
[----:B------:R-:W-:Y:S02]  /*9550*/  IMAD.MOV.U32 R61, RZ, RZ, RZ ;  /* 0x000000ffff3d7224 */ /* 0x000fe400078e00ff */
[----:B---3--:R-:W-:Y:S01]  /*9560*/  @P4 MOV R61, R11 ;  /* 0x0000000b003d4202 */ /* 0x008fe20000000f00 */
[----:B------:R-:W-:Y:S02]  /*9570*/  IMAD.MOV.U32 R59, RZ, RZ, RZ ;  /* 0x000000ffff3b7224 */ /* 0x000fe400078e00ff */
[----:B------:R-:W-:Y:S02]  /*9580*/  FADD.FTZ R53, R53, R60 ;  /* 0x0000003c35357221 */ /* 0x000fe40000010000 */
[----:B------:R-:W-:Y:S01]  /*9590*/  FMUL.FTZ R60, R61, R61 ;  /* 0x0000003d3d3c7220 */ /* 0x000fe20000410000 */
[C---:B------:R-:W-:Y:S02]  /*95a0*/  LOP3.LUT P5, RZ, R51.reuse, 0x2000, RZ, 0xc0, !PT ;  /* 0x0000200033ff7812 */ /* 0x040fe400078ac0ff */
[----:B------:R-:W-:Y:S01]  /*95b0*/  LOP3.LUT P6, RZ, R51, 0x1000, RZ, 0xc0, !PT ;  /* 0x0000100033ff7812 */ /* 0x000fe200078cc0ff */
[----:B------:R0:W-:Y:S04]  /*95c0*/  STL.64 [R1+0x30], R56 ;  /* 0x0000303801007387 */ /* 0x0001e80000100a00 */
[----:B------:R1:W-:Y:S04]  /*95d0*/  STL.64 [R1+0x38], R54 ;  /* 0x0000383601007387 */ /* 0x0003e80000100a00 */
[----:B0-----:R-:W3:Y:S04]  /*95e0*/  LDL.LU R56, [R1+0x258] ;  /* 0x0002580001387983 */ /* 0x001ee80000300800 */
[----:B------:R-:W3:Y:S04]  /*95f0*/  LDL.LU R57, [R1+0x25c] ;  /* 0x00025c0001397983 */ /* 0x000ee80000300800 */
[----:B-1----:R-:W3:Y:S04]  /*9600*/  LDL.LU R54, [R1+0x250] ;  /* 0x0002500001367983 */ /* 0x002ee80000300800 */
[----:B------:R-:W3:Y:S01]  /*9610*/  LDL.LU R55, [R1+0x254] ;  /* 0x0002540001377983 */ /* 0x000ee20000300800 */
[----:B--2---:R-:W-:-:S05]  /*9620*/  @P4 MOV R59, R10 ;  /* 0x0000000a003b4202 */ /* 0x004fca0000000f00 */
[----:B------:R-:W-:Y:S02]  /*9630*/  FADD.FTZ R61, R61, R59 ;  /* 0x0000003b3d3d7221 */ /* 0x000fe40000010000 */
[----:B------:R-:W-:Y:S02]  /*9640*/  FFMA.FTZ R60, R59, R59, R60 ;  /* 0x0000003b3b3c7223 */ /* 0x000fe4000001003c */
[----:B------:R-:W-:Y:S02]  /*9650*/  FADD.FTZ R58, R58, R61 ;  /* 0x0000003d3a3a7221 */ /* 0x000fe40000010000 */
[----:B------:R-:W-:Y:S01]  /*9660*/  IMAD.MOV.U32 R61, RZ, RZ, RZ ;  /* 0x000000ffff3d7224 */ /* 0x000fe200078e00ff */
[----:B----4-:R-:W-:Y:S01]  /*9670*/  @P0 MOV R61, R13 ;  /* 0x0000000d003d0202 */ /* 0x010fe20000000f00 */
[----:B------:R-:W-:Y:S01]  /*9680*/  IMAD.MOV.U32 R59, RZ, RZ, RZ ;  /* 0x000000ffff3b7224 */ /* 0x000fe200078e00ff */
[----:B------:R-:W-:Y:S01]  /*9690*/  @P0 MOV R59, R12 ;  /* 0x0000000c003b0202 */ /* 0x000fe20000000f00 */
[----:B------:R-:W-:-:S02]  /*96a0*/  FADD.FTZ R53, R53, R60 ;  /* 0x0000003c35357221 */ /* 0x000fc40000010000 */
[C---:B------:R-:W-:Y:S02]  /*96b0*/  FMUL.FTZ R60, R61.reuse, R61 ;  /* 0x0000003d3d3c7220 */ /* 0x040fe40000410000 */
[----:B------:R-:W-:-:S04]  /*96c0*/  FADD.FTZ R61, R61, R59 ;  /* 0x0000003b3d3d7221 */ /* 0x000fc80000010000 */
[----:B------:R-:W-:Y:S01]  /*96d0*/  FADD.FTZ R58, R58, R61 ;  /* 0x0000003d3a3a7221 */ /* 0x000fe20000010000 */
[----:B------:R-:W-:Y:S01]  /*96e0*/  HFMA2.MMA R61, -RZ, RZ, 0, 0 ;  /* 0x00000000ff3d7435 */ /* 0x000fe200000001ff */
[----:B------:R-:W-:Y:S01]  /*96f0*/  FFMA.FTZ R60, R59, R59, R60 ;  /* 0x0000003b3b3c7223 */ /* 0x000fe2000001003c */
[----:B------:R-:W-:Y:S01]  /*9700*/  MOV R59, RZ ;  /* 0x000000ff003b7202 */ /* 0x000fe20000000f00 */
[----:B------:R-:W-:-:S03]  /*9710*/  @P5 IMAD.MOV.U32 R59, RZ, RZ, R14 ;  /* 0x000000ffff3b5224 */ /* 0x000fc600078e000e */
[----:B------:R-:W-:Y:S02]  /*9720*/  @P5 IMAD.MOV.U32 R61, RZ, RZ, R15 ;  /* 0x000000ffff3d5224 */ /* 0x000fe400078e000f */
[----:B------:R-:W-:Y:S02]  /*9730*/  FADD.FTZ R53, R53, R60 ;  /* 0x0000003c35357221 */ /* 0x000fe40000010000 */
[C---:B------:R-:W-:Y:S02]  /*9740*/  FMUL.FTZ R60, R61.reuse, R61 ;  /* 0x0000003d3d3c7220 */ /* 0x040fe40000410000 */
[----:B------:R-:W-:-:S04]  /*9750*/  FADD.FTZ R61, R61, R59 ;  /* 0x0000003b3d3d7221 */ /* 0x000fc80000010000 */
[----:B------:R-:W-:Y:S01]  /*9760*/  FADD.FTZ R58, R58, R61 ;  /* 0x0000003d3a3a7221 */ /* 0x000fe20000010000 */
[----:B------:R-:W-:Y:S01]  /*9770*/  HFMA2.MMA R61, -RZ, RZ, 0, 0 ;  /* 0x00000000ff3d7435 */ /* 0x000fe200000001ff */
[----:B------:R-:W-:Y:S01]  /*9780*/  FFMA.FTZ R60, R59, R59, R60 ;  /* 0x0000003b3b3c7223 */ /* 0x000fe2000001003c */
[----:B------:R-:W-:Y:S01]  /*9790*/  MOV R59, RZ ;  /* 0x000000ff003b7202 */ /* 0x000fe20000000f00 */
[----:B------:R-:W-:-:S03]  /*97a0*/  @P6 IMAD.MOV.U32 R59, RZ, RZ, R16 ;  /* 0x000000ffff3b6224 */ /* 0x000fc600078e0010 */
[----:B------:R-:W-:Y:S01]  /*97b0*/  @P6 IMAD.MOV.U32 R61, RZ, RZ, R17 ;  /* 0x000000ffff3d6224 */ /* 0x000fe200078e0011 */
[----:B------:R-:W-:Y:S01]  /*97c0*/  LOP3.LUT P4, RZ, R51, 0x800, RZ, 0xc0, !PT ;  /* 0x0000080033ff7812 */ /* 0x000fe2000788c0ff */
        /* <DEDUP_REMOVED lines=46> */
[----:B------:R-:W-:-:S04]  /*9ab0*/  MOV R59, RZ ;  /* 0x000000ff003b7202 */ /* 0x000fc80000000f00 */
[----:B------:R-:W-:Y:S02]  /*9ac0*/  @P4 IMAD.MOV.U32 R61, RZ, RZ, R27 ;  /* 0x000000ffff3d4224 */ /* 0x000fe400078e001b */
[----:B------:R-:W-:Y:S02]  /*9ad0*/  FADD.FTZ R53, R53, R60 ;  /* 0x0000003c35357221 */ /* 0x000fe40000010000 */
[----:B------:R-:W-:Y:S02]  /*9ae0*/  @P4 IMAD.MOV.U32 R59, RZ, RZ, R26 ;  /* 0x000000ffff3b4224 */ /* 0x000fe400078e001a */
[----:B------:R-:W-:Y:S01]  /*9af0*/  FMUL.FTZ R60, R61, R61 ;  /* 0x0000003d3d3c7220 */ /* 0x000fe20000410000 */
[----:B------:R-:W-:-:S03]  /*9b00*/  LOP3.LUT P0, RZ, R51, 0x40, RZ, 0xc0, !PT ;  /* 0x0000004033ff7812 */ /* 0x000fc6000780c0ff */
[----:B------:R-:W-:-:S04]  /*9b10*/  FFMA.FTZ R60, R59, R59, R60 ;  /* 0x0000003b3b3c7223 */ /* 0x000fc8000001003c */
[----:B------:R-:W-:Y:S01]  /*9b20*/  FADD.FTZ R53, R53, R60 ;  /* 0x0000003c35357221 */ /* 0x000fe20000010000 */
[----:B------:R-:W-:Y:S01]  /*9b30*/  HFMA2.MMA R60, -RZ, RZ, 0, 0 ;  /* 0x00000000ff3c7435 */ /* 0x000fe200000001ff */
[----:B------:R-:W-:Y:S01]  /*9b40*/  FADD.FTZ R61, R61, R59 ;  /* 0x0000003b3d3d7221 */ /* 0x000fe20000010000 */
[----:B------:R-:W-:-:S03]  /*9b50*/  MOV R59, RZ ;  /* 0x000000ff003b7202 */ /* 0x000fc60000000f00 */
[----:B------:R-:W-:Y:S02]  /*9b60*/  @P0 IMAD.MOV.U32 R59, RZ, RZ, R28 ;  /* 0x000000ffff3b0224 */ /* 0x000fe400078e001c */
[----:B------:R-:W-:Y:S01]  /*9b70*/  @P0 IMAD.MOV.U32 R60, RZ, RZ, R29 ;  /* 0x000000ffff3c0224 */ /* 0x000fe200078e001d */
[C---:B------:R-:W-:Y:S02]  /*9b80*/  LOP3.LUT P5, RZ, R51.reuse, 0x20, RZ, 0xc0, !PT ;  /* 0x0000002033ff7812 */ /* 0x040fe400078ac0ff */
[----:B------:R-:W-:Y:S01]  /*9b90*/  LOP3.LUT P0, RZ, R0, 0x1, RZ, 0xc0, !PT ;  /* 0x0000000100ff7812 */ /* 0x000fe2000780c0ff */
[----:B------:R-:W-:Y:S02]  /*9ba0*/  FMUL.FTZ R0, R60, R60 ;  /* 0x0000003c3c007220 */ /* 0x000fe40000410000 */
[----:B------:R-:W-:Y:S02]  /*9bb0*/  FADD.FTZ R58, R58, R61 ;  /* 0x0000003d3a3a7221 */ /* 0x000fe40000010000 */
[----:B------:R-:W-:Y:S01]  /*9bc0*/  FADD.FTZ R60, R60, R59 ;  /* 0x0000003b3c3c7221 */ /* 0x000fe20000010000 */
[----:B------:R-:W-:Y:S01]  /*9bd0*/  LOP3.LUT P6, RZ, R51, 0x10, RZ, 0xc0, !PT ;  /* 0x0000001033ff7812 */ /* 0x000fe200078cc0ff */
[----:B------:R-:W-:Y:S01]  /*9be0*/  FFMA.FTZ R0, R59, R59, R0 ;  /* 0x0000003b3b007223 */ /* 0x000fe20000010000 */
[----:B------:R0:W-:Y:S01]  /*9bf0*/  STL.64 [R1+0x5c0], R10 ;  /* 0x0005c00a01007387 */ /* 0x0001e20000100a00 */
[----:B------:R-:W-:Y:S01]  /*9c00*/  FADD.FTZ R58, R58, R60 ;  /* 0x0000003c3a3a7221 */ /* 0x000fe20000010000 */
[----:B------:R-:W-:Y:S01]  /*9c10*/  HFMA2.MMA R60, -RZ, RZ, 0, 0 ;  /* 0x00000000ff3c7435 */ /* 0x000fe200000001ff */
[----:B------:R-:W-:Y:S01]  /*9c20*/  FADD.FTZ R53, R53, R0 ;  /* 0x0000000035357221 */ /* 0x000fe20000010000 */
[----:B------:R-:W-:Y:S01]  /*9c30*/  MOV R0, RZ ;  /* 0x000000ff00007202 */ /* 0x000fe20000000f00 */
[----:B------:R-:W-:Y:S01]  /*9c40*/  @P5 IMAD.MOV.U32 R0, RZ, RZ, R30 ;  /* 0x000000ffff005224 */ /* 0x000fe200078e001e */
[----:B------:R1:W-:Y:S02]  /*9c50*/  STL.64 [R1+0x5c8], R12 ;  /* 0x0005c80c01007387 */ /* 0x0003e40000100a00 */
[----:B------:R-:W-:Y:S01]  /*9c60*/  @P5 IMAD.MOV.U32 R60, RZ, RZ, R31 ;  /* 0x000000ffff3c5224 */ /* 0x000fe200078e001f */
[----:B------:R-:W-:Y:S01]  /*9c70*/  LOP3.LUT P4, RZ, R51, 0x8, RZ, 0xc0, !PT ;  /* 0x0000000833ff7812 */ /* 0x000fe2000788c0ff */
[----:B------:R2:W-:Y:S02]  /*9c80*/  STL.64 [R1+0x5d0], R14 ;  /* 0x0005d00e01007387 */ /* 0x0005e40000100a00 */
[----:B------:R-:W-:-:S02]  /*9c90*/  FMUL.FTZ R59, R60, R60 ;  /* 0x0000003c3c3b7220 */ /* 0x000fc40000410000 */
[----:B------:R-:W-:Y:S01]  /*9ca0*/  FADD.FTZ R60, R60, R0 ;  /* 0x000000003c3c7221 */ /* 0x000fe20000010000 */
[----:B0-----:R-:W4:Y:S03]  /*9cb0*/  LDL.LU R10, [R1+0x368] ;  /* 0x00036800010a7983 */ /* 0x001f260000300800 */
[----:B------:R-:W-:Y:S01]  /*9cc0*/  FADD.FTZ R58, R58, R60 ;  /* 0x0000003c3a3a7221 */ /* 0x000fe20000010000 */
[----:B------:R-:W-:Y:S01]  /*9cd0*/  HFMA2.MMA R60, -RZ, RZ, 0, 0 ;  /* 0x00000000ff3c7435 */ /* 0x000fe200000001ff */
[----:B------:R-:W4:Y:S01]  /*9ce0*/  LDL.LU R11, [R1+0x36c] ;  /* 0x00036c00010b7983 */ /* 0x000f220000300800 */
[----:B------:R-:W-:Y:S01]  /*9cf0*/  FFMA.FTZ R59, R0, R0, R59 ;  /* 0x00000000003b7223 */ /* 0x000fe2000001003b */
[----:B------:R-:W-:Y:S02]  /*9d00*/  MOV R0, RZ ;  /* 0x000000ff00007202 */ /* 0x000fe40000000f00 */
[----:B-1----:R-:W3:Y:S01]  /*9d10*/  LDL.LU R12, [R1+0x370] ;  /* 0x00037000010c7983 */ /* 0x002ee20000300800 */
[----:B------:R-:W-:-:S02]  /*9d20*/  @P6 IMAD.MOV.U32 R60, RZ, RZ, R33 ;  /* 0x000000ffff3c6224 */ /* 0x000fc400078e0021 */
[----:B------:R-:W-:Y:S01]  /*9d30*/  @P6 IMAD.MOV.U32 R0, RZ, RZ, R32 ;  /* 0x000000ffff006224 */ /* 0x000fe200078e0020 */
[----:B------:R0:W-:Y:S01]  /*9d40*/  STL.64 [R1+0x5d8], R16 ;  /* 0x0005d81001007387 */ /* 0x0001e20000100a00 */
[----:B------:R-:W-:Y:S02]  /*9d50*/  FADD.FTZ R53, R53, R59 ;  /* 0x0000003b35357221 */ /* 0x000fe40000010000 */
[C---:B------:R-:W-:Y:S01]  /*9d60*/  FMUL.FTZ R59, R60.reuse, R60 ;  /* 0x0000003c3c3b7220 */ /* 0x040fe20000410000 */
[----:B------:R-:W-:Y:S01]  /*9d70*/  STL.64 [R1+0x5e0], R18 ;  /* 0x0005e01201007387 */ /* 0x000fe20000100a00 */
[----:B------:R-:W-:-:S03]  /*9d80*/  FADD.FTZ R60, R60, R0 ;  /* 0x000000003c3c7221 */ /* 0x000fc60000010000 */
[----:B------:R-:W-:Y:S01]  /*9d90*/  STL.64 [R1+0x5e8], R20 ;  /* 0x0005e81401007387 */ /* 0x000fe20000100a00 */
[----:B------:R-:W-:Y:S01]  /*9da0*/  FADD.FTZ R58, R58, R60 ;  /* 0x0000003c3a3a7221 */ /* 0x000fe20000010000 */
[----:B------:R-:W-:Y:S01]  /*9db0*/  HFMA2.MMA R60, -RZ, RZ, 0, 0 ;  /* 0x00000000ff3c7435 */ /* 0x000fe200000001ff */
[----:B------:R-:W-:Y:S01]  /*9dc0*/  FFMA.FTZ R59, R0, R0, R59 ;  /* 0x00000000003b7223 */ /* 0x000fe2000001003b */
[----:B------:R-:W-:Y:S01]  /*9dd0*/  MOV R0, RZ ;  /* 0x000000ff00007202 */ /* 0x000fe20000000f00 */
[----:B------:R-:W-:Y:S01]  /*9de0*/  @P4 IMAD.MOV.U32 R0, RZ, RZ, R34 ;  /* 0x000000ffff004224 */ /* 0x000fe200078e0022 */
[----:B------:R-:W-:Y:S02]  /*9df0*/  STL.64 [R1+0x5f0], R22 ;  /* 0x0005f01601007387 */ /* 0x000fe40000100a00 */
[----:B------:R-:W-:Y:S01]  /*9e00*/  @P4 IMAD.MOV.U32 R60, RZ, RZ, R35 ;  /* 0x000000ffff3c4224 */ /* 0x000fe200078e0023 */
[----:B------:R-:W-:Y:S01]  /*9e10*/  LOP3.LUT P4, RZ, R52, 0x20000000, RZ, 0xc0, !PT ;  /* 0x2000000034ff7812 */ /* 0x000fe2000788c0ff */
[----:B------:R-:W-:Y:S01]  /*9e20*/  FADD.FTZ R53, R53, R59 ;  /* 0x0000003b35357221 */ /* 0x000fe20000010000 */
[----:B------:R-:W-:Y:S01]  /*9e30*/  STL.64 [R1+0x5f8], R24 ;  /* 0x0005f81801007387 */ /* 0x000fe20000100a00 */
[----:B------:R-:W-:-:S02]  /*9e40*/  FMUL.FTZ R59, R60, R60 ;  /* 0x0000003c3c3b7220 */ /* 0x000fc40000410000 */
[----:B------:R-:W-:Y:S01]  /*9e50*/  FADD.FTZ R60, R60, R0 ;  /* 0x000000003c3c7221 */ /* 0x000fe20000010000 */
[----:B------:R-:W-:Y:S01]  /*9e60*/  STL.64 [R1+0x600], R26 ;  /* 0x0006001a01007387 */ /* 0x000fe20000100a00 */
[----:B------:R-:W-:-:S03]  /*9e70*/  IMAD.MOV.U32 R13, RZ, RZ, R50 ;  /* 0x000000ffff0d7224 */ /* 0x000fc600078e0032 */
[----:B------:R-:W3:Y:S01]  /*9e80*/  LDL.LU R50, [R1+0x66c] ;  /* 0x00066c0001327983 */ /* 0x000ee20000300800 */
[----:B------:R-:W-:Y:S01]  /*9e90*/  FADD.FTZ R58, R58, R60 ;  /* 0x0000003c3a3a7221 */ /* 0x000fe20000010000 */
[----:B------:R-:W-:Y:S01]  /*9ea0*/  HFMA2.MMA R60, -RZ, RZ, 0, 0 ;  /* 0x00000000ff3c7435 */ /* 0x000fe200000001ff */
[----:B------:R-:W-:Y:S01]  /*9eb0*/  FFMA.FTZ R59, R0, R0, R59 ;  /* 0x00000000003b7223 */ /* 0x000fe2000001003b */
[----:B------:R-:W-:Y:S01]  /*9ec0*/  MOV R0, RZ ;  /* 0x000000ff00007202 */ /* 0x000fe20000000f00 */
[----:B------:R-:W-:Y:S01]  /*9ed0*/  @P4 IMAD.MOV.U32 R0, RZ, RZ, R36 ;  /* 0x000000ffff004224 */ /* 0x000fe200078e0024 */
[C---:B------:R-:W-:Y:S01]  /*9ee0*/  LOP3.LUT P6, RZ, R52.reuse, 0x40000000, RZ, 0xc0, !PT ;  /* 0x4000000034ff7812 */ /* 0x040fe200078cc0ff */
[----:B------:R-:W-:Y:S01]  /*9ef0*/  STL.64 [R1+0x610], R28 ;  /* 0x0006101c01007387 */ /* 0x000fe20000100a00 */
[----:B------:R-:W-:Y:S02]  /*9f00*/  @P4 IMAD.MOV.U32 R60, RZ, RZ, R37 ;  /* 0x000000ffff3c4224 */ /* 0x000fe400078e0025 */
[----:B------:R-:W-:Y:S01]  /*9f10*/  FADD.FTZ R53, R53, R59 ;  /* 0x0000003b35357221 */ /* 0x000fe20000010000 */
[----:B------:R-:W-:Y:S01]  /*9f20*/  LOP3.LUT P5, RZ, R52, 0x80000000, RZ, 0xc0, !PT ;  /* 0x8000000034ff7812 */ /* 0x000fe200078ac0ff */
[C---:B------:R-:W-:Y:S01]  /*9f30*/  FMUL.FTZ R59, R60.reuse, R60 ;  /* 0x0000003c3c3b7220 */ /* 0x040fe20000410000 */
[----:B--2---:R-:W1:Y:S01]  /*9f40*/  S2R R14, SR_LANEID ;  /* 0x00000000000e7919 */ /* 0x004e620000000000 */
[----:B------:R-:W-:-:S03]  /*9f50*/  FADD.FTZ R60, R60, R0 ;  /* 0x000000003c3c7221 */ /* 0x000fc60000010000 */
[----:B0-----:R-:W0:Y:S01]  /*9f60*/  S2R R17, SR_TID.X ;  /* 0x0000000000117919 */ /* 0x001e220000002100 */
[----:B------:R-:W-:Y:S01]  /*9f70*/  FADD.FTZ R58, R58, R60 ;  /* 0x0000003c3a3a7221 */ /* 0x000fe20000010000 */
[----:B------:R-:W-:Y:S01]  /*9f80*/  HFMA2.MMA R60, -RZ, RZ, 0, 0 ;  /* 0x00000000ff3c7435 */ /* 0x000fe200000001ff */
[----:B------:R-:W-:Y:S01]  /*9f90*/  FFMA.FTZ R59, R0, R0, R59 ;  /* 0x00000000003b7223 */ /* 0x000fe2000001003b */
[----:B------:R-:W-:Y:S01]  /*9fa0*/  MOV R0, RZ ;  /* 0x000000ff00007202 */ /* 0x000fe20000000f00 */
[----:B------:R-:W-:Y:S01]  /*9fb0*/  @P6 IMAD.MOV.U32 R0, RZ, RZ, R38 ;  /* 0x000000ffff006224 */ /* 0x000fe200078e0026 */
[----:B------:R-:W-:Y:S02]  /*9fc0*/  STL.64 [R1+0x618], R30 ;  /* 0x0006181e01007387 */ /* 0x000fe40000100a00 */
[----:B------:R-:W-:Y:S02]  /*9fd0*/  @P6 IMAD.MOV.U32 R60, RZ, RZ, R39 ;  /* 0x000000ffff3c6224 */ /* 0x000fe400078e0027 */
[----:B------:R-:W-:Y:S01]  /*9fe0*/  FADD.FTZ R53, R53, R59 ;  /* 0x0000003b35357221 */ /* 0x000fe20000010000 */
[----:B------:R-:W-:Y:S01]  /*9ff0*/  STL.64 [R1+0x620], R32 ;  /* 0x0006202001007387 */ /* 0x000fe20000100a00 */
[----:B------:R-:W-:-:S02]  /*a000*/  FMUL.FTZ R59, R60, R60 ;  /* 0x0000003c3c3b7220 */ /* 0x000fc40000410000 */
[----:B------:R-:W-:Y:S01]  /*a010*/  FADD.FTZ R60, R60, R0 ;  /* 0x000000003c3c7221 */ /* 0x000fe20000010000 */
[----:B------:R-:W-:Y:S03]  /*a020*/  STL.64 [R1+0x628], R34 ;  /* 0x0006282201007387 */ /* 0x000fe60000100a00 */
[----:B------:R-:W-:Y:S01]  /*a030*/  FADD.FTZ R58, R58, R60 ;  /* 0x0000003c3a3a7221 */ /* 0x000fe20000010000 */
[----:B------:R-:W-:Y:S01]  /*a040*/  HFMA2.MMA R60, -RZ, RZ, 0, 0 ;  /* 0x00000000ff3c7435 */ /* 0x000fe200000001ff */
[----:B------:R-:W-:Y:S01]  /*a050*/  FFMA.FTZ R59, R0, R0, R59 ;  /* 0x00000000003b7223 */ /* 0x000fe2000001003b */
[----:B------:R-:W-:Y:S01]  /*a060*/  MOV R0, RZ ;  /* 0x000000ff00007202 */ /* 0x000fe20000000f00 */
[----:B------:R-:W-:Y:S01]  /*a070*/  @P5 IMAD.MOV.U32 R0, RZ, RZ, R40 ;  /* 0x000000ffff005224 */ /* 0x000fe200078e0028 */
[----:B-1----:R-:W-:Y:S01]  /*a080*/  ISETP.GT.AND P4, PT, R14, 0x1e, PT ;  /* 0x0000001e0e00780c */ /* 0x002fe20003f84270 */
[----:B------:R-:W-:Y:S01]  /*a090*/  STL.64 [R1+0x630], R36 ;  /* 0x0006302401007387 */ /* 0x000fe20000100a00 */
[----:B------:R-:W-:-:S02]  /*a0a0*/  @P5 IMAD.MOV.U32 R60, RZ, RZ, R41 ;  /* 0x000000ffff3c5224 */ /* 0x000fc400078e0029 */
[----:B------:R-:W-:Y:S01]  /*a0b0*/  FADD.FTZ R53, R53, R59 ;  /* 0x0000003b35357221 */ /* 0x000fe20000010000 */
[----:B0-----:R-:W-:Y:S01]  /*a0c0*/  SHF.R.S32.HI R15, RZ, 0x1f, R17 ;  /* 0x0000001fff0f7819 */ /* 0x001fe20000011411 */
        /* <DEDUP_REMOVED lines=12> */
[----:B------:R-:W-:Y:S01]  /*a190*/  LEA.HI R15, R15, R17, RZ, 0x5 ;  /* 0x000000110f0f7211 */ /* 0x000fe200078f28ff */
        /* <DEDUP_REMOVED lines=12> */
[----:B------:R-:W-:Y:S01]  /*a260*/  SHF.R.S32.HI R15, RZ, 0x5, R15 ;  /* 0x00000005ff0f7819 */ /* 0x000fe2000001140f */
[C---:B------:R-:W-:Y:S01]  /*a270*/  FMUL.FTZ R59, R60.reuse, R60 ;  /* 0x0000003c3c3b7220 */ /* 0x040fe20000410000 */
[----:B------:R0:W-:Y:S01]  /*a280*/  STL.64 [R1+0x10], R8 ;  /* 0x0000100801007387 */ /* 0x0001e20000100a00 */
[----:B------:R-:W-:-:S03]  /*a290*/  FADD.FTZ R60, R60, R0 ;  /* 0x000000003c3c7221 */ /* 0x000fc60000010000 */
[----:B------:R-:W-:Y:S01]  /*a2a0*/  STL.64 [R1+0x18], R6 ;  /* 0x0000180601007387 */ /* 0x000fe20000100a00 */
[----:B------:R-:W-:Y:S01]  /*a2b0*/  FADD.FTZ R58, R58, R60 ;  /* 0x0000003c3a3a7221 */ /* 0x000fe20000010000 */
[----:B------:R-:W-:Y:S01]  /*a2c0*/  HFMA2.MMA R60, -RZ, RZ, 0, 0 ;  /* 0x00000000ff3c7435 */ /* 0x000fe200000001ff */
[----:B------:R-:W-:Y:S01]  /*a2d0*/  FFMA.FTZ R59, R0, R0, R59 ;  /* 0x00000000003b7223 */ /* 0x000fe2000001003b */
[----:B------:R-:W-:Y:S01]  /*a2e0*/  MOV R0, RZ ;  /* 0x000000ff00007202 */ /* 0x000fe20000000f00 */
[----:B------:R-:W-:Y:S01]  /*a2f0*/  @P2 IMAD.MOV.U32 R0, RZ, RZ, R46 ;  /* 0x000000ffff002224 */ /* 0x000fe200078e002e */
[----:B------:R1:W-:Y:S02]  /*a300*/  STL.64 [R1+0x20], R4 ;  /* 0x0000200401007387 */ /* 0x0003e40000100a00 */
[----:B------:R-:W-:Y:S02]  /*a310*/  @P2 IMAD.MOV.U32 R60, RZ, RZ, R47 ;  /* 0x000000ffff3c2224 */ /* 0x000fe400078e002f */
[----:B------:R-:W-:Y:S01]  /*a320*/  FADD.FTZ R53, R53, R59 ;  /* 0x0000003b35357221 */ /* 0x000fe20000010000 */
[----:B------:R-:W-:Y:S01]  /*a330*/  STL.64 [R1+0x28], R2 ;  /* 0x0000280201007387 */ /* 0x000fe20000100a00 */
[----:B------:R-:W-:-:S02]  /*a340*/  FMUL.FTZ R59, R60, R60 ;  /* 0x0000003c3c3b7220 */ /* 0x000fc40000410000 */
[----:B------:R-:W-:Y:S01]  /*a350*/  FADD.FTZ R60, R60, R0 ;  /* 0x000000003c3c7221 */ /* 0x000fe20000010000 */
[----:B0-----:R-:W2:Y:S03]  /*a360*/  LDL.LU R8, [R1+0x278] ;  /* 0x0002780001087983 */ /* 0x001ea60000300800 */
[----:B------:R-:W-:Y:S01]  /*a370*/  FADD.FTZ R58, R58, R60 ;  /* 0x0000003c3a3a7221 */ /* 0x000fe20000010000 */
[----:B------:R-:W-:Y:S01]  /*a380*/  HFMA2.MMA R60, -RZ, RZ, 0, 0 ;  /* 0x00000000ff3c7435 */ /* 0x000fe200000001ff */
[----:B------:R-:W-:Y:S01]  /*a390*/  FFMA.FTZ R59, R0, R0, R59 ;  /* 0x00000000003b7223 */ /* 0x000fe2000001003b */
[----:B------:R-:W-:Y:S01]  /*a3a0*/  MOV R0, RZ ;  /* 0x000000ff00007202 */ /* 0x000fe20000000f00 */
[----:B-1----:R-:W2:Y:S03]  /*a3b0*/  LDL.LU R4, [R1+0x268] ;  /* 0x0002680001047983 */ /* 0x002ea60000300800 */
[----:B------:R-:W-:Y:S01]  /*a3c0*/  @P3 IMAD.MOV.U32 R60, RZ, RZ, R49 ;  /* 0x000000ffff3c3224 */ /* 0x000fe200078e0031 */
[----:B------:R-:W2:Y:S01]  /*a3d0*/  LDL.LU R5, [R1+0x26c] ;  /* 0x00026c0001057983 */ /* 0x000ea20000300800 */
[----:B------:R-:W-:-:S02]  /*a3e0*/  FADD.FTZ R53, R53, R59 ;  /* 0x0000003b35357221 */ /* 0x000fc40000010000 */
[----:B------:R-:W-:Y:S01]  /*a3f0*/  @P3 IMAD.MOV.U32 R0, RZ, RZ, R48 ;  /* 0x000000ffff003224 */ /* 0x000fe200078e0030 */
[----:B------:R-:W2:Y:S01]  /*a400*/  LDL.LU R9, [R1+0x27c] ;  /* 0x00027c0001097983 */ /* 0x000ea20000300800 */
[C---:B------:R-:W-:Y:S02]  /*a410*/  FMUL.FTZ R59, R60.reuse, R60 ;  /* 0x0000003c3c3b7220 */ /* 0x040fe40000410000 */
[----:B------:R-:W-:Y:S01]  /*a420*/  FADD.FTZ R60, R60, R0 ;  /* 0x000000003c3c7221 */ /* 0x000fe20000010000 */
[----:B------:R-:W2:Y:S01]  /*a430*/  LDL.LU R16, [R1+0x298] ;  /* 0x0002980001107983 */ /* 0x000ea20000300800 */
[----:B------:R-:W-:Y:S02]  /*a440*/  FFMA.FTZ R59, R0, R0, R59 ;  /* 0x00000000003b7223 */ /* 0x000fe4000001003b */
[----:B------:R-:W-:Y:S01]  /*a450*/  FADD.FTZ R58, R58, R60 ;  /* 0x0000003c3a3a7221 */ /* 0x000fe20000010000 */
[----:B------:R-:W2:Y:S01]  /*a460*/  LDL.LU R17, [R1+0x29c] ;  /* 0x00029c0001117983 */ /* 0x000ea20000300800 */
[----:B------:R-:W-:-:S03]  /*a470*/  FADD.FTZ R59, R53, R59 ;  /* 0x0000003b353b7221 */ /* 0x000fc60000010000 */
[----:B------:R-:W0:Y:S04]  /*a480*/  SHFL.DOWN PT, R0, R58, 0x1, 0x1f ;  /* 0x08201f003a007f89 */ /* 0x000e2800000e0000 */
[----:B------:R-:W1:Y:S04]  /*a490*/  SHFL.DOWN PT, R53, R59, 0x1, 0x1f ;  /* 0x08201f003b357f89 */ /* 0x000e6800000e0000 */
[----:B------:R-:W2:Y:S04]  /*a4a0*/  LDL.LU R20, [R1+0x2a8] ;  /* 0x0002a80001147983 */ /* 0x000ea80000300800 */
[----:B------:R-:W2:Y:S04]  /*a4b0*/  LDL.LU R21, [R1+0x2ac] ;  /* 0x0002ac0001157983 */ /* 0x000ea80000300800 */
[----:B------:R-:W2:Y:S04]  /*a4c0*/  LDL.LU R24, [R1+0x2b8] ;  /* 0x0002b80001187983 */ /* 0x000ea80000300800 */
[----:B------:R-:W2:Y:S01]  /*a4d0*/  LDL.LU R25, [R1+0x2bc] ;  /* 0x0002bc0001197983 */ /* 0x000ea20000300800 */
[----:B0-----:R-:W-:-:S03]  /*a4e0*/  @!P4 FADD.FTZ R58, R58, R0 ;  /* 0x000000003a3ac221 */ /* 0x001fc60000010000 */
[----:B------:R-:W2:Y:S01]  /*a4f0*/  LDL.LU R30, [R1+0x2d8] ;  /* 0x0002d800011e7983 */ /* 0x000ea20000300800 */
[----:B-1----:R-:W-:-:S03]  /*a500*/  @!P4 FADD.FTZ R59, R59, R53 ;  /* 0x000000353b3bc221 */ /* 0x002fc60000010000 */
[----:B------:R-:W0:Y:S04]  /*a510*/  SHFL.DOWN PT, R0, R58, 0x2, 0x1f ;  /* 0x08401f003a007f89 */ /* 0x000e2800000e0000 */
[----:B------:R-:W1:Y:S01]  /*a520*/  SHFL.DOWN PT, R53, R59, 0x2, 0x1f ;  /* 0x08401f003b357f89 */ /* 0x000e6200000e0000 */
[----:B------:R-:W-:-:S03]  /*a530*/  ISETP.GT.AND P4, PT, R14, 0x1d, PT ;  /* 0x0000001d0e00780c */ /* 0x000fc60003f84270 */
        /* <DEDUP_REMOVED lines=35> */
[----:B----4-:R-:W-:Y:S01]  /*a770*/  STL.64 [R1+0x8], R10 ;  /* 0x0000080a01007387 */ /* 0x010fe20000100a00 */
[----:B-1----:R-:W-:Y:S01]  /*a780*/  @!P4 FADD.FTZ R59, R59, R53 ;  /* 0x000000353b3bc221 */ /* 0x002fe20000010000 */
[----:B------:R-:W-:Y:S02]  /*a790*/  ISETP.NE.AND P4, PT, R14, RZ, PT ;  /* 0x000000ff0e00720c */ /* 0x000fe40003f85270 */
[----:B---3--:R0:W-:Y:S04]  /*a7a0*/  STL.64 [R1], R12 ;  /* 0x0000000c01007387 */ /* 0x0081e80000100a00 */
[----:B------:R-:W3:Y:S04]  /*a7b0*/  LDL.LU R32, [R1+0x2e0] ;  /* 0x0002e00001207983 */ /* 0x000ee80000300800 */
[----:B------:R-:W3:Y:S04]  /*a7c0*/  LDL.LU R33, [R1+0x2e4] ;  /* 0x0002e40001217983 */ /* 0x000ee80000300800 */
[----:B------:R1:W-:Y:S04]  /*a7d0*/  @!P4 STS.64 [R15.X8+0x10], R58 ;  /* 0x0000103a0f00c388 */ /* 0x0003e80000008a00 */
[----:B0-----:R-:W4:Y:S04]  /*a7e0*/  LDL.LU R12, [R1+0x288] ;  /* 0x00028800010c7983 */ /* 0x001f280000300800 */
[----:B------:R-:W4:Y:S04]  /*a7f0*/  LDL.LU R13, [R1+0x28c] ;  /* 0x00028c00010d7983 */ /* 0x000f280000300800 */
        /* <DEDUP_REMOVED lines=9> */
[----:B-1----:R-:W4:Y:S04]  /*a890*/  LDL.LU R15, [R1+0x294] ;  /* 0x00029400010f7983 */ /* 0x002f280000300800 */
[----:B------:R-:W4:Y:S04]  /*a8a0*/  LDL.LU R10, [R1+0x280] ;  /* 0x00028000010a7983 */ /* 0x000f280000300800 */
[----:B------:R-:W4:Y:S04]  /*a8b0*/  LDL.LU R11, [R1+0x284] ;  /* 0x00028400010b7983 */ /* 0x000f280000300800 */
[----:B------:R-:W4:Y:S04]  /*a8c0*/  LDL.LU R6, [R1+0x270] ;  /* 0x0002700001067983 */ /* 0x000f280000300800 */
[----:B------:R-:W4:Y:S04]  /*a8d0*/  LDL.LU R7, [R1+0x274] ;  /* 0x0002740001077983 */ /* 0x000f280000300800 */
[----:B------:R-:W4:Y:S04]  /*a8e0*/  LDL.LU R2, [R1+0x260] ;  /* 0x0002600001027983 */ /* 0x000f280000300800 */
[----:B------:R-:W4:Y:S04]  /*a8f0*/  LDL.LU R3, [R1+0x264] ;  /* 0x0002640001037983 */ /* 0x000f280000300800 */
[----:B------:R0:W-:Y:S04]  /*a900*/  STL.64 [R1+0x608], R50 ;  /* 0x0006083201007387 */ /* 0x0001e80000100a00 */
[----:B------:R1:W-:Y:S04]  /*a910*/  STL [R1+0x668], R52 ;  /* 0x0006683401007387 */ /* 0x0003e80000100800 */
[----:B------:R1:W-:Y:S04]  /*a920*/  STL.64 [R1+0x118], R56 ;  /* 0x0001183801007387 */ /* 0x0003e80000100a00 */
[----:B------:R1:W-:Y:S04]  /*a930*/  STL.64 [R1+0x120], R54 ;  /* 0x0001203601007387 */ /* 0x0003e80000100a00 */
[----:B0-----:R-:W4:Y:S04]  /*a940*/  LDL.LU R50, [R1+0x2c8] ;  /* 0x0002c80001327983 */ /* 0x001f280000300800 */
[----:B------:R-:W4:Y:S04]  /*a950*/  LDL.LU R51, [R1+0x2cc] ;  /* 0x0002cc0001337983 */ /* 0x000f280000300800 */
[----:B-1----:R-:W4:Y:S04]  /*a960*/  LDL.LU R52, [R1+0x328] ;  /* 0x0003280001347983 */ /* 0x002f280000300800 */
[----:B------:R-:W4:Y:S04]  /*a970*/  LDL.LU R53, [R1+0x32c] ;  /* 0x00032c0001357983 */ /* 0x000f280000300800 */
[----:B------:R-:W4:Y:S04]  /*a980*/  LDL.LU.64 R56, [R1+0x598] ;  /* 0x0005980001387983 */ /* 0x000f280000300a00 */
[----:B------:R-:W4:Y:S04]  /*a990*/  LDL.LU.64 R54, [R1+0x590] ;  /* 0x0005900001367983 */ /* 0x000f280000300a00 */
[----:B--2---:R-:W-:Y:S04]  /*a9a0*/  STL.64 [R1+0x108], R4 ;  /* 0x0001080401007387 */ /* 0x004fe80000100a00 */
[----:B------:R0:W-:Y:S04]  /*a9b0*/  STL.64 [R1+0xf8], R8 ;  /* 0x0000f80801007387 */ /* 0x0001e80000100a00 */
[----:B------:R1:W-:Y:S04]  /*a9c0*/  STL.64 [R1+0xd8], R16 ;  /* 0x0000d81001007387 */ /* 0x0003e80000100a00 */
[----:B0-----:R-:W2:Y:S04]  /*a9d0*/  LDL.LU.64 R8, [R1+0x5b8] ;  /* 0x0005b80001087983 */ /* 0x001ea80000300a00 */
[----:B------:R-:W2:Y:S04]  /*a9e0*/  LDL.LU.64 R4, [R1+0x5a8] ;  /* 0x0005a80001047983 */ /* 0x000ea80000300a00 */
[----:B-1----:R-:W2:Y:S04]  /*a9f0*/  LDL.LU.64 R16, [R1+0x5d8] ;  /* 0x0005d80001107983 */ /* 0x002ea80000300a00 */
[----:B------:R0:W-:Y:S04]  /*aa00*/  STL.64 [R1+0xc8], R20 ;  /* 0x0000c81401007387 */ /* 0x0001e80000100a00 */
[----:B------:R1:W-:Y:S04]  /*aa10*/  STL.64 [R1+0xb8], R24 ;  /* 0x0000b81801007387 */ /* 0x0003e80000100a00 */
[----:B0-----:R-:W2:Y:S04]  /*aa20*/  LDL.LU.64 R20, [R1+0x5e8] ;  /* 0x0005e80001147983 */ /* 0x001ea80000300a00 */
[----:B-1----:R-:W2:Y:S04]  /*aa30*/  LDL.LU.64 R24, [R1+0x5f8] ;  /* 0x0005f80001187983 */ /* 0x002ea80000300a00 */
[----:B------:R0:W-:Y:S04]  /*aa40*/  STL.64 [R1+0x98], R30 ;  /* 0x0000981e01007387 */ /* 0x0001e80000100a00 */
[----:B------:R1:W-:Y:S04]  /*aa50*/  STL.64 [R1+0x88], R34 ;  /* 0x0000882201007387 */ /* 0x0003e80000100a00 */
[----:B0-----:R-:W2:Y:S04]  /*aa60*/  LDL.LU.64 R30, [R1+0x618] ;  /* 0x00061800011e7983 */ /* 0x001ea80000300a00 */
[----:B------:R0:W-:Y:S04]  /*aa70*/  STL.64 [R1+0x78], R38 ;  /* 0x0000782601007387 */ /* 0x0001e80000100a00 */
[----:B-1----:R-:W2:Y:S04]  /*aa80*/  LDL.LU.64 R34, [R1+0x628] ;  /* 0x0006280001227983 */ /* 0x002ea80000300a00 */
[----:B0-----:R-:W2:Y:S04]  /*aa90*/  LDL.LU.64 R38, [R1+0x638] ;  /* 0x0006380001267983 */ /* 0x001ea80000300a00 */
[----:B------:R0:W-:Y:S04]  /*aaa0*/  STL.64 [R1+0x68], R42 ;  /* 0x0000682a01007387 */ /* 0x0001e80000100a00 */
[----:B------:R1:W-:Y:S04]  /*aab0*/  STL.64 [R1+0x58], R46 ;  /* 0x0000582e01007387 */ /* 0x0003e80000100a00 */
[----:B0-----:R-:W2:Y:S04]  /*aac0*/  LDL.LU.64 R42, [R1+0x648] ;  /* 0x00064800012a7983 */ /* 0x001ea80000300a00 */
[----:B-1----:R-:W2:Y:S04]  /*aad0*/  LDL.LU.64 R46, [R1+0x658] ;  /* 0x00065800012e7983 */ /* 0x002ea80000300a00 */
[----:B------:R0:W-:Y:S04]  /*aae0*/  STL.64 [R1+0x40], R60 ;  /* 0x0000403c01007387 */ /* 0x0001e80000100a00 */
[----:B------:R1:W-:Y:S04]  /*aaf0*/  STL.64 [R1+0x50], R48 ;  /* 0x0000503001007387 */ /* 0x0003e80000100a00 */
[----:B0-----:R-:W2:Y:S04]  /*ab00*/  LDL.LU R60, [R1+0x238] ;  /* 0x00023800013c7983 */ /* 0x001ea80000300800 */
[----:B------:R-:W2:Y:S04]  /*ab10*/  LDL.LU R61, [R1+0x23c] ;  /* 0x00023c00013d7983 */ /* 0x000ea80000300800 */
[----:B------:R0:W-:Y:S04]  /*ab20*/  STL.64 [R1+0x60], R44 ;  /* 0x0000602c01007387 */ /* 0x0001e80000100a00 */
[----:B-1----:R-:W2:Y:S04]  /*ab30*/  LDL.LU.64 R48, [R1+0x660] ;  /* 0x0006600001307983 */ /* 0x002ea80000300a00 */
[----:B0-----:R-:W2:Y:S04]  /*ab40*/  LDL.LU.64 R44, [R1+0x650] ;  /* 0x00065000012c7983 */ /* 0x001ea80000300a00 */
[----:B------:R0:W-:Y:S04]  /*ab50*/  STL.64 [R1+0x70], R40 ;  /* 0x0000702801007387 */ /* 0x0001e80000100a00 */
[----:B------:R1:W-:Y:S04]  /*ab60*/  STL.64 [R1+0x80], R36 ;  /* 0x0000802401007387 */ /* 0x0003e80000100a00 */
[----:B0-----:R-:W2:Y:S04]  /*ab70*/  LDL.LU.64 R40, [R1+0x640] ;  /* 0x0006400001287983 */ /* 0x001ea80000300a00 */
[----:B-1----:R-:W2:Y:S04]  /*ab80*/  LDL.LU.64 R36, [R1+0x630] ;  /* 0x0006300001247983 */ /* 0x002ea80000300a00 */
[----:B---3--:R0:W-:Y:S04]  /*ab90*/  STL.64 [R1+0x90], R32 ;  /* 0x0000902001007387 */ /* 0x0081e80000100a00 */
[----:B----4-:R1:W-:Y:S04]  /*aba0*/  STL.64 [R1+0xe8], R12 ;  /* 0x0000e80c01007387 */ /* 0x0103e80000100a00 */
[----:B0-----:R-:W3:Y:S04]  /*abb0*/  LDL.LU.64 R32, [R1+0x620] ;  /* 0x0006200001207983 */ /* 0x001ee80000300a00 */
[----:B------:R0:W-:Y:S04]  /*abc0*/  STL.64 [R1+0xa0], R28 ;  /* 0x0000a01c01007387 */ /* 0x0001e80000100a00 */
[----:B-1----:R-:W4:Y:S04]  /*abd0*/  LDL.LU.64 R12, [R1+0x5c8] ;  /* 0x0005c800010c7983 */ /* 0x002f280000300a00 */
[----:B------:R1:W-:Y:S04]  /*abe0*/  STL.64 [R1+0xb0], R26 ;  /* 0x0000b01a01007387 */ /* 0x0003e80000100a00 */
[----:B0-----:R-:W4:Y:S04]  /*abf0*/  LDL.LU.64 R28, [R1+0x610] ;  /* 0x00061000011c7983 */ /* 0x001f280000300a00 */
        /* <DEDUP_REMOVED lines=12> */
[----:B-1----:R-:W4:Y:S04]  /*acc0*/  LDL.LU.64 R2, [R1+0x5a0] ;  /* 0x0005a00001027983 */ /* 0x002f280000300a00 */
[----:B------:R-:W-:Y:S04]  /*acd0*/  STL.64 [R1+0xa8], R50 ;  /* 0x0000a83201007387 */ /* 0x000fe80000100a00 */
[----:B------:R0:W-:Y:S04]  /*ace0*/  STL.64 [R1+0x48], R52 ;  /* 0x0000483401007387 */ /* 0x0001e80000100a00 */
[----:B------:R-:W-:Y:S04]  /*acf0*/  STL.64 [R1+0x130], R56 ;  /* 0x0001303801007387 */ /* 0x000fe80000100a00 */
[----:B------:R1:W-:Y:S04]  /*ad00*/  STL.64 [R1+0x128], R54 ;  /* 0x0001283601007387 */ /* 0x0003e80000100a00 */
[----:B0-----:R0:W5:Y:S04]  /*ad10*/  LDL.LU R52, [R1+0x668] ;  /* 0x0006680001347983 */ /* 0x0011680000300800 */
[----:B------:R0:W5:Y:S04]  /*ad20*/  LDL.LU.64 R50, [R1+0x608] ;  /* 0x0006080001327983 */ /* 0x0001680000300a00 */
[----:B-1----:R0:W5:Y:S04]  /*ad30*/  LDL.LU.64 R54, [R1+0x588] ;  /* 0x0005880001367983 */ /* 0x0021680000300a00 */
[----:B------:R0:W5:Y:S04]  /*ad40*/  LDL.LU.64 R56, [R1+0x580] ;  /* 0x0005800001387983 */ /* 0x0001680000300a00 */
[----:B------:R-:W1:Y:S04]  /*ad50*/  S2R R53, SR_TID.X ;  /* 0x0000000000357919 */ /* 0x000e680000002100 */
[----:B--2---:R0:W-:Y:S04]  /*ad60*/  STL.64 [R1+0x158], R8 ;  /* 0x0001580801007387 */ /* 0x0041e80000100a00 */
[----:B------:R0:W-:Y:S04]  /*ad70*/  STL.64 [R1+0x148], R4 ;  /* 0x0001480401007387 */ /* 0x0001e80000100a00 */
[----:B------:R0:W-:Y:S01]  /*ad80*/  STL.64 [R1+0x178], R16 ;  /* 0x0001781001007387 */ /* 0x0001e20000100a00 */
[----:B-1----:R-:W-:-:S03]  /*ad90*/  ISETP.NE.AND P4, PT, R53, RZ, PT ;  /* 0x000000ff3500720c */ /* 0x002fc60003f85270 */
[----:B------:R0:W-:Y:S04]  /*ada0*/  STL.64 [R1+0x188], R20 ;  /* 0x0001881401007387 */ /* 0x0001e80000100a00 */
[----:B------:R0:W-:Y:S04]  /*adb0*/  STL.64 [R1+0x198], R24 ;  /* 0x0001981801007387 */ /* 0x0001e80000100a00 */
[----:B------:R0:W-:Y:S04]  /*adc0*/  STL.64 [R1+0x1b0], R30 ;  /* 0x0001b01e01007387 */ /* 0x0001e80000100a00 */
[----:B------:R0:W-:Y:S04]  /*add0*/  STL.64 [R1+0x1c0], R34 ;  /* 0x0001c02201007387 */ /* 0x0001e80000100a00 */
[----:B------:R0:W-:Y:S04]  /*ade0*/  STL.64 [R1+0x1d0], R38 ;  /* 0x0001d02601007387 */ /* 0x0001e80000100a00 */
[----:B------:R0:W-:Y:S04]  /*adf0*/  STL.64 [R1+0x1e0], R42 ;  /* 0x0001e02a01007387 */ /* 0x0001e80000100a00 */
[----:B------:R0:W-:Y:S01]  /*ae00*/  STL.64 [R1+0x1f0], R46 ;  /* 0x0001f02e01007387 */ /* 0x0001e20000100a00 */
[----:B------:R-:W-:Y:S03]  /*ae10*/  BSSY B0, `(.L_x_5122) ;  /* 0x0000037000007945 */ /* 0x000fe60003800000 */
[----:B------:R0:W-:Y:S04]  /*ae20*/  STL.64 [R1+0x138], R60 ;  /* 0x0001383c01007387 */ /* 0x0001e80000100a00 */
[----:B------:R0:W-:Y:S04]  /*ae30*/  STL.64 [R1+0x1f8], R48 ;  /* 0x0001f83001007387 */ /* 0x0001e80000100a00 */
[----:B------:R0:W-:Y:S04]  /*ae40*/  STL.64 [R1+0x1e8], R44 ;  /* 0x0001e82c01007387 */ /* 0x0001e80000100a00 */
[----:B------:R0:W-:Y:S04]  /*ae50*/  STL.64 [R1+0x1d8], R40 ;  /* 0x0001d82801007387 */ /* 0x0001e80000100a00 */
[----:B------:R0:W-:Y:S01]  /*ae60*/  STL.64 [R1+0x1c8], R36 ;  /* 0x0001c82401007387 */ /* 0x0001e20000100a00 */
[----:B------:R-:W-:-:S03]  /*ae70*/  MOV R0, c[0x0][0xc] ;  /* 0x0000030000007a02 */ /* 0x000fc60000000f00 */
[----:B---3--:R0:W-:Y:S04]  /*ae80*/  STL.64 [R1+0x1b8], R32 ;  /* 0x0001b82001007387 */ /* 0x0081e80000100a00 */
[----:B----4-:R0:W-:Y:S04]  /*ae90*/  STL.64 [R1+0x168], R12 ;  /* 0x0001680c01007387 */ /* 0x0101e80000100a00 */
[----:B------:R0:W-:Y:S04]  /*aea0*/  STL.64 [R1+0x1a8], R28 ;  /* 0x0001a81c01007387 */ /* 0x0001e80000100a00 */
[----:B------:R0:W-:Y:S04]  /*aeb0*/  STL.64 [R1+0x1a0], R26 ;  /* 0x0001a01a01007387 */ /* 0x0001e80000100a00 */
[----:B------:R0:W-:Y:S04]  /*aec0*/  STL.64 [R1+0x190], R22 ;  /* 0x0001901601007387 */ /* 0x0001e80000100a00 */
[----:B------:R0:W-:Y:S04]  /*aed0*/  STL.64 [R1+0x180], R18 ;  /* 0x0001801201007387 */ /* 0x0001e80000100a00 */
[----:B------:R0:W-:Y:S04]  /*aee0*/  STL.64 [R1+0x170], R14 ;  /* 0x0001700e01007387 */ /* 0x0001e80000100a00 */
[----:B------:R0:W-:Y:S04]  /*aef0*/  STL.64 [R1+0x160], R10 ;  /* 0x0001600a01007387 */ /* 0x0001e80000100a00 */
[----:B------:R0:W-:Y:S04]  /*af00*/  STL.64 [R1+0x150], R6 ;  /* 0x0001500601007387 */ /* 0x0001e80000100a00 */
[----:B------:R0:W-:Y:S04]  /*af10*/  STL.64 [R1+0x140], R2 ;  /* 0x0001400201007387 */ /* 0x0001e80000100a00 */
[----:B------:R-:W-:Y:S06]  /*af20*/  BAR.SYNC.DEFER_BLOCKING 0x0 ;  /* 0x0000000000007b1d */ /* 0x000fec0000010000 */
[----:B------:R-:W-:Y:S05]  /*af30*/  @P4 BRA `(.L_x_5123) ;  /* 0x0000024000004947 */ /* 0x000fea0003800000 */
[----:B0-----:R-:W0:Y:S04]  /*af40*/  LDS.64 R2, [0x18] ;  /* 0x00001800ff027984 */ /* 0x001e280000000a00 */
[----:B------:R-:W1:Y:S01]  /*af50*/  LDS.128 R4, [0x20] ;  /* 0x00002000ff047984 */ /* 0x000e620000000c00 */
[----:B0-----:R-:W-:-:S02]  /*af60*/  FADD.FTZ R2, R58, R2 ;  /* 0x000000023a027221 */ /* 0x001fc40000010000 */
[----:B------:R-:W-:Y:S02]  /*af70*/  FADD.FTZ R3, R59, R3 ;  /* 0x000000033b037221 */ /* 0x000fe40000010000 */
[----:B-1----:R-:W-:Y:S01]  /*af80*/  FADD.FTZ R2, R2, R4 ;  /* 0x0000000402027221 */ /* 0x002fe20000010000 */
[----:B------:R-:W-:Y:S01]  /*af90*/  LDS.64 R58, [0x80] ;  /* 0x00008000ff3a7984 */ /* 0x000fe20000000a00 */
        /* <DEDUP_REMOVED lines=28> */
[----:B------:R-:W-:-:S02]  /*b160*/  FADD.FTZ R58, R2, R58 ;  /* 0x0000003a023a7221 */ /* 0x000fc40000010000 */
[----:B------:R-:W-:Y:S02]  /*b170*/  FADD.FTZ R59, R3, R59 ;  /* 0x0000003b033b7221 */ /* 0x000fe40000010000 */
.L_x_5123:
[----:B------:R-:W-:Y:S05]  /*b180*/  BSYNC B0 ;  /* 0x0000000000007941 */ /* 0x000fea0003800000 */
.L_x_5122:
[----:B------:R-:W-:-:S13]  /*b190*/  ISETP.GE.U32.AND P5, PT, R0, 0x2, PT ;  /* 0x000000020000780c */ /* 0x000fda0003fa6070 */
[----:B------:R-:W-:Y:S05]  /*b1a0*/  @!P5 BRA `(.L_x_5124) ;  /* 0x000016d00000d947 */ /* 0x000fea0003800000 */
[----:B------:R-:W-:Y:S02]  /*b1b0*/  ULOP3.LUT UR5, UR4, 0x1, URZ, 0xc0, !UPT ;  /* 0x0000000104057892 */ /* 0x000fe4000f8ec03f */
[----:B------:R-:W-:Y:S02]  /*b1c0*/  ULDC UR6, c[0x0][0x10] ;  /* 0x0000040000067ab9 */ /* 0x000fe40000000800 */
[----:B------:R-:W-:Y:S02]  /*b1d0*/  UIMAD UR5, UR5, UR6, URZ ;  /* 0x00000006050572a4 */ /* 0x000fe4000f8e023f */
[----:B------:R-:W-:Y:S02]  /*b1e0*/  UMOV UR17, 0x4 ;  /* 0x0000000400117882 */ /* 0x000fe40000000000 */
[----:B------:R-:W-:Y:S02]  /*b1f0*/  ULDC UR6, c[0x0][0xc] ;  /* 0x0000030000067ab9 */ /* 0x000fe40000000800 */
[----:B------:R-:W-:-:S02]  /*b200*/  UIMAD UR6, UR5, UR6, URZ ;  /* 0x00000006050672a4 */ /* 0x000fc4000f8e023f */
[----:B------:R-:W-:Y:S02]  /*b210*/  UIADD3 UR5, UR5, UR8, URZ ;  /* 0x0000000805057290 */ /* 0x000fe4000fffe03f */
[----:B------:R-:W-:Y:S02]  /*b220*/  USHF.L.U32 UR16, UR6, 0x1, URZ ;  /* 0x0000000106107899 */ /* 0x000fe4000800063f */
[----:B------:R-:W-:Y:S02]  /*b230*/  ULDC.64 UR14, c[0x0][0x190] ;  /* 0x00006400000e7ab9 */ /* 0x000fe40000000a00 */
[----:B------:R-:W-:Y:S02]  /*b240*/  ULDC.64 UR6, c[0x0][0x198] ;  /* 0x0000660000067ab9 */ /* 0x000fe40000000a00 */
[----:B------:R-:W-:Y:S02]  /*b250*/  UIMAD.WIDE.U32 UR14, UR5, UR17, UR14 ;  /* 0x00000011050e72a5 */ /* 0x000fe4000f8e000e */
[----:B------:R-:W-:Y:S01]  /*b260*/  UIMAD.WIDE UR6, UR16, UR17, UR6 ;  /* 0x00000011100672a5 */ /* 0x000fe2000f8e0206 */
[----:B------:R-:W-:Y:S05]  /*b270*/  @P4 BRA `(.L_x_5125) ;  /* 0x0000017000004947 */ /* 0x000fea0003800000 */
[----:B------:R-:W-:-:S04]  /*b280*/  ULEA UR5, UP0, UR10, UR6, 0x3 ;  /* 0x000000060a057291 */ /* 0x000fc8000f80183f */
[----:B------:R-:W-:Y:S02]  /*b290*/  ULEA.HI.X UR16, UR10, UR7, URZ, 0x3, UP0 ;  /* 0x000000070a107291 */ /* 0x000fe400080f1c3f */
[----:B0-----:R-:W-:Y:S01]  /*b2a0*/  IMAD.U32 R2, RZ, RZ, UR5 ;  /* 0x00000005ff027e24 */ /* 0x001fe2000f8e00ff */
[----:B------:R-:W-:Y:S02]  /*b2b0*/  ULOP3.LUT UP0, URZ, UR4, 0x2, URZ, 0xc0, !UPT ;  /* 0x00000002043f7892 */ /* 0x000fe4000f80c03f */
[----:B------:R-:W-:Y:S01]  /*b2c0*/  UMOV UR5, 0x1 ;  /* 0x0000000100057882 */ /* 0x000fe20000000000 */
[----:B------:R-:W-:Y:S01]  /*b2d0*/  MOV R3, UR16 ;  /* 0x0000001000037c02 */ /* 0x000fe20008000f00 */
[----:B------:R-:W-:Y:S02]  /*b2e0*/  USEL UR5, UR5, 0xffffffff, !UP0 ;  /* 0xffffffff05057887 */ /* 0x000fe4000c000000 */
[----:B------:R-:W-:Y:S02]  /*b2f0*/  PLOP3.LUT P5, PT, PT, PT, UP0, 0x40, 0x0 ;  /* 0x000000000000781c */ /* 0x000fe40003fae808 */
[----:B------:R0:W-:Y:S02]  /*b300*/  STG.E.64 [R2.64], R58 ;  /* 0x0000003a02007986 */ /* 0x0001e4000c101b12 */
[----:B------:R-:W-:Y:S01]  /*b310*/  SEL R4, RZ, c[0x0][0xc], !P5 ;  /* 0x00000300ff047a07 */ /* 0x000fe20006800000 */
[----:B------:R-:W-:Y:S01]  /*b320*/  IMAD.U32 R5, RZ, RZ, UR5 ;  /* 0x00000005ff057e24 */ /* 0x000fe2000f8e00ff */
[----:B0-----:R-:W-:Y:S01]  /*b330*/  MOV R2, UR14 ;  /* 0x0000000e00027c02 */ /* 0x001fe20008000f00 */
[----:B------:R-:W-:Y:S01]  /*b340*/  IMAD.U32 R3, RZ, RZ, UR15 ;  /* 0x0000000fff037e24 */ /* 0x000fe2000f8e00ff */
[----:B------:R-:W-:Y:S06]  /*b350*/  MEMBAR.ALL.GPU ;  /* 0x0000000000007992 */ /* 0x000fec000000a000 */
[----:B------:R-:W-:-:S00]  /*b360*/  ERRBAR ;  /* 0x00000000000079ab */ /* 0x000fc00000000000 */
[----:B------:R-:W-:Y:S01]  /*b370*/  ISETP.NE.AND P5, PT, R4, -0x1, PT ;  /* 0xffffffff0400780c */ /* 0x000fe20003fa5270 */
[----:B------:R0:W-:-:S12]  /*b380*/  RED.E.ADD.S32.STRONG.GPU [R2.64], R5 ;  /* 0x000000050200798e */ /* 0x0001d8000c10e392 */
[----:B0-----:R-:W-:Y:S05]  /*b390*/  @!P5 BRA `(.L_x_5125) ;  /* 0x000000500000d947 */ /* 0x001fea0003800000 */
.L_x_5126:
[----:B------:R-:W2:Y:S01]  /*b3a0*/  LDG.E.STRONG.GPU R5, [R2.64] ;  /* 0x0000001202057981 */ /* 0x000ea2000c1ef900 */
[----:B------:R-:W-:Y:S01]  /*b3b0*/  YIELD ;  /* 0x0000000000007946 */ /* 0x000fe20003800000 */
[----:B--2---:R-:W-:Y:S01]  /*b3c0*/  ISETP.NE.AND P5, PT, R5, R4, PT ;  /* 0x000000040500720c */ /* 0x004fe20003fa5270 */
[----:B------:R-:W-:-:S12]  /*b3d0*/  CCTL.IVALL ;  /* 0x00000000ff00798f */ /* 0x000fd80002000000 */
[----:B------:R-:W-:Y:S05]  /*b3e0*/  @P5 BRA `(.L_x_5126) ;  /* 0xffffffb000005947 */ /* 0x000fea000383ffff */
.L_x_5125:
[----:B------:R-:W-:Y:S01]  /*b3f0*/  ISETP.NE.AND P5, PT, RZ, c[0x0][0xc], PT ;  /* 0x00000300ff007a0c */ /* 0x000fe20003fa5270 */
[----:B------:R-:W-:Y:S01]  /*b400*/  WARPSYNC 0xffffffff ;  /* 0xffffffff00007948 */ /* 0x000fe20003800000 */
[----:B------:R-:W-:Y:S11]  /*b410*/  BAR.SYNC.DEFER_BLOCKING 0x0 ;  /* 0x0000000000007b1d */ /* 0x000ff60000010000 */
[----:B------:R-:W-:Y:S05]  /*b420*/  @!P5 BRA `(.L_x_5124) ;  /* 0x000014500000d947 */ /* 0x000fea0003800000 */
[----:B------:R-:W-:Y:S01]  /*b430*/  IADD3 R0, R0, -0x1, RZ ;  /* 0xffffffff00007810 */ /* 0x000fe20007ffe0ff */
[----:B------:R-:W-:-:S03]  /*b440*/  UMOV UR5, URZ ;  /* 0x0000003f00057c82 */ /* 0x000fc60008000000 */
[----:B------:R-:W-:-:S13]  /*b450*/  ISETP.GE.U32.AND P5, PT, R0, 0x3, PT ;  /* 0x000000030000780c */ /* 0x000fda0003fa6070 */
[----:B------:R-:W-:Y:S05]  /*b460*/  @!P5 BRA `(.L_x_5127) ;  /* 0x000011900000d947 */ /* 0x000fea0003800000 */
[----:B------:R-:W-:Y:S02]  /*b470*/  ULDC UR14, c[0x0][0xc] ;  /* 0x00000300000e7ab9 */ /* 0x000fe40000000800 */
[----:B------:R-:W-:Y:S02]  /*b480*/  UIADD3 UR14, -UR11, UR14, URZ ;  /* 0x0000000e0b0e7290 */ /* 0x000fe4000fffe13f */
[----:B------:R-:W-:-:S04]  /*b490*/  UMOV UR5, URZ ;  /* 0x0000003f00057c82 */ /* 0x000fc80008000000 */
[----:B------:R-:W-:Y:S02]  /*b4a0*/  ISETP.LT.AND P5, PT, RZ, UR14, PT ;  /* 0x0000000eff007c0c */ /* 0x000fe4000bfa1270 */
[----:B------:R-:W-:-:S11]  /*b4b0*/  MOV R0, UR14 ;  /* 0x0000000e00007c02 */ /* 0x000fd60008000f00 */
[----:B------:R-:W-:Y:S05]  /*b4c0*/  @!P5 BRA `(.L_x_5128) ;  /* 0x00000ea00000d947 */ /* 0x000fea0003800000 */
[----:B------:R-:W-:Y:S02]  /*b4d0*/  ISETP.GT.AND P5, PT, R0, 0xc, PT ;  /* 0x0000000c0000780c */ /* 0x000fe40003fa4270 */
[----:B------:R-:W-:-:S11]  /*b4e0*/  PLOP3.LUT P6, PT, PT, PT, PT, 0x80, 0x0 ;  /* 0x000000000000781c */ /* 0x000fd60003fcf070 */
[----:B------:R-:W-:Y:S05]  /*b4f0*/  @!P5 BRA `(.L_x_5129) ;  /* 0x000009600000d947 */ /* 0x000fea0003800000 */
[----:B------:R-:W-:Y:S02]  /*b500*/  PLOP3.LUT P6, PT, PT, PT, PT, 0x8, 0x0 ;  /* 0x000000000000781c */ /* 0x000fe40003fce170 */
.L_x_5130:
[----:B0-----:R-:W-:Y:S01]  /*b510*/  IMAD.U32 R4, RZ, RZ, UR5 ;  /* 0x00000005ff047e24 */ /* 0x001fe2000f8e00ff */
[----:B------:R-:W-:Y:S02]  /*b520*/  MOV R2, c[0x0][0x10] ;  /* 0x0000040000027a02 */ /* 0x000fe40000000f00 */
[----:B------:R-:W-:Y:S02]  /*b530*/  MOV R3, UR7 ;  /* 0x0000000700037c02 */ /* 0x000fe40008000f00 */
[----:B------:R-:W-:-:S13]  /*b540*/  ISETP.EQ.OR P5, PT, R4, UR20, P4 ;  /* 0x0000001404007c0c */ /* 0x000fda000a7a2670 */
[----:B------:R-:W-:Y:S02]  /*b550*/  @!P5 IMAD R4, R4, R2, UR8 ;  /* 0x000000080404de24 */ /* 0x000fe4000f8e0202 */
[----:B------:R-:W-:-:S04]  /*b560*/  IMAD.U32 R2, RZ, RZ, UR6 ;  /* 0x00000006ff027e24 */ /* 0x000fc8000f8e00ff */
[----:B------:R-:W-:-:S06]  /*b570*/  @!P5 IMAD.WIDE.U32 R4, R4, 0x8, R2 ;  /* 0x000000080404d825 */ /* 0x000fcc00078e0002 */
[----:B------:R-:W2:Y:S01]  /*b580*/  @!P5 LDG.E.64 R4, [R4.64] ;  /* 0x000000120404d981 */ /* 0x000ea2000c1e1b00 */
[----:B------:R-:W-:Y:S01]  /*b590*/  UIADD3 UR14, UR5, 0x1, URZ ;  /* 0x00000001050e7890 */ /* 0x000fe2000fffe03f */
[----:B--2---:R-:W-:-:S05]  /*b5a0*/  @!P5 FADD.FTZ R58, R58, R4 ;  /* 0x000000043a3ad221 */ /* 0x004fca0000010000 */
[----:B------:R-:W-:Y:S02]  /*b5b0*/  IMAD.U32 R4, RZ, RZ, UR14 ;  /* 0x0000000eff047e24 */ /* 0x000fe4000f8e00ff */
[----:B------:R-:W-:Y:S01]  /*b5c0*/  @!P5 FADD.FTZ R59, R59, R5 ;  /* 0x000000053b3bd221 */ /* 0x000fe20000010000 */
[----:B------:R-:W-:Y:S02]  /*b5d0*/  MOV R5, c[0x0][0x10] ;  /* 0x0000040000057a02 */ /* 0x000fe40000000f00 */
[----:B------:R-:W-:-:S13]  /*b5e0*/  ISETP.EQ.OR P5, PT, R4, UR20, P4 ;  /* 0x0000001404007c0c */ /* 0x000fda000a7a2670 */
[----:B------:R-:W-:-:S04]  /*b5f0*/  @!P5 IMAD R5, R4, R5, UR8 ;  /* 0x000000080405de24 */ /* 0x000fc8000f8e0205 */
        /* <DEDUP_REMOVED lines=128> */
[----:B------:R-:W-:Y:S01]  /*be00*/  IADD3 R0, R0, -0x10, RZ ;  /* 0xfffffff000007810 */ /* 0x000fe20007ffe0ff */
[----:B------:R-:W-:Y:S01]  /*be10*/  UIADD3 UR5, UR5, 0x10, URZ ;  /* 0x0000001005057890 */ /* 0x000fe2000fffe03f */
[----:B--2---:R-:W-:Y:S02]  /*be20*/  @!P5 FADD.FTZ R58, R58, R2 ;  /* 0x000000023a3ad221 */ /* 0x004fe40000010000 */
[----:B------:R-:W-:Y:S01]  /*be30*/  @!P5 FADD.FTZ R59, R59, R3 ;  /* 0x000000033b3bd221 */ /* 0x000fe20000010000 */
[----:B------:R-:W-:-:S13]  /*be40*/  ISETP.GT.AND P5, PT, R0, 0xc, PT ;  /* 0x0000000c0000780c */ /* 0x000fda0003fa4270 */
[----:B------:R-:W-:Y:S05]  /*be50*/  @P5 BRA `(.L_x_5130) ;  /* 0xfffff6b000005947 */ /* 0x000fea000383ffff */
.L_x_5129:
[----:B------:R-:W-:-:S13]  /*be60*/  ISETP.GT.AND P5, PT, R0, 0x4, PT ;  /* 0x000000040000780c */ /* 0x000fda0003fa4270 */
[----:B------:R-:W-:Y:S05]  /*be70*/  @!P5 BRA `(.L_x_5131) ;  /* 0x000004d00000d947 */ /* 0x000fea0003800000 */
        /* <DEDUP_REMOVED lines=73> */
[----:B------:R-:W-:Y:S02]  /*c310*/  PLOP3.LUT P6, PT, PT, PT, PT, 0x8, 0x0 ;  /* 0x000000000000781c */ /* 0x000fe40003fce170 */
[----:B------:R-:W-:Y:S01]  /*c320*/  IADD3 R0, R0, -0x4, RZ ;  /* 0xfffffffc00007810 */ /* 0x000fe20007ffe0ff */
[----:B--2---:R-:W-:Y:S02]  /*c330*/  @!P5 FADD.FTZ R58, R58, R2 ;  /* 0x000000023a3ad221 */ /* 0x004fe40000010000 */
[----:B------:R-:W-:Y:S02]  /*c340*/  @!P5 FADD.FTZ R59, R59, R3 ;  /* 0x000000033b3bd221 */ /* 0x000fe40000010000 */
.L_x_5131:
[----:B------:R-:W-:-:S13]  /*c350*/  ISETP.NE.OR P6, PT, R0, RZ, P6 ;  /* 0x000000ff0000720c */ /* 0x000fda00037c5670 */
[----:B------:R-:W-:Y:S05]  /*c360*/  @!P6 BRA `(.L_x_5127) ;  /* 0x000002900000e947 */ /* 0x000fea0003800000 */
.L_x_5128:
        /* <DEDUP_REMOVED lines=39> */
[----:B------:R-:W-:-:S13]  /*c5e0*/  ISETP.NE.AND P5, PT, R0, RZ, PT ;  /* 0x000000ff0000720c */ /* 0x000fda0003fa5270 */
[----:B-----5:R-:W-:Y:S05]  /*c5f0*/  @P5 BRA `(.L_x_5128) ;  /* 0xfffffd7000005947 */ /* 0x020fea000383ffff */
.L_x_5127:
[----:B------:R-:W-:-:S13]  /*c600*/  ISETP.NE.AND P5, PT, RZ, UR11, PT ;  /* 0x0000000bff007c0c */ /* 0x000fda000bfa5270 */
[----:B------:R-:W-:Y:S05]  /*c610*/  @!P5 BRA `(.L_x_5124) ;  /* 0x000002600000d947 */ /* 0x000fea0003800000 */
[----:B------:R-:W-:Y:S01]  /*c620*/  IMAD.U32 R0, RZ, RZ, UR5 ;  /* 0x00000005ff007e24 */ /* 0x000fe2000f8e00ff */
[----:B------:R-:W-:Y:S04]  /*c630*/  BSSY B0, `(.L_x_5132) ;  /* 0x000000b000007945 */ /* 0x000fe80003800000 */
[----:B------:R-:W-:-:S13]  /*c640*/  ISETP.EQ.OR P5, PT, R0, UR20, P4 ;  /* 0x0000001400007c0c */ /* 0x000fda000a7a2670 */
[----:B------:R-:W-:Y:S05]  /*c650*/  @P5 BRA `(.L_x_5133) ;  /* 0x0000008000005947 */ /* 0x000fea0003800000 */
[----:B------:R-:W-:Y:S02]  /*c660*/  ULDC UR14, c[0x0][0x10] ;  /* 0x00000400000e7ab9 */ /* 0x000fe40000000800 */
[----:B------:R-:W-:-:S04]  /*c670*/  UIMAD UR14, UR5, UR14, UR8 ;  /* 0x0000000e050e72a4 */ /* 0x000fc8000f8e0208 */
[----:B------:R-:W-:-:S06]  /*c680*/  UIMAD.WIDE.U32 UR14, UR14, 0x8, UR6 ;  /* 0x000000080e0e78a5 */ /* 0x000fcc000f8e0006 */
[----:B0-----:R-:W-:Y:S01]  /*c690*/  MOV R2, UR14 ;  /* 0x0000000e00027c02 */ /* 0x001fe20008000f00 */
[----:B------:R-:W-:-:S06]  /*c6a0*/  IMAD.U32 R3, RZ, RZ, UR15 ;  /* 0x0000000fff037e24 */ /* 0x000fcc000f8e00ff */
[----:B------:R-:W2:Y:S02]  /*c6b0*/  LDG.E.64 R2, [R2.64] ;  /* 0x0000001202027981 */ /* 0x000ea4000c1e1b00 */
[----:B--2---:R-:W-:Y:S02]  /*c6c0*/  FADD.FTZ R58, R58, R2 ;  /* 0x000000023a3a7221 */ /* 0x004fe40000010000 */
[----:B------:R-:W-:Y:S02]  /*c6d0*/  FADD.FTZ R59, R59, R3 ;  /* 0x000000033b3b7221 */ /* 0x000fe40000010000 */
.L_x_5133:
[----:B------:R-:W-:Y:S05]  /*c6e0*/  BSYNC B0 ;  /* 0x0000000000007941 */ /* 0x000fea0003800000 */
.L_x_5132:
[----:B------:R-:W-:-:S06]  /*c6f0*/  UISETP.NE.AND UP0, UPT, UR11, 0x1, UPT ;  /* 0x000000010b00788c */ /* 0x000fcc000bf05270 */
[----:B------:R-:W-:-:S13]  /*c700*/  PLOP3.LUT P5, PT, PT, PT, UP0, 0x40, 0x0 ;  /* 0x000000000000781c */ /* 0x000fda0003fae808 */
[----:B------:R-:W-:Y:S05]  /*c710*/  @P5 BRA `(.L_x_5124) ;  /* 0x0000016000005947 */ /* 0x000fea0003800000 */
[----:B------:R-:W-:Y:S01]  /*c720*/  UIADD3 UR14, UR5, 0x1, URZ ;  /* 0x00000001050e7890 */ /* 0x000fe2000fffe03f */
[----:B------:R-:W-:Y:S01]  /*c730*/  IMAD.MOV.U32 R0, RZ, RZ, c[0x0][0x10] ;  /* 0x00000400ff007624 */ /* 0x000fe200078e00ff */
[----:B0-----:R-:W-:Y:S01]  /*c740*/  MOV R2, UR6 ;  /* 0x0000000600027c02 */ /* 0x001fe20008000f00 */
[----:B------:R-:W-:-:S03]  /*c750*/  IMAD.U32 R3, RZ, RZ, UR7 ;  /* 0x00000007ff037e24 */ /* 0x000fc6000f8e00ff */
[----:B------:R-:W-:-:S04]  /*c760*/  MOV R4, UR14 ;  /* 0x0000000e00047c02 */ /* 0x000fc80008000f00 */
[----:B------:R-:W-:-:S13]  /*c770*/  ISETP.EQ.OR P5, PT, R4, UR20, P4 ;  /* 0x0000001404007c0c */ /* 0x000fda000a7a2670 */
[----:B------:R-:W-:-:S04]  /*c780*/  @!P5 IMAD R4, R4, R0, UR8 ;  /* 0x000000080404de24 */ /* 0x000fc8000f8e0200 */
[----:B------:R-:W-:-:S06]  /*c790*/  @!P5 IMAD.WIDE.U32 R4, R4, 0x8, R2 ;  /* 0x000000080404d825 */ /* 0x000fcc00078e0002 */
[----:B------:R-:W2:Y:S01]  /*c7a0*/  @!P5 LDG.E.64 R4, [R4.64] ;  /* 0x000000120404d981 */ /* 0x000ea2000c1e1b00 */
[----:B------:R-:W-:-:S06]  /*c7b0*/  UIADD3 UR5, UR5, 0x2, URZ ;  /* 0x0000000205057890 */ /* 0x000fcc000fffe03f */
[----:B------:R-:W-:Y:S01]  /*c7c0*/  MOV R0, UR5 ;  /* 0x0000000500007c02 */ /* 0x000fe20008000f00 */
[----:B--2---:R-:W-:Y:S02]  /*c7d0*/  @!P5 FADD.FTZ R58, R58, R4 ;  /* 0x000000043a3ad221 */ /* 0x004fe40000010000 */
[----:B------:R-:W-:Y:S01]  /*c7e0*/  @!P5 FADD.FTZ R59, R59, R5 ;  /* 0x000000053b3bd221 */ /* 0x000fe20000010000 */
[----:B------:R-:W-:Y:S01]  /*c7f0*/  ISETP.EQ.OR P5, PT, R0, UR20, P4 ;  /* 0x0000001400007c0c */ /* 0x000fe2000a7a2670 */
[----:B------:R-:W-:-:S05]  /*c800*/  IMAD.U32 R4, RZ, RZ, UR11 ;  /* 0x0000000bff047e24 */ /* 0x000fca000f8e00ff */
[----:B------:R-:W-:Y:S02]  /*c810*/  ISETP.EQ.OR P5, PT, R4, 0x2, P5 ;  /* 0x000000020400780c */ /* 0x000fe40002fa2670 */
[----:B------:R-:W-:-:S11]  /*c820*/  MOV R4, c[0x0][0x10] ;  /* 0x0000040000047a02 */ /* 0x000fd60000000f00 */
[----:B------:R-:W-:-:S04]  /*c830*/  @!P5 IMAD R4, R0, R4, UR8 ;  /* 0x000000080004de24 */ /* 0x000fc8000f8e0204 */
[----:B------:R-:W-:-:S06]  /*c840*/  @!P5 IMAD.WIDE.U32 R2, R4, 0x8, R2 ;  /* 0x000000080402d825 */ /* 0x000fcc00078e0002 */
[----:B------:R-:W2:Y:S02]  /*c850*/  @!P5 LDG.E.64 R2, [R2.64] ;  /* 0x000000120202d981 */ /* 0x000ea4000c1e1b00 */
[----:B--2---:R-:W-:Y:S02]  /*c860*/  @!P5 FADD.FTZ R58, R58, R2 ;  /* 0x000000023a3ad221 */ /* 0x004fe40000010000 */
[----:B------:R-:W-:Y:S02]  /*c870*/  @!P5 FADD.FTZ R59, R59, R3 ;  /* 0x000000033b3bd221 */ /* 0x000fe40000010000 */
.L_x_5124:
[----:B0-----:R-:W2:Y:S01]  /*c880*/  LDL R4, [R1+0x374] ;  /* 0x0003740001047983 */ /* 0x001ea20000100800 */
[----:B-----5:R-:W-:Y:S01]  /*c890*/  LOP3.LUT P5, RZ, R52, 0x10000000, RZ, 0xc0, !PT ;  /* 0x1000000034ff7812 */ /* 0x020fe200078ac0ff */
[----:B------:R-:W-:Y:S01]  /*c8a0*/  UIADD3 UR13, -UR13, URZ, URZ ;  /* 0x0000003f0d0d7290 */ /* 0x000fe2000fffe13f */
[----:B------:R-:W-:Y:S01]  /*c8b0*/  MOV R3, UR12 ;  /* 0x0000000c00037c02 */ /* 0x000fe20008000f00 */
[----:B------:R0:W-:Y:S01]  /*c8c0*/  @!P4 STS.64 [0x90], R58 ;  /* 0x0000903aff00c388 */ /* 0x0001e20000000a00 */
[----:B------:R-:W-:Y:S01]  /*c8d0*/  ULDC UR5, c[0x0][0x1d8] ;  /* 0x0000760000057ab9 */ /* 0x000fe20000000800 */
[----:B------:R-:W-:Y:S01]  /*c8e0*/  IMAD.MOV.U32 R9, RZ, RZ, 0x4 ;  /* 0x00000004ff097424 */ /* 0x000fe200078e00ff */
[----:B------:R-:W-:-:S06]  /*c8f0*/  UIMAD UR13, UR13, UR5, UR12 ;  /* 0x000000050d0d72a4 */ /* 0x000fcc000f8e020c */
[----:B------:R-:W-:Y:S01]  /*c900*/  MOV R8, UR13 ;  /* 0x0000000d00087c02 */ /* 0x000fe20008000f00 */
[----:B------:R-:W-:Y:S02]  /*c910*/  @P5 IMAD.MOV.U32 R2, RZ, RZ, 0x8 ;  /* 0x00000008ff025424 */ /* 0x000fe400078e00ff */
[----:B0-----:R-:W-:Y:S02]  /*c920*/  @P5 FMUL.FTZ R59, R59, c[0x0][0x1f4] ;  /* 0x00007d003b3b5a20 */ /* 0x001fe40000410000 */
[----:B------:R-:W-:Y:S02]  /*c930*/  @P5 FMUL.FTZ R58, R58, c[0x0][0x1f4] ;  /* 0x00007d003a3a5a20 */ /* 0x000fe40000410000 */
[----:B------:R-:W-:-:S05]  /*c940*/  @P5 IMAD.WIDE R2, R2, R3, c[0x0][0x168] ;  /* 0x00005a0002025625 */ /* 0x000fca00078e0203 */
[----:B------:R0:W-:Y:S04]  /*c950*/  @P5 STG.E.64 [R2.64], R58 ;  /* 0x0000003a02005986 */ /* 0x0001e8000c101b12 */
[----:B------:R-:W-:Y:S01]  /*c960*/  BAR.SYNC.DEFER_BLOCKING 0x0 ;  /* 0x0000000000007b1d */ /* 0x000fe20000010000 */
[----:B0-----:R-:W-:-:S05]  /*c970*/  IMAD.MOV.U32 R3, RZ, RZ, 0x3f800000 ;  /* 0x3f800000ff037424 */ /* 0x001fca00078e00ff */
[----:B------:R-:W0:Y:S01]  /*c980*/  LDS.64 R16, [0x90] ;  /* 0x00009000ff107984 */ /* 0x000e220000000a00 */
[----:B--2---:R-:W-:Y:S02]  /*c990*/  IMAD R8, R8, 0x78, R4 ;  /* 0x0000007808087824 */ /* 0x004fe400078e0204 */
[----:B0-----:R-:W-:Y:S02]  /*c9a0*/  FMUL.FTZ R16, R16, c[0x0][0x1f4] ;  /* 0x00007d0010107a20 */ /* 0x001fe40000410000 */
[----:B------:R-:W-:-:S04]  /*c9b0*/  IMAD.WIDE R10, R8, R9, c[0x0][0x178] ;  /* 0x00005e00080a7625 */ /* 0x000fc800078e0209 */
[----:B------:R-:W-:Y:S02]  /*c9c0*/  IMAD.WIDE R8, R8, R9, c[0x0][0x180] ;  /* 0x0000600008087625 */ /* 0x000fe400078e0209 */
[----:B------:R-:W5:Y:S02]  /*c9d0*/  LDG.E.64 R10, [R10.64] ;  /* 0x000000120a0a7981 */ /* 0x000f64000c1e1b00 */
[----:B------:R-:W-:Y:S02]  /*c9e0*/  FMUL.FTZ R0, R16, R16 ;  /* 0x0000001010007220 */ /* 0x000fe40000410000 */
[----:B------:R-:W5:Y:S02]  /*c9f0*/  LDG.E.64 R8, [R8.64] ;  /* 0x0000001208087981 */ /* 0x000f64000c1e1b00 */
[----:B------:R-:W-:-:S05]  /*ca00*/  FFMA.FTZ R0, R17, c[0x0][0x1f4], -R0 ;  /* 0x00007d0011007a23 */ /* 0x000fca0000010800 */
[----:B------:R-:W-:Y:S01]  /*ca10*/  FSETP.GTU.FTZ.AND P4, PT, R0, RZ, PT ;  /* 0x000000ff0000720b */ /* 0x000fe20003f9c000 */
[----:B------:R-:W-:-:S12]  /*ca20*/  HFMA2.MMA R2, -RZ, RZ, 0, 0 ;  /* 0x00000000ff027435 */ /* 0x000fd800000001ff */
[----:B------:R-:W-:-:S04]  /*ca30*/  @P4 FADD.FTZ R0, R0, c[0x0][0x188] ;  /* 0x0000620000004621 */ /* 0x000fc80000010000 */
[----:B------:R0:W1:Y:S01]  /*ca40*/  @P4 MUFU.RSQ R3, R0 ;  /* 0x0000000000034308 */ /* 0x0000620000001400 */
[----:B------:R-:W-:Y:S01]  /*ca50*/  ISETP.NE.AND P4, PT, RZ, UR21, PT ;  /* 0x00000015ff007c0c */ /* 0x000fe2000bf85270 */
[----:B0-----:R-:W-:-:S06]  /*ca60*/  IMAD.MOV.U32 R0, RZ, RZ, R1 ;  /* 0x000000ffff007224 */ /* 0x001fcc00078e0001 */
.L_x_5144:
[----:B0-----:R-:W2:Y:S01]  /*ca70*/  LDL.128 R4, [R0] ;  /* 0x0000000000047983 */ /* 0x001ea20000100c00 */
[----:B------:R-:W-:Y:S01]  /*ca80*/  LEA R17, R2, R50, 0x3 ;  /* 0x0000003202117211 */ /* 0x000fe200078e18ff */
[----:B------:R-:W-:Y:S02]  /*ca90*/  BSSY B0, `(.L_x_5134) ;  /* 0x0000020000007945 */ /* 0x000fe40003800000 */
[----:B------:R-:W0:Y:S01]  /*caa0*/  S2R R14, SR_TID.X ;  /* 0x00000000000e7919 */ /* 0x000e220000002100 */
[----:B------:R-:W-:Y:S02]  /*cab0*/  ISETP.GE.U32.AND P6, PT, R17, c[0x0][0x1c8], PT ;  /* 0x0000720011007a0c */ /* 0x000fe40003fc6070 */
[----:B0-----:R-:W-:Y:S01]  /*cac0*/  ISETP.GT.U32.AND P5, PT, R14, 0x1df, PT ;  /* 0x000001df0e00780c */ /* 0x001fe20003fa4070 */
[----:B--2---:R-:W-:-:S02]  /*cad0*/  FADD.FTZ R5, -R16, R5 ;  /* 0x0000000510057221 */ /* 0x004fc40000010100 */
[----:B------:R-:W-:Y:S02]  /*cae0*/  FADD.FTZ R4, -R16, R4 ;  /* 0x0000000410047221 */ /* 0x000fe40000010100 */
[-C--:B-1----:R-:W-:Y:S02]  /*caf0*/  FMUL.FTZ R5, R5, R3.reuse ;  /* 0x0000000305057220 */ /* 0x082fe40000410000 */
[----:B------:R-:W-:Y:S02]  /*cb00*/  FMUL.FTZ R4, R4, R3 ;  /* 0x0000000304047220 */ /* 0x000fe40000410000 */
[----:B-----5:R-:W-:Y:S02]  /*cb10*/  FFMA.FTZ R5, R11, R5, R9 ;  /* 0x000000050b057223 */ /* 0x020fe40000010009 */
[----:B------:R-:W-:Y:S02]  /*cb20*/  FFMA.FTZ R4, R10, R4, R8 ;  /* 0x000000040a047223 */ /* 0x000fe40000010008 */
[----:B------:R-:W-:-:S02]  /*cb30*/  @P4 FMUL.FTZ R12, R5, -1.4426950216293334961 ;  /* 0xbfb8aa3b050c4820 */ /* 0x000fc40000410000 */
[----:B------:R-:W-:-:S04]  /*cb40*/  @P4 FMUL.FTZ R13, R4, -1.4426950216293334961 ;  /* 0xbfb8aa3b040d4820 */ /* 0x000fc80000410000 */
[----:B------:R-:W0:Y:S08]  /*cb50*/  @P4 MUFU.EX2 R12, R12 ;  /* 0x0000000c000c4308 */ /* 0x000e300000000800 */
[----:B------:R-:W1:Y:S01]  /*cb60*/  @P4 MUFU.EX2 R13, R13 ;  /* 0x0000000d000d4308 */ /* 0x000e620000000800 */
[----:B0-----:R-:W-:-:S07]  /*cb70*/  @P4 FADD.FTZ R12, R12, 1 ;  /* 0x3f8000000c0c4421 */ /* 0x001fce0000010000 */
[----:B------:R-:W0:Y:S01]  /*cb80*/  @P4 MUFU.RCP R12, R12 ;  /* 0x0000000c000c4308 */ /* 0x000e220000001000 */
[----:B-1----:R-:W-:-:S07]  /*cb90*/  @P4 FADD.FTZ R13, R13, 1 ;  /* 0x3f8000000d0d4421 */ /* 0x002fce0000010000 */
[----:B------:R-:W1:Y:S01]  /*cba0*/  @P4 MUFU.RCP R13, R13 ;  /* 0x0000000d000d4308 */ /* 0x000e620000001000 */
[----:B0-----:R-:W-:Y:S01]  /*cbb0*/  @P4 FMUL.FTZ R5, R5, R12 ;  /* 0x0000000c05054220 */ /* 0x001fe20000410000 */
[----:B------:R-:W-:-:S04]  /*cbc0*/  SHF.R.S32.HI R12, RZ, 0x1f, R17 ;  /* 0x0000001fff0c7819 */ /* 0x000fc80000011411 */
[----:B------:R-:W-:Y:S01]  /*cbd0*/  ISETP.GE.OR.EX P6, PT, R12, c[0x0][0x1cc], P5, P6 ;  /* 0x000073000c007a0c */ /* 0x000fe20002fc6760 */
[----:B-1----:R-:W-:-:S12]  /*cbe0*/  @P4 FMUL.FTZ R4, R4, R13 ;  /* 0x0000000d04044220 */ /* 0x002fd80000410000 */
[----:B------:R-:W-:Y:S05]  /*cbf0*/  @P6 BRA `(.L_x_5135) ;  /* 0x0000009000006947 */ /* 0x000fea0003800000 */
[----:B------:R-:W-:Y:S01]  /*cc00*/  IMAD R14, R12, c[0x0][0x1c0], RZ ;  /* 0x000070000c0e7a24 */ /* 0x000fe200078e02ff */
[----:B------:R-:W-:Y:S01]  /*cc10*/  MOV R13, R57 ;  /* 0x00000039000d7202 */ /* 0x000fe20000000f00 */
[----:B------:R-:W-:Y:S02]  /*cc20*/  IMAD.MOV.U32 R12, RZ, RZ, R54 ;  /* 0x000000ffff0c7224 */ /* 0x000fe400078e0036 */
[C---:B------:R-:W-:Y:S02]  /*cc30*/  IMAD R14, R17.reuse, c[0x0][0x1c4], R14 ;  /* 0x00007100110e7a24 */ /* 0x040fe400078e020e */
[----:B------:R-:W-:-:S04]  /*cc40*/  IMAD.WIDE.U32 R12, R17, c[0x0][0x1c0], R12 ;  /* 0x00007000110c7a25 */ /* 0x000fc800078e000c */
[----:B------:R-:W-:Y:S01]  /*cc50*/  IMAD.IADD R13, R13, 0x1, R14 ;  /* 0x000000010d0d7824 */ /* 0x000fe200078e020e */
[----:B------:R-:W-:-:S04]  /*cc60*/  LEA R14, P6, R12, c[0x0][0x160], 0x2 ;  /* 0x000058000c0e7a11 */ /* 0x000fc800078c10ff */
[----:B------:R-:W-:-:S05]  /*cc70*/  LEA.HI.X R15, R12, c[0x0][0x164], R13, 0x2, P6 ;  /* 0x000059000c0f7a11 */ /* 0x000fca00030f140d */
[----:B------:R0:W-:Y:S04]  /*cc80*/  STG.E.64 [R14.64], R4 ;  /* 0x000000040e007986 */ /* 0x0001e8000c101b12 */
.L_x_5135:
[----:B------:R-:W-:Y:S05]  /*cc90*/  BSYNC B0 ;  /* 0x0000000000007941 */ /* 0x000fea0003800000 */
.L_x_5134:
[C---:B------:R-:W-:Y:S01]  /*cca0*/  FADD.FTZ R6, -R16.reuse, R6 ;  /* 0x0000000610067221 */ /* 0x040fe20000010100 */
[----:B------:R-:W-:Y:S01]  /*ccb0*/  IADD3 R13, R17, 0x8, RZ ;  /* 0x00000008110d7810 */ /* 0x000fe20007ffe0ff */
[----:B------:R-:W-:Y:S02]  /*ccc0*/  FADD.FTZ R7, -R16, R7 ;  /* 0x0000000710077221 */ /* 0x000fe40000010100 */
[-C--:B------:R-:W-:Y:S02]  /*ccd0*/  FMUL.FTZ R6, R6, R3.reuse ;  /* 0x0000000306067220 */ /* 0x080fe40000410000 */
[----:B------:R-:W-:Y:S02]  /*cce0*/  FMUL.FTZ R7, R7, R3 ;  /* 0x0000000307077220 */ /* 0x000fe40000410000 */
        /* <DEDUP_REMOVED lines=13> */
.L_x_5136:
[----:B------:R-:W-:Y:S01]  /*cdc0*/  SHF.R.S32.HI R6, RZ, 0x1f, R13 ;  /* 0x0000001fff067819 */ /* 0x000fe2000001140d */
[----:B------:R-:W-:Y:S01]  /*cdd0*/  BSSY B0, `(.L_x_5137) ;  /* 0x000000d000007945 */ /* 0x000fe20003800000 */
[----:B------:R-:W-:-:S04]  /*cde0*/  ISETP.GE.U32.AND P6, PT, R13, c[0x0][0x1c8], PT ;  /* 0x000072000d007a0c */ /* 0x000fc80003fc6070 */
[----:B------:R-:W-:-:S13]  /*cdf0*/  ISETP.GE.OR.EX P6, PT, R6, c[0x0][0x1cc], P5, P6 ;  /* 0x0000730006007a0c */ /* 0x000fda0002fc6760 */
[----:B------:R-:W-:Y:S05]  /*ce00*/  @P6 BRA `(.L_x_5138) ;  /* 0x0000009000006947 */ /* 0x000fea0003800000 */
[----:B------:R-:W-:Y:S01]  /*ce10*/  IMAD R12, R6, c[0x0][0x1c0], RZ ;  /* 0x00007000060c7a24 */ /* 0x000fe200078e02ff */
[----:B------:R-:W-:Y:S01]  /*ce20*/  MOV R6, R54 ;  /* 0x0000003600067202 */ /* 0x000fe20000000f00 */
[----:B------:R-:W-:Y:S02]  /*ce30*/  IMAD.MOV.U32 R7, RZ, RZ, R57 ;  /* 0x000000ffff077224 */ /* 0x000fe400078e0039 */
[C---:B------:R-:W-:Y:S02]  /*ce40*/  IMAD R12, R13.reuse, c[0x0][0x1c4], R12 ;  /* 0x000071000d0c7a24 */ /* 0x040fe400078e020c */
[----:B------:R-:W-:-:S05]  /*ce50*/  IMAD.WIDE.U32 R6, R13, c[0x0][0x1c0], R6 ;  /* 0x000070000d067a25 */ /* 0x000fca00078e0006 */
[----:B------:R-:W-:Y:S02]  /*ce60*/  IADD3 R7, R7, R12, RZ ;  /* 0x0000000c07077210 */ /* 0x000fe40007ffe0ff */
[----:B------:R-:W-:-:S04]  /*ce70*/  LEA R12, P6, R6, c[0x0][0x160], 0x2 ;  /* 0x00005800060c7a11 */ /* 0x000fc800078c10ff */
[----:B------:R-:W-:-:S05]  /*ce80*/  LEA.HI.X R13, R6, c[0x0][0x164], R7, 0x2, P6 ;  /* 0x00005900060d7a11 */ /* 0x000fca00030f1407 */
[----:B------:R0:W-:Y:S04]  /*ce90*/  STG.E.64 [R12.64], R4 ;  /* 0x000000040c007986 */ /* 0x0001e8000c101b12 */
.L_x_5138:
[----:B------:R-:W-:Y:S05]  /*cea0*/  BSYNC B0 ;  /* 0x0000000000007941 */ /* 0x000fea0003800000 */
.L_x_5137:
[----:B0-----:R-:W2:Y:S01]  /*ceb0*/  LDL.128 R4, [R0+0x10] ;  /* 0x0000100000047983 */ /* 0x001ea20000100c00 */
[----:B------:R-:W-:Y:S01]  /*cec0*/  IADD3 R15, R17, 0x10, RZ ;  /* 0x00000010110f7810 */ /* 0x000fe20007ffe0ff */
[----:B------:R-:W-:Y:S03]  /*ced0*/  BSSY B0, `(.L_x_5139) ;  /* 0x000001e000007945 */ /* 0x000fe60003800000 */
[----:B------:R-:W-:Y:S01]  /*cee0*/  ISETP.GE.U32.AND P6, PT, R15, c[0x0][0x1c8], PT ;  /* 0x000072000f007a0c */ /* 0x000fe20003fc6070 */
[C---:B--2---:R-:W-:Y:S02]  /*cef0*/  FADD.FTZ R4, -R16.reuse, R4 ;  /* 0x0000000410047221 */ /* 0x044fe40000010100 */
[----:B------:R-:W-:Y:S02]  /*cf00*/  FADD.FTZ R5, -R16, R5 ;  /* 0x0000000510057221 */ /* 0x000fe40000010100 */
[----:B------:R-:W-:-:S02]  /*cf10*/  FMUL.FTZ R4, R4, R3 ;  /* 0x0000000304047220 */ /* 0x000fc40000410000 */
[----:B------:R-:W-:Y:S02]  /*cf20*/  FMUL.FTZ R5, R5, R3 ;  /* 0x0000000305057220 */ /* 0x000fe40000410000 */
[----:B------:R-:W-:Y:S02]  /*cf30*/  FFMA.FTZ R4, R10, R4, R8 ;  /* 0x000000040a047223 */ /* 0x000fe40000010008 */
[----:B------:R-:W-:Y:S02]  /*cf40*/  FFMA.FTZ R5, R11, R5, R9 ;  /* 0x000000050b057223 */ /* 0x000fe40000010009 */
[----:B------:R-:W-:-:S06]  /*cf50*/  @P4 FMUL.FTZ R12, R4, -1.4426950216293334961 ;  /* 0xbfb8aa3b040c4820 */ /* 0x000fcc0000410000 */
[----:B------:R-:W0:Y:S02]  /*cf60*/  @P4 MUFU.EX2 R12, R12 ;  /* 0x0000000c000c4308 */ /* 0x000e240000000800 */
[----:B0-----:R-:W-:-:S06]  /*cf70*/  @P4 FADD.FTZ R12, R12, 1 ;  /* 0x3f8000000c0c4421 */ /* 0x001fcc0000010000 */
[----:B------:R-:W0:Y:S02]  /*cf80*/  @P4 MUFU.RCP R12, R12 ;  /* 0x0000000c000c4308 */ /* 0x000e240000001000 */
[----:B0-----:R-:W-:Y:S02]  /*cf90*/  @P4 FMUL.FTZ R4, R4, R12 ;  /* 0x0000000c04044220 */ /* 0x001fe40000410000 */
[----:B------:R-:W-:-:S06]  /*cfa0*/  @P4 FMUL.FTZ R12, R5, -1.4426950216293334961 ;  /* 0xbfb8aa3b050c4820 */ /* 0x000fcc0000410000 */
[----:B------:R-:W0:Y:S02]  /*cfb0*/  @P4 MUFU.EX2 R12, R12 ;  /* 0x0000000c000c4308 */ /* 0x000e240000000800 */
[----:B0-----:R-:W-:-:S06]  /*cfc0*/  @P4 FADD.FTZ R12, R12, 1 ;  /* 0x3f8000000c0c4421 */ /* 0x001fcc0000010000 */
[----:B------:R-:W0:Y:S02]  /*cfd0*/  @P4 MUFU.RCP R12, R12 ;  /* 0x0000000c000c4308 */ /* 0x000e240000001000 */
[----:B0-----:R-:W-:Y:S01]  /*cfe0*/  @P4 FMUL.FTZ R5, R5, R12 ;  /* 0x0000000c05054220 */ /* 0x001fe20000410000 */
[----:B------:R-:W-:-:S04]  /*cff0*/  SHF.R.S32.HI R12, RZ, 0x1f, R15 ;  /* 0x0000001fff0c7819 */ /* 0x000fc8000001140f */
[----:B------:R-:W-:-:S13]  /*d000*/  ISETP.GE.OR.EX P6, PT, R12, c[0x0][0x1cc], P5, P6 ;  /* 0x000073000c007a0c */ /* 0x000fda0002fc6760 */
        /* <DEDUP_REMOVED lines=10> */
.L_x_5140:
[----:B------:R-:W-:Y:S05]  /*d0b0*/  BSYNC B0 ;  /* 0x0000000000007941 */ /* 0x000fea0003800000 */
.L_x_5139:
[----:B------:R-:W-:Y:S01]  /*d0c0*/  IADD3 R17, R17, 0x18, RZ ;  /* 0x0000001811117810 */ /* 0x000fe20007ffe0ff */
[C---:B------:R-:W-:Y:S02]  /*d0d0*/  FADD.FTZ R6, -R16.reuse, R6 ;  /* 0x0000000610067221 */ /* 0x040fe40000010100 */
[----:B------:R-:W-:Y:S01]  /*d0e0*/  FADD.FTZ R7, -R16, R7 ;  /* 0x0000000710077221 */ /* 0x000fe20000010100 */
[----:B------:R-:W-:Y:S01]  /*d0f0*/  SHF.R.S32.HI R12, RZ, 0x1f, R17 ;  /* 0x0000001fff0c7819 */ /* 0x000fe20000011411 */
[-C--:B------:R-:W-:Y:S01]  /*d100*/  FMUL.FTZ R6, R6, R3.reuse ;  /* 0x0000000306067220 */ /* 0x080fe20000410000 */
[----:B------:R-:W-:Y:S01]  /*d110*/  ISETP.GE.U32.AND P6, PT, R17, c[0x0][0x1c8], PT ;  /* 0x0000720011007a0c */ /* 0x000fe20003fc6070 */
[----:B------:R-:W-:Y:S02]  /*d120*/  FMUL.FTZ R7, R7, R3 ;  /* 0x0000000307077220 */ /* 0x000fe40000410000 */
[----:B0-----:R-:W-:Y:S01]  /*d130*/  FFMA.FTZ R4, R10, R6, R8 ;  /* 0x000000060a047223 */ /* 0x001fe20000010008 */
[----:B------:R-:W-:Y:S01]  /*d140*/  ISETP.GE.OR.EX P6, PT, R12, c[0x0][0x1cc], P5, P6 ;  /* 0x000073000c007a0c */ /* 0x000fe20002fc6760 */
[----:B------:R-:W-:Y:S01]  /*d150*/  FFMA.FTZ R5, R11, R7, R9 ;  /* 0x000000070b057223 */ /* 0x000fe20000010009 */
[----:B------:R-:W-:Y:S10]  /*d160*/  @!P4 BRA `(.L_x_5141) ;  /* 0x000000a00000c947 */ /* 0x000ff40003800000 */
        /* <DEDUP_REMOVED lines=10> */
.L_x_5141:
[----:B------:R-:W-:Y:S01]  /*d210*/  BSSY B0, `(.L_x_5142) ;  /* 0x000000b000007945 */ /* 0x000fe20003800000 */
[----:B------:R-:W-:Y:S05]  /*d220*/  @P6 BRA `(.L_x_5143) ;  /* 0x0000009000006947 */ /* 0x000fea0003800000 */
[----:B------:R-:W-:Y:S01]  /*d230*/  MOV R6, R54 ;  /* 0x0000003600067202 */ /* 0x000fe20000000f00 */
[----:B------:R-:W-:Y:S02]  /*d240*/  IMAD R12, R12, c[0x0][0x1c0], RZ ;  /* 0x000070000c0c7a24 */ /* 0x000fe400078e02ff */
[----:B------:R-:W-:Y:S02]  /*d250*/  IMAD.MOV.U32 R7, RZ, RZ, R57 ;  /* 0x000000ffff077224 */ /* 0x000fe400078e0039 */
[C---:B------:R-:W-:Y:S02]  /*d260*/  IMAD R12, R17.reuse, c[0x0][0x1c4], R12 ;  /* 0x00007100110c7a24 */ /* 0x040fe400078e020c */
[----:B------:R-:W-:-:S05]  /*d270*/  IMAD.WIDE.U32 R6, R17, c[0x0][0x1c0], R6 ;  /* 0x0000700011067a25 */ /* 0x000fca00078e0006 */
[----:B------:R-:W-:Y:S02]  /*d280*/  IADD3 R7, R7, R12, RZ ;  /* 0x0000000c07077210 */ /* 0x000fe40007ffe0ff */
[----:B------:R-:W-:-:S04]  /*d290*/  LEA R12, P5, R6, c[0x0][0x160], 0x2 ;  /* 0x00005800060c7a11 */ /* 0x000fc800078a10ff */
[----:B------:R-:W-:-:S05]  /*d2a0*/  LEA.HI.X R13, R6, c[0x0][0x164], R7, 0x2, P5 ;  /* 0x00005900060d7a11 */ /* 0x000fca00028f1407 */
[----:B------:R0:W-:Y:S04]  /*d2b0*/  STG.E.64 [R12.64], R4 ;  /* 0x000000040c007986 */ /* 0x0001e8000c101b12 */
.L_x_5143:
[----:B------:R-:W-:Y:S05]  /*d2c0*/  BSYNC B0 ;  /* 0x0000000000007941 */ /* 0x000fea0003800000 */
.L_x_5142:
[----:B------:R-:W-:Y:S02]  /*d2d0*/  IADD3 R2, R2, 0x4, RZ ;  /* 0x0000000402027810 */ /* 0x000fe40007ffe0ff */
[----:B------:R-:W-:Y:S02]  /*d2e0*/  IADD3 R0, R0, 0x20, RZ ;  /* 0x0000002000007810 */ /* 0x000fe40007ffe0ff */
[----:B------:R-:W-:-:S13]  /*d2f0*/  ISETP.NE.AND P5, PT, R2, 0x40, PT ;  /* 0x000000400200780c */ /* 0x000fda0003fa5270 */
[----:B------:R-:W-:Y:S05]  /*d300*/  @P5 BRA `(.L_x_5144) ;  /* 0xfffff76000005947 */ /* 0x000fea000383ffff */
[----:B------:R-:W-:Y:S02]  /*d310*/  ULDC UR5, c[0x0][0x10] ;  /* 0x0000040000057ab9 */ /* 0x000fe40000000800 */
[----:B------:R-:W-:Y:S02]  /*d320*/  UIADD3 UR12, UR12, UR5, URZ ;  /* 0x000000050c0c7290 */ /* 0x000fe4000fffe03f */
[----:B------:R-:W-:Y:S02]  /*d330*/  UIADD3 UR4, UR4, 0x1, URZ ;  /* 0x0000000104047890 */ /* 0x000fe4000fffe03f */
[----:B------:R-:W-:-:S06]  /*d340*/  UISETP.GE.AND UP0, UPT, UR12, UR9, UPT ;  /* 0x000000090c00728c */ /* 0x000fcc000bf06270 */
[----:B------:R-:W-:-:S13]  /*d350*/  PLOP3.LUT P4, PT, PT, PT, UP0, 0x40, 0x0 ;  /* 0x000000000000781c */ /* 0x000fda0003f8e808 */
[----:B------:R-:W-:Y:S01]  /*d360*/  @!P4 CALL.REL.NOINC `(.L_x_5145) ;  /* 0x000000100000c944 */ /* 0x000fe20003c00000 */
[----:B------:R-:W-:Y:S05]  /*d370*/  BRA `(.L_x_5146) ;  /* 0xffff540000007947 */ /* 0x000fea000383ffff */
.L_x_5145:
[----:B------:R-:W-:Y:S05]  /*d380*/  EXIT ;  /* 0x000000000000794d */ /* 0x000fea0003800000 */
.L_x_5147:
        /* <DEDUP_REMOVED lines=15> */
.L_x_5678:


//--------------------- .text._Z35group_norm_nhwc_fwd_one_pass_kernelI11Fp32IOBf16WLi64ELi120ELi480EEv26Group_norm_nhwc_fwd_params --------------------------
	.section	.text._Z35group_norm_nhwc_fwd_one_pass_kernelI11Fp32IOBf16WLi64ELi120ELi480EEv26Group_norm_nhwc_fwd_params,"ax",@progbits
	.sectioninfo	@"SHI_REGISTERS=59"
	.align	128
        .global         _Z35group_norm_nhwc_fwd_one_pass_kernelI11Fp32IOBf16WLi64ELi120ELi480EEv26Group_norm_nhwc_fwd_params
        .type           _Z35group_norm_nhwc_fwd_one_pass_kernelI11Fp32IOBf16WLi64ELi120ELi480EEv26Group_norm_nhwc_fwd_params,@function
        .size           _Z35group_norm_nhwc_fwd_one_pass_kernelI11Fp32IOBf16WLi64ELi120ELi480EEv26Group_norm_nhwc_fwd_params,(.L_x_5679 - _Z35group_norm_nhwc_fwd_one_pass_kernelI11Fp32IOBf16WLi64ELi120ELi480EEv26Group_norm_nhwc_fwd_params)
        .other          _Z35group_norm_nhwc_fwd_one_pass_kernelI11Fp32IOBf16WLi64ELi120ELi480EEv26Group_norm_nhwc_fwd_params,@"STO_CUDA_ENTRY STV_DEFAULT"
_Z35group_norm_nhwc_fwd_one_pass_kernelI11Fp32IOBf16WLi64ELi120ELi480EEv26Group_norm_nhwc_fwd_params:
.text._Z35group_norm_nhwc_fwd_one_pass_kernelI11Fp32IOBf16WLi64ELi120ELi480EEv26Group_norm_nhwc_fwd_params:
        /* <DEDUP_REMOVED lines=38> */
.L_x_5185:
        /* <DEDUP_REMOVED lines=54> */
[----:B------:R-:W-:Y:S02]  /*05c0*/  @P2 MOV R17, R51 ;  /* 0x0000003300112202 */ /* 0x000fe40000000f00 */
[----:B------:R-:W-:Y:S02]  /*05d0*/  SHF.R.S32.HI R30, RZ, 0x1f, R33 ;  /* 0x0000001fff1e7819 */ /* 0x000fe40000011421 */
[----:B------:R-:W-:Y:S01]  /*05e0*/  @P4 IADD3 R15, R15, R13, RZ ;  /* 0x0000000d0f0f4210 */ /* 0x000fe20007ffe0ff */
[----:B------:R-:W-:Y:S01]  /*05f0*/  @P2 IMAD.WIDE.U32 R16, R5, c[0x0][0x1c0], R16 ;  /* 0x0000700005102a25 */ /* 0x000fe200078e0010 */
        /* <DEDUP_REMOVED lines=9> */
[----:B------:R-:W-:Y:S01]  /*0690*/  ISETP.GE.AND.EX P0, PT, R23, c[0x0][0x1cc], PT, P0 ;  /* 0x0000730017007a0c */ /* 0x000fe20003f06300 */
[----:B------:R-:W-:Y:S01]  /*06a0*/  @P1 IMAD R25, R6, c[0x0][0x1c4], R15 ;  /* 0x0000710006191a24 */ /* 0x000fe200078e020f */
[----:B------:R-:W-:Y:S01]  /*06b0*/  @P3 LEA.HI.X R21, R12, c[0x0][0x174], R13, 0x2, P6 ;  /* 0x00005d000c153a11 */ /* 0x000fe200030f140d */
[----:B------:R-:W-:Y:S01]  /*06c0*/  @P2 IMAD R13, R5, c[0x0][0x1c4], R14 ;  /* 0x00007100050d2a24 */ /* 0x000fe200078e020e */
[----:B------:R-:W-:Y:S01]  /*06d0*/  ISETP.LT.U32.AND P0, PT, R0, 0x1e0, !P0 ;  /* 0x000001e00000780c */ /* 0x000fe20004701070 */
[----:B------:R-:W-:Y:S01]  /*06e0*/  @P5 IMAD R12, R18, c[0x0][0x1c0], RZ ;  /* 0x00007000120c5a24 */ /* 0x000fe200078e02ff */
[----:B------:R-:W-:-:S02]  /*06f0*/  @P1 MOV R14, R48 ;  /* 0x00000030000e1202 */ /* 0x000fc40000000f00 */
[----:B------:R-:W-:Y:S01]  /*0700*/  @P1 MOV R15, R51 ;  /* 0x00000033000f1202 */ /* 0x000fe20000000f00 */
[----:B------:R-:W-:Y:S01]  /*0710*/  @P5 IMAD R29, R31, c[0x0][0x1c4], R12 ;  /* 0x000071001f1d5a24 */ /* 0x000fe200078e020c */
[----:B------:R-:W-:Y:S02]  /*0720*/  @P2 IADD3 R17, R17, R13, RZ ;  /* 0x0000000d11112210 */ /* 0x000fe40007ffe0ff */
[----:B------:R-:W-:Y:S01]  /*0730*/  @P2 LEA R18, P6, R16, c[0x0][0x170], 0x2 ;  /* 0x00005c0010122a11 */ /* 0x000fe200078c10ff */
[----:B------:R-:W-:Y:S01]  /*0740*/  @P1 IMAD.WIDE.U32 R14, R6, c[0x0][0x1c0], R14 ;  /* 0x00007000060e1a25 */ /* 0x000fe200078e000e */
[----:B------:R-:W-:Y:S02]  /*0750*/  @P5 MOV R12, R48 ;  /* 0x00000030000c5202 */ /* 0x000fe40000000f00 */
[----:B------:R-:W-:Y:S02]  /*0760*/  @P5 MOV R13, R51 ;  /* 0x00000033000d5202 */ /* 0x000fe40000000f00 */
[----:B------:R-:W-:Y:S01]  /*0770*/  @P2 LEA.HI.X R19, R16, c[0x0][0x174], R17, 0x2, P6 ;  /* 0x00005d0010132a11 */ /* 0x000fe200030f1411 */
[----:B------:R-:W-:Y:S01]  /*0780*/  @P0 IMAD R17, R23, c[0x0][0x1c0], RZ ;  /* 0x0000700017110a24 */ /* 0x000fe200078e02ff */
[----:B------:R-:W-:Y:S01]  /*0790*/  @P1 IADD3 R15, R15, R25, RZ ;  /* 0x000000190f0f1210 */ /* 0x000fe20007ffe0ff */
[----:B------:R-:W-:Y:S01]  /*07a0*/  @P5 IMAD.WIDE.U32 R12, R31, c[0x0][0x1c0], R12 ;  /* 0x000070001f0c5a25 */ /* 0x000fe200078e000c */
[----:B------:R-:W-:-:S03]  /*07b0*/  @P1 LEA R22, P6, R14, c[0x0][0x170], 0x2 ;  /* 0x00005c000e161a11 */ /* 0x000fc600078c10ff */
[----:B------:R-:W-:Y:S01]  /*07c0*/  @P0 IMAD R25, R24, c[0x0][0x1c4], R17 ;  /* 0x0000710018190a24 */ /* 0x000fe200078e0211 */
[----:B------:R-:W-:Y:S02]  /*07d0*/  @P1 LEA.HI.X R23, R14, c[0x0][0x174], R15, 0x2, P6 ;  /* 0x00005d000e171a11 */ /* 0x000fe400030f140f */
[----:B------:R-:W-:Y:S02]  /*07e0*/  @P5 IADD3 R13, R13, R29, RZ ;  /* 0x0000001d0d0d5210 */ /* 0x000fe40007ffe0ff */
[C---:B------:R-:W-:Y:S02]  /*07f0*/  @P5 LEA R16, P6, R12.reuse, c[0x0][0x170], 0x2 ;  /* 0x00005c000c105a11 */ /* 0x040fe400078c10ff */
[----:B------:R-:W-:Y:S02]  /*0800*/  @P0 MOV R14, R48 ;  /* 0x00000030000e0202 */ /* 0x000fe40000000f00 */
[----:B------:R-:W-:Y:S02]  /*0810*/  @P5 LEA.HI.X R17, R12, c[0x0][0x174], R13, 0x2, P6 ;  /* 0x00005d000c115a11 */ /* 0x000fe400030f140d */
[----:B------:R-:W-:-:S02]  /*0820*/  @P0 MOV R15, R51 ;  /* 0x00000033000f0202 */ /* 0x000fc40000000f00 */
        /* <DEDUP_REMOVED lines=152> */
.L_x_5149:
[----:B------:R-:W-:Y:S05]  /*11b0*/  BSYNC B0 ;  /* 0x0000000000007941 */ /* 0x000fea0003800000 */
.L_x_5148:
        /* <DEDUP_REMOVED lines=25> */
.L_x_5152:
[----:B------:R-:W2:Y:S01]  /*1350*/  LDG.E.STRONG.GPU R19, [R20.64] ;  /* 0x0000000614137981 */ /* 0x000ea2000c1ef900 */
[----:B------:R-:W-:Y:S01]  /*1360*/  YIELD ;  /* 0x0000000000007946 */ /* 0x000fe20003800000 */
[----:B--2---:R-:W-:Y:S01]  /*1370*/  ISETP.NE.AND P0, PT, R19, R22, PT ;  /* 0x000000161300720c */ /* 0x004fe20003f05270 */
[----:B------:R-:W-:-:S12]  /*1380*/  CCTL.IVALL ;  /* 0x00000000ff00798f */ /* 0x000fd80002000000 */
[----:B------:R-:W-:Y:S05]  /*1390*/  @P0 BRA `(.L_x_5152) ;  /* 0xffffffb000000947 */ /* 0x000fea000383ffff */
.L_x_5151:
        /* <DEDUP_REMOVED lines=17> */
.L_x_5156:
        /* <DEDUP_REMOVED lines=115> */
.L_x_5155:
        /* <DEDUP_REMOVED lines=61> */
.L_x_5157:
[----:B------:R-:W-:-:S13]  /*1fb0*/  ISETP.NE.OR P0, PT, R19, RZ, P0 ;  /* 0x000000ff1300720c */ /* 0x000fda0000705670 */
[----:B------:R-:W-:Y:S05]  /*1fc0*/  @!P0 BRA `(.L_x_5153) ;  /* 0x000001f000008947 */ /* 0x000fea0003800000 */
.L_x_5154:
        /* <DEDUP_REMOVED lines=31> */
.L_x_5153:
        /* <DEDUP_REMOVED lines=12> */
.L_x_5159:
[----:B------:R-:W-:Y:S05]  /*2280*/  BSYNC B0 ;  /* 0x0000000000007941 */ /* 0x000fea0003800000 */
.L_x_5158:
        /* <DEDUP_REMOVED lines=16> */
.L_x_5150:
[----:B------:R-:W-:Y:S01]  /*2390*/  LOP3.LUT P0, RZ, R3, R0, RZ, 0xfc, !PT ;  /* 0x0000000003ff7212 */ /* 0x000fe2000780fcff */
[----:B------:R1:W-:Y:S01]  /*23a0*/  @!P5 STS.64 [0x90], R16 ;  /* 0x00009010ff00d388 */ /* 0x0003e20000000a00 */
        /* <DEDUP_REMOVED lines=12> */
[----:B------:R2:W3:Y:S04]  /*2470*/  LDG.E.U16 R52, [R22.64] ;  /* 0x0000000616347981 */ /* 0x0004e8000c1e1500 */
[----:B------:R2:W4:Y:S04]  /*2480*/  LDG.E.U16 R54, [R22.64+0x2] ;  /* 0x0000020616367981 */ /* 0x000528000c1e1500 */
[----:B------:R-:W5:Y:S04]  /*2490*/  LDG.E.U16 R42, [R26.64] ;  /* 0x000000061a2a7981 */ /* 0x000f68000c1e1500 */
[----:B------:R5:W5:Y:S01]  /*24a0*/  LDG.E.U16 R46, [R26.64+0x2] ;  /* 0x000002061a2e7981 */ /* 0x000b62000c1e1500 */
[----:B01----:R-:W-:Y:S01]  /*24b0*/  IMAD.WIDE.U32 R16, R0, -0x77777777, RZ ;  /* 0x8888888900107825 */ /* 0x003fe200078e00ff */
[----:B------:R-:W-:-:S02]  /*24c0*/  MOV R16, 0x3f800000 ;  /* 0x3f80000000107802 */ /* 0x000fc40000000f00 */
[----:B------:R-:W0:Y:S01]  /*24d0*/  LDS.64 R18, [0x90] ;  /* 0x00009000ff127984 */ /* 0x000e220000000a00 */
[----:B------:R-:W-:Y:S02]  /*24e0*/  ISETP.NE.AND P6, PT, RZ, UR5, PT ;  /* 0x00000005ff007c0c */ /* 0x000fe4000bfc5270 */
[----:B--2---:R-:W-:-:S05]  /*24f0*/  SHF.R.U32.HI R22, RZ, 0x5, R17 ;  /* 0x00000005ff167819 */ /* 0x004fca0000011611 */
[----:B------:R-:W-:Y:S02]  /*2500*/  IMAD R17, R3, c[0x0][0x1e4], R22 ;  /* 0x0000790003117a24 */ /* 0x000fe400078e0216 */
[----:B0-----:R-:W-:-:S04]  /*2510*/  FMUL.FTZ R18, R18, c[0x0][0x1f4] ;  /* 0x00007d0012127a20 */ /* 0x001fc80000410000 */
[C---:B------:R-:W-:Y:S02]  /*2520*/  FMUL.FTZ R56, R18.reuse, R18 ;  /* 0x0000001212387220 */ /* 0x040fe40000410000 */
[C---:B------:R-:W-:Y:S02]  /*2530*/  FADD.FTZ R21, -R18.reuse, R14 ;  /* 0x0000000e12157221 */ /* 0x040fe40000010100 */
[----:B------:R-:W-:Y:S02]  /*2540*/  FFMA.FTZ R19, R19, c[0x0][0x1f4], -R56 ;  /* 0x00007d0013137a23 */ /* 0x000fe40000010838 */
[C---:B------:R-:W-:Y:S02]  /*2550*/  FADD.FTZ R15, -R18.reuse, R15 ;  /* 0x0000000f120f7221 */ /* 0x040fe40000010100 */
[C---:B------:R-:W-:Y:S01]  /*2560*/  FADD.FTZ R53, -R18.reuse, R28 ;  /* 0x0000001c12357221 */ /* 0x040fe20000010100 */
[----:B------:R-:W-:Y:S01]  /*2570*/  FSETP.GTU.FTZ.AND P0, PT, R19, RZ, PT ;  /* 0x000000ff1300720b */ /* 0x000fe20003f1c000 */
[----:B------:R-:W-:-:S12]  /*2580*/  FADD.FTZ R29, -R18, R29 ;  /* 0x0000001d121d7221 */ /* 0x000fd80000010100 */
[----:B------:R-:W-:Y:S01]  /*2590*/  @P0 FADD.FTZ R20, R19, c[0x0][0x188] ;  /* 0x0000620013140621 */ /* 0x000fe20000010000 */
[----:B------:R-:W-:-:S03]  /*25a0*/  IADD3 R19, R17, 0x20, RZ ;  /* 0x0000002011137810 */ /* 0x000fc60007ffe0ff */
[----:B------:R-:W0:Y:S01]  /*25b0*/  @P0 MUFU.RSQ R16, R20 ;  /* 0x0000001400100308 */ /* 0x000e220000001400 */
[----:B------:R-:W-:Y:S01]  /*25c0*/  ISETP.GE.U32.AND P0, PT, R19, c[0x0][0x1c8], PT ;  /* 0x0000720013007a0c */ /* 0x000fe20003f06070 */
        /* <DEDUP_REMOVED lines=19> */
.L_x_5160:
        /* <DEDUP_REMOVED lines=11> */
.L_x_5162:
[----:B------:R-:W-:Y:S05]  /*27b0*/  BSYNC B0 ;  /* 0x0000000000007941 */ /* 0x000fea0003800000 */
.L_x_5161:
[-C--:B------:R-:W-:Y:S02]  /*27c0*/  FMUL.FTZ R53, R53, R16.reuse ;  /* 0x0000001035357220 */ /* 0x080fe40000410000 */
[----:B0-----:R-:W-:Y:S02]  /*27d0*/  FMUL.FTZ R15, R29, R16 ;  /* 0x000000101d0f7220 */ /* 0x001fe40000410000 */
[C---:B------:R-:W-:Y:S02]  /*27e0*/  FADD.FTZ R29, -R18.reuse, R30 ;  /* 0x0000001e121d7221 */ /* 0x040fe40000010100 */
[----:B------:R-:W-:Y:S02]  /*27f0*/  FADD.FTZ R31, -R18, R31 ;  /* 0x0000001f121f7221 */ /* 0x000fe40000010100 */
        /* <DEDUP_REMOVED lines=13> */
.L_x_5163:
        /* <DEDUP_REMOVED lines=11> */
.L_x_5165:
[----:B------:R-:W-:Y:S05]  /*2980*/  BSYNC B0 ;  /* 0x0000000000007941 */ /* 0x000fea0003800000 */
.L_x_5164:
        /* <DEDUP_REMOVED lines=17> */
.L_x_5166:
        /* <DEDUP_REMOVED lines=11> */
.L_x_5168:
[----:B------:R-:W-:Y:S05]  /*2b50*/  BSYNC B0 ;  /* 0x0000000000007941 */ /* 0x000fea0003800000 */
.L_x_5167:
        /* <DEDUP_REMOVED lines=17> */
.L_x_5169:
        /* <DEDUP_REMOVED lines=11> */
.L_x_5171:
[----:B------:R-:W-:Y:S05]  /*2d20*/  BSYNC B0 ;  /* 0x0000000000007941 */ /* 0x000fea0003800000 */
.L_x_5170:
        /* <DEDUP_REMOVED lines=23> */
.L_x_5172:
        /* <DEDUP_REMOVED lines=11> */
.L_x_5174:
[----:B------:R-:W-:Y:S05]  /*2f50*/  BSYNC B0 ;  /* 0x0000000000007941 */ /* 0x000fea0003800000 */
.L_x_5173:
[----:B------:R-:W-:Y:S01]  /*2f60*/  FADD.FTZ R35, -R18, R35 ;  /* 0x0000002312237221 */ /* 0x000fe20000010100 */
[----:B------:R-:W-:Y:S01]  /*2f70*/  ISETP.GE.U32.AND P0, PT, R41, c[0x0][0x1c8], PT ;  /* 0x0000720029007a0c */ /* 0x000fe20003f06070 */
[-C--:B------:R-:W-:Y:S01]  /*2f80*/  FMUL.FTZ R23, R23, R16.reuse ;  /* 0x0000001017177220 */ /* 0x080fe20000410000 */
[----:B------:R-:W-:Y:S01]  /*2f90*/  ISETP.LT.U32.AND P5, PT, R0, 0x1e0, !P5 ;  /* 0x000001e00000780c */ /* 0x000fe20006fa1070 */
[----:B------:R-:W-:Y:S01]  /*2fa0*/  FMUL.FTZ R35, R35, R16 ;  /* 0x0000001023237220 */ /* 0x000fe20000410000 */
[----:B------:R-:W-:Y:S01]  /*2fb0*/  IADD3 R19, R17, 0x30, RZ ;  /* 0x0000003011137810 */ /* 0x000fe20007ffe0ff */
[----:B0-----:R-:W-:Y:S02]  /*2fc0*/  FFMA.FTZ R12, R24, R23, R27 ;  /* 0x00000017180c7223 */ /* 0x001fe4000001001b */
        /* <DEDUP_REMOVED lines=12> */
.L_x_5175:
        /* <DEDUP_REMOVED lines=11> */
.L_x_5177:
[----:B------:R-:W-:Y:S05]  /*3140*/  BSYNC B0 ;  /* 0x0000000000007941 */ /* 0x000fea0003800000 */
.L_x_5176:
[C---:B0-----:R-:W-:Y:S01]  /*3150*/  FADD.FTZ R13, -R18.reuse, R36 ;  /* 0x00000024120d7221 */ /* 0x041fe20000010100 */
[----:B------:R-:W-:Y:S01]  /*3160*/  ISETP.GE.U32.AND P5, PT, R19, c[0x0][0x1c8], PT ;  /* 0x0000720013007a0c */ /* 0x000fe20003fa6070 */
[----:B------:R-:W-:Y:S01]  /*3170*/  FADD.FTZ R37, -R18, R37 ;  /* 0x0000002512257221 */ /* 0x000fe20000010100 */
[----:B------:R-:W-:Y:S01]  /*3180*/  SHF.R.S32.HI R21, RZ, 0x1f, R19 ;  /* 0x0000001fff157819 */ /* 0x000fe20000011413 */
[-C--:B------:R-:W-:Y:S01]  /*3190*/  FMUL.FTZ R13, R13, R16.reuse ;  /* 0x000000100d0d7220 */ /* 0x080fe20000410000 */
[----:B------:R-:W-:Y:S01]  /*31a0*/  ISETP.GE.AND.EX P0, PT, R44, c[0x0][0x1cc], PT, P0 ;  /* 0x000073002c007a0c */ /* 0x000fe20003f06300 */
[C---:B------:R-:W-:Y:S01]  /*31b0*/  FADD.FTZ R15, -R18.reuse, R38 ;  /* 0x00000026120f7221 */ /* 0x040fe20000010100 */
[----:B------:R-:W-:Y:S01]  /*31c0*/  ISETP.GE.AND.EX P5, PT, R21, c[0x0][0x1cc], PT, P5 ;  /* 0x0000730015007a0c */ /* 0x000fe20003fa6350 */
[----:B------:R-:W-:Y:S01]  /*31d0*/  FADD.FTZ R39, -R18, R39 ;  /* 0x0000002712277221 */ /* 0x000fe20000010100 */
[C---:B------:R-:W-:Y:S01]  /*31e0*/  ISETP.GT.U32.OR P0, PT, R0.reuse, 0x1df, P0 ;  /* 0x000001df0000780c */ /* 0x040fe20000704470 */
[----:B------:R-:W-:Y:S01]  /*31f0*/  FMUL.FTZ R37, R37, R16 ;  /* 0x0000001025257220 */ /* 0x000fe20000410000 */
[----:B------:R-:W-:Y:S01]  /*3200*/  ISETP.LT.U32.AND P5, PT, R0, 0x1e0, !P5 ;  /* 0x000001e00000780c */ /* 0x000fe20006fa1070 */
[----:B------:R-:W-:-:S02]  /*3210*/  FFMA.FTZ R12, R24, R13, R27 ;  /* 0x0000000d180c7223 */ /* 0x000fc4000001001b */
[-C--:B------:R-:W-:Y:S02]  /*3220*/  FMUL.FTZ R20, R15, R16.reuse ;  /* 0x000000100f147220 */ /* 0x080fe40000410000 */
[----:B------:R-:W-:Y:S02]  /*3230*/  FMUL.FTZ R39, R39, R16 ;  /* 0x0000001027277220 */ /* 0x000fe40000410000 */
        /* <DEDUP_REMOVED lines=12> */
.L_x_5178:
[----:B------:R-:W-:Y:S01]  /*3300*/  BSSY B0, `(.L_x_5179) ;  /* 0x000000b000007945 */ /* 0x000fe20003800000 */
[----:B------:R-:W-:Y:S05]  /*3310*/  @!P5 BRA `(.L_x_5180) ;  /* 0x000000900000d947 */ /* 0x000fea0003800000 */
        /* <DEDUP_REMOVED lines=8> */
[----:B------:R0:W-:Y:S04]  /*33a0*/  STG.E.64 [R14.64], R12 ;  /* 0x0000000c0e007986 */ /* 0x0001e8000c101b06 */
.L_x_5180:
[----:B------:R-:W-:Y:S05]  /*33b0*/  BSYNC B0 ;  /* 0x0000000000007941 */ /* 0x000fea0003800000 */
.L_x_5179:
        /* <DEDUP_REMOVED lines=13> */
.L_x_5181:
        /* <DEDUP_REMOVED lines=10> */
.L_x_5183:
[----:B------:R-:W-:Y:S05]  /*3530*/  BSYNC B0 ;  /* 0x0000000000007941 */ /* 0x000fea0003800000 */
.L_x_5182:
[----:B------:R-:W-:Y:S02]  /*3540*/  IADD3 R45, R45, c[0x0][0x10], RZ ;  /* 0x000004002d2d7a10 */ /* 0x000fe40007ffe0ff */
[----:B------:R-:W-:Y:S02]  /*3550*/  IADD3 R11, R11, 0x1, RZ ;  /* 0x000000010b0b7810 */ /* 0x000fe40007ffe0ff */
[----:B------:R-:W-:-:S13]  /*3560*/  ISETP.GE.AND P0, PT, R45, UR4, PT ;  /* 0x000000042d007c0c */ /* 0x000fda000bf06270 */
[----:B------:R-:W-:Y:S01]  /*3570*/  @P0 CALL.REL.NOINC `(.L_x_5184) ;  /* 0x0000001000000944 */ /* 0x000fe20003c00000 */
[----:B------:R-:W-:Y:S05]  /*3580*/  BRA `(.L_x_5185) ;  /* 0xffffccd000007947 */ /* 0x000fea000383ffff */
.L_x_5184:
[----:B------:R-:W-:Y:S05]  /*3590*/  EXIT ;  /* 0x000000000000794d */ /* 0x000fea0003800000 */
.L_x_5186:
        /* <DEDUP_REMOVED lines=14> */
.L_x_5679:


//--------------------- .text._Z35group_norm_nhwc_fwd_one_pass_kernelI11Fp32IOBf16WLi128ELi120ELi480EEv26Group_norm_nhwc_fwd_params --------------------------
	.section	.text._Z35group_norm_nhwc_fwd_one_pass_kernelI11Fp32IOBf16WLi128ELi120ELi480EEv26Group_norm_nhwc_fwd_params,"ax",@progbits
	.sectioninfo	@"SHI_REGISTERS=96"
	.align	128
        .global         _Z35group_norm_nhwc_fwd_one_pass_kernelI11Fp32IOBf16WLi128ELi120ELi480EEv26Group_norm_nhwc_fwd_params
        .type           _Z35group_norm_nhwc_fwd_one_pass_kernelI11Fp32IOBf16WLi128ELi120ELi480EEv26Group_norm_nhwc_fwd_params,@function
        .size           _Z35group_norm_nhwc_fwd_one_pass_kernelI11Fp32IOBf16WLi128ELi120ELi480EEv26Group_norm_nhwc_fwd_params,(.L_x_5680 - _Z35group_norm_nhwc_fwd_one_pass_kernelI11Fp32IOBf16WLi128ELi120ELi480EEv26Group_norm_nhwc_fwd_params)
        .other          _Z35group_norm_nhwc_fwd_one_pass_kernelI11Fp32IOBf16WLi128ELi120ELi480EEv26Group_norm_nhwc_fwd_params,@"STO_CUDA_ENTRY STV_DEFAULT"
_Z35group_norm_nhwc_fwd_one_pass_kernelI11Fp32IOBf16WLi128ELi120ELi480EEv26Group_norm_nhwc_fwd_params:
.text._Z35group_norm_nhwc_fwd_one_pass_kernelI11Fp32IOBf16WLi128ELi120ELi480EEv26Group_norm_nhwc_fwd_params:
        /* <DEDUP_REMOVED lines=40> */
.L_x_5245:
        /* <DEDUP_REMOVED lines=403> */
.L_x_5188:
[----:B------:R-:W-:Y:S05]  /*1bb0*/  BSYNC B0 ;  /* 0x0000000000007941 */ /* 0x000fea0003800000 */
.L_x_5187:
        /* <DEDUP_REMOVED lines=25> */
.L_x_5191:
[----:B------:R-:W2:Y:S01]  /*1d50*/  LDG.E.STRONG.GPU R6, [R4.64] ;  /* 0x0000000604067981 */ /* 0x000ea2000c1ef900 */
[----:B------:R-:W-:Y:S01]  /*1d60*/  YIELD ;  /* 0x0000000000007946 */ /* 0x000fe20003800000 */
[----:B--2---:R-:W-:Y:S01]  /*1d70*/  ISETP.NE.AND P1, PT, R6, R7, PT ;  /* 0x000000070600720c */ /* 0x004fe20003f25270 */
[----:B------:R-:W-:-:S12]  /*1d80*/  CCTL.IVALL ;  /* 0x00000000ff00798f */ /* 0x000fd80002000000 */
[----:B------:R-:W-:Y:S05]  /*1d90*/  @P1 BRA `(.L_x_5191) ;  /* 0xffffffb000001947 */ /* 0x000fea000383ffff */
.L_x_5190:
        /* <DEDUP_REMOVED lines=11> */
.L_x_5193:
        /* <DEDUP_REMOVED lines=59> */
.L_x_5192:
        /* <DEDUP_REMOVED lines=19> */
.L_x_5195:
[----:B------:R-:W-:Y:S05]  /*2330*/  BSYNC B0 ;  /* 0x0000000000007941 */ /* 0x000fea0003800000 */
.L_x_5194:
        /* <DEDUP_REMOVED lines=30> */
.L_x_5189:
        /* <DEDUP_REMOVED lines=16> */
[----:B------:R5:W4:Y:S04]  /*2620*/  LDG.E.U16 R89, [R90.64] ;  /* 0x000000065a597981 */ /* 0x000b28000c1e1500 */
[----:B------:R5:W4:Y:S01]  /*2630*/  LDG.E.U16 R92, [R90.64+0x2] ;  /* 0x000002065a5c7981 */ /* 0x000b22000c1e1500 */
[----:B-1----:R-:W-:-:S02]  /*2640*/  MOV R10, 0x3f800000 ;  /* 0x3f800000000a7802 */ /* 0x002fc40000000f00 */
[----:B------:R-:W-:Y:S01]  /*2650*/  ISETP.NE.AND P5, PT, RZ, UR5, PT ;  /* 0x00000005ff007c0c */ /* 0x000fe2000bfa5270 */
[----:B------:R-:W1:Y:S02]  /*2660*/  LDS.64 R6, [0x90] ;  /* 0x00009000ff067984 */ /* 0x000e640000000a00 */
[----:B-1----:R-:W-:-:S04]  /*2670*/  FMUL.FTZ R15, R6, c[0x0][0x1f4] ;  /* 0x00007d00060f7a20 */ /* 0x002fc80000410000 */
[C---:B------:R-:W-:Y:S02]  /*2680*/  FMUL.FTZ R6, R15.reuse, R15 ;  /* 0x0000000f0f067220 */ /* 0x040fe40000410000 */
[----:B--2---:R-:W-:Y:S02]  /*2690*/  FADD.FTZ R5, -R15, R26 ;  /* 0x0000001a0f057221 */ /* 0x004fe40000010100 */
[----:B------:R-:W-:Y:S02]  /*26a0*/  FFMA.FTZ R6, R7, c[0x0][0x1f4], -R6 ;  /* 0x00007d0007067a23 */ /* 0x000fe40000010806 */
[C---:B------:R-:W-:Y:S02]  /*26b0*/  FADD.FTZ R27, -R15.reuse, R27 ;  /* 0x0000001b0f1b7221 */ /* 0x040fe40000010100 */
[C---:B-----5:R-:W-:Y:S01]  /*26c0*/  FADD.FTZ R91, -R15.reuse, R18 ;  /* 0x000000120f5b7221 */ /* 0x060fe20000010100 */
[----:B------:R-:W-:Y:S01]  /*26d0*/  FSETP.GTU.FTZ.AND P1, PT, R6, RZ, PT ;  /* 0x000000ff0600720b */ /* 0x000fe20003f3c000 */
[----:B------:R-:W-:-:S12]  /*26e0*/  FADD.FTZ R19, -R15, R19 ;  /* 0x000000130f137221 */ /* 0x000fd80000010100 */
[----:B------:R-:W-:-:S04]  /*26f0*/  @P1 FADD.FTZ R6, R6, c[0x0][0x188] ;  /* 0x0000620006061621 */ /* 0x000fc80000010000 */
[----:B------:R-:W1:Y:S02]  /*2700*/  @P1 MUFU.RSQ R10, R6 ;  /* 0x00000006000a1308 */ /* 0x000e640000001400 */
[-C--:B-1----:R-:W-:Y:S02]  /*2710*/  FMUL.FTZ R27, R27, R10.reuse ;  /* 0x0000000a1b1b7220 */ /* 0x082fe40000410000 */
[----:B------:R-:W-:Y:S01]  /*2720*/  FMUL.FTZ R4, R5, R10 ;  /* 0x0000000a05047220 */ /* 0x000fe20000410000 */
[----:B---3--:R-:W-:Y:S02]  /*2730*/  PRMT R11, RZ, 0x5410, R14 ;  /* 0x00005410ff0b7816 */ /* 0x008fe4000000000e */
[----:B----4-:R-:W-:Y:S02]  /*2740*/  PRMT R12, RZ, 0x5410, R85 ;  /* 0x00005410ff0c7816 */ /* 0x010fe40000000055 */
[----:B------:R-:W-:Y:S02]  /*2750*/  PRMT R14, RZ, 0x5410, R89 ;  /* 0x00005410ff0e7816 */ /* 0x000fe40000000059 */
[----:B------:R-:W-:-:S03]  /*2760*/  PRMT R13, RZ, 0x5410, R92 ;  /* 0x00005410ff0d7816 */ /* 0x000fc6000000005c */
        /* <DEDUP_REMOVED lines=13> */
.L_x_5196:
        /* <DEDUP_REMOVED lines=9> */
[----:B------:R-:W-:-:S05]  /*28d0*/  LEA.HI.X R9, R6, c[0x0][0x164], R9, 0x2, P1 ;  /* 0x0000590006097a11 */ /* 0x000fca00008f1409 */
[----:B------:R0:W-:Y:S04]  /*28e0*/  STG.E.64 [R8.64], R4 ;  /* 0x0000000408007986 */ /* 0x0001e8000c101b06 */
.L_x_5198:
[----:B------:R-:W-:Y:S05]  /*28f0*/  BSYNC B0 ;  /* 0x0000000000007941 */ /* 0x000fea0003800000 */
.L_x_5197:
[----:B------:R-:W-:Y:S01]  /*2900*/  ISETP.GE.U32.AND P6, PT, R55, c[0x0][0x1c8], PT ;  /* 0x0000720037007a0c */ /* 0x000fe20003fc6070 */
[-C--:B------:R-:W-:Y:S01]  /*2910*/  FMUL.FTZ R91, R91, R10.reuse ;  /* 0x0000000a5b5b7220 */ /* 0x080fe20000410000 */
[----:B------:R-:W-:Y:S01]  /*2920*/  ISETP.GE.U32.AND P1, PT, R56, c[0x0][0x1c8], PT ;  /* 0x0000720038007a0c */ /* 0x000fe20003f26070 */
[----:B------:R-:W-:Y:S01]  /*2930*/  FMUL.FTZ R19, R19, R10 ;  /* 0x0000000a13137220 */ /* 0x000fe20000410000 */
[----:B------:R-:W-:Y:S01]  /*2940*/  ISETP.GE.U32.AND P2, PT, R57, c[0x0][0x1c8], PT ;  /* 0x0000720039007a0c */ /* 0x000fe20003f46070 */
[C---:B------:R-:W-:Y:S01]  /*2950*/  FADD.FTZ R27, -R15.reuse, R20 ;  /* 0x000000140f1b7221 */ /* 0x040fe20000010100 */
[----:B------:R-:W-:Y:S01]  /*2960*/  ISETP.GE.U32.AND P3, PT, R58, c[0x0][0x1c8], PT ;  /* 0x000072003a007a0c */ /* 0x000fe20003f66070 */
[----:B------:R-:W-:Y:S01]  /*2970*/  FADD.FTZ R21, -R15, R21 ;  /* 0x000000150f157221 */ /* 0x000fe20000010100 */
[----:B------:R-:W-:Y:S01]  /*2980*/  ISETP.GE.U32.AND P4, PT, R59, c[0x0][0x1c8], PT ;  /* 0x000072003b007a0c */ /* 0x000fe20003f86070 */
[----:B0-----:R-:W-:Y:S01]  /*2990*/  FFMA.FTZ R4, R11, R91, R14 ;  /* 0x0000005b0b047223 */ /* 0x001fe2000001000e */
[----:B------:R-:W-:Y:S01]  /*29a0*/  ISETP.GE.AND.EX P6, PT, R70, c[0x0][0x1cc], PT, P6 ;  /* 0x0000730046007a0c */ /* 0x000fe20003fc6360 */
[----:B------:R-:W-:Y:S01]  /*29b0*/  FFMA.FTZ R5, R12, R19, R13 ;  /* 0x000000130c057223 */ /* 0x000fe2000001000d */
        /* <DEDUP_REMOVED lines=20> */
.L_x_5199:
        /* <DEDUP_REMOVED lines=11> */
.L_x_5201:
[----:B------:R-:W-:Y:S05]  /*2bb0*/  BSYNC B0 ;  /* 0x0000000000007941 */ /* 0x000fea0003800000 */
.L_x_5200:
        /* <DEDUP_REMOVED lines=17> */
.L_x_5202:
        /* <DEDUP_REMOVED lines=11> */
.L_x_5204:
[----:B------:R-:W-:Y:S05]  /*2d80*/  BSYNC B0 ;  /* 0x0000000000007941 */ /* 0x000fea0003800000 */
.L_x_5203:
        /* <DEDUP_REMOVED lines=17> */
.L_x_5205:
        /* <DEDUP_REMOVED lines=11> */
.L_x_5207:
[----:B------:R-:W-:Y:S05]  /*2f50*/  BSYNC B0 ;  /* 0x0000000000007941 */ /* 0x000fea0003800000 */
.L_x_5206:
        /* <DEDUP_REMOVED lines=17> */
.L_x_5208:
        /* <DEDUP_REMOVED lines=11> */
.L_x_5210:
[----:B------:R-:W-:Y:S05]  /*3120*/  BSYNC B0 ;  /* 0x0000000000007941 */ /* 0x000fea0003800000 */
.L_x_5209:
        /* <DEDUP_REMOVED lines=17> */
.L_x_5211:
        /* <DEDUP_REMOVED lines=11> */
.L_x_5213:
[----:B------:R-:W-:Y:S05]  /*32f0*/  BSYNC B0 ;  /* 0x0000000000007941 */ /* 0x000fea0003800000 */
.L_x_5212:
        /* <DEDUP_REMOVED lines=11> */
[C---:B------:R-:W-:Y:S01]  /*33b0*/  FADD.FTZ R35, -R15.reuse, R35 ;  /* 0x000000230f237221 */ /* 0x040fe20000010100 */
[----:B------:R-:W-:Y:S01]  /*33c0*/  ISETP.GE.AND.EX P1, PT, R76, c[0x0][0x1cc], PT, P1 ;  /* 0x000073004c007a0c */ /* 0x000fe20003f26310 */
[----:B------:R-:W-:Y:S01]  /*33d0*/  FADD.FTZ R25, -R15, R36 ;  /* 0x000000240f197221 */ /* 0x000fe20000010100 */
[----:B------:R-:W-:Y:S01]  /*33e0*/  ISETP.GE.AND.EX P2, PT, R77, c[0x0][0x1cc], PT, P2 ;  /* 0x000073004d007a0c */ /* 0x000fe20003f46320 */
[C---:B------:R-:W-:Y:S01]  /*33f0*/  FADD.FTZ R37, -R15.reuse, R37 ;  /* 0x000000250f257221 */ /* 0x040fe20000010100 */
[----:B------:R-:W-:Y:S01]  /*3400*/  ISETP.GE.AND.EX P3, PT, R78, c[0x0][0x1cc], PT, P3 ;  /* 0x000073004e007a0c */ /* 0x000fe20003f66330 */
[----:B------:R-:W-:Y:S01]  /*3410*/  FADD.FTZ R27, -R15, R38 ;  /* 0x000000260f1b7221 */ /* 0x000fe20000010100 */
[----:B------:R-:W-:Y:S01]  /*3420*/  ISETP.GE.AND.EX P4, PT, R79, c[0x0][0x1cc], PT, P4 ;  /* 0x000073004f007a0c */ /* 0x000fe20003f86340 */
[C---:B------:R-:W-:Y:S01]  /*3430*/  FADD.FTZ R39, -R15.reuse, R39 ;  /* 0x000000270f277221 */ /* 0x040fe20000010100 */
[C---:B------:R-:W-:Y:S01]  /*3440*/  ISETP.GT.U32.OR P6, PT, R0.reuse, 0x1df, P6 ;  /* 0x000001df0000780c */ /* 0x040fe200037c4470 */
[C---:B------:R-:W-:Y:S01]  /*3450*/  FADD.FTZ R7, -R15.reuse, R40 ;  /* 0x000000280f077221 */ /* 0x040fe20000010100 */
[C---:B------:R-:W-:Y:S01]  /*3460*/  ISETP.GT.U32.OR P1, PT, R0.reuse, 0x1df, P1 ;  /* 0x000001df0000780c */ /* 0x040fe20000f24470 */
[C---:B------:R-:W-:Y:S01]  /*3470*/  FADD.FTZ R41, -R15.reuse, R41 ;  /* 0x000000290f297221 */ /* 0x040fe20000010100 */
[C---:B------:R-:W-:Y:S01]  /*3480*/  ISETP.GT.U32.OR P2, PT, R0.reuse, 0x1df, P2 ;  /* 0x000001df0000780c */ /* 0x040fe20001744470 */
[C---:B------:R-:W-:Y:S01]  /*3490*/  FADD.FTZ R9, -R15.reuse, R42 ;  /* 0x0000002a0f097221 */ /* 0x040fe20000010100 */
[C---:B------:R-:W-:Y:S01]  /*34a0*/  ISETP.GT.U32.OR P3, PT, R0.reuse, 0x1df, P3 ;  /* 0x000001df0000780c */ /* 0x040fe20001f64470 */
[C---:B------:R-:W-:Y:S01]  /*34b0*/  FADD.FTZ R43, -R15.reuse, R43 ;  /* 0x0000002b0f2b7221 */ /* 0x040fe20000010100 */
[----:B------:R-:W-:Y:S01]  /*34c0*/  ISETP.GT.U32.OR P4, PT, R0, 0x1df, P4 ;  /* 0x000001df0000780c */ /* 0x000fe20002784470 */
[----:B------:R-:W-:-:S02]  /*34d0*/  FADD.FTZ R19, -R15, R44 ;  /* 0x0000002c0f137221 */ /* 0x000fc40000010100 */
[C---:B------:R-:W-:Y:S02]  /*34e0*/  FADD.FTZ R45, -R15.reuse, R45 ;  /* 0x0000002d0f2d7221 */ /* 0x040fe40000010100 */
[C---:B------:R-:W-:Y:S02]  /*34f0*/  FADD.FTZ R21, -R15.reuse, R46 ;  /* 0x0000002e0f157221 */ /* 0x040fe40000010100 */
[C---:B------:R-:W-:Y:S02]  /*3500*/  FADD.FTZ R47, -R15.reuse, R47 ;  /* 0x0000002f0f2f7221 */ /* 0x040fe40000010100 */
[C---:B------:R-:W-:Y:S02]  /*3510*/  FADD.FTZ R23, -R15.reuse, R48 ;  /* 0x000000300f177221 */ /* 0x040fe40000010100 */
[----:B------:R-:W-:Y:S02]  /*3520*/  FADD.FTZ R15, -R15, R49 ;  /* 0x000000310f0f7221 */ /* 0x000fe40000010100 */
        /* <DEDUP_REMOVED lines=13> */
.L_x_5214:
        /* <DEDUP_REMOVED lines=11> */
.L_x_5216:
[----:B------:R-:W-:Y:S05]  /*36b0*/  BSYNC B0 ;  /* 0x0000000000007941 */ /* 0x000fea0003800000 */
.L_x_5215:
        /* <DEDUP_REMOVED lines=17> */
.L_x_5217:
        /* <DEDUP_REMOVED lines=11> */
.L_x_5219:
[----:B------:R-:W-:Y:S05]  /*3880*/  BSYNC B0 ;  /* 0x0000000000007941 */ /* 0x000fea0003800000 */
.L_x_5218:
        /* <DEDUP_REMOVED lines=13> */
.L_x_5220:
        /* <DEDUP_REMOVED lines=11> */
.L_x_5222:
[----:B------:R-:W-:Y:S05]  /*3a10*/  BSYNC B0 ;  /* 0x0000000000007941 */ /* 0x000fea0003800000 */
.L_x_5221:
        /* <DEDUP_REMOVED lines=17> */
.L_x_5223:
        /* <DEDUP_REMOVED lines=11> */
.L_x_5225:
[----:B------:R-:W-:Y:S05]  /*3be0*/  BSYNC B0 ;  /* 0x0000000000007941 */ /* 0x000fea0003800000 */
.L_x_5224:
        /* <DEDUP_REMOVED lines=13> */
.L_x_5226:
        /* <DEDUP_REMOVED lines=11> */
.L_x_5228:
[----:B------:R-:W-:Y:S05]  /*3d70*/  BSYNC B0 ;  /* 0x0000000000007941 */ /* 0x000fea0003800000 */
.L_x_5227:
        /* <DEDUP_REMOVED lines=19> */
[----:B------:R-:W-:Y:S01]  /*3eb0*/  FMUL.FTZ R15, R15, R10 ;  /* 0x0000000a0f0f7220 */ /* 0x000fe20000410000 */
[C---:B------:R-:W-:Y:S01]  /*3ec0*/  ISETP.GT.U32.OR P6, PT, R0.reuse, 0x1df, P6 ;  /* 0x000001df0000780c */ /* 0x040fe200037c4470 */
[----:B------:R-:W-:Y:S01]  /*3ed0*/  FFMA.FTZ R40, R11, R7, R14 ;  /* 0x000000070b287223 */ /* 0x000fe2000001000e */
[----:B------:R-:W-:Y:S01]  /*3ee0*/  ISETP.GT.U32.OR P1, PT, R0, 0x1df, P1 ;  /* 0x000001df0000780c */ /* 0x000fe20000f24470 */
[----:B------:R-:W-:Y:S01]  /*3ef0*/  FFMA.FTZ R41, R12, R41, R13 ;  /* 0x000000290c297223 */ /* 0x000fe2000001000d */
[----:B------:R-:W-:-:S02]  /*3f00*/  ISETP.GT.U32.OR P2, PT, R0, 0x1df, P2 ;  /* 0x000001df0000780c */ /* 0x000fc40001744470 */
[C---:B------:R-:W-:Y:S02]  /*3f10*/  ISETP.GT.U32.OR P3, PT, R0.reuse, 0x1df, P3 ;  /* 0x000001df0000780c */ /* 0x040fe40001f64470 */
[----:B------:R-:W-:Y:S01]  /*3f20*/  ISETP.GT.U32.OR P4, PT, R0, 0x1df, P4 ;  /* 0x000001df0000780c */ /* 0x000fe20002784470 */
[----:B------:R-:W-:Y:S06]  /*3f30*/  @!P5 BRA `(.L_x_5229) ;  /* 0x000000a00000d947 */ /* 0x000fec0003800000 */
        /* <DEDUP_REMOVED lines=10> */
.L_x_5229:
        /* <DEDUP_REMOVED lines=11> */
.L_x_5231:
[----:B------:R-:W-:Y:S05]  /*4090*/  BSYNC B0 ;  /* 0x0000000000007941 */ /* 0x000fea0003800000 */
.L_x_5230:
        /* <DEDUP_REMOVED lines=13> */
.L_x_5232:
        /* <DEDUP_REMOVED lines=11> */
.L_x_5234:
[----:B------:R-:W-:Y:S05]  /*4220*/  BSYNC B0 ;  /* 0x0000000000007941 */ /* 0x000fea0003800000 */
.L_x_5233:
        /* <DEDUP_REMOVED lines=13> */
.L_x_5235:
        /* <DEDUP_REMOVED lines=11> */
.L_x_5237:
[----:B------:R-:W-:Y:S05]  /*43b0*/  BSYNC B0 ;  /* 0x0000000000007941 */ /* 0x000fea0003800000 */
.L_x_5236:
        /* <DEDUP_REMOVED lines=13> */
.L_x_5238:
        /* <DEDUP_REMOVED lines=11> */
.L_x_5240:
[----:B------:R-:W-:Y:S05]  /*4540*/  BSYNC B0 ;  /* 0x0000000000007941 */ /* 0x000fea0003800000 */
.L_x_5239:
        /* <DEDUP_REMOVED lines=13> */
.L_x_5241:
        /* <DEDUP_REMOVED lines=10> */
.L_x_5243:
[----:B------:R-:W-:Y:S05]  /*46c0*/  BSYNC B0 ;  /* 0x0000000000007941 */ /* 0x000fea0003800000 */
.L_x_5242:
[----:B------:R-:W-:Y:S02]  /*46d0*/  IADD3 R50, R50, c[0x0][0x10], RZ ;  /* 0x0000040032327a10 */ /* 0x000fe40007ffe0ff */
[----:B------:R-:W-:Y:S02]  /*46e0*/  IADD3 R87, R87, 0x1, RZ ;  /* 0x0000000157577810 */ /* 0x000fe40007ffe0ff */
[----:B------:R-:W-:-:S13]  /*46f0*/  ISETP.GE.AND P1, PT, R50, UR4, PT ;  /* 0x0000000432007c0c */ /* 0x000fda000bf26270 */
[----:B------:R-:W-:Y:S01]  /*4700*/  @P1 CALL.REL.NOINC `(.L_x_5244) ;  /* 0x0000001000001944 */ /* 0x000fe20003c00000 */
[----:B------:R-:W-:Y:S05]  /*4710*/  BRA `(.L_x_5245) ;  /* 0xffffbb6000007947 */ /* 0x000fea000383ffff */
.L_x_5244:
[----:B------:R-:W-:Y:S05]  /*4720*/  EXIT ;  /* 0x000000000000794d */ /* 0x000fea0003800000 */
.L_x_5246:
        /* <DEDUP_REMOVED lines=13> */
.L_x_5680:


//--------------------- .text._Z35group_norm_nhwc_fwd_one_pass_kernelI11Fp32IOBf16WLi256ELi120ELi480EEv26Group_norm_nhwc_fwd_params --------------------------
	.section	.text._Z35group_norm_nhwc_fwd_one_pass_kernelI11Fp32IOBf16WLi256ELi120ELi480EEv26Group_norm_nhwc_fwd_params,"ax",@progbits
	.sectioninfo	@"SHI_REGISTERS=128"
	.align	128
        .global         _Z35group_norm_nhwc_fwd_one_pass_kernelI11Fp32IOBf16WLi256ELi120ELi480EEv26Group_norm_nhwc_fwd_params
        .type           _Z35group_norm_nhwc_fwd_one_pass_kernelI11Fp32IOBf16WLi256ELi120ELi480EEv26Group_norm_nhwc_fwd_params,@function
        .size           _Z35group_norm_nhwc_fwd_one_pass_kernelI11Fp32IOBf16WLi256ELi120ELi480EEv26Group_norm_nhwc_fwd_params,(.L_x_5681 - _Z35group_norm_nhwc_fwd_one_pass_kernelI11Fp32IOBf16WLi256ELi120ELi480EEv26Group_norm_nhwc_fwd_params)
        .other          _Z35group_norm_nhwc_fwd_one_pass_kernelI11Fp32IOBf16WLi256ELi120ELi480EEv26Group_norm_nhwc_fwd_params,@"STO_CUDA_ENTRY STV_DEFAULT"
_Z35group_norm_nhwc_fwd_one_pass_kernelI11Fp32IOBf16WLi256ELi120ELi480EEv26Group_norm_nhwc_fwd_params:
.text._Z35group_norm_nhwc_fwd_one_pass_kernelI11Fp32IOBf16WLi256ELi120ELi480EEv26Group_norm_nhwc_fwd_params:
        /* <DEDUP_REMOVED lines=25> */
[C---:B------:R-:W-:Y:S02]  /*0190*/  IADD3 R119, R2.reuse, 0x10, RZ ;  /* 0x0000001002777810 */ /* 0x040fe40007ffe0ff */
        /* <DEDUP_REMOVED lines=96> */
[----:B------:R-:W-:Y:S02]  /*07a0*/  IADD3 R103, R2, 0x90, RZ ;  /* 0x0000009002677810 */ /* 0x000fe40007ffe0ff */
[----:B------:R-:W-:Y:S02]  /*07b0*/  @P2 LOP3.LUT R17, R17, 0x200, RZ, 0xfc, !PT ;  /* 0x0000020011112812 */ /* 0x000fe400078efcff */
[----:B------:R-:W-:Y:S02]  /*07c0*/  SHF.R.S32.HI R6, RZ, 0x1f, R103 ;  /* 0x0000001fff067819 */ /* 0x000fe40000011467 */
[----:B------:R-:W-:Y:S02]  /*07d0*/  ISETP.LT.U32.AND P0, PT, R103, c[0x0][0x1c8], PT ;  /* 0x0000720067007a0c */ /* 0x000fe40003f01070 */
[----:B------:R-:W-:-:S02]  /*07e0*/  LOP3.LUT R17, R17, 0xfffffeff, RZ, 0xc0, !PT ;  /* 0xfffffeff11117812 */ /* 0x000fc400078ec0ff */
[----:B------:R-:W-:Y:S02]  /*07f0*/  SHF.R.S32.HI R7, RZ, 0x1f, R0 ;  /* 0x0000001fff077819 */ /* 0x000fe40000011400 */
[C---:B------:R-:W-:Y:S02]  /*0800*/  IADD3 R102, R2.reuse, 0x98, RZ ;  /* 0x0000009802667810 */ /* 0x040fe40007ffe0ff */
[C---:B------:R-:W-:Y:S02]  /*0810*/  IADD3 R3, R2.reuse, 0xa0, RZ ;  /* 0x000000a002037810 */ /* 0x040fe40007ffe0ff */
[C---:B------:R-:W-:Y:S02]  /*0820*/  IADD3 R4, R2.reuse, 0xa8, RZ ;  /* 0x000000a802047810 */ /* 0x040fe40007ffe0ff */
[----:B------:R-:W-:Y:S02]  /*0830*/  IADD3 R5, R2, 0xb0, RZ ;  /* 0x000000b002057810 */ /* 0x000fe40007ffe0ff */
[----:B------:R-:W-:-:S02]  /*0840*/  ISETP.LT.AND.EX P0, PT, R6, c[0x0][0x1cc], !P4, P0 ;  /* 0x0000730006007a0c */ /* 0x000fc40006701300 */
[----:B------:R-:W-:Y:S02]  /*0850*/  @P1 LOP3.LUT R17, R17, 0x100, RZ, 0xfc, !PT ;  /* 0x0000010011111812 */ /* 0x000fe400078efcff */
[----:B------:R-:W-:Y:S01]  /*0860*/  LEA.HI R6, R7, R0, RZ, 0x5 ;  /* 0x0000000007067211 */ /* 0x000fe200078f28ff */
[----:B------:R-:W-:Y:S01]  /*0870*/  IMAD R7, R9, -0x3c, R0 ;  /* 0xffffffc409077824 */ /* 0x000fe200078e0200 */
[----:B------:R-:W-:Y:S02]  /*0880*/  SHF.R.S32.HI R125, RZ, 0x1f, R102 ;  /* 0x0000001fff7d7819 */ /* 0x000fe40000011466 */
[----:B------:R-:W-:Y:S02]  /*0890*/  SHF.R.S32.HI R124, RZ, 0x1f, R3 ;  /* 0x0000001fff7c7819 */ /* 0x000fe40000011403 */
[----:B------:R-:W-:Y:S02]  /*08a0*/  SHF.R.S32.HI R123, RZ, 0x1f, R4 ;  /* 0x0000001fff7b7819 */ /* 0x000fe40000011404 */
[----:B------:R-:W-:-:S02]  /*08b0*/  ISETP.LT.U32.AND P1, PT, R102, c[0x0][0x1c8], PT ;  /* 0x0000720066007a0c */ /* 0x000fc40003f21070 */
[----:B------:R-:W-:Y:S02]  /*08c0*/  ISETP.LT.U32.AND P2, PT, R3, c[0x0][0x1c8], PT ;  /* 0x0000720003007a0c */ /* 0x000fe40003f41070 */
[----:B------:R-:W-:Y:S02]  /*08d0*/  ISETP.LT.U32.AND P3, PT, R4, c[0x0][0x1c8], PT ;  /* 0x0000720004007a0c */ /* 0x000fe40003f61070 */
[----:B------:R-:W-:Y:S02]  /*08e0*/  SHF.R.S32.HI R122, RZ, 0x1f, R5 ;  /* 0x0000001fff7a7819 */ /* 0x000fe40000011405 */
[----:B------:R-:W-:Y:S02]  /*08f0*/  ISETP.LT.U32.AND P5, PT, R5, c[0x0][0x1c8], PT ;  /* 0x0000720005007a0c */ /* 0x000fe40003fa1070 */
[----:B------:R-:W-:Y:S02]  /*0900*/  IADD3 R8, R2, 0xb8, RZ ;  /* 0x000000b802087810 */ /* 0x000fe40007ffe0ff */
[----:B------:R-:W-:-:S02]  /*0910*/  ISETP.LT.AND.EX P1, PT, R125, c[0x0][0x1cc], !P4, P1 ;  /* 0x000073007d007a0c */ /* 0x000fc40006721310 */
[----:B------:R-:W-:Y:S02]  /*0920*/  ISETP.LT.AND.EX P2, PT, R124, c[0x0][0x1cc], !P4, P2 ;  /* 0x000073007c007a0c */ /* 0x000fe40006741320 */
[----:B------:R-:W-:Y:S02]  /*0930*/  ISETP.LT.AND.EX P3, PT, R123, c[0x0][0x1cc], !P4, P3 ;  /* 0x000073007b007a0c */ /* 0x000fe40006761330 */
[----:B------:R-:W-:Y:S02]  /*0940*/  ISETP.LT.AND.EX P4, PT, R122, c[0x0][0x1cc], !P4, P5 ;  /* 0x000073007a007a0c */ /* 0x000fe40006781350 */
[----:B------:R-:W-:Y:S02]  /*0950*/  SHF.R.S32.HI R6, RZ, 0x5, R6 ;  /* 0x00000005ff067819 */ /* 0x000fe40000011406 */
        /* <DEDUP_REMOVED lines=8> */
[----:B------:R-:W-:Y:S02]  /*09e0*/  IADD3 R16, R2, 0xf8, RZ ;  /* 0x000000f802107810 */ /* 0x000fe40007ffe0ff */
[----:B------:R-:W-:Y:S02]  /*09f0*/  SHF.R.S32.HI R121, RZ, 0x1f, R8 ;  /* 0x0000001fff797819 */ /* 0x000fe40000011408 */
.L_x_5353:
[----:B-1----:R-:W-:Y:S01]  /*0a00*/  IABS R20, c[0x0][0x1d8] ;  /* 0x0000760000147a13 */ /* 0x002fe20000000000 */
[----:B------:R-:W-:Y:S01]  /*0a10*/  UMOV UR6, URZ ;  /* 0x0000003f00067c82 */ /* 0x000fe20008000000 */
[----:B------:R-:W-:Y:S02]  /*0a20*/  IABS R21, UR9 ;  /* 0x0000000900157c13 */ /* 0x000fe40008000000 */
[----:B0-----:R-:W0:Y:S01]  /*0a30*/  R2UR UR11, R20 ;  /* 0x00000000140b73c2 */ /* 0x001e2200000e0000 */
[----:B------:R-:W-:Y:S02]  /*0a40*/  P2R R25, PR, RZ, 0x8 ;  /* 0x00000008ff197803 */ /* 0x000fe40000000000 */
[----:B------:R-:W-:Y:S02]  /*0a50*/  LOP3.LUT P3, RZ, R17, 0x2000000, RZ, 0xc0, !PT ;  /* 0x0200000011ff7812 */ /* 0x000fe4000786c0ff */
[----:B------:R-:W-:-:S02]  /*0a60*/  SHF.R.S32.HI R22, RZ, 0x1f, R2 ;  /* 0x0000001fff167819 */ /* 0x000fc40000011402 */
[----:B------:R-:W-:Y:S01]  /*0a70*/  P2R R26, PR, RZ, 0x4 ;  /* 0x00000004ff1a7803 */ /* 0x000fe20000000000 */
[----:B------:R-:W1:Y:S01]  /*0a80*/  R2UR UR10, R21 ;  /* 0x00000000150a73c2 */ /* 0x000e6200000e0000 */
[C---:B------:R-:W-:Y:S02]  /*0a90*/  LOP3.LUT P2, RZ, R17.reuse, 0x1000000, RZ, 0xc0, !PT ;  /* 0x0100000011ff7812 */ /* 0x040fe4000784c0ff */
[----:B------:R-:W-:Y:S02]  /*0aa0*/  SHF.R.S32.HI R28, RZ, 0x1f, R120 ;  /* 0x0000001fff1c7819 */ /* 0x000fe40000011478 */
[C---:B------:R-:W-:Y:S02]  /*0ab0*/  LOP3.LUT P6, RZ, R17.reuse, 0x800000, RZ, 0xc0, !PT ;  /* 0x0080000011ff7812 */ /* 0x040fe400078cc0ff */
[----:B------:R-:W-:Y:S01]  /*0ac0*/  P2R R24, PR, RZ, 0x10 ;  /* 0x00000010ff187803 */ /* 0x000fe20000000000 */
[----:B------:R-:W-:Y:S01]  /*0ad0*/  @P3 IMAD R23, R22, c[0x0][0x1c0], RZ ;  /* 0x0000700016173a24 */ /* 0x000fe200078e02ff */
[----:B------:R-:W-:-:S02]  /*0ae0*/  LOP3.LUT P4, RZ, R17, 0x200000, RZ, 0xc0, !PT ;  /* 0x0020000011ff7812 */ /* 0x000fc4000788c0ff */
[----:B------:R-:W-:Y:S01]  /*0af0*/  SHF.R.S32.HI R90, RZ, 0x1f, R9 ;  /* 0x0000001fff5a7819 */ /* 0x000fe20000011409 */
[----:B------:R-:W-:Y:S01]  /*0b00*/  @P3 IMAD R27, R2, c[0x0][0x1c4], R23 ;  /* 0x00007100021b3a24 */ /* 0x000fe200078e0217 */
[----:B------:R-:W-:Y:S02]  /*0b10*/  SHF.R.S32.HI R91, RZ, 0x1f, R10 ;  /* 0x0000001fff5b7819 */ /* 0x000fe4000001140a */
[----:B------:R-:W-:Y:S01]  /*0b20*/  SHF.R.S32.HI R92, RZ, 0x1f, R11 ;  /* 0x0000001fff5c7819 */ /* 0x000fe2000001140b */
[----:B0-----:R-:W0:Y:S01]  /*0b30*/  I2F.RP R18, UR11 ;  /* 0x0000000b00127d06 */ /* 0x001e220008209400 */
[----:B------:R-:W-:Y:S02]  /*0b40*/  SHF.R.S32.HI R93, RZ, 0x1f, R12 ;  /* 0x0000001fff5d7819 */ /* 0x000fe4000001140c */
[----:B------:R-:W-:Y:S02]  /*0b50*/  LOP3.LUT R44, R44, 0xffffffdf, RZ, 0xc0, !PT ;  /* 0xffffffdf2c2c7812 */ /* 0x000fe400078ec0ff */
[----:B------:R-:W-:-:S02]  /*0b60*/  SHF.R.S32.HI R94, RZ, 0x1f, R13 ;  /* 0x0000001fff5e7819 */ /* 0x000fc4000001140d */
[----:B------:R-:W-:Y:S02]  /*0b70*/  SHF.R.S32.HI R95, RZ, 0x1f, R14 ;  /* 0x0000001fff5f7819 */ /* 0x000fe4000001140e */
[----:B------:R-:W-:Y:S02]  /*0b80*/  SHF.R.S32.HI R96, RZ, 0x1f, R15 ;  /* 0x0000001fff607819 */ /* 0x000fe4000001140f */
[----:B------:R-:W-:Y:S01]  /*0b90*/  SHF.R.S32.HI R97, RZ, 0x1f, R16 ;  /* 0x0000001fff617819 */ /* 0x000fe20000011410 */
[----:B0-----:R-:W0:Y:S02]  /*0ba0*/  MUFU.RCP R18, R18 ;  /* 0x0000001200127308 */ /* 0x001e240000001000 */
[----:B0-----:R-:W-:-:S06]  /*0bb0*/  IADD3 R19, R18, 0xffffffe, RZ ;  /* 0x0ffffffe12137810 */ /* 0x001fcc0007ffe0ff */
[----:B------:R-:W0:Y:S02]  /*0bc0*/  F2I.FTZ.U32.TRUNC.NTZ R19, R19 ;  /* 0x0000001300137305 */ /* 0x000e24000021f000 */
[----:B0-----:R0:W2:Y:S02]  /*0bd0*/  R2UR UR7, R19 ;  /* 0x00000000130773c2 */ /* 0x0010a400000e0000 */
[----:B0-----:R-:W-:Y:S01]  /*0be0*/  SHF.R.S32.HI R19, RZ, 0x1f, R7 ;  /* 0x0000001fff137819 */ /* 0x001fe20000011407 */
[----:B--2---:R-:W-:-:S04]  /*0bf0*/  UIADD3 UR5, URZ, -UR7, URZ ;  /* 0x800000073f057290 */ /* 0x004fc8000fffe03f */
        /* <DEDUP_REMOVED lines=17> */
[----:B------:R-:W-:Y:S02]  /*0d10*/  UIADD3 UR5, -UR7, URZ, URZ ;  /* 0x0000003f07057290 */ /* 0x000fe4000fffe13f */
[----:B------:R-:W-:Y:S02]  /*0d20*/  MOV R21, UR7 ;  /* 0x0000000700157c02 */ /* 0x000fe40008000f00 */
[----:B------:R-:W-:-:S04]  /*0d30*/  UIMAD UR5, UR5, UR6, UR9 ;  /* 0x00000006050572a4 */ /* 0x000fc8000f8e0209 */
[----:B------:R-:W-:Y:S02]  /*0d40*/  UIMAD UR14, UR5, 0x78, URZ ;  /* 0x00000078050e78a4 */ /* 0x000fe4000f8e023f */
[----:B------:R-:W-:-:S04]  /*0d50*/  USHF.R.S32.HI UR5, URZ, 0x1f, UR7 ;  /* 0x0000001f3f057899 */ /* 0x000fc80008011407 */
[----:B------:R-:W-:Y:S01]  /*0d60*/  MOV R20, UR14 ;  /* 0x0000000e00147c02 */ /* 0x000fe20008000f00 */
[----:B------:R-:W-:Y:S01]  /*0d70*/  UIMAD UR5, UR5, UR10, URZ ;  /* 0x0000000a050572a4 */ /* 0x000fe2000f8e023f */
[----:B------:R-:W-:-:S03]  /*0d80*/  IADD3 R18, P5, R7, UR14, RZ ;  /* 0x0000000e07127c10 */ /* 0x000fc6000ffbe0ff */
[----:B------:R-:W-:Y:S01]  /*0d90*/  UIMAD UR5, UR7, UR11, UR5 ;  /* 0x0000000b070572a4 */ /* 0x000fe2000f8e0205 */
[----:B------:R-:W-:-:S05]  /*0da0*/  LEA.HI.X.SX32 R19, R20, R19, 0x1, P5 ;  /* 0x0000001314137211 */ /* 0x000fca00028f0eff */
        /* <DEDUP_REMOVED lines=142> */
[C---:B------:R-:W-:Y:S02]  /*1690*/  LOP3.LUT P4, RZ, R17.reuse, 0x200, RZ, 0xc0, !PT ;  /* 0x0000020011ff7812 */ /* 0x040fe4000788c0ff */
[----:B------:R-:W-:Y:S01]  /*16a0*/  LOP3.LUT R17, R17, 0xfbffffff, RZ, 0xc0, !PT ;  /* 0xfbffffff11117812 */ /* 0x000fe200078ec0ff */
[----:B------:R-:W-:-:S03]  /*16b0*/  @P2 IMAD.WIDE.U32 R22, R107, c[0x0][0x1c0], R22 ;  /* 0x000070006b162a25 */ /* 0x000fc600078e0016 */
[----:B------:R-:W-:Y:S02]  /*16c0*/  @P0 LOP3.LUT R17, R17, 0x4000000, RZ, 0xfc, !PT ;  /* 0x0400000011110812 */ /* 0x000fe400078efcff */
[----:B------:R-:W-:Y:S02]  /*16d0*/  @P2 IADD3 R23, R23, R27, RZ ;  /* 0x0000001b17172210 */ /* 0x000fe40007ffe0ff */
[C---:B------:R-:W-:Y:S02]  /*16e0*/  @P2 LEA R74, P5, R22.reuse, c[0x0][0x170], 0x2 ;  /* 0x00005c00164a2a11 */ /* 0x040fe400078a10ff */
[----:B------:R-:W-:Y:S02]  /*16f0*/  LOP3.LUT R17, R17, 0xf7ffffff, RZ, 0xc0, !PT ;  /* 0xf7ffffff11117812 */ /* 0x000fe400078ec0ff */
[----:B------:R-:W-:Y:S01]  /*1700*/  @P2 LEA.HI.X R75, R22, c[0x0][0x174], R23, 0x2, P5 ;  /* 0x00005d00164b2a11 */ /* 0x000fe200028f1417 */
[----:B------:R-:W-:Y:S01]  /*1710*/  @P3 IMAD R23, R28, c[0x0][0x1c0], RZ ;  /* 0x000070001c173a24 */ /* 0x000fe200078e02ff */
[----:B------:R-:W-:-:S02]  /*1720*/  @P3 MOV R22, R18 ;  /* 0x0000001200163202 */ /* 0x000fc40000000f00 */
[----:B------:R-:W-:Y:S01]  /*1730*/  SHF.R.S32.HI R28, RZ, 0x1f, R105 ;  /* 0x0000001fff1c7819 */ /* 0x000fe20000011469 */
[----:B------:R-:W-:Y:S01]  /*1740*/  @P3 IMAD R27, R106, c[0x0][0x1c4], R23 ;  /* 0x000071006a1b3a24 */ /* 0x000fe200078e0217 */
[----:B------:R-:W-:Y:S02]  /*1750*/  @P3 MOV R23, R21 ;  /* 0x0000001500173202 */ /* 0x000fe40000000f00 */
[----:B------:R-:W-:Y:S02]  /*1760*/  ISETP.NE.AND P2, PT, R26, RZ, PT ;  /* 0x000000ff1a00720c */ /* 0x000fe40003f45270 */
[----:B------:R-:W-:Y:S01]  /*1770*/  @P1 LOP3.LUT R17, R17, 0x8000000, RZ, 0xfc, !PT ;  /* 0x0800000011111812 */ /* 0x000fe200078efcff */
[----:B------:R-:W-:-:S03]  /*1780*/  @P3 IMAD.WIDE.U32 R22, R106, c[0x0][0x1c0], R22 ;  /* 0x000070006a163a25 */ /* 0x000fc600078e0016 */
[----:B------:R-:W-:Y:S02]  /*1790*/  LOP3.LUT R17, R17, 0xefffffff, RZ, 0xc0, !PT ;  /* 0xefffffff11117812 */ /* 0x000fe400078ec0ff */
[----:B------:R-:W-:Y:S02]  /*17a0*/  @P3 IADD3 R23, R23, R27, RZ ;  /* 0x0000001b17173210 */ /* 0x000fe40007ffe0ff */
[----:B------:R-:W-:-:S03]  /*17b0*/  @P3 LEA R76, P5, R22, c[0x0][0x170], 0x2 ;  /* 0x00005c00164c3a11 */ /* 0x000fc600078a10ff */
[----:B------:R-:W-:Y:S02]  /*17c0*/  @P2 LOP3.LUT R17, R17, 0x10000000, RZ, 0xfc, !PT ;  /* 0x1000000011112812 */ /* 0x000fe400078efcff */
[----:B------:R-:W-:Y:S01]  /*17d0*/  @P3 LEA.HI.X R77, R22, c[0x0][0x174], R23, 0x2, P5 ;  /* 0x00005d00164d3a11 */ /* 0x000fe200028f1417 */
[----:B------:R-:W-:Y:S01]  /*17e0*/  @P4 IMAD R22, R28, c[0x0][0x1c0], RZ ;  /* 0x000070001c164a24 */ /* 0x000fe200078e02ff */
[----:B------:R-:W-:Y:S02]  /*17f0*/  ISETP.NE.AND P3, PT, R25, RZ, PT ;  /* 0x000000ff1900720c */ /* 0x000fe40003f65270 */
[----:B------:R-:W-:Y:S01]  /*1800*/  @P4 MOV R23, R21 ;  /* 0x0000001500174202 */ /* 0x000fe20000000f00 */
[----:B------:R-:W-:Y:S01]  /*1810*/  @P4 IMAD R25, R105, c[0x0][0x1c4], R22 ;  /* 0x0000710069194a24 */ /* 0x000fe200078e0216 */
[----:B------:R-:W-:Y:S02]  /*1820*/  @P4 MOV R22, R18 ;  /* 0x0000001200164202 */ /* 0x000fe40000000f00 */
[----:B------:R-:W-:-:S02]  /*1830*/  SHF.R.S32.HI R28, RZ, 0x1f, R104 ;  /* 0x0000001fff1c7819 */ /* 0x000fc40000011468 */
[----:B------:R-:W-:Y:S01]  /*1840*/  LOP3.LUT R17, R17, 0xdfffffff, RZ, 0xc0, !PT ;  /* 0xdfffffff11117812 */ /* 0x000fe200078ec0ff */
[----:B------:R-:W-:-:S04]  /*1850*/  @P4 IMAD.WIDE.U32 R22, R105, c[0x0][0x1c0], R22 ;  /* 0x0000700069164a25 */ /* 0x000fc800078e0016 */
        /* <DEDUP_REMOVED lines=10> */
[----:B------:R-:W-:-:S03]  /*1900*/  ISETP.NE.AND P4, PT, R24, RZ, PT ;  /* 0x000000ff1800720c */ /* 0x000fc60003f85270 */
[----:B------:R-:W-:-:S05]  /*1910*/  @P6 IMAD.WIDE.U32 R22, R104, c[0x0][0x1c0], R22 ;  /* 0x0000700068166a25 */ /* 0x000fca00078e0016 */
[----:B------:R-:W-:Y:S02]  /*1920*/  @P6 IADD3 R23, R23, R25, RZ ;  /* 0x0000001917176210 */ /* 0x000fe40007ffe0ff */
[----:B------:R-:W-:-:S03]  /*1930*/  @P6 LEA R80, P5, R22, c[0x0][0x170], 0x2 ;  /* 0x00005c0016506a11 */ /* 0x000fc600078a10ff */
[----:B------:R-:W-:Y:S02]  /*1940*/  @P4 LOP3.LUT R17, R17, 0x40000000, RZ, 0xfc, !PT ;  /* 0x4000000011114812 */ /* 0x000fe400078efcff */
[----:B------:R-:W-:Y:S01]  /*1950*/  @P6 LEA.HI.X R81, R22, c[0x0][0x174], R23, 0x2, P5 ;  /* 0x00005d0016516a11 */ /* 0x000fe200028f1417 */
[----:B------:R-:W-:Y:S01]  /*1960*/  @P0 IMAD R22, R28, c[0x0][0x1c0], RZ ;  /* 0x000070001c160a24 */ /* 0x000fe200078e02ff */
[----:B------:R-:W-:Y:S02]  /*1970*/  @P0 MOV R23, R21 ;  /* 0x0000001500170202 */ /* 0x000fe40000000f00 */
[----:B------:R-:W-:Y:S01]  /*1980*/  LOP3.LUT R17, R17, 0xfffffff7, RZ, 0xc0, !PT ;  /* 0xfffffff711117812 */ /* 0x000fe200078ec0ff */
        /* <DEDUP_REMOVED lines=478> */
.L_x_5248:
[----:B0-----:R-:W-:Y:S05]  /*3770*/  BSYNC B0 ;  /* 0x0000000000007941 */ /* 0x001fea0003800000 */
.L_x_5247:
        /* <DEDUP_REMOVED lines=34> */
.L_x_5251:
[----:B0-----:R-:W2:Y:S01]  /*39a0*/  LDG.E.STRONG.GPU R99, [R46.64] ;  /* 0x0000000c2e637981 */ /* 0x001ea2000c1ef900 */
[----:B------:R-:W-:Y:S01]  /*39b0*/  YIELD ;  /* 0x0000000000007946 */ /* 0x000fe20003800000 */
[----:B--2---:R-:W-:Y:S01]  /*39c0*/  ISETP.NE.AND P6, PT, R99, R98, PT ;  /* 0x000000626300720c */ /* 0x004fe20003fc5270 */
[----:B------:R-:W-:-:S12]  /*39d0*/  CCTL.IVALL ;  /* 0x00000000ff00798f */ /* 0x000fd80002000000 */
[----:B------:R-:W-:Y:S05]  /*39e0*/  @P6 BRA `(.L_x_5251) ;  /* 0xffffffb000006947 */ /* 0x000fea000383ffff */
.L_x_5250:
        /* <DEDUP_REMOVED lines=11> */
.L_x_5253:
        /* <DEDUP_REMOVED lines=71> */
.L_x_5252:
        /* <DEDUP_REMOVED lines=24> */
.L_x_5255:
[----:B------:R-:W-:Y:S05]  /*4090*/  BSYNC B0 ;  /* 0x0000000000007941 */ /* 0x000fea0003800000 */
.L_x_5254:
        /* <DEDUP_REMOVED lines=36> */
.L_x_5249:
[----:B------:R-:W-:Y:S01]  /*42e0*/  LOP3.LUT R17, R17, 0xfbffffff, RZ, 0xc0, !PT ;  /* 0xfbffffff11117812 */ /* 0x000fe200078ec0ff */
[----:B------:R-:W-:Y:S01]  /*42f0*/  @!P5 STS.64 [0x90], R44 ;  /* 0x0000902cff00d388 */ /* 0x000fe20000000a00 */
        /* <DEDUP_REMOVED lines=8> */
[----:B------:R-:W-:Y:S02]  /*4380*/  @!P6 FMUL.FTZ R99, R45, c[0x0][0x1f4] ;  /* 0x00007d002d63ea20 */ /* 0x000fe40000410000 */
[----:B------:R-:W-:Y:S02]  /*4390*/  @!P6 FMUL.FTZ R98, R44, c[0x0][0x1f4] ;  /* 0x00007d002c62ea20 */ /* 0x000fe40000410000 */
[----:B------:R-:W-:-:S05]  /*43a0*/  @!P6 IMAD.WIDE R46, R47, R46, c[0x0][0x168] ;  /* 0x00005a002f2ee625 */ /* 0x000fca00078e022e */
[----:B------:R0:W-:Y:S04]  /*43b0*/  @!P6 STG.E.64 [R46.64], R98 ;  /* 0x000000622e00e986 */ /* 0x0001e8000c101b0c */
[----:B------:R-:W-:Y:S01]  /*43c0*/  BAR.SYNC.DEFER_BLOCKING 0x0 ;  /* 0x0000000000007b1d */ /* 0x000fe20000010000 */
[----:B0-----:R-:W-:Y:S01]  /*43d0*/  HFMA2.MMA R99, -RZ, RZ, 0, 1.1920928955078125e-07 ;  /* 0x00000002ff637435 */ /* 0x001fe200000001ff */
        /* <DEDUP_REMOVED lines=15> */
[----:B0-----:R-:W-:-:S05]  /*44d0*/  IMAD.WIDE R44, R98, R99, c[0x0][0x178] ;  /* 0x00005e00622c7625 */ /* 0x001fca00078e0263 */
[----:B------:R0:W2:Y:S04]  /*44e0*/  LDG.E.U16 R46, [R44.64] ;  /* 0x0000000c2c2e7981 */ /* 0x0000a8000c1e1500 */
[----:B------:R0:W3:Y:S02]  /*44f0*/  LDG.E.U16 R47, [R44.64+0x2] ;  /* 0x0000020c2c2f7981 */ /* 0x0000e4000c1e1500 */
[----:B0-----:R-:W-:-:S05]  /*4500*/  IMAD.WIDE R44, R98, R99, c[0x0][0x180] ;  /* 0x00006000622c7625 */ /* 0x001fca00078e0263 */
[----:B------:R0:W4:Y:S04]  /*4510*/  LDG.E.U16 R100, [R44.64] ;  /* 0x0000000c2c647981 */ /* 0x000128000c1e1500 */
[----:B------:R0:W5:Y:S01]  /*4520*/  LDG.E.U16 R101, [R44.64+0x2] ;  /* 0x0000020c2c657981 */ /* 0x000162000c1e1500 */
[----:B------:R-:W-:Y:S01]  /*4530*/  ISETP.NE.AND P5, PT, RZ, UR17, PT ;  /* 0x00000011ff007c0c */ /* 0x000fe2000bfa5270 */
[----:B0-----:R-:W-:Y:S02]  /*4540*/  FADD.FTZ R44, R40, -UR5 ;  /* 0x80000005282c7e21 */ /* 0x001fe40008010000 */
[----:B------:R-:W-:Y:S02]  /*4550*/  FADD.FTZ R45, R41, -UR5 ;  /* 0x80000005292d7e21 */ /* 0x000fe40008010000 */
[----:B-1----:R-:W-:-:S02]  /*4560*/  FMUL.FTZ R44, R44, UR6 ;  /* 0x000000062c2c7c20 */ /* 0x002fc40008410000 */
[----:B------:R-:W-:Y:S01]  /*4570*/  FMUL.FTZ R45, R45, UR6 ;  /* 0x000000062d2d7c20 */ /* 0x000fe20008410000 */
[----:B--2---:R-:W-:Y:S02]  /*4580*/  PRMT R40, RZ, 0x5410, R46 ;  /* 0x00005410ff287816 */ /* 0x004fe4000000002e */
[----:B---3--:R-:W-:Y:S02]  /*4590*/  PRMT R41, RZ, 0x5410, R47 ;  /* 0x00005410ff297816 */ /* 0x008fe4000000002f */
[----:B----4-:R-:W-:Y:S02]  /*45a0*/  PRMT R100, RZ, 0x5410, R100 ;  /* 0x00005410ff647816 */ /* 0x010fe40000000064 */
[----:B-----5:R-:W-:-:S03]  /*45b0*/  PRMT R101, RZ, 0x5410, R101 ;  /* 0x00005410ff657816 */ /* 0x020fc60000000065 */
        /* <DEDUP_REMOVED lines=13> */
.L_x_5256:
        /* <DEDUP_REMOVED lines=13> */
.L_x_5258:
[----:B------:R-:W-:Y:S05]  /*4760*/  BSYNC B0 ;  /* 0x0000000000007941 */ /* 0x000fea0003800000 */
.L_x_5257:
[----:B------:R-:W-:Y:S02]  /*4770*/  FADD.FTZ R42, R42, -UR5 ;  /* 0x800000052a2a7e21 */ /* 0x000fe40008010000 */
[----:B------:R-:W-:Y:S02]  /*4780*/  FADD.FTZ R43, R43, -UR5 ;  /* 0x800000052b2b7e21 */ /* 0x000fe40008010000 */
[----:B------:R-:W-:Y:S02]  /*4790*/  FMUL.FTZ R42, R42, UR6 ;  /* 0x000000062a2a7c20 */ /* 0x000fe40008410000 */
[----:B------:R-:W-:Y:S02]  /*47a0*/  FMUL.FTZ R43, R43, UR6 ;  /* 0x000000062b2b7c20 */ /* 0x000fe40008410000 */
[----:B------:R-:W-:Y:S02]  /*47b0*/  FFMA.FTZ R42, R40, R42, R100 ;  /* 0x0000002a282a7223 */ /* 0x000fe40000010064 */
[----:B------:R-:W-:Y:S01]  /*47c0*/  FFMA.FTZ R43, R41, R43, R101 ;  /* 0x0000002b292b7223 */ /* 0x000fe20000010065 */
[----:B------:R-:W-:Y:S05]  /*47d0*/  @!P5 BRA `(.L_x_5259) ;  /* 0x000000a00000d947 */ /* 0x000fea0003800000 */
[----:B0-----:R-:W-:-:S06]  /*47e0*/  FMUL.FTZ R44, R42, -1.4426950216293334961 ;  /* 0xbfb8aa3b2a2c7820 */ /* 0x001fcc0000410000 */
        /* <DEDUP_REMOVED lines=9> */
.L_x_5259:
[----:B------:R-:W-:Y:S01]  /*4880*/  LOP3.LUT P6, RZ, R17, 0x1000000, RZ, 0xc0, !PT ;  /* 0x0100000011ff7812 */ /* 0x000fe200078cc0ff */
[----:B------:R-:W-:-:S12]  /*4890*/  BSSY B0, `(.L_x_5260) ;  /* 0x000000c000007945 */ /* 0x000fd80003800000 */
        /* <DEDUP_REMOVED lines=11> */
.L_x_5261:
[----:B------:R-:W-:Y:S05]  /*4950*/  BSYNC B0 ;  /* 0x0000000000007941 */ /* 0x000fea0003800000 */
.L_x_5260:
        /* <DEDUP_REMOVED lines=17> */
.L_x_5262:
        /* <DEDUP_REMOVED lines=13> */
.L_x_5264:
[----:B------:R-:W-:Y:S05]  /*4b40*/  BSYNC B0 ;  /* 0x0000000000007941 */ /* 0x000fea0003800000 */
.L_x_5263:
        /* <DEDUP_REMOVED lines=17> */
.L_x_5265:
        /* <DEDUP_REMOVED lines=13> */
.L_x_5267:
[----:B------:R-:W-:Y:S05]  /*4d30*/  BSYNC B0 ;  /* 0x0000000000007941 */ /* 0x000fea0003800000 */
.L_x_5266:
[----:B------:R-:W-:Y:S02]  /*4d40*/  FADD.FTZ R52, R52, -UR5 ;  /* 0x8000000534347e21 */ /* 0x000fe40008010000 */
[----:B------:R-:W-:Y:S02]  /*4d50*/  FADD.FTZ R53, R53, -UR5 ;  /* 0x8000000535357e21 */ /* 0x000fe40008010000 */
[----:B------:R-:W-:Y:S02]  /*4d60*/  FADD.FTZ R49, R54, -UR5 ;  /* 0x8000000536317e21 */ /* 0x000fe40008010000 */
[----:B------:R-:W-:Y:S02]  /*4d70*/  FADD.FTZ R48, R55, -UR5 ;  /* 0x8000000537307e21 */ /* 0x000fe40008010000 */
[----:B------:R-:W-:Y:S02]  /*4d80*/  FMUL.FTZ R52, R52, UR6 ;  /* 0x0000000634347c20 */ /* 0x000fe40008410000 */
[----:B------:R-:W-:-:S02]  /*4d90*/  FMUL.FTZ R53, R53, UR6 ;  /* 0x0000000635357c20 */ /* 0x000fc40008410000 */
        /* <DEDUP_REMOVED lines=15> */
.L_x_5268:
        /* <DEDUP_REMOVED lines=13> */
.L_x_5270:
[----:B------:R-:W-:Y:S05]  /*4f60*/  BSYNC B0 ;  /* 0x0000000000007941 */ /* 0x000fea0003800000 */
.L_x_5269:
        /* <DEDUP_REMOVED lines=15> */
.L_x_5271:
        /* <DEDUP_REMOVED lines=13> */
.L_x_5273:
[----:B------:R-:W-:Y:S05]  /*5130*/  BSYNC B0 ;  /* 0x0000000000007941 */ /* 0x000fea0003800000 */
.L_x_5272:
        /* <DEDUP_REMOVED lines=19> */
.L_x_5274:
        /* <DEDUP_REMOVED lines=13> */
.L_x_5276:
[----:B------:R-:W-:Y:S05]  /*5340*/  BSYNC B0 ;  /* 0x0000000000007941 */ /* 0x000fea0003800000 */
.L_x_5275:
        /* <DEDUP_REMOVED lines=15> */
.L_x_5277:
        /* <DEDUP_REMOVED lines=13> */
.L_x_5279:
[----:B------:R-:W-:Y:S05]  /*5510*/  BSYNC B0 ;  /* 0x0000000000007941 */ /* 0x000fea0003800000 */
.L_x_5278:
        /* <DEDUP_REMOVED lines=19> */
.L_x_5280:
        /* <DEDUP_REMOVED lines=13> */
.L_x_5282:
[----:B------:R-:W-:Y:S05]  /*5720*/  BSYNC B0 ;  /* 0x0000000000007941 */ /* 0x000fea0003800000 */
.L_x_5281:
        /* <DEDUP_REMOVED lines=15> */
.L_x_5283:
        /* <DEDUP_REMOVED lines=13> */
.L_x_5285:
[----:B------:R-:W-:Y:S05]  /*58f0*/  BSYNC B0 ;  /* 0x0000000000007941 */ /* 0x000fea0003800000 */
.L_x_5284:
        /* <DEDUP_REMOVED lines=19> */
.L_x_5286:
        /* <DEDUP_REMOVED lines=13> */
.L_x_5288:
[----:B------:R-:W-:Y:S05]  /*5b00*/  BSYNC B0 ;  /* 0x0000000000007941 */ /* 0x000fea0003800000 */
.L_x_5287:
        /* <DEDUP_REMOVED lines=15> */
.L_x_5289:
        /* <DEDUP_REMOVED lines=13> */
.L_x_5291:
[----:B------:R-:W-:Y:S05]  /*5cd0*/  BSYNC B0 ;  /* 0x0000000000007941 */ /* 0x000fea0003800000 */
.L_x_5290:
        /* <DEDUP_REMOVED lines=19> */
.L_x_5292:
        /* <DEDUP_REMOVED lines=13> */
.L_x_5294:
[----:B------:R-:W-:Y:S05]  /*5ee0*/  BSYNC B0 ;  /* 0x0000000000007941 */ /* 0x000fea0003800000 */
.L_x_5293:
        /* <DEDUP_REMOVED lines=15> */
.L_x_5295:
        /* <DEDUP_REMOVED lines=13> */
.L_x_5297:
[----:B------:R-:W-:Y:S05]  /*60b0*/  BSYNC B0 ;  /* 0x0000000000007941 */ /* 0x000fea0003800000 */
.L_x_5296:
        /* <DEDUP_REMOVED lines=19> */
.L_x_5298:
        /* <DEDUP_REMOVED lines=13> */
.L_x_5300:
[----:B------:R-:W-:Y:S05]  /*62c0*/  BSYNC B0 ;  /* 0x0000000000007941 */ /* 0x000fea0003800000 */
.L_x_5299:
        /* <DEDUP_REMOVED lines=15> */
.L_x_5301:
        /* <DEDUP_REMOVED lines=13> */
.L_x_5303:
[----:B------:R-:W-:Y:S05]  /*6490*/  BSYNC B0 ;  /* 0x0000000000007941 */ /* 0x000fea0003800000 */
.L_x_5302:
        /* <DEDUP_REMOVED lines=19> */
.L_x_5304:
        /* <DEDUP_REMOVED lines=13> */
.L_x_5306:
[----:B------:R-:W-:Y:S05]  /*66a0*/  BSYNC B0 ;  /* 0x0000000000007941 */ /* 0x000fea0003800000 */
.L_x_5305:
        /* <DEDUP_REMOVED lines=15> */
.L_x_5307:
        /* <DEDUP_REMOVED lines=13> */
.L_x_5309:
[----:B------:R-:W-:Y:S05]  /*6870*/  BSYNC B0 ;  /* 0x0000000000007941 */ /* 0x000fea0003800000 */
.L_x_5308:
        /* <DEDUP_REMOVED lines=19> */
.L_x_5310:
        /* <DEDUP_REMOVED lines=12> */
.L_x_5312:
[----:B------:R-:W-:Y:S05]  /*6a70*/  BSYNC B0 ;  /* 0x0000000000007941 */ /* 0x000fea0003800000 */
.L_x_5311:
        /* <DEDUP_REMOVED lines=15> */
.L_x_5313:
        /* <DEDUP_REMOVED lines=11> */
.L_x_5315:
[----:B------:R-:W-:Y:S05]  /*6c20*/  BSYNC B0 ;  /* 0x0000000000007941 */ /* 0x000fea0003800000 */
.L_x_5314:
        /* <DEDUP_REMOVED lines=19> */
.L_x_5316:
        /* <DEDUP_REMOVED lines=11> */
.L_x_5318:
[----:B------:R-:W-:Y:S05]  /*6e10*/  BSYNC B0 ;  /* 0x0000000000007941 */ /* 0x000fea0003800000 */
.L_x_5317:
        /* <DEDUP_REMOVED lines=15> */
.L_x_5319:
        /* <DEDUP_REMOVED lines=11> */
.L_x_5321:
[----:B------:R-:W-:Y:S05]  /*6fc0*/  BSYNC B0 ;  /* 0x0000000000007941 */ /* 0x000fea0003800000 */
.L_x_5320:
        /* <DEDUP_REMOVED lines=21> */
.L_x_5322:
        /* <DEDUP_REMOVED lines=11> */
.L_x_5324:
[----:B------:R-:W-:Y:S05]  /*71d0*/  BSYNC B0 ;  /* 0x0000000000007941 */ /* 0x000fea0003800000 */
.L_x_5323:
        /* <DEDUP_REMOVED lines=11> */
.L_x_5325:
        /* <DEDUP_REMOVED lines=20> */
.L_x_5327:
[----:B------:R-:W-:Y:S05]  /*73d0*/  BSYNC B0 ;  /* 0x0000000000007941 */ /* 0x000fea0003800000 */
.L_x_5326:
        /* <DEDUP_REMOVED lines=11> */
.L_x_5328:
        /* <DEDUP_REMOVED lines=20> */
.L_x_5330:
[----:B------:R-:W-:Y:S05]  /*75d0*/  BSYNC B0 ;  /* 0x0000000000007941 */ /* 0x000fea0003800000 */
.L_x_5329:
        /* <DEDUP_REMOVED lines=11> */
.L_x_5331:
        /* <DEDUP_REMOVED lines=20> */
.L_x_5333:
[----:B------:R-:W-:Y:S05]  /*77d0*/  BSYNC B0 ;  /* 0x0000000000007941 */ /* 0x000fea0003800000 */
.L_x_5332:
        /* <DEDUP_REMOVED lines=11> */
.L_x_5334:
        /* <DEDUP_REMOVED lines=20> */
.L_x_5336:
[----:B------:R-:W-:Y:S05]  /*79d0*/  BSYNC B0 ;  /* 0x0000000000007941 */ /* 0x000fea0003800000 */
.L_x_5335:
        /* <DEDUP_REMOVED lines=11> */
.L_x_5337:
        /* <DEDUP_REMOVED lines=20> */
.L_x_5339:
[----:B------:R-:W-:Y:S05]  /*7bd0*/  BSYNC B0 ;  /* 0x0000000000007941 */ /* 0x000fea0003800000 */
.L_x_5338:
        /* <DEDUP_REMOVED lines=11> */
.L_x_5340:
        /* <DEDUP_REMOVED lines=20> */
.L_x_5342:
[----:B------:R-:W-:Y:S05]  /*7dd0*/  BSYNC B0 ;  /* 0x0000000000007941 */ /* 0x000fea0003800000 */
.L_x_5341:
        /* <DEDUP_REMOVED lines=11> */
.L_x_5343:
        /* <DEDUP_REMOVED lines=20> */
.L_x_5345:
[----:B------:R-:W-:Y:S05]  /*7fd0*/  BSYNC B0 ;  /* 0x0000000000007941 */ /* 0x000fea0003800000 */
.L_x_5344:
        /* <DEDUP_REMOVED lines=11> */
.L_x_5346:
        /* <DEDUP_REMOVED lines=20> */
.L_x_5348:
[----:B------:R-:W-:Y:S05]  /*81d0*/  BSYNC B0 ;  /* 0x0000000000007941 */ /* 0x000fea0003800000 */
.L_x_5347:
        /* <DEDUP_REMOVED lines=11> */
.L_x_5349:
        /* <DEDUP_REMOVED lines=13> */
.L_x_5351:
[----:B------:R-:W-:Y:S05]  /*8360*/  BSYNC B0 ;  /* 0x0000000000007941 */ /* 0x000fea0003800000 */
.L_x_5350:
[----:B------:R-:W-:Y:S02]  /*8370*/  ULDC UR5, c[0x0][0x10] ;  /* 0x0000040000057ab9 */ /* 0x000fe40000000800 */
[----:B------:R-:W-:Y:S02]  /*8380*/  UIADD3 UR9, UR9, UR5, URZ ;  /* 0x0000000509097290 */ /* 0x000fe4000fffe03f */
[----:B------:R-:W-:Y:S02]  /*8390*/  UIADD3 UR4, UR4, 0x1, URZ ;  /* 0x0000000104047890 */ /* 0x000fe4000fffe03f */
[----:B------:R-:W-:-:S06]  /*83a0*/  UISETP.GE.AND UP0, UPT, UR9, UR8, UPT ;  /* 0x000000080900728c */ /* 0x000fcc000bf06270 */
[----:B------:R-:W-:-:S13]  /*83b0*/  PLOP3.LUT P5, PT, PT, PT, UP0, 0x40, 0x0 ;  /* 0x000000000000781c */ /* 0x000fda0003fae808 */
[----:B------:R-:W-:Y:S01]  /*83c0*/  @!P5 CALL.REL.NOINC `(.L_x_5352) ;  /* 0x000000100000d944 */ /* 0x000fe20003c00000 */
[----:B------:R-:W-:Y:S05]  /*83d0*/  BRA `(.L_x_5353) ;  /* 0xffff862000007947 */ /* 0x000fea000383ffff */
.L_x_5352:
[----:B------:R-:W-:Y:S05]  /*83e0*/  EXIT ;  /* 0x000000000000794d */ /* 0x000fea0003800000 */
.L_x_5354:
        /* <DEDUP_REMOVED lines=9> */
.L_x_5681:


//--------------------- .text._Z35group_norm_nhwc_fwd_one_pass_kernelI11Fp32IOBf16WLi512ELi120ELi480EEv26Group_norm_nhwc_fwd_params --------------------------
	.section	.text._Z35group_norm_nhwc_fwd_one_pass_kernelI11Fp32IOBf16WLi512ELi120ELi480EEv26Group_norm_nhwc_fwd_params,"ax",@progbits
	.sectioninfo	@"SHI_REGISTERS=64"
	.align	128
        .global         _Z35group_norm_nhwc_fwd_one_pass_kernelI11Fp32IOBf16WLi512ELi120ELi480EEv26Group_norm_nhwc_fwd_params
        .type           _Z35group_norm_nhwc_fwd_one_pass_kernelI11Fp32IOBf16WLi512ELi120ELi480EEv26Group_norm_nhwc_fwd_params,@function
        .size           _Z35group_norm_nhwc_fwd_one_pass_kernelI11Fp32IOBf16WLi512ELi120ELi480EEv26Group_norm_nhwc_fwd_params,(.L_x_5682 - _Z35group_norm_nhwc_fwd_one_pass_kernelI11Fp32IOBf16WLi512ELi120ELi480EEv26Group_norm_nhwc_fwd_params)
        .other          _Z35group_norm_nhwc_fwd_one_pass_kernelI11Fp32IOBf16WLi512ELi120ELi480EEv26Group_norm_nhwc_fwd_params,@"STO_CUDA_ENTRY STV_DEFAULT"
_Z35group_norm_nhwc_fwd_one_pass_kernelI11Fp32IOBf16WLi512ELi120ELi480EEv26Group_norm_nhwc_fwd_params:
.text._Z35group_norm_nhwc_fwd_one_pass_kernelI11Fp32IOBf16WLi512ELi120ELi480EEv26Group_norm_nhwc_fwd_params:
        /* <DEDUP_REMOVED lines=632> */
.L_x_5379:
        /* <DEDUP_REMOVED lines=2208> */
.L_x_5356:
[----:B------:R-:W-:Y:S05]  /*b180*/  BSYNC B0 ;  /* 0x0000000000007941 */ /* 0x000fea0003800000 */
.L_x_5355:
        /* <DEDUP_REMOVED lines=33> */
.L_x_5359:
[----:B------:R-:W2:Y:S01]  /*b3a0*/  LDG.E.STRONG.GPU R5, [R2.64] ;  /* 0x0000001202057981 */ /* 0x000ea2000c1ef900 */
[----:B------:R-:W-:Y:S01]  /*b3b0*/  YIELD ;  /* 0x0000000000007946 */ /* 0x000fe20003800000 */
[----:B--2---:R-:W-:Y:S01]  /*b3c0*/  ISETP.NE.AND P5, PT, R5, R4, PT ;  /* 0x000000040500720c */ /* 0x004fe20003fa5270 */
[----:B------:R-:W-:-:S12]  /*b3d0*/  CCTL.IVALL ;  /* 0x00000000ff00798f */ /* 0x000fd80002000000 */
[----:B------:R-:W-:Y:S05]  /*b3e0*/  @P5 BRA `(.L_x_5359) ;  /* 0xffffffb000005947 */ /* 0x000fea000383ffff */
.L_x_5358:
        /* <DEDUP_REMOVED lines=18> */
.L_x_5363:
        /* <DEDUP_REMOVED lines=149> */
.L_x_5362:
        /* <DEDUP_REMOVED lines=79> */
.L_x_5364:
[----:B------:R-:W-:-:S13]  /*c350*/  ISETP.NE.OR P6, PT, R0, RZ, P6 ;  /* 0x000000ff0000720c */ /* 0x000fda00037c5670 */
[----:B------:R-:W-:Y:S05]  /*c360*/  @!P6 BRA `(.L_x_5360) ;  /* 0x000002900000e947 */ /* 0x000fea0003800000 */
.L_x_5361:
        /* <DEDUP_REMOVED lines=41> */
.L_x_5360:
        /* <DEDUP_REMOVED lines=14> */
.L_x_5366:
[----:B------:R-:W-:Y:S05]  /*c6e0*/  BSYNC B0 ;  /* 0x0000000000007941 */ /* 0x000fea0003800000 */
.L_x_5365:
        /* <DEDUP_REMOVED lines=25> */
.L_x_5357:
        /* <DEDUP_REMOVED lines=13> */
[----:B------:R-:W-:Y:S04]  /*c950*/  @P5 STG.E.64 [R2.64], R58 ;  /* 0x0000003a02005986 */ /* 0x000fe8000c101b12 */
[----:B------:R-:W-:Y:S06]  /*c960*/  BAR.SYNC.DEFER_BLOCKING 0x0 ;  /* 0x0000000000007b1d */ /* 0x000fec0000010000 */
[----:B------:R-:W0:Y:S01]  /*c970*/  LDS.64 R2, [0x90] ;  /* 0x00009000ff027984 */ /* 0x000e220000000a00 */
[----:B------:R-:W-:Y:S01]  /*c980*/  HFMA2.MMA R16, -RZ, RZ, 0, 0 ;  /* 0x00000000ff107435 */ /* 0x000fe200000001ff */
[----:B0-----:R-:W-:-:S04]  /*c990*/  FMUL.FTZ R2, R2, c[0x0][0x1f4] ;  /* 0x00007d0002027a20 */ /* 0x001fc80000410000 */
[----:B------:R-:W-:-:S04]  /*c9a0*/  FMUL.FTZ R0, R2, R2 ;  /* 0x0000000202007220 */ /* 0x000fc80000410000 */
[----:B------:R-:W-:Y:S02]  /*c9b0*/  FFMA.FTZ R0, R3, c[0x0][0x1f4], -R0 ;  /* 0x00007d0003007a23 */ /* 0x000fe40000010800 */
[----:B------:R-:W-:-:S03]  /*c9c0*/  IMAD.MOV.U32 R3, RZ, RZ, 0x3f800000 ;  /* 0x3f800000ff037424 */ /* 0x000fc600078e00ff */
[----:B------:R-:W-:-:S13]  /*c9d0*/  FSETP.GTU.FTZ.AND P4, PT, R0, RZ, PT ;  /* 0x000000ff0000720b */ /* 0x000fda0003f9c000 */
[----:B------:R-:W-:-:S04]  /*c9e0*/  @P4 FADD.FTZ R0, R0, c[0x0][0x188] ;  /* 0x0000620000004621 */ /* 0x000fc80000010000 */
[----:B------:R0:W1:Y:S01]  /*c9f0*/  @P4 MUFU.RSQ R3, R0 ;  /* 0x0000000000034308 */ /* 0x0000620000001400 */
[----:B--2---:R-:W-:-:S04]  /*ca00*/  IMAD R6, R6, 0x78, R4 ;  /* 0x0000007806067824 */ /* 0x004fc800078e0204 */
[----:B------:R-:W-:-:S04]  /*ca10*/  IMAD.WIDE R4, R6, R7, c[0x0][0x178] ;  /* 0x00005e0006047625 */ /* 0x000fc800078e0207 */
[----:B------:R-:W-:Y:S01]  /*ca20*/  IMAD.WIDE R6, R6, R7, c[0x0][0x180] ;  /* 0x0000600006067625 */ /* 0x000fe200078e0207 */
[----:B------:R-:W2:Y:S04]  /*ca30*/  LDG.E.U16 R8, [R4.64] ;  /* 0x0000001204087981 */ /* 0x000ea8000c1e1500 */
[----:B------:R-:W3:Y:S04]  /*ca40*/  LDG.E.U16 R9, [R4.64+0x2] ;  /* 0x0000021204097981 */ /* 0x000ee8000c1e1500 */
[----:B------:R-:W4:Y:S04]  /*ca50*/  LDG.E.U16 R10, [R6.64] ;  /* 0x00000012060a7981 */ /* 0x000f28000c1e1500 */
[----:B------:R-:W4:Y:S01]  /*ca60*/  LDG.E.U16 R11, [R6.64+0x2] ;  /* 0x00000212060b7981 */ /* 0x000f22000c1e1500 */
[----:B0-----:R-:W-:Y:S01]  /*ca70*/  IMAD.MOV.U32 R0, RZ, RZ, R1 ;  /* 0x000000ffff007224 */ /* 0x001fe200078e0001 */
[----:B------:R-:W-:-:S02]  /*ca80*/  ISETP.NE.AND P4, PT, RZ, UR21, PT ;  /* 0x00000015ff007c0c */ /* 0x000fc4000bf85270 */
[----:B--2---:R-:W-:Y:S02]  /*ca90*/  PRMT R8, RZ, 0x5410, R8 ;  /* 0x00005410ff087816 */ /* 0x004fe40000000008 */
[----:B---3--:R-:W-:Y:S02]  /*caa0*/  PRMT R9, RZ, 0x5410, R9 ;  /* 0x00005410ff097816 */ /* 0x008fe40000000009 */
[----:B----4-:R-:W-:Y:S02]  /*cab0*/  PRMT R10, RZ, 0x5410, R10 ;  /* 0x00005410ff0a7816 */ /* 0x010fe4000000000a */
[----:B-1----:R-:W-:Y:S02]  /*cac0*/  PRMT R11, RZ, 0x5410, R11 ;  /* 0x00005410ff0b7816 */ /* 0x002fe4000000000b */
.L_x_5377:
[----:B0-----:R-:W2:Y:S01]  /*cad0*/  LDL.128 R4, [R0] ;  /* 0x0000000000047983 */ /* 0x001ea20000100c00 */
[----:B------:R-:W-:Y:S01]  /*cae0*/  LEA R17, R16, R50, 0x3 ;  /* 0x0000003210117211 */ /* 0x000fe200078e18ff */
[----:B------:R-:W-:Y:S02]  /*caf0*/  BSSY B0, `(.L_x_5367) ;  /* 0x0000020000007945 */ /* 0x000fe40003800000 */
[----:B------:R-:W0:Y:S01]  /*cb00*/  S2R R14, SR_TID.X ;  /* 0x00000000000e7919 */ /* 0x000e220000002100 */
[----:B------:R-:W-:-:S02]  /*cb10*/  ISETP.GE.U32.AND P6, PT, R17, c[0x0][0x1c8], PT ;  /* 0x0000720011007a0c */ /* 0x000fc40003fc6070 */
[----:B0-----:R-:W-:Y:S01]  /*cb20*/  ISETP.GT.U32.AND P5, PT, R14, 0x1df, PT ;  /* 0x000001df0e00780c */ /* 0x001fe20003fa4070 */
[C---:B--2---:R-:W-:Y:S02]  /*cb30*/  FADD.FTZ R5, -R2.reuse, R5 ;  /* 0x0000000502057221 */ /* 0x044fe40000010100 */
[----:B------:R-:W-:Y:S02]  /*cb40*/  FADD.FTZ R4, -R2, R4 ;  /* 0x0000000402047221 */ /* 0x000fe40000010100 */
[-C--:B------:R-:W-:Y:S02]  /*cb50*/  FMUL.FTZ R5, R5, R3.reuse ;  /* 0x0000000305057220 */ /* 0x080fe40000410000 */
[----:B------:R-:W-:Y:S02]  /*cb60*/  FMUL.FTZ R4, R4, R3 ;  /* 0x0000000304047220 */ /* 0x000fe40000410000 */
[----:B------:R-:W-:Y:S02]  /*cb70*/  FFMA.FTZ R5, R9, R5, R11 ;  /* 0x0000000509057223 */ /* 0x000fe4000001000b */
[----:B------:R-:W-:-:S02]  /*cb80*/  FFMA.FTZ R4, R8, R4, R10 ;  /* 0x0000000408047223 */ /* 0x000fc4000001000a */
[----:B------:R-:W-:Y:S02]  /*cb90*/  @P4 FMUL.FTZ R12, R5, -1.4426950216293334961 ;  /* 0xbfb8aa3b050c4820 */ /* 0x000fe40000410000 */
        /* <DEDUP_REMOVED lines=21> */
.L_x_5368:
[----:B------:R-:W-:Y:S05]  /*ccf0*/  BSYNC B0 ;  /* 0x0000000000007941 */ /* 0x000fea0003800000 */
.L_x_5367:
        /* <DEDUP_REMOVED lines=18> */
.L_x_5369:
        /* <DEDUP_REMOVED lines=14> */
.L_x_5371:
[----:B------:R-:W-:Y:S05]  /*cf00*/  BSYNC B0 ;  /* 0x0000000000007941 */ /* 0x000fea0003800000 */
.L_x_5370:
        /* <DEDUP_REMOVED lines=32> */
.L_x_5373:
[----:B------:R-:W-:Y:S05]  /*d110*/  BSYNC B0 ;  /* 0x0000000000007941 */ /* 0x000fea0003800000 */
.L_x_5372:
        /* <DEDUP_REMOVED lines=21> */
.L_x_5374:
        /* <DEDUP_REMOVED lines=11> */
.L_x_5376:
[----:B------:R-:W-:Y:S05]  /*d320*/  BSYNC B0 ;  /* 0x0000000000007941 */ /* 0x000fea0003800000 */
.L_x_5375:
        /* <DEDUP_REMOVED lines=11> */
.L_x_5378:
[----:B------:R-:W-:Y:S05]  /*d3e0*/  EXIT ;  /* 0x000000000000794d */ /* 0x000fea0003800000 */
.L_x_5380:
        /* <DEDUP_REMOVED lines=9> */
.L_x_5682:


//--------------------- .text._Z35group_norm_nhwc_fwd_one_pass_kernelI11Fp32IOFp16WLi64ELi120ELi480EEv26Group_norm_nhwc_fwd_params --------------------------
	.section	.text._Z35group_norm_nhwc_fwd_one_pass_kernelI11Fp32IOFp16WLi64ELi120ELi480EEv26Group_norm_nhwc_fwd_params,"ax",@progbits
	.sectioninfo	@"SHI_REGISTERS=58"
	.align	128
        .global         _Z35group_norm_nhwc_fwd_one_pass_kernelI11Fp32IOFp16WLi64ELi120ELi480EEv26Group_norm_nhwc_fwd_params
        .type           _Z35group_norm_nhwc_fwd_one_pass_kernelI11Fp32IOFp16WLi64ELi120ELi480EEv26Group_norm_nhwc_fwd_params,@function
        .size           _Z35group_norm_nhwc_fwd_one_pass_kernelI11Fp32IOFp16WLi64ELi120ELi480EEv26Group_norm_nhwc_fwd_params,(.L_x_5683 - _Z35group_norm_nhwc_fwd_one_pass_kernelI11Fp32IOFp16WLi64ELi120ELi480EEv26Group_norm_nhwc_fwd_params)
        .other          _Z35group_norm_nhwc_fwd_one_pass_kernelI11Fp32IOFp16WLi64ELi120ELi480EEv26Group_norm_nhwc_fwd_params,@"STO_CUDA_ENTRY STV_DEFAULT"
_Z35group_norm_nhwc_fwd_one_pass_kernelI11Fp32IOFp16WLi64ELi120ELi480EEv26Group_norm_nhwc_fwd_params:
.text._Z35group_norm_nhwc_fwd_one_pass_kernelI11Fp32IOFp16WLi64ELi120ELi480EEv26Group_norm_nhwc_fwd_params:
        /* <DEDUP_REMOVED lines=38> */
.L_x_5418:
        /* <DEDUP_REMOVED lines=245> */
.L_x_5382:
[----:B------:R-:W-:Y:S05]  /*11b0*/  BSYNC B0 ;  /* 0x0000000000007941 */ /* 0x000fea0003800000 */
.L_x_5381:
        /* <DEDUP_REMOVED lines=25> */
.L_x_5385:
[----:B------:R-:W2:Y:S01]  /*1350*/  LDG.E.STRONG.GPU R19, [R20.64] ;  /* 0x0000000614137981 */ /* 0x000ea2000c1ef900 */
[----:B------:R-:W-:Y:S01]  /*1360*/  YIELD ;  /* 0x0000000000007946 */ /* 0x000fe20003800000 */
[----:B--2---:R-:W-:Y:S01]  /*1370*/  ISETP.NE.AND P0, PT, R19, R22, PT ;  /* 0x000000161300720c */ /* 0x004fe20003f05270 */
[----:B------:R-:W-:-:S12]  /*1380*/  CCTL.IVALL ;  /* 0x00000000ff00798f */ /* 0x000fd80002000000 */
[----:B------:R-:W-:Y:S05]  /*1390*/  @P0 BRA `(.L_x_5385) ;  /* 0xffffffb000000947 */ /* 0x000fea000383ffff */
.L_x_5384:
        /* <DEDUP_REMOVED lines=17> */
.L_x_5389:
        /* <DEDUP_REMOVED lines=115> */
.L_x_5388:
        /* <DEDUP_REMOVED lines=61> */
.L_x_5390:
[----:B------:R-:W-:-:S13]  /*1fb0*/  ISETP.NE.OR P0, PT, R19, RZ, P0 ;  /* 0x000000ff1300720c */ /* 0x000fda0000705670 */
[----:B------:R-:W-:Y:S05]  /*1fc0*/  @!P0 BRA `(.L_x_5386) ;  /* 0x000001f000008947 */ /* 0x000fea0003800000 */
.L_x_5387:
        /* <DEDUP_REMOVED lines=31> */
.L_x_5386:
        /* <DEDUP_REMOVED lines=12> */
.L_x_5392:
[----:B------:R-:W-:Y:S05]  /*2280*/  BSYNC B0 ;  /* 0x0000000000007941 */ /* 0x000fea0003800000 */
.L_x_5391:
        /* <DEDUP_REMOVED lines=16> */
.L_x_5383:
        /* <DEDUP_REMOVED lines=14> */
[----:B------:R-:W2:Y:S04]  /*2470*/  LDG.E.U16 R42, [R22.64] ;  /* 0x00000006162a7981 */ /* 0x000ea8000c1e1500 */
[----:B------:R-:W3:Y:S04]  /*2480*/  LDG.E.U16 R46, [R22.64+0x2] ;  /* 0x00000206162e7981 */ /* 0x000ee8000c1e1500 */
[----:B------:R-:W4:Y:S04]  /*2490*/  LDG.E.U16 R54, [R26.64] ;  /* 0x000000061a367981 */ /* 0x000f28000c1e1500 */
[----:B------:R4:W5:Y:S01]  /*24a0*/  LDG.E.U16 R55, [R26.64+0x2] ;  /* 0x000002061a377981 */ /* 0x000962000c1e1500 */
[----:B01----:R-:W-:Y:S01]  /*24b0*/  IMAD.WIDE.U32 R16, R0, -0x77777777, RZ ;  /* 0x8888888900107825 */ /* 0x003fe200078e00ff */
[----:B------:R-:W-:-:S02]  /*24c0*/  ISETP.NE.AND P6, PT, RZ, UR5, PT ;  /* 0x00000005ff007c0c */ /* 0x000fc4000bfc5270 */
[----:B------:R-:W0:Y:S02]  /*24d0*/  LDS.64 R52, [0x90] ;  /* 0x00009000ff347984 */ /* 0x000e240000000a00 */
[----:B------:R-:W-:-:S05]  /*24e0*/  SHF.R.U32.HI R16, RZ, 0x5, R17 ;  /* 0x00000005ff107819 */ /* 0x000fca0000011611 */
[----:B------:R-:W-:-:S05]  /*24f0*/  IMAD R17, R3, c[0x0][0x1e4], R16 ;  /* 0x0000790003117a24 */ /* 0x000fca00078e0210 */
[----:B------:R-:W-:Y:S01]  /*2500*/  IADD3 R16, R17, 0x20, RZ ;  /* 0x0000002011107810 */ /* 0x000fe20007ffe0ff */
[----:B0-----:R-:W-:-:S04]  /*2510*/  FMUL.FTZ R19, R52, c[0x0][0x1f4] ;  /* 0x00007d0034137a20 */ /* 0x001fc80000410000 */
[C---:B------:R-:W-:Y:S02]  /*2520*/  FMUL.FTZ R18, R19.reuse, R19 ;  /* 0x0000001313127220 */ /* 0x040fe40000410000 */
[----:B------:R-:W-:Y:S02]  /*2530*/  FADD.FTZ R21, -R19, R14 ;  /* 0x0000000e13157221 */ /* 0x000fe40000010100 */
[----:B------:R-:W-:Y:S01]  /*2540*/  FFMA.FTZ R53, R53, c[0x0][0x1f4], -R18 ;  /* 0x00007d0035357a23 */ /* 0x000fe20000010812 */
[----:B------:R-:W-:Y:S01]  /*2550*/  MOV R18, 0x3f800000 ;  /* 0x3f80000000127802 */ /* 0x000fe20000000f00 */
[C---:B------:R-:W-:Y:S02]  /*2560*/  FADD.FTZ R15, -R19.reuse, R15 ;  /* 0x0000000f130f7221 */ /* 0x040fe40000010100 */
[----:B------:R-:W-:Y:S01]  /*2570*/  FADD.FTZ R29, -R19, R29 ;  /* 0x0000001d131d7221 */ /* 0x000fe20000010100 */
[----:B------:R-:W-:-:S13]  /*2580*/  FSETP.GTU.FTZ.AND P0, PT, R53, RZ, PT ;  /* 0x000000ff3500720b */ /* 0x000fda0003f1c000 */
[----:B------:R-:W-:-:S04]  /*2590*/  @P0 FADD.FTZ R53, R53, c[0x0][0x188] ;  /* 0x0000620035350621 */ /* 0x000fc80000010000 */
[----:B------:R0:W1:Y:S01]  /*25a0*/  @P0 MUFU.RSQ R18, R53 ;  /* 0x0000003500120308 */ /* 0x0000620000001400 */
[----:B------:R-:W-:Y:S01]  /*25b0*/  ISETP.GE.U32.AND P0, PT, R16, c[0x0][0x1c8], PT ;  /* 0x0000720010007a0c */ /* 0x000fe20003f06070 */
[----:B0-----:R-:W-:Y:S02]  /*25c0*/  FADD.FTZ R53, -R19, R28 ;  /* 0x0000001c13357221 */ /* 0x001fe40000010100 */
[-C--:B-1----:R-:W-:Y:S02]  /*25d0*/  FMUL.FTZ R15, R15, R18.reuse ;  /* 0x000000120f0f7220 */ /* 0x082fe40000410000 */
[----:B------:R-:W-:Y:S01]  /*25e0*/  FMUL.FTZ R21, R21, R18 ;  /* 0x0000001215157220 */ /* 0x000fe20000410000 */
[----:B--2---:R-:W-:Y:S02]  /*25f0*/  HADD2.F32 R24, -RZ, R42.H0_H0 ;  /* 0x2000002aff187230 */ /* 0x004fe40000004100 */
[----:B---3--:R-:W-:Y:S02]  /*2600*/  HADD2.F32 R25, -RZ, R46.H0_H0 ;  /* 0x2000002eff197230 */ /* 0x008fe40000004100 */
[----:B----4-:R-:W-:-:S02]  /*2610*/  HADD2.F32 R27, -RZ, R54.H0_H0 ;  /* 0x20000036ff1b7230 */ /* 0x010fc40000004100 */
        /* <DEDUP_REMOVED lines=14> */
.L_x_5393:
        /* <DEDUP_REMOVED lines=11> */
.L_x_5395:
[----:B------:R-:W-:Y:S05]  /*27b0*/  BSYNC B0 ;  /* 0x0000000000007941 */ /* 0x000fea0003800000 */
.L_x_5394:
        /* <DEDUP_REMOVED lines=17> */
.L_x_5396:
        /* <DEDUP_REMOVED lines=11> */
.L_x_5398:
[----:B------:R-:W-:Y:S05]  /*2980*/  BSYNC B0 ;  /* 0x0000000000007941 */ /* 0x000fea0003800000 */
.L_x_5397:
        /* <DEDUP_REMOVED lines=17> */
.L_x_5399:
        /* <DEDUP_REMOVED lines=11> */
.L_x_5401:
[----:B------:R-:W-:Y:S05]  /*2b50*/  BSYNC B0 ;  /* 0x0000000000007941 */ /* 0x000fea0003800000 */
.L_x_5400:
        /* <DEDUP_REMOVED lines=17> */
.L_x_5402:
        /* <DEDUP_REMOVED lines=11> */
.L_x_5404:
[----:B------:R-:W-:Y:S05]  /*2d20*/  BSYNC B0 ;  /* 0x0000000000007941 */ /* 0x000fea0003800000 */
.L_x_5403:
[----:B0-----:R-:W-:Y:S01]  /*2d30*/  FADD.FTZ R15, -R19, R12 ;  /* 0x0000000c130f7221 */ /* 0x001fe20000010100 */
        /* <DEDUP_REMOVED lines=22> */
.L_x_5405:
        /* <DEDUP_REMOVED lines=11> */
.L_x_5407:
[----:B------:R-:W-:Y:S05]  /*2f50*/  BSYNC B0 ;  /* 0x0000000000007941 */ /* 0x000fea0003800000 */
.L_x_5406:
        /* <DEDUP_REMOVED lines=19> */
.L_x_5408:
        /* <DEDUP_REMOVED lines=11> */
.L_x_5410:
[----:B------:R-:W-:Y:S05]  /*3140*/  BSYNC B0 ;  /* 0x0000000000007941 */ /* 0x000fea0003800000 */
.L_x_5409:
[C---:B0-----:R-:W-:Y:S01]  /*3150*/  FADD.FTZ R13, -R19.reuse, R36 ;  /* 0x00000024130d7221 */ /* 0x041fe20000010100 */
[----:B------:R-:W-:Y:S01]  /*3160*/  ISETP.GE.U32.AND P5, PT, R16, c[0x0][0x1c8], PT ;  /* 0x0000720010007a0c */ /* 0x000fe20003fa6070 */
[C---:B------:R-:W-:Y:S01]  /*3170*/  FADD.FTZ R37, -R19.reuse, R37 ;  /* 0x0000002513257221 */ /* 0x040fe20000010100 */
[----:B------:R-:W-:Y:S01]  /*3180*/  SHF.R.S32.HI R23, RZ, 0x1f, R16 ;  /* 0x0000001fff177819 */ /* 0x000fe20000011410 */
[----:B------:R-:W-:Y:S01]  /*3190*/  FADD.FTZ R15, -R19, R38 ;  /* 0x00000026130f7221 */ /* 0x000fe20000010100 */
[----:B------:R-:W-:Y:S01]  /*31a0*/  ISETP.GE.AND.EX P0, PT, R44, c[0x0][0x1cc], PT, P0 ;  /* 0x000073002c007a0c */ /* 0x000fe20003f06300 */
[-C--:B------:R-:W-:Y:S01]  /*31b0*/  FMUL.FTZ R13, R13, R18.reuse ;  /* 0x000000120d0d7220 */ /* 0x080fe20000410000 */
        /* <DEDUP_REMOVED lines=20> */
.L_x_5411:
        /* <DEDUP_REMOVED lines=11> */
.L_x_5413:
[----:B------:R-:W-:Y:S05]  /*33b0*/  BSYNC B0 ;  /* 0x0000000000007941 */ /* 0x000fea0003800000 */
.L_x_5412:
        /* <DEDUP_REMOVED lines=13> */
.L_x_5414:
        /* <DEDUP_REMOVED lines=10> */
.L_x_5416:
[----:B------:R-:W-:Y:S05]  /*3530*/  BSYNC B0 ;  /* 0x0000000000007941 */ /* 0x000fea0003800000 */
.L_x_5415:
[----:B------:R-:W-:Y:S02]  /*3540*/  IADD3 R45, R45, c[0x0][0x10], RZ ;  /* 0x000004002d2d7a10 */ /* 0x000fe40007ffe0ff */
[----:B------:R-:W-:Y:S02]  /*3550*/  IADD3 R11, R11, 0x1, RZ ;  /* 0x000000010b0b7810 */ /* 0x000fe40007ffe0ff */
[----:B------:R-:W-:-:S13]  /*3560*/  ISETP.GE.AND P0, PT, R45, UR4, PT ;  /* 0x000000042d007c0c */ /* 0x000fda000bf06270 */
[----:B------:R-:W-:Y:S01]  /*3570*/  @P0 CALL.REL.NOINC `(.L_x_5417) ;  /* 0x0000001000000944 */ /* 0x000fe20003c00000 */
[----:B------:R-:W-:Y:S05]  /*3580*/  BRA `(.L_x_5418) ;  /* 0xffffccd000007947 */ /* 0x000fea000383ffff */
.L_x_5417:
[----:B------:R-:W-:Y:S05]  /*3590*/  EXIT ;  /* 0x000000000000794d */ /* 0x000fea0003800000 */
.L_x_5419:
        /* <DEDUP_REMOVED lines=14> */
.L_x_5683:


//--------------------- .text._Z35group_norm_nhwc_fwd_one_pass_kernelI11Fp32IOFp16WLi128ELi120ELi480EEv26Group_norm_nhwc_fwd_params --------------------------
	.section	.text._Z35group_norm_nhwc_fwd_one_pass_kernelI11Fp32IOFp16WLi128ELi120ELi480EEv26Group_norm_nhwc_fwd_params,"ax",@progbits
	.sectioninfo	@"SHI_REGISTERS=96"
	.align	128
        .global         _Z35group_norm_nhwc_fwd_one_pass_kernelI11Fp32IOFp16WLi128ELi120ELi480EEv26Group_norm_nhwc_fwd_params
        .type           _Z35group_norm_nhwc_fwd_one_pass_kernelI11Fp32IOFp16WLi128ELi120ELi480EEv26Group_norm_nhwc_fwd_params,@function
        .size           _Z35group_norm_nhwc_fwd_one_pass_kernelI11Fp32IOFp16WLi128ELi120ELi480EEv26Group_norm_nhwc_fwd_params,(.L_x_5684 - _Z35group_norm_nhwc_fwd_one_pass_kernelI11Fp32IOFp16WLi128ELi120ELi480EEv26Group_norm_nhwc_fwd_params)
        .other          _Z35group_norm_nhwc_fwd_one_pass_kernelI11Fp32IOFp16WLi128ELi120ELi480EEv26Group_norm_nhwc_fwd_params,@"STO_CUDA_ENTRY STV_DEFAULT"
_Z35group_norm_nhwc_fwd_one_pass_kernelI11Fp32IOFp16WLi128ELi120ELi480EEv26Group_norm_nhwc_fwd_params:
.text._Z35group_norm_nhwc_fwd_one_pass_kernelI11Fp32IOFp16WLi128ELi120ELi480EEv26Group_norm_nhwc_fwd_params:
        /* <DEDUP_REMOVED lines=40> */
.L_x_5478:
        /* <DEDUP_REMOVED lines=403> */
.L_x_5421:
[----:B------:R-:W-:Y:S05]  /*1bb0*/  BSYNC B0 ;  /* 0x0000000000007941 */ /* 0x000fea0003800000 */
.L_x_5420:
        /* <DEDUP_REMOVED lines=25> */
.L_x_5424:
[----:B------:R-:W2:Y:S01]  /*1d50*/  LDG.E.STRONG.GPU R6, [R4.64] ;  /* 0x0000000604067981 */ /* 0x000ea2000c1ef900 */
[----:B------:R-:W-:Y:S01]  /*1d60*/  YIELD ;  /* 0x0000000000007946 */ /* 0x000fe20003800000 */
[----:B--2---:R-:W-:Y:S01]  /*1d70*/  ISETP.NE.AND P1, PT, R6, R7, PT ;  /* 0x000000070600720c */ /* 0x004fe20003f25270 */
[----:B------:R-:W-:-:S12]  /*1d80*/  CCTL.IVALL ;  /* 0x00000000ff00798f */ /* 0x000fd80002000000 */
[----:B------:R-:W-:Y:S05]  /*1d90*/  @P1 BRA `(.L_x_5424) ;  /* 0xffffffb000001947 */ /* 0x000fea000383ffff */
.L_x_5423:
        /* <DEDUP_REMOVED lines=11> */
.L_x_5426:
        /* <DEDUP_REMOVED lines=59> */
.L_x_5425:
        /* <DEDUP_REMOVED lines=19> */
.L_x_5428:
[----:B------:R-:W-:Y:S05]  /*2330*/  BSYNC B0 ;  /* 0x0000000000007941 */ /* 0x000fea0003800000 */
.L_x_5427:
        /* <DEDUP_REMOVED lines=30> */
.L_x_5422:
        /* <DEDUP_REMOVED lines=17> */
[----:B------:R-:W5:Y:S01]  /*2630*/  LDG.E.U16 R92, [R90.64+0x2] ;  /* 0x000002065a5c7981 */ /* 0x000f62000c1e1500 */
[----:B------:R-:W-:-:S03]  /*2640*/  ISETP.NE.AND P5, PT, RZ, UR5, PT ;  /* 0x00000005ff007c0c */ /* 0x000fc6000bfa5270 */
[----:B------:R-:W1:Y:S02]  /*2650*/  LDS.64 R10, [0x90] ;  /* 0x00009000ff0a7984 */ /* 0x000e640000000a00 */
[----:B-1----:R-:W-:-:S04]  /*2660*/  FMUL.FTZ R15, R10, c[0x0][0x1f4] ;  /* 0x00007d000a0f7a20 */ /* 0x002fc80000410000 */
        /* <DEDUP_REMOVED lines=8> */
[----:B------:R-:W1:Y:S02]  /*26f0*/  @P1 MUFU.RSQ R10, R4 ;  /* 0x00000004000a1308 */ /* 0x000e640000001400 */
[-C--:B-1----:R-:W-:Y:S02]  /*2700*/  FMUL.FTZ R27, R27, R10.reuse ;  /* 0x0000000a1b1b7220 */ /* 0x082fe40000410000 */
[----:B------:R-:W-:Y:S01]  /*2710*/  FMUL.FTZ R6, R5, R10 ;  /* 0x0000000a05067220 */ /* 0x000fe20000410000 */
[----:B--2---:R-:W-:Y:S02]  /*2720*/  HADD2.F32 R11, -RZ, R14.H0_H0 ;  /* 0x2000000eff0b7230 */ /* 0x004fe40000004100 */
[----:B---3--:R-:W-:Y:S01]  /*2730*/  HADD2.F32 R12, -RZ, R85.H0_H0 ;  /* 0x20000055ff0c7230 */ /* 0x008fe20000004100 */
[----:B------:R-:W-:Y:S01]  /*2740*/  FADD.FTZ R85, -R15, R18 ;  /* 0x000000120f557221 */ /* 0x000fe20000010100 */
[----:B----4-:R-:W-:Y:S02]  /*2750*/  HADD2.F32 R14, -RZ, R89.H0_H0 ;  /* 0x20000059ff0e7230 */ /* 0x010fe40000004100 */
[----:B-----5:R-:W-:-:S03]  /*2760*/  HADD2.F32 R13, -RZ, R92.H0_H0 ;  /* 0x2000005cff0d7230 */ /* 0x020fc60000004100 */
        /* <DEDUP_REMOVED lines=13> */
.L_x_5429:
        /* <DEDUP_REMOVED lines=11> */
.L_x_5431:
[----:B------:R-:W-:Y:S05]  /*28f0*/  BSYNC B0 ;  /* 0x0000000000007941 */ /* 0x000fea0003800000 */
.L_x_5430:
        /* <DEDUP_REMOVED lines=32> */
.L_x_5432:
        /* <DEDUP_REMOVED lines=11> */
.L_x_5434:
[----:B------:R-:W-:Y:S05]  /*2bb0*/  BSYNC B0 ;  /* 0x0000000000007941 */ /* 0x000fea0003800000 */
.L_x_5433:
        /* <DEDUP_REMOVED lines=17> */
.L_x_5435:
        /* <DEDUP_REMOVED lines=11> */
.L_x_5437:
[----:B------:R-:W-:Y:S05]  /*2d80*/  BSYNC B0 ;  /* 0x0000000000007941 */ /* 0x000fea0003800000 */
.L_x_5436:
        /* <DEDUP_REMOVED lines=17> */
.L_x_5438:
        /* <DEDUP_REMOVED lines=11> */
.L_x_5440:
[----:B------:R-:W-:Y:S05]  /*2f50*/  BSYNC B0 ;  /* 0x0000000000007941 */ /* 0x000fea0003800000 */
.L_x_5439:
        /* <DEDUP_REMOVED lines=17> */
.L_x_5441:
        /* <DEDUP_REMOVED lines=11> */
.L_x_5443:
[----:B------:R-:W-:Y:S05]  /*3120*/  BSYNC B0 ;  /* 0x0000000000007941 */ /* 0x000fea0003800000 */
.L_x_5442:
        /* <DEDUP_REMOVED lines=17> */
.L_x_5444:
        /* <DEDUP_REMOVED lines=11> */
.L_x_5446:
[----:B------:R-:W-:Y:S05]  /*32f0*/  BSYNC B0 ;  /* 0x0000000000007941 */ /* 0x000fea0003800000 */
.L_x_5445:
        /* <DEDUP_REMOVED lines=48> */
.L_x_5447:
        /* <DEDUP_REMOVED lines=11> */
.L_x_5449:
[----:B------:R-:W-:Y:S05]  /*36b0*/  BSYNC B0 ;  /* 0x0000000000007941 */ /* 0x000fea0003800000 */
.L_x_5448:
        /* <DEDUP_REMOVED lines=17> */
.L_x_5450:
        /* <DEDUP_REMOVED lines=11> */
.L_x_5452:
[----:B------:R-:W-:Y:S05]  /*3880*/  BSYNC B0 ;  /* 0x0000000000007941 */ /* 0x000fea0003800000 */
.L_x_5451:
        /* <DEDUP_REMOVED lines=13> */
.L_x_5453:
        /* <DEDUP_REMOVED lines=11> */
.L_x_5455:
[----:B------:R-:W-:Y:S05]  /*3a10*/  BSYNC B0 ;  /* 0x0000000000007941 */ /* 0x000fea0003800000 */
.L_x_5454:
        /* <DEDUP_REMOVED lines=17> */
.L_x_5456:
        /* <DEDUP_REMOVED lines=11> */
.L_x_5458:
[----:B------:R-:W-:Y:S05]  /*3be0*/  BSYNC B0 ;  /* 0x0000000000007941 */ /* 0x000fea0003800000 */
.L_x_5457:
        /* <DEDUP_REMOVED lines=13> */
.L_x_5459:
        /* <DEDUP_REMOVED lines=11> */
.L_x_5461:
[----:B------:R-:W-:Y:S05]  /*3d70*/  BSYNC B0 ;  /* 0x0000000000007941 */ /* 0x000fea0003800000 */
.L_x_5460:
        /* <DEDUP_REMOVED lines=38> */
.L_x_5462:
        /* <DEDUP_REMOVED lines=11> */
.L_x_5464:
[----:B------:R-:W-:Y:S05]  /*4090*/  BSYNC B0 ;  /* 0x0000000000007941 */ /* 0x000fea0003800000 */
.L_x_5463:
        /* <DEDUP_REMOVED lines=13> */
.L_x_5465:
        /* <DEDUP_REMOVED lines=11> */
.L_x_5467:
[----:B------:R-:W-:Y:S05]  /*4220*/  BSYNC B0 ;  /* 0x0000000000007941 */ /* 0x000fea0003800000 */
.L_x_5466:
        /* <DEDUP_REMOVED lines=13> */
.L_x_5468:
        /* <DEDUP_REMOVED lines=11> */
.L_x_5470:
[----:B------:R-:W-:Y:S05]  /*43b0*/  BSYNC B0 ;  /* 0x0000000000007941 */ /* 0x000fea0003800000 */
.L_x_5469:
        /* <DEDUP_REMOVED lines=13> */
.L_x_5471:
        /* <DEDUP_REMOVED lines=11> */
.L_x_5473:
[----:B------:R-:W-:Y:S05]  /*4540*/  BSYNC B0 ;  /* 0x0000000000007941 */ /* 0x000fea0003800000 */
.L_x_5472:
        /* <DEDUP_REMOVED lines=13> */
.L_x_5474:
        /* <DEDUP_REMOVED lines=10> */
.L_x_5476:
[----:B------:R-:W-:Y:S05]  /*46c0*/  BSYNC B0 ;  /* 0x0000000000007941 */ /* 0x000fea0003800000 */
.L_x_5475:
[----:B------:R-:W-:Y:S02]  /*46d0*/  IADD3 R50, R50, c[0x0][0x10], RZ ;  /* 0x0000040032327a10 */ /* 0x000fe40007ffe0ff */
[----:B------:R-:W-:Y:S02]  /*46e0*/  IADD3 R87, R87, 0x1, RZ ;  /* 0x0000000157577810 */ /* 0x000fe40007ffe0ff */
[----:B------:R-:W-:-:S13]  /*46f0*/  ISETP.GE.AND P1, PT, R50, UR4, PT ;  /* 0x0000000432007c0c */ /* 0x000fda000bf26270 */
[----:B------:R-:W-:Y:S01]  /*4700*/  @P1 CALL.REL.NOINC `(.L_x_5477) ;  /* 0x0000001000001944 */ /* 0x000fe20003c00000 */
[----:B------:R-:W-:Y:S05]  /*4710*/  BRA `(.L_x_5478) ;  /* 0xffffbb6000007947 */ /* 0x000fea000383ffff */
.L_x_5477:
[----:B------:R-:W-:Y:S05]  /*4720*/  EXIT ;  /* 0x000000000000794d */ /* 0x000fea0003800000 */
.L_x_5479:
        /* <DEDUP_REMOVED lines=13> */
.L_x_5684:


//--------------------- .text._Z35group_norm_nhwc_fwd_one_pass_kernelI11Fp32IOFp16WLi256ELi120ELi480EEv26Group_norm_nhwc_fwd_params --------------------------
	.section	.text._Z35group_norm_nhwc_fwd_one_pass_kernelI11Fp32IOFp16WLi256ELi120ELi480EEv26Group_norm_nhwc_fwd_params,"ax",@progbits
	.sectioninfo	@"SHI_REGISTERS=128"
	.align	128
        .global         _Z35group_norm_nhwc_fwd_one_pass_kernelI11Fp32IOFp16WLi256ELi120ELi480EEv26Group_norm_nhwc_fwd_params
        .type           _Z35group_norm_nhwc_fwd_one_pass_kernelI11Fp32IOFp16WLi256ELi120ELi480EEv26Group_norm_nhwc_fwd_params,@function
        .size           _Z35group_norm_nhwc_fwd_one_pass_kernelI11Fp32IOFp16WLi256ELi120ELi480EEv26Group_norm_nhwc_fwd_params,(.L_x_5685 - _Z35group_norm_nhwc_fwd_one_pass_kernelI11Fp32IOFp16WLi256ELi120ELi480EEv26Group_norm_nhwc_fwd_params)
        .other          _Z35group_norm_nhwc_fwd_one_pass_kernelI11Fp32IOFp16WLi256ELi120ELi480EEv26Group_norm_nhwc_fwd_params,@"STO_CUDA_ENTRY STV_DEFAULT"
_Z35group_norm_nhwc_fwd_one_pass_kernelI11Fp32IOFp16WLi256ELi120ELi480EEv26Group_norm_nhwc_fwd_params:
.text._Z35group_norm_nhwc_fwd_one_pass_kernelI11Fp32IOFp16WLi256ELi120ELi480EEv26Group_norm_nhwc_fwd_params:
        /* <DEDUP_REMOVED lines=160> */
.L_x_5586:
        /* <DEDUP_REMOVED lines=727> */
.L_x_5481:
[----:B0-----:R-:W-:Y:S05]  /*3770*/  BSYNC B0 ;  /* 0x0000000000007941 */ /* 0x001fea0003800000 */
.L_x_5480:
        /* <DEDUP_REMOVED lines=34> */
.L_x_5484:
[----:B0-----:R-:W2:Y:S01]  /*39a0*/  LDG.E.STRONG.GPU R99, [R46.64] ;  /* 0x0000000c2e637981 */ /* 0x001ea2000c1ef900 */
[----:B------:R-:W-:Y:S01]  /*39b0*/  YIELD ;  /* 0x0000000000007946 */ /* 0x000fe20003800000 */
[----:B--2---:R-:W-:Y:S01]  /*39c0*/  ISETP.NE.AND P6, PT, R99, R98, PT ;  /* 0x000000626300720c */ /* 0x004fe20003fc5270 */
[----:B------:R-:W-:-:S12]  /*39d0*/  CCTL.IVALL ;  /* 0x00000000ff00798f */ /* 0x000fd80002000000 */
[----:B------:R-:W-:Y:S05]  /*39e0*/  @P6 BRA `(.L_x_5484) ;  /* 0xffffffb000006947 */ /* 0x000fea000383ffff */
.L_x_5483:
        /* <DEDUP_REMOVED lines=11> */
.L_x_5486:
        /* <DEDUP_REMOVED lines=71> */
.L_x_5485:
        /* <DEDUP_REMOVED lines=24> */
.L_x_5488:
[----:B------:R-:W-:Y:S05]  /*4090*/  BSYNC B0 ;  /* 0x0000000000007941 */ /* 0x000fea0003800000 */
.L_x_5487:
        /* <DEDUP_REMOVED lines=36> */
.L_x_5482:
        /* <DEDUP_REMOVED lines=32> */
[----:B------:R-:W-:Y:S01]  /*44e0*/  IMAD.WIDE R46, R46, R47, c[0x0][0x180] ;  /* 0x000060002e2e7625 */ /* 0x000fe200078e022f */
[----:B------:R0:W2:Y:S04]  /*44f0*/  LDG.E.U16 R98, [R44.64] ;  /* 0x0000000c2c627981 */ /* 0x0000a8000c1e1500 */
[----:B------:R3:W4:Y:S04]  /*4500*/  LDG.E.U16 R100, [R46.64] ;  /* 0x0000000c2e647981 */ /* 0x000728000c1e1500 */
[----:B------:R3:W5:Y:S04]  /*4510*/  LDG.E.U16 R101, [R46.64+0x2] ;  /* 0x0000020c2e657981 */ /* 0x000768000c1e1500 */
[----:B0-----:R0:W5:Y:S01]  /*4520*/  LDG.E.U16 R44, [R44.64+0x2] ;  /* 0x0000020c2c2c7981 */ /* 0x001162000c1e1500 */
[----:B------:R-:W-:Y:S01]  /*4530*/  ISETP.NE.AND P5, PT, RZ, UR17, PT ;  /* 0x00000011ff007c0c */ /* 0x000fe2000bfa5270 */
[----:B---3--:R-:W-:-:S02]  /*4540*/  FADD.FTZ R46, R41, -UR5 ;  /* 0x80000005292e7e21 */ /* 0x008fc40008010000 */
[----:B0-----:R-:W-:Y:S02]  /*4550*/  FADD.FTZ R45, R40, -UR5 ;  /* 0x80000005282d7e21 */ /* 0x001fe40008010000 */
[----:B-1----:R-:W-:Y:S02]  /*4560*/  FMUL.FTZ R46, R46, UR6 ;  /* 0x000000062e2e7c20 */ /* 0x002fe40008410000 */
[----:B------:R-:W-:Y:S01]  /*4570*/  FMUL.FTZ R45, R45, UR6 ;  /* 0x000000062d2d7c20 */ /* 0x000fe20008410000 */
[----:B--2---:R-:W-:Y:S02]  /*4580*/  HADD2.F32 R40, -RZ, R98.H0_H0 ;  /* 0x20000062ff287230 */ /* 0x004fe40000004100 */
[----:B----4-:R-:W-:Y:S02]  /*4590*/  HADD2.F32 R100, -RZ, R100.H0_H0 ;  /* 0x20000064ff647230 */ /* 0x010fe40000004100 */
[----:B-----5:R-:W-:Y:S02]  /*45a0*/  HADD2.F32 R101, -RZ, R101.H0_H0 ;  /* 0x20000065ff657230 */ /* 0x020fe40000004100 */
[----:B------:R-:W-:Y:S01]  /*45b0*/  HADD2.F32 R41, -RZ, R44.H0_H0 ;  /* 0x2000002cff297230 */ /* 0x000fe20000004100 */
[----:B------:R-:W-:-:S04]  /*45c0*/  FFMA.FTZ R44, R40, R45, R100 ;  /* 0x0000002d282c7223 */ /* 0x000fc80000010064 */
        /* <DEDUP_REMOVED lines=12> */
.L_x_5489:
        /* <DEDUP_REMOVED lines=13> */
.L_x_5491:
[----:B------:R-:W-:Y:S05]  /*4760*/  BSYNC B0 ;  /* 0x0000000000007941 */ /* 0x000fea0003800000 */
.L_x_5490:
        /* <DEDUP_REMOVED lines=17> */
.L_x_5492:
        /* <DEDUP_REMOVED lines=13> */
.L_x_5494:
[----:B------:R-:W-:Y:S05]  /*4950*/  BSYNC B0 ;  /* 0x0000000000007941 */ /* 0x000fea0003800000 */
.L_x_5493:
        /* <DEDUP_REMOVED lines=17> */
.L_x_5495:
        /* <DEDUP_REMOVED lines=13> */
.L_x_5497:
[----:B------:R-:W-:Y:S05]  /*4b40*/  BSYNC B0 ;  /* 0x0000000000007941 */ /* 0x000fea0003800000 */
.L_x_5496:
        /* <DEDUP_REMOVED lines=17> */
.L_x_5498:
        /* <DEDUP_REMOVED lines=13> */
.L_x_5500:
[----:B------:R-:W-:Y:S05]  /*4d30*/  BSYNC B0 ;  /* 0x0000000000007941 */ /* 0x000fea0003800000 */
.L_x_5499:
        /* <DEDUP_REMOVED lines=21> */
.L_x_5501:
        /* <DEDUP_REMOVED lines=13> */
.L_x_5503:
[----:B------:R-:W-:Y:S05]  /*4f60*/  BSYNC B0 ;  /* 0x0000000000007941 */ /* 0x000fea0003800000 */
.L_x_5502:
        /* <DEDUP_REMOVED lines=15> */
.L_x_5504:
        /* <DEDUP_REMOVED lines=13> */
.L_x_5506:
[----:B------:R-:W-:Y:S05]  /*5130*/  BSYNC B0 ;  /* 0x0000000000007941 */ /* 0x000fea0003800000 */
.L_x_5505:
        /* <DEDUP_REMOVED lines=19> */
.L_x_5507:
        /* <DEDUP_REMOVED lines=13> */
.L_x_5509:
[----:B------:R-:W-:Y:S05]  /*5340*/  BSYNC B0 ;  /* 0x0000000000007941 */ /* 0x000fea0003800000 */
.L_x_5508:
        /* <DEDUP_REMOVED lines=15> */
.L_x_5510:
        /* <DEDUP_REMOVED lines=13> */
.L_x_5512:
[----:B------:R-:W-:Y:S05]  /*5510*/  BSYNC B0 ;  /* 0x0000000000007941 */ /* 0x000fea0003800000 */
.L_x_5511:
        /* <DEDUP_REMOVED lines=19> */
.L_x_5513:
        /* <DEDUP_REMOVED lines=13> */
.L_x_5515:
[----:B------:R-:W-:Y:S05]  /*5720*/  BSYNC B0 ;  /* 0x0000000000007941 */ /* 0x000fea0003800000 */
.L_x_5514:
        /* <DEDUP_REMOVED lines=15> */
.L_x_5516:
        /* <DEDUP_REMOVED lines=13> */
.L_x_5518:
[----:B------:R-:W-:Y:S05]  /*58f0*/  BSYNC B0 ;  /* 0x0000000000007941 */ /* 0x000fea0003800000 */
.L_x_5517:
        /* <DEDUP_REMOVED lines=19> */
.L_x_5519:
        /* <DEDUP_REMOVED lines=13> */
.L_x_5521:
[----:B------:R-:W-:Y:S05]  /*5b00*/  BSYNC B0 ;  /* 0x0000000000007941 */ /* 0x000fea0003800000 */
.L_x_5520:
        /* <DEDUP_REMOVED lines=15> */
.L_x_5522:
        /* <DEDUP_REMOVED lines=13> */
.L_x_5524:
[----:B------:R-:W-:Y:S05]  /*5cd0*/  BSYNC B0 ;  /* 0x0000000000007941 */ /* 0x000fea0003800000 */
.L_x_5523:
        /* <DEDUP_REMOVED lines=19> */
.L_x_5525:
        /* <DEDUP_REMOVED lines=13> */
.L_x_5527:
[----:B------:R-:W-:Y:S05]  /*5ee0*/  BSYNC B0 ;  /* 0x0000000000007941 */ /* 0x000fea0003800000 */
.L_x_5526:
        /* <DEDUP_REMOVED lines=15> */
.L_x_5528:
        /* <DEDUP_REMOVED lines=13> */
.L_x_5530:
[----:B------:R-:W-:Y:S05]  /*60b0*/  BSYNC B0 ;  /* 0x0000000000007941 */ /* 0x000fea0003800000 */
.L_x_5529:
        /* <DEDUP_REMOVED lines=19> */
.L_x_5531:
        /* <DEDUP_REMOVED lines=13> */
.L_x_5533:
[----:B------:R-:W-:Y:S05]  /*62c0*/  BSYNC B0 ;  /* 0x0000000000007941 */ /* 0x000fea0003800000 */
.L_x_5532:
        /* <DEDUP_REMOVED lines=15> */
.L_x_5534:
        /* <DEDUP_REMOVED lines=13> */
.L_x_5536:
[----:B------:R-:W-:Y:S05]  /*6490*/  BSYNC B0 ;  /* 0x0000000000007941 */ /* 0x000fea0003800000 */
.L_x_5535:
        /* <DEDUP_REMOVED lines=19> */
.L_x_5537:
        /* <DEDUP_REMOVED lines=13> */
.L_x_5539:
[----:B------:R-:W-:Y:S05]  /*66a0*/  BSYNC B0 ;  /* 0x0000000000007941 */ /* 0x000fea0003800000 */
.L_x_5538:
        /* <DEDUP_REMOVED lines=15> */
.L_x_5540:
        /* <DEDUP_REMOVED lines=13> */
.L_x_5542:
[----:B------:R-:W-:Y:S05]  /*6870*/  BSYNC B0 ;  /* 0x0000000000007941 */ /* 0x000fea0003800000 */
.L_x_5541:
        /* <DEDUP_REMOVED lines=19> */
.L_x_5543:
        /* <DEDUP_REMOVED lines=12> */
.L_x_5545:
[----:B------:R-:W-:Y:S05]  /*6a70*/  BSYNC B0 ;  /* 0x0000000000007941 */ /* 0x000fea0003800000 */
.L_x_5544:
        /* <DEDUP_REMOVED lines=15> */
.L_x_5546:
        /* <DEDUP_REMOVED lines=11> */
.L_x_5548:
[----:B------:R-:W-:Y:S05]  /*6c20*/  BSYNC B0 ;  /* 0x0000000000007941 */ /* 0x000fea0003800000 */
.L_x_5547:
        /* <DEDUP_REMOVED lines=19> */
.L_x_5549:
        /* <DEDUP_REMOVED lines=11> */
.L_x_5551:
[----:B------:R-:W-:Y:S05]  /*6e10*/  BSYNC B0 ;  /* 0x0000000000007941 */ /* 0x000fea0003800000 */
.L_x_5550:
        /* <DEDUP_REMOVED lines=15> */
.L_x_5552:
        /* <DEDUP_REMOVED lines=11> */
.L_x_5554:
[----:B------:R-:W-:Y:S05]  /*6fc0*/  BSYNC B0 ;  /* 0x0000000000007941 */ /* 0x000fea0003800000 */
.L_x_5553:
        /* <DEDUP_REMOVED lines=21> */
.L_x_5555:
        /* <DEDUP_REMOVED lines=11> */
.L_x_5557:
[----:B------:R-:W-:Y:S05]  /*71d0*/  BSYNC B0 ;  /* 0x0000000000007941 */ /* 0x000fea0003800000 */
.L_x_5556:
        /* <DEDUP_REMOVED lines=11> */
.L_x_5558:
        /* <DEDUP_REMOVED lines=20> */
.L_x_5560:
[----:B------:R-:W-:Y:S05]  /*73d0*/  BSYNC B0 ;  /* 0x0000000000007941 */ /* 0x000fea0003800000 */
.L_x_5559:
        /* <DEDUP_REMOVED lines=11> */
.L_x_5561:
        /* <DEDUP_REMOVED lines=20> */
.L_x_5563:
[----:B------:R-:W-:Y:S05]  /*75d0*/  BSYNC B0 ;  /* 0x0000000000007941 */ /* 0x000fea0003800000 */
.L_x_5562:
        /* <DEDUP_REMOVED lines=11> */
.L_x_5564:
        /* <DEDUP_REMOVED lines=20> */
.L_x_5566:
[----:B------:R-:W-:Y:S05]  /*77d0*/  BSYNC B0 ;  /* 0x0000000000007941 */ /* 0x000fea0003800000 */
.L_x_5565:
        /* <DEDUP_REMOVED lines=11> */
.L_x_5567:
        /* <DEDUP_REMOVED lines=20> */
.L_x_5569:
[----:B------:R-:W-:Y:S05]  /*79d0*/  BSYNC B0 ;  /* 0x0000000000007941 */ /* 0x000fea0003800000 */
.L_x_5568:
        /* <DEDUP_REMOVED lines=11> */
.L_x_5570:
        /* <DEDUP_REMOVED lines=20> */
.L_x_5572:
[----:B------:R-:W-:Y:S05]  /*7bd0*/  BSYNC B0 ;  /* 0x0000000000007941 */ /* 0x000fea0003800000 */
.L_x_5571:
        /* <DEDUP_REMOVED lines=11> */
.L_x_5573:
        /* <DEDUP_REMOVED lines=20> */
.L_x_5575:
[----:B------:R-:W-:Y:S05]  /*7dd0*/  BSYNC B0 ;  /* 0x0000000000007941 */ /* 0x000fea0003800000 */
.L_x_5574:
        /* <DEDUP_REMOVED lines=11> */
.L_x_5576:
        /* <DEDUP_REMOVED lines=20> */
.L_x_5578:
[----:B------:R-:W-:Y:S05]  /*7fd0*/  BSYNC B0 ;  /* 0x0000000000007941 */ /* 0x000fea0003800000 */
.L_x_5577:
        /* <DEDUP_REMOVED lines=11> */
.L_x_5579:
        /* <DEDUP_REMOVED lines=20> */
.L_x_5581:
[----:B------:R-:W-:Y:S05]  /*81d0*/  BSYNC B0 ;  /* 0x0000000000007941 */ /* 0x000fea0003800000 */
.L_x_5580:
        /* <DEDUP_REMOVED lines=11> */
.L_x_5582:
        /* <DEDUP_REMOVED lines=13> */
.L_x_5584:
[----:B------:R-:W-:Y:S05]  /*8360*/  BSYNC B0 ;  /* 0x0000000000007941 */ /* 0x000fea0003800000 */
.L_x_5583:
[----:B------:R-:W-:Y:S02]  /*8370*/  ULDC UR5, c[0x0][0x10] ;  /* 0x0000040000057ab9 */ /* 0x000fe40000000800 */
[----:B------:R-:W-:Y:S02]  /*8380*/  UIADD3 UR9, UR9, UR5, URZ ;  /* 0x0000000509097290 */ /* 0x000fe4000fffe03f */
[----:B------:R-:W-:Y:S02]  /*8390*/  UIADD3 UR4, UR4, 0x1, URZ ;  /* 0x0000000104047890 */ /* 0x000fe4000fffe03f */
[----:B------:R-:W-:-:S06]  /*83a0*/  UISETP.GE.AND UP0, UPT, UR9, UR8, UPT ;  /* 0x000000080900728c */ /* 0x000fcc000bf06270 */
[----:B------:R-:W-:-:S13]  /*83b0*/  PLOP3.LUT P5, PT, PT, PT, UP0, 0x40, 0x0 ;  /* 0x000000000000781c */ /* 0x000fda0003fae808 */
[----:B------:R-:W-:Y:S01]  /*83c0*/  @!P5 CALL.REL.NOINC `(.L_x_5585) ;  /* 0x000000100000d944 */ /* 0x000fe20003c00000 */
[----:B------:R-:W-:Y:S05]  /*83d0*/  BRA `(.L_x_5586) ;  /* 0xffff862000007947 */ /* 0x000fea000383ffff */
.L_x_5585:
[----:B------:R-:W-:Y:S05]  /*83e0*/  EXIT ;  /* 0x000000000000794d */ /* 0x000fea0003800000 */
.L_x_5587:
        /* <DEDUP_REMOVED lines=9> */
.L_x_5685:


//--------------------- .text._Z35group_norm_nhwc_fwd_one_pass_kernelI11Fp32IOFp16WLi512ELi120ELi480EEv26Group_norm_nhwc_fwd_params --------------------------
	.section	.text._Z35group_norm_nhwc_fwd_one_pass_kernelI11Fp32IOFp16WLi512ELi120ELi480EEv26Group_norm_nhwc_fwd_params,"ax",@progbits
	.sectioninfo	@"SHI_REGISTERS=64"
	.align	128
        .global         _Z35group_norm_nhwc_fwd_one_pass_kernelI11Fp32IOFp16WLi512ELi120ELi480EEv26Group_norm_nhwc_fwd_params
        .type           _Z35group_norm_nhwc_fwd_one_pass_kernelI11Fp32IOFp16WLi512ELi120ELi480EEv26Group_norm_nhwc_fwd_params,@function
        .size           _Z35group_norm_nhwc_fwd_one_pass_kernelI11Fp32IOFp16WLi512ELi120ELi480EEv26Group_norm_nhwc_fwd_params,(.L_x_5686 - _Z35group_norm_nhwc_fwd_one_pass_kernelI11Fp32IOFp16WLi512ELi120ELi480EEv26Group_norm_nhwc_fwd_params)
        .other          _Z35group_norm_nhwc_fwd_one_pass_kernelI11Fp32IOFp16WLi512ELi120ELi480EEv26Group_norm_nhwc_fwd_params,@"STO_CUDA_ENTRY STV_DEFAULT"
_Z35group_norm_nhwc_fwd_one_pass_kernelI11Fp32IOFp16WLi512ELi120ELi480EEv26Group_norm_nhwc_fwd_params:
.text._Z35group_norm_nhwc_fwd_one_pass_kernelI11Fp32IOFp16WLi512ELi120ELi480EEv26Group_norm_nhwc_fwd_params:
        /* <DEDUP_REMOVED lines=632> */
.L_x_5612:
        /* <DEDUP_REMOVED lines=2208> */
.L_x_5589:
[----:B------:R-:W-:Y:S05]  /*b180*/  BSYNC B0 ;  /* 0x0000000000007941 */ /* 0x000fea0003800000 */
.L_x_5588:
        /* <DEDUP_REMOVED lines=33> */
.L_x_5592:
[----:B------:R-:W2:Y:S01]  /*b3a0*/  LDG.E.STRONG.GPU R5, [R2.64] ;  /* 0x0000001202057981 */ /* 0x000ea2000c1ef900 */
[----:B------:R-:W-:Y:S01]  /*b3b0*/  YIELD ;  /* 0x0000000000007946 */ /* 0x000fe20003800000 */
[----:B--2---:R-:W-:Y:S01]  /*b3c0*/  ISETP.NE.AND P5, PT, R5, R4, PT ;  /* 0x000000040500720c */ /* 0x004fe20003fa5270 */
[----:B------:R-:W-:-:S12]  /*b3d0*/  CCTL.IVALL ;  /* 0x00000000ff00798f */ /* 0x000fd80002000000 */
[----:B------:R-:W-:Y:S05]  /*b3e0*/  @P5 BRA `(.L_x_5592) ;  /* 0xffffffb000005947 */ /* 0x000fea000383ffff */
.L_x_5591:
        /* <DEDUP_REMOVED lines=18> */
.L_x_5596:
        /* <DEDUP_REMOVED lines=149> */
.L_x_5595:
        /* <DEDUP_REMOVED lines=79> */
.L_x_5597:
[----:B------:R-:W-:-:S13]  /*c350*/  ISETP.NE.OR P6, PT, R0, RZ, P6 ;  /* 0x000000ff0000720c */ /* 0x000fda00037c5670 */
[----:B------:R-:W-:Y:S05]  /*c360*/  @!P6 BRA `(.L_x_5593) ;  /* 0x000002900000e947 */ /* 0x000fea0003800000 */
.L_x_5594:
        /* <DEDUP_REMOVED lines=41> */
.L_x_5593:
        /* <DEDUP_REMOVED lines=14> */
.L_x_5599:
[----:B------:R-:W-:Y:S05]  /*c6e0*/  BSYNC B0 ;  /* 0x0000000000007941 */ /* 0x000fea0003800000 */
.L_x_5598:
        /* <DEDUP_REMOVED lines=25> */
.L_x_5590:
        /* <DEDUP_REMOVED lines=32> */
[----:B------:R-:W-:Y:S01]  /*ca80*/  ISETP.NE.AND P4, PT, RZ, UR21, PT ;  /* 0x00000015ff007c0c */ /* 0x000fe2000bf85270 */
[----:B--2---:R-:W-:-:S02]  /*ca90*/  HADD2.F32 R8, -RZ, R8.H0_H0 ;  /* 0x20000008ff087230 */ /* 0x004fc40000004100 */
[----:B---3--:R-:W-:Y:S02]  /*caa0*/  HADD2.F32 R9, -RZ, R9.H0_H0 ;  /* 0x20000009ff097230 */ /* 0x008fe40000004100 */
[----:B----4-:R-:W-:Y:S02]  /*cab0*/  HADD2.F32 R10, -RZ, R10.H0_H0 ;  /* 0x2000000aff0a7230 */ /* 0x010fe40000004100 */
[----:B-1----:R-:W-:Y:S02]  /*cac0*/  HADD2.F32 R11, -RZ, R11.H0_H0 ;  /* 0x2000000bff0b7230 */ /* 0x002fe40000004100 */
.L_x_5610:
        /* <DEDUP_REMOVED lines=8> */
[-C--:B------:R-:W-:Y:S02]  /*cb50*/  FMUL.FTZ R5, R5, R3.reuse ;  /* 0x0000000305057220 */ /* 0x080fe40000410000 */
[----:B------:R-:W-:Y:S02]  /*cb60*/  FMUL.FTZ R4, R4, R3 ;  /* 0x0000000304047220 */ /* 0x000fe40000410000 */
[----:B------:R-:W-:Y:S02]  /*cb70*/  FFMA.FTZ R5, R9, R5, R11 ;  /* 0x0000000509057223 */ /* 0x000fe4000001000b */
        /* <DEDUP_REMOVED lines=23> */
.L_x_5601:
[----:B------:R-:W-:Y:S05]  /*ccf0*/  BSYNC B0 ;  /* 0x0000000000007941 */ /* 0x000fea0003800000 */
.L_x_5600:
        /* <DEDUP_REMOVED lines=18> */
.L_x_5602:
        /* <DEDUP_REMOVED lines=14> */
.L_x_5604:
[----:B------:R-:W-:Y:S05]  /*cf00*/  BSYNC B0 ;  /* 0x0000000000007941 */ /* 0x000fea0003800000 */
.L_x_5603:
        /* <DEDUP_REMOVED lines=32> */
.L_x_5606:
[----:B------:R-:W-:Y:S05]  /*d110*/  BSYNC B0 ;  /* 0x0000000000007941 */ /* 0x000fea0003800000 */
.L_x_5605:
        /* <DEDUP_REMOVED lines=21> */
.L_x_5607:
        /* <DEDUP_REMOVED lines=11> */
.L_x_5609:
[----:B------:R-:W-:Y:S05]  /*d320*/  BSYNC B0 ;  /* 0x0000000000007941 */ /* 0x000fea0003800000 */
.L_x_5608:
        /* <DEDUP_REMOVED lines=11> */
.L_x_5611:
[----:B------:R-:W-:Y:S05]  /*d3e0*/  EXIT ;  /* 0x000000000000794d */ /* 0x000fea0003800000 */
.L_x_5613:
        /* <DEDUP_REMOVED lines=9> */
.L_x_5686:


//--------------------- .nv.global                --------------------------
	.section	.nv.global,"aw",@nobits
.nv.global:
	.type		_ZN62_INTERNAL_0b1835b8_31_group_norm_nhwc_one_pass_120_cu_9d62f60b6thrust23THRUST_300001_SM_800_NS12placeholders2_5E,@object
	.size		_ZN62_INTERNAL_0b1835b8_31_group_norm_nhwc_one_pass_120_cu_9d62f60b6thrust23THRUST_300001_SM_800_NS12placeholders2_5E,(_ZN62_INTERNAL_0b1835b8_31_group_norm_nhwc_one_pass_120_cu_9d62f60b4cuda3std3__45__cpo6cbeginE - _ZN62_INTERNAL_0b1835b8_31_group_norm_nhwc_one_pass_120_cu_9d62f60b6thrust23THRUST_300001_SM_800_NS12placeholders2_5E)
_ZN62_INTERNAL_0b1835b8_31_group_norm_nhwc_one_pass_120_cu_9d62f60b6thrust23THRUST_300001_SM_800_NS12placeholders2_5E:
	.zero		1
	.type		_ZN62_INTERNAL_0b1835b8_31_group_norm_nhwc_one_pass_120_cu_9d62f60b4cuda3std3__45__cpo6cbeginE,@object
	.size		_ZN62_INTERNAL_0b1835b8_31_group_norm_nhwc_one_pass_120_cu_9d62f60b4cuda3std3__45__cpo6cbeginE,(_ZN62_INTERNAL_0b1835b8_31_group_norm_nhwc_one_pass_120_cu_9d62f60b4cuda3std6ranges3__45__cpo6cbeginE - _ZN62_INTERNAL_0b1835b8_31_group_norm_nhwc_one_pass_120_cu_9d62f60b4cuda3std3__45__cpo6cbeginE)
_ZN62_INTERNAL_0b1835b8_31_group_norm_nhwc_one_pass_120_cu_9d62f60b4cuda3std3__45__cpo6cbeginE:
	.zero		1
	.type		_ZN62_INTERNAL_0b1835b8_31_group_norm_nhwc_one_pass_120_cu_9d62f60b4cuda3std6ranges3__45__cpo6cbeginE,@object
	.size		_ZN62_INTERNAL_0b1835b8_31_group_norm_nhwc_one_pass_120_cu_9d62f60b4cuda3std6ranges3__45__cpo6cbeginE,(_ZN62_INTERNAL_0b1835b8_31_group_norm_nhwc_one_pass_120_cu_9d62f60b4cuda3std3__48in_placeE - _ZN62_INTERNAL_0b1835b8_31_group_norm_nhwc_one_pass_120_cu_9d62f60b4cuda3std6ranges3__45__cpo6cbeginE)
_ZN62_INTERNAL_0b1835b8_31_group_norm_nhwc_one_pass_120_cu_9d62f60b4cuda3std6ranges3__45__cpo6cbeginE:
	.zero		1
	.type		_ZN62_INTERNAL_0b1835b8_31_group_norm_nhwc_one_pass_120_cu_9d62f60b4cuda3std3__48in_placeE,@object
	.size		_ZN62_INTERNAL_0b1835b8_31_group_norm_nhwc_one_pass_120_cu_9d62f60b4cuda3std3__48in_placeE,(_ZN62_INTERNAL_0b1835b8_31_group_norm_nhwc_one_pass_120_cu_9d62f60b4cuda3std6ranges3__45__cpo4sizeE - _ZN62_INTERNAL_0b1835b8_31_group_norm_nhwc_one_pass_120_cu_9d62f60b4cuda3std3__48in_placeE)
_ZN62_INTERNAL_0b1835b8_31_group_norm_nhwc_one_pass_120_cu_9d62f60b4cuda3std3__48in_placeE:
	.zero		1
	.type		_ZN62_INTERNAL_0b1835b8_31_group_norm_nhwc_one_pass_120_cu_9d62f60b4cuda3std6ranges3__45__cpo4sizeE,@object
	.size		_ZN62_INTERNAL_0b1835b8_31_group_norm_nhwc_one_pass_120_cu_9d62f60b4cuda3std6ranges3__45__cpo4sizeE,(_ZN62_INTERNAL_0b1835b8_31_group_norm_nhwc_one_pass_120_cu_9d62f60b6thrust23THRUST_300001_SM_800_NS12placeholders2_9E - _ZN62_INTERNAL_0b1835b8_31_group_norm_nhwc_one_pass_120_cu_9d62f60b4cuda3std6ranges3__45__cpo4sizeE)
_ZN62_INTERNAL_0b1835b8_31_group_norm_nhwc_one_pass_120_cu_9d62f60b4cuda3std6ranges3__45__cpo4sizeE:
	.zero		1
	.type		_ZN62_INTERNAL_0b1835b8_31_group_norm_nhwc_one_pass_120_cu_9d62f60b6thrust23THRUST_300001_SM_800_NS12placeholders2_9E,@object
	.size		_ZN62_INTERNAL_0b1835b8_31_group_norm_nhwc_one_pass_120_cu_9d62f60b6thrust23THRUST_300001_SM_800_NS12placeholders2_9E,(_ZN62_INTERNAL_0b1835b8_31_group_norm_nhwc_one_pass_120_cu_9d62f60b4cuda3std3__45__cpo7crbeginE - _ZN62_INTERNAL_0b1835b8_31_group_norm_nhwc_one_pass_120_cu_9d62f60b6thrust23THRUST_300001_SM_800_NS12placeholders2_9E)
_ZN62_INTERNAL_0b1835b8_31_group_norm_nhwc_one_pass_120_cu_9d62f60b6thrust23THRUST_300001_SM_800_NS12placeholders2_9E:
	.zero		1
	.type		_ZN62_INTERNAL_0b1835b8_31_group_norm_nhwc_one_pass_120_cu_9d62f60b4cuda3std3__45__cpo7crbeginE,@object
	.size		_ZN62_INTERNAL_0b1835b8_31_group_norm_nhwc_one_pass_120_cu_9d62f60b4cuda3std3__45__cpo7crbeginE,(_ZN62_INTERNAL_0b1835b8_31_group_norm_nhwc_one_pass_120_cu_9d62f60b4cuda3std6ranges3__45__cpo4nextE - _ZN62_INTERNAL_0b1835b8_31_group_norm_nhwc_one_pass_120_cu_9d62f60b4cuda3std3__45__cpo7crbeginE)
_ZN62_INTERNAL_0b1835b8_31_group_norm_nhwc_one_pass_120_cu_9d62f60b4cuda3std3__45__cpo7crbeginE:
	.zero		1
	.type		_ZN62_INTERNAL_0b1835b8_31_group_norm_nhwc_one_pass_120_cu_9d62f60b4cuda3std6ranges3__45__cpo4nextE,@object
	.size		_ZN62_INTERNAL_0b1835b8_31_group_norm_nhwc_one_pass_120_cu_9d62f60b4cuda3std6ranges3__45__cpo4nextE,(_ZN62_INTERNAL_0b1835b8_31_group_norm_nhwc_one_pass_120_cu_9d62f60b4cuda3std6ranges3__45__cpo4swapE - _ZN62_INTERNAL_0b1835b8_31_group_norm_nhwc_one_pass_120_cu_9d62f60b4cuda3std6ranges3__45__cpo4nextE)
_ZN62_INTERNAL_0b1835b8_31_group_norm_nhwc_one_pass_120_cu_9d62f60b4cuda3std6ranges3__45__cpo4nextE:
	.zero		1
	.type		_ZN62_INTERNAL_0b1835b8_31_group_norm_nhwc_one_pass_120_cu_9d62f60b4cuda3std6ranges3__45__cpo4swapE,@object
	.size		_ZN62_INTERNAL_0b1835b8_31_group_norm_nhwc_one_pass_120_cu_9d62f60b4cuda3std6ranges3__45__cpo4swapE,(_ZN62_INTERNAL_0b1835b8_31_group_norm_nhwc_one_pass_120_cu_9d62f60b6thrust23THRUST_300001_SM_800_NS12placeholders2_1E - _ZN62_INTERNAL_0b1835b8_31_group_norm_nhwc_one_pass_120_cu_9d62f60b4cuda3std6ranges3__45__cpo4swapE)
_ZN62_INTERNAL_0b1835b8_31_group_norm_nhwc_one_pass_120_cu_9d62f60b4cuda3std6ranges3__45__cpo4swapE:
	.zero		1
	.type		_ZN62_INTERNAL_0b1835b8_31_group_norm_nhwc_one_pass_120_cu_9d62f60b6thrust23THRUST_300001_SM_800_NS12placeholders2_1E,@object
	.size		_ZN62_INTERNAL_0b1835b8_31_group_norm_nhwc_one_pass_120_cu_9d62f60b6thrust23THRUST_300001_SM_800_NS12placeholders2_1E,(_ZN62_INTERNAL_0b1835b8_31_group_norm_nhwc_one_pass_120_cu_9d62f60b6thrust23THRUST_300001_SM_800_NS12placeholders2_3E - _ZN62_INTERNAL_0b1835b8_31_group_norm_nhwc_one_pass_120_cu_9d62f60b6thrust23THRUST_300001_SM_800_NS12placeholders2_1E)
_ZN62_INTERNAL_0b1835b8_31_group_norm_nhwc_one_pass_120_cu_9d62f60b6thrust23THRUST_300001_SM_800_NS12placeholders2_1E:
	.zero		1
	.type		_ZN62_INTERNAL_0b1835b8_31_group_norm_nhwc_one_pass_120_cu_9d62f60b6thrust23THRUST_300001_SM_800_NS12placeholders2_3E,@object
	.size		_ZN62_INTERNAL_0b1835b8_31_group_norm_nhwc_one_pass_120_cu_9d62f60b6thrust23THRUST_300001_SM_800_NS12placeholders2_3E,(_ZN62_INTERNAL_0b1835b8_31_group_norm_nhwc_one_pass_120_cu_9d62f60b4cuda3std3__45__cpo5beginE - _ZN62_INTERNAL_0b1835b8_31_group_norm_nhwc_one_pass_120_cu_9d62f60b6thrust23THRUST_300001_SM_800_NS12placeholders2_3E)
_ZN62_INTERNAL_0b1835b8_31_group_norm_nhwc_one_pass_120_cu_9d62f60b6thrust23THRUST_300001_SM_800_NS12placeholders2_3E:
	.zero		1
	.type		_ZN62_INTERNAL_0b1835b8_31_group_norm_nhwc_one_pass_120_cu_9d62f60b4cuda3std3__45__cpo5beginE,@object
	.size		_ZN62_INTERNAL_0b1835b8_31_group_norm_nhwc_one_pass_120_cu_9d62f60b4cuda3std3__45__cpo5beginE,(_ZN62_INTERNAL_0b1835b8_31_group_norm_nhwc_one_pass_120_cu_9d62f60b4cuda3std6ranges3__45__cpo5beginE - _ZN62_INTERNAL_0b1835b8_31_group_norm_nhwc_one_pass_120_cu_9d62f60b4cuda3std3__45__cpo5beginE)
_ZN62_INTERNAL_0b1835b8_31_group_norm_nhwc_one_pass_120_cu_9d62f60b4cuda3std3__45__cpo5beginE:
	.zero		1
	.type		_ZN62_INTERNAL_0b1835b8_31_group_norm_nhwc_one_pass_120_cu_9d62f60b4cuda3std6ranges3__45__cpo5beginE,@object
	.size		_ZN62_INTERNAL_0b1835b8_31_group_norm_nhwc_one_pass_120_cu_9d62f60b4cuda3std6ranges3__45__cpo5beginE,(_ZN62_INTERNAL_0b1835b8_31_group_norm_nhwc_one_pass_120_cu_9d62f60b4cuda3std3__464_GLOBAL__N__0b1835b8_31_group_norm_nhwc_one_pass_120_cu_9d62f60b6ignoreE - _ZN62_INTERNAL_0b1835b8_31_group_norm_nhwc_one_pass_120_cu_9d62f60b4cuda3std6ranges3__45__cpo5beginE)
_ZN62_INTERNAL_0b1835b8_31_group_norm_nhwc_one_pass_120_cu_9d62f60b4cuda3std6ranges3__45__cpo5beginE:
	.zero		1
	.type		_ZN62_INTERNAL_0b1835b8_31_group_norm_nhwc_one_pass_120_cu_9d62f60b4cuda3std3__464_GLOBAL__N__0b1835b8_31_group_norm_nhwc_one_pass_120_cu_9d62f60b6ignoreE,@object
	.size		_ZN62_INTERNAL_0b1835b8_31_group_norm_nhwc_one_pass_120_cu_9d62f60b4cuda3std3__464_GLOBAL__N__0b1835b8_31_group_norm_nhwc_one_pass_120_cu_9d62f60b6ignoreE,(_ZN62_INTERNAL_0b1835b8_31_group_norm_nhwc_one_pass_120_cu_9d62f60b4cuda3std6ranges3__45__cpo4dataE - _ZN62_INTERNAL_0b1835b8_31_group_norm_nhwc_one_pass_120_cu_9d62f60b4cuda3std3__464_GLOBAL__N__0b1835b8_31_group_norm_nhwc_one_pass_120_cu_9d62f60b6ignoreE)
_ZN62_INTERNAL_0b1835b8_31_group_norm_nhwc_one_pass_120_cu_9d62f60b4cuda3std3__464_GLOBAL__N__0b1835b8_31_group_norm_nhwc_one_pass_120_cu_9d62f60b6ignoreE:
	.zero		1
	.type		_ZN62_INTERNAL_0b1835b8_31_group_norm_nhwc_one_pass_120_cu_9d62f60b4cuda3std6ranges3__45__cpo4dataE,@object
	.size		_ZN62_INTERNAL_0b1835b8_31_group_norm_nhwc_one_pass_120_cu_9d62f60b4cuda3std6ranges3__45__cpo4dataE,(_ZN62_INTERNAL_0b1835b8_31_group_norm_nhwc_one_pass_120_cu_9d62f60b6thrust23THRUST_300001_SM_800_NS12placeholders2_7E - _ZN62_INTERNAL_0b1835b8_31_group_norm_nhwc_one_pass_120_cu_9d62f60b4cuda3std6ranges3__45__cpo4dataE)
_ZN62_INTERNAL_0b1835b8_31_group_norm_nhwc_one_pass_120_cu_9d62f60b4cuda3std6ranges3__45__cpo4dataE:
	.zero		1
	.type		_ZN62_INTERNAL_0b1835b8_31_group_norm_nhwc_one_pass_120_cu_9d62f60b6thrust23THRUST_300001_SM_800_NS12placeholders2_7E,@object
	.size		_ZN62_INTERNAL_0b1835b8_31_group_norm_nhwc_one_pass_120_cu_9d62f60b6thrust23THRUST_300001_SM_800_NS12placeholders2_7E,(_ZN62_INTERNAL_0b1835b8_31_group_norm_nhwc_one_pass_120_cu_9d62f60b4cuda3std3__45__cpo6rbeginE - _ZN62_INTERNAL_0b1835b8_31_group_norm_nhwc_one_pass_120_cu_9d62f60b6thrust23THRUST_300001_SM_800_NS12placeholders2_7E)
_ZN62_INTERNAL_0b1835b8_31_group_norm_nhwc_one_pass_120_cu_9d62f60b6thrust23THRUST_300001_SM_800_NS12placeholders2_7E:
	.zero		1
	.type		_ZN62_INTERNAL_0b1835b8_31_group_norm_nhwc_one_pass_120_cu_9d62f60b4cuda3std3__45__cpo6rbeginE,@object
	.size		_ZN62_INTERNAL_0b1835b8_31_group_norm_nhwc_one_pass_120_cu_9d62f60b4cuda3std3__45__cpo6rbeginE,(_ZN62_INTERNAL_0b1835b8_31_group_norm_nhwc_one_pass_120_cu_9d62f60b4cuda3std6ranges3__45__cpo7advanceE - _ZN62_INTERNAL_0b1835b8_31_group_norm_nhwc_one_pass_120_cu_9d62f60b4cuda3std3__45__cpo6rbeginE)
_ZN62_INTERNAL_0b1835b8_31_group_norm_nhwc_one_pass_120_cu_9d62f60b4cuda3std3__45__cpo6rbeginE:
	.zero		1
	.type		_ZN62_INTERNAL_0b1835b8_31_group_norm_nhwc_one_pass_120_cu_9d62f60b4cuda3std6ranges3__45__cpo7advanceE,@object
	.size		_ZN62_INTERNAL_0b1835b8_31_group_norm_nhwc_one_pass_120_cu_9d62f60b4cuda3std6ranges3__45__cpo7advanceE,(_ZN62_INTERNAL_0b1835b8_31_group_norm_nhwc_one_pass_120_cu_9d62f60b4cuda3std3__47nulloptE - _ZN62_INTERNAL_0b1835b8_31_group_norm_nhwc_one_pass_120_cu_9d62f60b4cuda3std6ranges3__45__cpo7advanceE)
_ZN62_INTERNAL_0b1835b8_31_group_norm_nhwc_one_pass_120_cu_9d62f60b4cuda3std6ranges3__45__cpo7advanceE:
	.zero		1
	.type		_ZN62_INTERNAL_0b1835b8_31_group_norm_nhwc_one_pass_120_cu_9d62f60b4cuda3std3__47nulloptE,@object
	.size		_ZN62_INTERNAL_0b1835b8_31_group_norm_nhwc_one_pass_120_cu_9d62f60b4cuda3std3__47nulloptE,(_ZN62_INTERNAL_0b1835b8_31_group_norm_nhwc_one_pass_120_cu_9d62f60b4cuda3std6ranges3__45__cpo8distanceE - _ZN62_INTERNAL_0b1835b8_31_group_norm_nhwc_one_pass_120_cu_9d62f60b4cuda3std3__47nulloptE)
_ZN62_INTERNAL_0b1835b8_31_group_norm_nhwc_one_pass_120_cu_9d62f60b4cuda3std3__47nulloptE:
	.zero		1
	.type		_ZN62_INTERNAL_0b1835b8_31_group_norm_nhwc_one_pass_120_cu_9d62f60b4cuda3std6ranges3__45__cpo8distanceE,@object
	.size		_ZN62_INTERNAL_0b1835b8_31_group_norm_nhwc_one_pass_120_cu_9d62f60b4cuda3std6ranges3__45__cpo8distanceE,(_ZN62_INTERNAL_0b1835b8_31_group_norm_nhwc_one_pass_120_cu_9d62f60b6thrust23THRUST_300001_SM_800_NS12placeholders2_6E - _ZN62_INTERNAL_0b1835b8_31_group_norm_nhwc_one_pass_120_cu_9d62f60b4cuda3std6ranges3__45__cpo8distanceE)
_ZN62_INTERNAL_0b1835b8_31_group_norm_nhwc_one_pass_120_cu_9d62f60b4cuda3std6ranges3__45__cpo8distanceE:
	.zero		1
	.type		_ZN62_INTERNAL_0b1835b8_31_group_norm_nhwc_one_pass_120_cu_9d62f60b6thrust23THRUST_300001_SM_800_NS12placeholders2_6E,@object
	.size		_ZN62_INTERNAL_0b1835b8_31_group_norm_nhwc_one_pass_120_cu_9d62f60b6thrust23THRUST_300001_SM_800_NS12placeholders2_6E,(_ZN62_INTERNAL_0b1835b8_31_group_norm_nhwc_one_pass_120_cu_9d62f60b4cuda3std3__45__cpo4cendE - _ZN62_INTERNAL_0b1835b8_31_group_norm_nhwc_one_pass_120_cu_9d62f60b6thrust23THRUST_300001_SM_800_NS12placeholders2_6E)
_ZN62_INTERNAL_0b1835b8_31_group_norm_nhwc_one_pass_120_cu_9d62f60b6thrust23THRUST_300001_SM_800_NS12placeholders2_6E:
	.zero		1
	.type		_ZN62_INTERNAL_0b1835b8_31_group_norm_nhwc_one_pass_120_cu_9d62f60b4cuda3std3__45__cpo4cendE,@object
	.size		_ZN62_INTERNAL_0b1835b8_31_group_norm_nhwc_one_pass_120_cu_9d62f60b4cuda3std3__45__cpo4cendE,(_ZN62_INTERNAL_0b1835b8_31_group_norm_nhwc_one_pass_120_cu_9d62f60b4cuda3std6ranges3__45__cpo4cendE - _ZN62_INTERNAL_0b1835b8_31_group_norm_nhwc_one_pass_120_cu_9d62f60b4cuda3std3__45__cpo4cendE)
_ZN62_INTERNAL_0b1835b8_31_group_norm_nhwc_one_pass_120_cu_9d62f60b4cuda3std3__45__cpo4cendE:
	.zero		1
	.type		_ZN62_INTERNAL_0b1835b8_31_group_norm_nhwc_one_pass_120_cu_9d62f60b4cuda3std6ranges3__45__cpo4cendE,@object
	.size		_ZN62_INTERNAL_0b1835b8_31_group_norm_nhwc_one_pass_120_cu_9d62f60b4cuda3std6ranges3__45__cpo4cendE,(_ZN62_INTERNAL_0b1835b8_31_group_norm_nhwc_one_pass_120_cu_9d62f60b4cuda3std3__420unreachable_sentinelE - _ZN62_INTERNAL_0b1835b8_31_group_norm_nhwc_one_pass_120_cu_9d62f60b4cuda3std6ranges3__45__cpo4cendE)
_ZN62_INTERNAL_0b1835b8_31_group_norm_nhwc_one_pass_120_cu_9d62f60b4cuda3std6ranges3__45__cpo4cendE:
	.zero		1
	.type		_ZN62_INTERNAL_0b1835b8_31_group_norm_nhwc_one_pass_120_cu_9d62f60b4cuda3std3__420unreachable_sentinelE,@object
	.size		_ZN62_INTERNAL_0b1835b8_31_group_norm_nhwc_one_pass_120_cu_9d62f60b4cuda3std3__420unreachable_sentinelE,(_ZN62_INTERNAL_0b1835b8_31_group_norm_nhwc_one_pass_120_cu_9d62f60b4cuda3std6ranges3__45__cpo5ssizeE - _ZN62_INTERNAL_0b1835b8_31_group_norm_nhwc_one_pass_120_cu_9d62f60b4cuda3std3__420unreachable_sentinelE)
_ZN62_INTERNAL_0b1835b8_31_group_norm_nhwc_one_pass_120_cu_9d62f60b4cuda3std3__420unreachable_sentinelE:
	.zero		1
	.type		_ZN62_INTERNAL_0b1835b8_31_group_norm_nhwc_one_pass_120_cu_9d62f60b4cuda3std6ranges3__45__cpo5ssizeE,@object
	.size		_ZN62_INTERNAL_0b1835b8_31_group_norm_nhwc_one_pass_120_cu_9d62f60b4cuda3std6ranges3__45__cpo5ssizeE,(_ZN62_INTERNAL_0b1835b8_31_group_norm_nhwc_one_pass_120_cu_9d62f60b6thrust23THRUST_300001_SM_800_NS12placeholders3_10E - _ZN62_INTERNAL_0b1835b8_31_group_norm_nhwc_one_pass_120_cu_9d62f60b4cuda3std6ranges3__45__cpo5ssizeE)
_ZN62_INTERNAL_0b1835b8_31_group_norm_nhwc_one_pass_120_cu_9d62f60b4cuda3std6ranges3__45__cpo5ssizeE:
	.zero		1
	.type		_ZN62_INTERNAL_0b1835b8_31_group_norm_nhwc_one_pass_120_cu_9d62f60b6thrust23THRUST_300001_SM_800_NS12placeholders3_10E,@object
	.size		_ZN62_INTERNAL_0b1835b8_31_group_norm_nhwc_one_pass_120_cu_9d62f60b6thrust23THRUST_300001_SM_800_NS12placeholders3_10E,(_ZN62_INTERNAL_0b1835b8_31_group_norm_nhwc_one_pass_120_cu_9d62f60b4cuda3std3__45__cpo5crendE - _ZN62_INTERNAL_0b1835b8_31_group_norm_nhwc_one_pass_120_cu_9d62f60b6thrust23THRUST_300001_SM_800_NS12placeholders3_10E)
_ZN62_INTERNAL_0b1835b8_31_group_norm_nhwc_one_pass_120_cu_9d62f60b6thrust23THRUST_300001_SM_800_NS12placeholders3_10E:
	.zero		1
	.type		_ZN62_INTERNAL_0b1835b8_31_group_norm_nhwc_one_pass_120_cu_9d62f60b4cuda3std3__45__cpo5crendE,@object
	.size		_ZN62_INTERNAL_0b1835b8_31_group_norm_nhwc_one_pass_120_cu_9d62f60b4cuda3std3__45__cpo5crendE,(_ZN62_INTERNAL_0b1835b8_31_group_norm_nhwc_one_pass_120_cu_9d62f60b4cuda3std6ranges3__45__cpo4prevE - _ZN62_INTERNAL_0b1835b8_31_group_norm_nhwc_one_pass_120_cu_9d62f60b4cuda3std3__45__cpo5crendE)
_ZN62_INTERNAL_0b1835b8_31_group_norm_nhwc_one_pass_120_cu_9d62f60b4cuda3std3__45__cpo5crendE:
	.zero		1
	.type		_ZN62_INTERNAL_0b1835b8_31_group_norm_nhwc_one_pass_120_cu_9d62f60b4cuda3std6ranges3__45__cpo4prevE,@object
	.size		_ZN62_INTERNAL_0b1835b8_31_group_norm_nhwc_one_pass_120_cu_9d62f60b4cuda3std6ranges3__45__cpo4prevE,(_ZN62_INTERNAL_0b1835b8_31_group_norm_nhwc_one_pass_120_cu_9d62f60b4cuda3std6ranges3__45__cpo9iter_moveE - _ZN62_INTERNAL_0b1835b8_31_group_norm_nhwc_one_pass_120_cu_9d62f60b4cuda3std6ranges3__45__cpo4prevE)
_ZN62_INTERNAL_0b1835b8_31_group_norm_nhwc_one_pass_120_cu_9d62f60b4cuda3std6ranges3__45__cpo4prevE:
	.zero		1
	.type		_ZN62_INTERNAL_0b1835b8_31_group_norm_nhwc_one_pass_120_cu_9d62f60b4cuda3std6ranges3__45__cpo9iter_moveE,@object
	.size		_ZN62_INTERNAL_0b1835b8_31_group_norm_nhwc_one_pass_120_cu_9d62f60b4cuda3std6ranges3__45__cpo9iter_moveE,(_ZN62_INTERNAL_0b1835b8_31_group_norm_nhwc_one_pass_120_cu_9d62f60b6thrust23THRUST_300001_SM_800_NS12placeholders2_2E - _ZN62_INTERNAL_0b1835b8_31_group_norm_nhwc_one_pass_120_cu_9d62f60b4cuda3std6ranges3__45__cpo9iter_moveE)
_ZN62_INTERNAL_0b1835b8_31_group_norm_nhwc_one_pass_120_cu_9d62f60b4cuda3std6ranges3__45__cpo9iter_moveE:
	.zero		1
	.type		_ZN62_INTERNAL_0b1835b8_31_group_norm_nhwc_one_pass_120_cu_9d62f60b6thrust23THRUST_300001_SM_800_NS12placeholders2_2E,@object
	.size		_ZN62_INTERNAL_0b1835b8_31_group_norm_nhwc_one_pass_120_cu_9d62f60b6thrust23THRUST_300001_SM_800_NS12placeholders2_2E,(_ZN62_INTERNAL_0b1835b8_31_group_norm_nhwc_one_pass_120_cu_9d62f60b6thrust23THRUST_300001_SM_800_NS12placeholders2_4E - _ZN62_INTERNAL_0b1835b8_31_group_norm_nhwc_one_pass_120_cu_9d62f60b6thrust23THRUST_300001_SM_800_NS12placeholders2_2E)
_ZN62_INTERNAL_0b1835b8_31_group_norm_nhwc_one_pass_120_cu_9d62f60b6thrust23THRUST_300001_SM_800_NS12placeholders2_2E:
	.zero		1
	.type		_ZN62_INTERNAL_0b1835b8_31_group_norm_nhwc_one_pass_120_cu_9d62f60b6thrust23THRUST_300001_SM_800_NS12placeholders2_4E,@object
	.size		_ZN62_INTERNAL_0b1835b8_31_group_norm_nhwc_one_pass_120_cu_9d62f60b6thrust23THRUST_300001_SM_800_NS12placeholders2_4E,(_ZN62_INTERNAL_0b1835b8_31_group_norm_nhwc_one_pass_120_cu_9d62f60b4cuda3std3__45__cpo3endE - _ZN62_INTERNAL_0b1835b8_31_group_norm_nhwc_one_pass_120_cu_9d62f60b6thrust23THRUST_300001_SM_800_NS12placeholders2_4E)
_ZN62_INTERNAL_0b1835b8_31_group_norm_nhwc_one_pass_120_cu_9d62f60b6thrust23THRUST_300001_SM_800_NS12placeholders2_4E:
	.zero		1
	.type		_ZN62_INTERNAL_0b1835b8_31_group_norm_nhwc_one_pass_120_cu_9d62f60b4cuda3std3__45__cpo3endE,@object
	.size		_ZN62_INTERNAL_0b1835b8_31_group_norm_nhwc_one_pass_120_cu_9d62f60b4cuda3std3__45__cpo3endE,(_ZN62_INTERNAL_0b1835b8_31_group_norm_nhwc_one_pass_120_cu_9d62f60b4cuda3std6ranges3__45__cpo3endE - _ZN62_INTERNAL_0b1835b8_31_group_norm_nhwc_one_pass_120_cu_9d62f60b4cuda3std3__45__cpo3endE)
_ZN62_INTERNAL_0b1835b8_31_group_norm_nhwc_one_pass_120_cu_9d62f60b4cuda3std3__45__cpo3endE:
	.zero		1
	.type		_ZN62_INTERNAL_0b1835b8_31_group_norm_nhwc_one_pass_120_cu_9d62f60b4cuda3std6ranges3__45__cpo3endE,@object
	.size		_ZN62_INTERNAL_0b1835b8_31_group_norm_nhwc_one_pass_120_cu_9d62f60b4cuda3std6ranges3__45__cpo3endE,(_ZN62_INTERNAL_0b1835b8_31_group_norm_nhwc_one_pass_120_cu_9d62f60b4cuda3std3__419piecewise_constructE - _ZN62_INTERNAL_0b1835b8_31_group_norm_nhwc_one_pass_120_cu_9d62f60b4cuda3std6ranges3__45__cpo3endE)
_ZN62_INTERNAL_0b1835b8_31_group_norm_nhwc_one_pass_120_cu_9d62f60b4cuda3std6ranges3__45__cpo3endE:
	.zero		1
	.type		_ZN62_INTERNAL_0b1835b8_31_group_norm_nhwc_one_pass_120_cu_9d62f60b4cuda3std3__419piecewise_constructE,@object
	.size		_ZN62_INTERNAL_0b1835b8_31_group_norm_nhwc_one_pass_120_cu_9d62f60b4cuda3std3__419piecewise_constructE,(_ZN62_INTERNAL_0b1835b8_31_group_norm_nhwc_one_pass_120_cu_9d62f60b4cuda3std6ranges3__45__cpo5cdataE - _ZN62_INTERNAL_0b1835b8_31_group_norm_nhwc_one_pass_120_cu_9d62f60b4cuda3std3__419piecewise_constructE)
_ZN62_INTERNAL_0b1835b8_31_group_norm_nhwc_one_pass_120_cu_9d62f60b4cuda3std3__419piecewise_constructE:
	.zero		1
	.type		_ZN62_INTERNAL_0b1835b8_31_group_norm_nhwc_one_pass_120_cu_9d62f60b4cuda3std6ranges3__45__cpo5cdataE,@object
	.size		_ZN62_INTERNAL_0b1835b8_31_group_norm_nhwc_one_pass_120_cu_9d62f60b4cuda3std6ranges3__45__cpo5cdataE,(_ZN62_INTERNAL_0b1835b8_31_group_norm_nhwc_one_pass_120_cu_9d62f60b6thrust23THRUST_300001_SM_800_NS12placeholders2_8E - _ZN62_INTERNAL_0b1835b8_31_group_norm_nhwc_one_pass_120_cu_9d62f60b4cuda3std6ranges3__45__cpo5cdataE)
_ZN62_INTERNAL_0b1835b8_31_group_norm_nhwc_one_pass_120_cu_9d62f60b4cuda3std6ranges3__45__cpo5cdataE:
	.zero		1
	.type		_ZN62_INTERNAL_0b1835b8_31_group_norm_nhwc_one_pass_120_cu_9d62f60b6thrust23THRUST_300001_SM_800_NS12placeholders2_8E,@object
	.size		_ZN62_INTERNAL_0b1835b8_31_group_norm_nhwc_one_pass_120_cu_9d62f60b6thrust23THRUST_300001_SM_800_NS12placeholders2_8E,(_ZN62_INTERNAL_0b1835b8_31_group_norm_nhwc_one_pass_120_cu_9d62f60b4cuda3std3__45__cpo4rendE - _ZN62_INTERNAL_0b1835b8_31_group_norm_nhwc_one_pass_120_cu_9d62f60b6thrust23THRUST_300001_SM_800_NS12placeholders2_8E)
_ZN62_INTERNAL_0b1835b8_31_group_norm_nhwc_one_pass_120_cu_9d62f60b6thrust23THRUST_300001_SM_800_NS12placeholders2_8E:
	.zero		1
	.type		_ZN62_INTERNAL_0b1835b8_31_group_norm_nhwc_one_pass_120_cu_9d62f60b4cuda3std3__45__cpo4rendE,@object
	.size		_ZN62_INTERNAL_0b1835b8_31_group_norm_nhwc_one_pass_120_cu_9d62f60b4cuda3std3__45__cpo4rendE,(_ZN62_INTERNAL_0b1835b8_31_group_norm_nhwc_one_pass_120_cu_9d62f60b4cuda3std6ranges3__45__cpo9iter_swapE - _ZN62_INTERNAL_0b1835b8_31_group_norm_nhwc_one_pass_120_cu_9d62f60b4cuda3std3__45__cpo4rendE)
_ZN62_INTERNAL_0b1835b8_31_group_norm_nhwc_one_pass_120_cu_9d62f60b4cuda3std3__45__cpo4rendE:
	.zero		1
	.type		_ZN62_INTERNAL_0b1835b8_31_group_norm_nhwc_one_pass_120_cu_9d62f60b4cuda3std6ranges3__45__cpo9iter_swapE,@object
	.size		_ZN62_INTERNAL_0b1835b8_31_group_norm_nhwc_one_pass_120_cu_9d62f60b4cuda3std6ranges3__45__cpo9iter_swapE,(_ZN62_INTERNAL_0b1835b8_31_group_norm_nhwc_one_pass_120_cu_9d62f60b4cuda3std3__48unexpectE - _ZN62_INTERNAL_0b1835b8_31_group_norm_nhwc_one_pass_120_cu_9d62f60b4cuda3std6ranges3__45__cpo9iter_swapE)
_ZN62_INTERNAL_0b1835b8_31_group_norm_nhwc_one_pass_120_cu_9d62f60b4cuda3std6ranges3__45__cpo9iter_swapE:
	.zero		1
	.type		_ZN62_INTERNAL_0b1835b8_31_group_norm_nhwc_one_pass_120_cu_9d62f60b4cuda3std3__48unexpectE,@object
	.size		_ZN62_INTERNAL_0b1835b8_31_group_norm_nhwc_one_pass_120_cu_9d62f60b4cuda3std3__48unexpectE,(_ZN62_INTERNAL_0b1835b8_31_group_norm_nhwc_one_pass_120_cu_9d62f60b6thrust23THRUST_300001_SM_800_NS6system6detail10sequential3seqE - _ZN62_INTERNAL_0b1835b8_31_group_norm_nhwc_one_pass_120_cu_9d62f60b4cuda3std3__48unexpectE)
_ZN62_INTERNAL_0b1835b8_31_group_norm_nhwc_one_pass_120_cu_9d62f60b4cuda3std3__48unexpectE:
	.zero		1
	.type		_ZN62_INTERNAL_0b1835b8_31_group_norm_nhwc_one_pass_120_cu_9d62f60b6thrust23THRUST_300001_SM_800_NS6system6detail10sequential3seqE,@object
	.size		_ZN62_INTERNAL_0b1835b8_31_group_norm_nhwc_one_pass_120_cu_9d62f60b6thrust23THRUST_300001_SM_800_NS6system6detail10sequential3seqE,(.L_29 - _ZN62_INTERNAL_0b1835b8_31_group_norm_nhwc_one_pass_120_cu_9d62f60b6thrust23THRUST_300001_SM_800_NS6system6detail10sequential3seqE)
_ZN62_INTERNAL_0b1835b8_31_group_norm_nhwc_one_pass_120_cu_9d62f60b6thrust23THRUST_300001_SM_800_NS6system6detail10sequential3seqE:
	.zero		1
.L_29:


//--------------------- .nv.shared._Z35group_norm_nhwc_bwd_one_pass_kernelI11Bf16IOFp32WLi64ELi120ELi480EEv26Group_norm_nhwc_bwd_params --------------------------
	.section	.nv.shared._Z35group_norm_nhwc_bwd_one_pass_kernelI11Bf16IOFp32WLi64ELi120ELi480EEv26Group_norm_nhwc_bwd_params,"aw",@nobits
	.sectionflags	@""
	.align	16
.nv.shared._Z35group_norm_nhwc_bwd_one_pass_kernelI11Bf16IOFp32WLi64ELi120ELi480EEv26Group_norm_nhwc_bwd_params:
	.zero		7840


//--------------------- .nv.shared._Z35group_norm_nhwc_bwd_one_pass_kernelI11Bf16IOFp32WLi128ELi120ELi480EEv26Group_norm_nhwc_bwd_params --------------------------
	.section	.nv.shared._Z35group_norm_nhwc_bwd_one_pass_kernelI11Bf16IOFp32WLi128ELi120ELi480EEv26Group_norm_nhwc_bwd_params,"aw",@nobits
	.sectionflags	@""
	.align	16
.nv.shared._Z35group_norm_nhwc_bwd_one_pass_kernelI11Bf16IOFp32WLi128ELi120ELi480EEv26Group_norm_nhwc_bwd_params:
	.zero		7840


//--------------------- .nv.shared._Z35group_norm_nhwc_bwd_one_pass_kernelI11Bf16IOFp32WLi256ELi120ELi480EEv26Group_norm_nhwc_bwd_params --------------------------
	.section	.nv.shared._Z35group_norm_nhwc_bwd_one_pass_kernelI11Bf16IOFp32WLi256ELi120ELi480EEv26Group_norm_nhwc_bwd_params,"aw",@nobits
	.sectionflags	@""
	.align	16
.nv.shared._Z35group_norm_nhwc_bwd_one_pass_kernelI11Bf16IOFp32WLi256ELi120ELi480EEv26Group_norm_nhwc_bwd_params:
	.zero		7840


//--------------------- .nv.shared._Z35group_norm_nhwc_bwd_one_pass_kernelI11Bf16IOFp32WLi512ELi120ELi480EEv26Group_norm_nhwc_bwd_params --------------------------
	.section	.nv.shared._Z35group_norm_nhwc_bwd_one_pass_kernelI11Bf16IOFp32WLi512ELi120ELi480EEv26Group_norm_nhwc_bwd_params,"aw",@nobits
	.sectionflags	@""
	.align	16
.nv.shared._Z35group_norm_nhwc_bwd_one_pass_kernelI11Bf16IOFp32WLi512ELi120ELi480EEv26Group_norm_nhwc_bwd_params:
	.zero		7840


//--------------------- .nv.shared._Z35group_norm_nhwc_bwd_one_pass_kernelI11Bf16IOBf16WLi64ELi120ELi480EEv26Group_norm_nhwc_bwd_params --------------------------
	.section	.nv.shared._Z35group_norm_nhwc_bwd_one_pass_kernelI11Bf16IOBf16WLi64ELi120ELi480EEv26Group_norm_nhwc_bwd_params,"aw",@nobits
	.sectionflags	@""
	.align	16
.nv.shared._Z35group_norm_nhwc_bwd_one_pass_kernelI11Bf16IOBf16WLi64ELi120ELi480EEv26Group_norm_nhwc_bwd_params:
	.zero		7840


//--------------------- .nv.shared._Z35group_norm_nhwc_bwd_one_pass_kernelI11Bf16IOBf16WLi128ELi120ELi480EEv26Group_norm_nhwc_bwd_params --------------------------
	.section	.nv.shared._Z35group_norm_nhwc_bwd_one_pass_kernelI11Bf16IOBf16WLi128ELi120ELi480EEv26Group_norm_nhwc_bwd_params,"aw",@nobits
	.sectionflags	@""
	.align	16
.nv.shared._Z35group_norm_nhwc_bwd_one_pass_kernelI11Bf16IOBf16WLi128ELi120ELi480EEv26Group_norm_nhwc_bwd_params:
	.zero		7840


//--------------------- .nv.shared._Z35group_norm_nhwc_bwd_one_pass_kernelI11Bf16IOBf16WLi256ELi120ELi480EEv26Group_norm_nhwc_bwd_params --------------------------
	.section	.nv.shared._Z35group_norm_nhwc_bwd_one_pass_kernelI11Bf16IOBf16WLi256ELi120ELi480EEv26Group_norm_nhwc_bwd_params,"aw",@nobits
	.sectionflags	@""
	.align	16
.nv.shared._Z35group_norm_nhwc_bwd_one_pass_kernelI11Bf16IOBf16WLi256ELi120ELi480EEv26Group_norm_nhwc_bwd_params:
	.zero		7840


//--------------------- .nv.shared._Z35group_norm_nhwc_bwd_one_pass_kernelI11Bf16IOBf16WLi512ELi120ELi480EEv26Group_norm_nhwc_bwd_params --------------------------
	.section	.nv.shared._Z35group_norm_nhwc_bwd_one_pass_kernelI11Bf16IOBf16WLi512ELi120ELi480EEv26Group_norm_nhwc_bwd_params,"aw",@nobits
	.sectionflags	@""
	.align	16
.nv.shared._Z35group_norm_nhwc_bwd_one_pass_kernelI11Bf16IOBf16WLi512ELi120ELi480EEv26Group_norm_nhwc_bwd_params:
	.zero		7840


//--------------------- .nv.shared._Z35group_norm_nhwc_bwd_one_pass_kernelI11Bf16IOFp16WLi64ELi120ELi480EEv26Group_norm_nhwc_bwd_params --------------------------
	.section	.nv.shared._Z35group_norm_nhwc_bwd_one_pass_kernelI11Bf16IOFp16WLi64ELi120ELi480EEv26Group_norm_nhwc_bwd_params,"aw",@nobits
	.sectionflags	@""
	.align	16
.nv.shared._Z35group_norm_nhwc_bwd_one_pass_kernelI11Bf16IOFp16WLi64ELi120ELi480EEv26Group_norm_nhwc_bwd_params:
	.zero		7840


//--------------------- .nv.shared._Z35group_norm_nhwc_bwd_one_pass_kernelI11Bf16IOFp16WLi128ELi120ELi480EEv26Group_norm_nhwc_bwd_params --------------------------
	.section	.nv.shared._Z35group_norm_nhwc_bwd_one_pass_kernelI11Bf16IOFp16WLi128ELi120ELi480EEv26Group_norm_nhwc_bwd_params,"aw",@nobits
	.sectionflags	@""
	.align	16
.nv.shared._Z35group_norm_nhwc_bwd_one_pass_kernelI11Bf16IOFp16WLi128ELi120ELi480EEv26Group_norm_nhwc_bwd_params:
	.zero		7840


//--------------------- .nv.shared._Z35group_norm_nhwc_bwd_one_pass_kernelI11Bf16IOFp16WLi256ELi120ELi480EEv26Group_norm_nhwc_bwd_params --------------------------
	.section	.nv.shared._Z35group_norm_nhwc_bwd_one_pass_kernelI11Bf16IOFp16WLi256ELi120ELi480EEv26Group_norm_nhwc_bwd_params,"aw",@nobits
	.sectionflags	@""
	.align	16
.nv.shared._Z35group_norm_nhwc_bwd_one_pass_kernelI11Bf16IOFp16WLi256ELi120ELi480EEv26Group_norm_nhwc_bwd_params:
	.zero		7840


//--------------------- .nv.shared._Z35group_norm_nhwc_bwd_one_pass_kernelI11Bf16IOFp16WLi512ELi120ELi480EEv26Group_norm_nhwc_bwd_params --------------------------
	.section	.nv.shared._Z35group_norm_nhwc_bwd_one_pass_kernelI11Bf16IOFp16WLi512ELi120ELi480EEv26Group_norm_nhwc_bwd_params,"aw",@nobits
	.sectionflags	@""
	.align	16
.nv.shared._Z35group_norm_nhwc_bwd_one_pass_kernelI11Bf16IOFp16WLi512ELi120ELi480EEv26Group_norm_nhwc_bwd_params:
	.zero		7840


//--------------------- .nv.shared._Z35group_norm_nhwc_bwd_one_pass_kernelI11Fp16IOFp32WLi64ELi120ELi480EEv26Group_norm_nhwc_bwd_params --------------------------
	.section	.nv.shared._Z35group_norm_nhwc_bwd_one_pass_kernelI11Fp16IOFp32WLi64ELi120ELi480EEv26Group_norm_nhwc_bwd_params,"aw",@nobits
	.sectionflags	@""
	.align	16
.nv.shared._Z35group_norm_nhwc_bwd_one_pass_kernelI11Fp16IOFp32WLi64ELi120ELi480EEv26Group_norm_nhwc_bwd_params:
	.zero		7840


//--------------------- .nv.shared._Z35group_norm_nhwc_bwd_one_pass_kernelI11Fp16IOFp32WLi128ELi120ELi480EEv26Group_norm_nhwc_bwd_params --------------------------
	.section	.nv.shared._Z35group_norm_nhwc_bwd_one_pass_kernelI11Fp16IOFp32WLi128ELi120ELi480EEv26Group_norm_nhwc_bwd_params,"aw",@nobits
	.sectionflags	@""
	.align	16
.nv.shared._Z35group_norm_nhwc_bwd_one_pass_kernelI11Fp16IOFp32WLi128ELi120ELi480EEv26Group_norm_nhwc_bwd_params:
	.zero		7840


//--------------------- .nv.shared._Z35group_norm_nhwc_bwd_one_pass_kernelI11Fp16IOFp32WLi256ELi120ELi480EEv26Group_norm_nhwc_bwd_params --------------------------
	.section	.nv.shared._Z35group_norm_nhwc_bwd_one_pass_kernelI11Fp16IOFp32WLi256ELi120ELi480EEv26Group_norm_nhwc_bwd_params,"aw",@nobits
	.sectionflags	@""
	.align	16
.nv.shared._Z35group_norm_nhwc_bwd_one_pass_kernelI11Fp16IOFp32WLi256ELi120ELi480EEv26Group_norm_nhwc_bwd_params:
	.zero		7840


//--------------------- .nv.shared._Z35group_norm_nhwc_bwd_one_pass_kernelI11Fp16IOFp32WLi512ELi120ELi480EEv26Group_norm_nhwc_bwd_params --------------------------
	.section	.nv.shared._Z35group_norm_nhwc_bwd_one_pass_kernelI11Fp16IOFp32WLi512ELi120ELi480EEv26Group_norm_nhwc_bwd_params,"aw",@nobits
	.sectionflags	@""
	.align	16
.nv.shared._Z35group_norm_nhwc_bwd_one_pass_kernelI11Fp16IOFp32WLi512ELi120ELi480EEv26Group_norm_nhwc_bwd_params:
	.zero		7840


//--------------------- .nv.shared._Z35group_norm_nhwc_bwd_one_pass_kernelI11Fp16IOBf16WLi64ELi120ELi480EEv26Group_norm_nhwc_bwd_params --------------------------
	.section	.nv.shared._Z35group_norm_nhwc_bwd_one_pass_kernelI11Fp16IOBf16WLi64ELi120ELi480EEv26Group_norm_nhwc_bwd_params,"aw",@nobits
	.sectionflags	@""
	.align	16
.nv.shared._Z35group_norm_nhwc_bwd_one_pass_kernelI11Fp16IOBf16WLi64ELi120ELi480EEv26Group_norm_nhwc_bwd_params:
	.zero		7840


//--------------------- .nv.shared._Z35group_norm_nhwc_bwd_one_pass_kernelI11Fp16IOBf16WLi128ELi120ELi480EEv26Group_norm_nhwc_bwd_params --------------------------
	.section	.nv.shared._Z35group_norm_nhwc_bwd_one_pass_kernelI11Fp16IOBf16WLi128ELi120ELi480EEv26Group_norm_nhwc_bwd_params,"aw",@nobits
	.sectionflags	@""
	.align	16
.nv.shared._Z35group_norm_nhwc_bwd_one_pass_kernelI11Fp16IOBf16WLi128ELi120ELi480EEv26Group_norm_nhwc_bwd_params:
	.zero		7840


//--------------------- .nv.shared._Z35group_norm_nhwc_bwd_one_pass_kernelI11Fp16IOBf16WLi256ELi120ELi480EEv26Group_norm_nhwc_bwd_params --------------------------
	.section	.nv.shared._Z35group_norm_nhwc_bwd_one_pass_kernelI11Fp16IOBf16WLi256ELi120ELi480EEv26Group_norm_nhwc_bwd_params,"aw",@nobits
	.sectionflags	@""
	.align	16
.nv.shared._Z35group_norm_nhwc_bwd_one_pass_kernelI11Fp16IOBf16WLi256ELi120ELi480EEv26Group_norm_nhwc_bwd_params:
	.zero		7840


//--------------------- .nv.shared._Z35group_norm_nhwc_bwd_one_pass_kernelI11Fp16IOBf16WLi512ELi120ELi480EEv26Group_norm_nhwc_bwd_params --------------------------
	.section	.nv.shared._Z35group_norm_nhwc_bwd_one_pass_kernelI11Fp16IOBf16WLi512ELi120ELi480EEv26Group_norm_nhwc_bwd_params,"aw",@nobits
	.sectionflags	@""
	.align	16
.nv.shared._Z35group_norm_nhwc_bwd_one_pass_kernelI11Fp16IOBf16WLi512ELi120ELi480EEv26Group_norm_nhwc_bwd_params:
	.zero		7840


//--------------------- .nv.shared._Z35group_norm_nhwc_bwd_one_pass_kernelI11Fp16IOFp16WLi64ELi120ELi480EEv26Group_norm_nhwc_bwd_params --------------------------
	.section	.nv.shared._Z35group_norm_nhwc_bwd_one_pass_kernelI11Fp16IOFp16WLi64ELi120ELi480EEv26Group_norm_nhwc_bwd_params,"aw",@nobits
	.sectionflags	@""
	.align	16
.nv.shared._Z35group_norm_nhwc_bwd_one_pass_kernelI11Fp16IOFp16WLi64ELi120ELi480EEv26Group_norm_nhwc_bwd_params:
	.zero		7840


//--------------------- .nv.shared._Z35group_norm_nhwc_bwd_one_pass_kernelI11Fp16IOFp16WLi128ELi120ELi480EEv26Group_norm_nhwc_bwd_params --------------------------
	.section	.nv.shared._Z35group_norm_nhwc_bwd_one_pass_kernelI11Fp16IOFp16WLi128ELi120ELi480EEv26Group_norm_nhwc_bwd_params,"aw",@nobits
	.sectionflags	@""
	.align	16
.nv.shared._Z35group_norm_nhwc_bwd_one_pass_kernelI11Fp16IOFp16WLi128ELi120ELi480EEv26Group_norm_nhwc_bwd_params:
	.zero		7840


//--------------------- .nv.shared._Z35group_norm_nhwc_bwd_one_pass_kernelI11Fp16IOFp16WLi256ELi120ELi480EEv26Group_norm_nhwc_bwd_params --------------------------
	.section	.nv.shared._Z35group_norm_nhwc_bwd_one_pass_kernelI11Fp16IOFp16WLi256ELi120ELi480EEv26Group_norm_nhwc_bwd_params,"aw",@nobits
	.sectionflags	@""
	.align	16
.nv.shared._Z35group_norm_nhwc_bwd_one_pass_kernelI11Fp16IOFp16WLi256ELi120ELi480EEv26Group_norm_nhwc_bwd_params:
	.zero		7840


//--------------------- .nv.shared._Z35group_norm_nhwc_bwd_one_pass_kernelI11Fp16IOFp16WLi512ELi120ELi480EEv26Group_norm_nhwc_bwd_params --------------------------
	.section	.nv.shared._Z35group_norm_nhwc_bwd_one_pass_kernelI11Fp16IOFp16WLi512ELi120ELi480EEv26Group_norm_nhwc_bwd_params,"aw",@nobits
	.sectionflags	@""
	.align	16
.nv.shared._Z35group_norm_nhwc_bwd_one_pass_kernelI11Fp16IOFp16WLi512ELi120ELi480EEv26Group_norm_nhwc_bwd_params:
	.zero		7840


//--------------------- .nv.shared._Z35group_norm_nhwc_bwd_one_pass_kernelI11Fp32IOFp32WLi64ELi120ELi480EEv26Group_norm_nhwc_bwd_params --------------------------
	.section	.nv.shared._Z35group_norm_nhwc_bwd_one_pass_kernelI11Fp32IOFp32WLi64ELi120ELi480EEv26Group_norm_nhwc_bwd_params,"aw",@nobits
	.sectionflags	@""
	.align	16
.nv.shared._Z35group_norm_nhwc_bwd_one_pass_kernelI11Fp32IOFp32WLi64ELi120ELi480EEv26Group_norm_nhwc_bwd_params:
	.zero		7840


//--------------------- .nv.shared._Z35group_norm_nhwc_bwd_one_pass_kernelI11Fp32IOFp32WLi128ELi120ELi480EEv26Group_norm_nhwc_bwd_params --------------------------
	.section	.nv.shared._Z35group_norm_nhwc_bwd_one_pass_kernelI11Fp32IOFp32WLi128ELi120ELi480EEv26Group_norm_nhwc_bwd_params,"aw",@nobits
	.sectionflags	@""
	.align	16
.nv.shared._Z35group_norm_nhwc_bwd_one_pass_kernelI11Fp32IOFp32WLi128ELi120ELi480EEv26Group_norm_nhwc_bwd_params:
	.zero		7840


//--------------------- .nv.shared._Z35group_norm_nhwc_bwd_one_pass_kernelI11Fp32IOFp32WLi256ELi120ELi480EEv26Group_norm_nhwc_bwd_params --------------------------
	.section	.nv.shared._Z35group_norm_nhwc_bwd_one_pass_kernelI11Fp32IOFp32WLi256ELi120ELi480EEv26Group_norm_nhwc_bwd_params,"aw",@nobits
	.sectionflags	@""
	.align	16
.nv.shared._Z35group_norm_nhwc_bwd_one_pass_kernelI11Fp32IOFp32WLi256ELi120ELi480EEv26Group_norm_nhwc_bwd_params:
	.zero		7840


//--------------------- .nv.shared._Z35group_norm_nhwc_bwd_one_pass_kernelI11Fp32IOFp32WLi512ELi120ELi480EEv26Group_norm_nhwc_bwd_params --------------------------
	.section	.nv.shared._Z35group_norm_nhwc_bwd_one_pass_kernelI11Fp32IOFp32WLi512ELi120ELi480EEv26Group_norm_nhwc_bwd_params,"aw",@nobits
	.sectionflags	@""
	.align	16
.nv.shared._Z35group_norm_nhwc_bwd_one_pass_kernelI11Fp32IOFp32WLi512ELi120ELi480EEv26Group_norm_nhwc_bwd_params:
	.zero		7840


//--------------------- .nv.shared._Z35group_norm_nhwc_bwd_one_pass_kernelI11Fp32IOBf16WLi64ELi120ELi480EEv26Group_norm_nhwc_bwd_params --------------------------
	.section	.nv.shared._Z35group_norm_nhwc_bwd_one_pass_kernelI11Fp32IOBf16WLi64ELi120ELi480EEv26Group_norm_nhwc_bwd_params,"aw",@nobits
	.sectionflags	@""
	.align	16
.nv.shared._Z35group_norm_nhwc_bwd_one_pass_kernelI11Fp32IOBf16WLi64ELi120ELi480EEv26Group_norm_nhwc_bwd_params:
	.zero		7840


//--------------------- .nv.shared._Z35group_norm_nhwc_bwd_one_pass_kernelI11Fp32IOBf16WLi128ELi120ELi480EEv26Group_norm_nhwc_bwd_params --------------------------
	.section	.nv.shared._Z35group_norm_nhwc_bwd_one_pass_kernelI11Fp32IOBf16WLi128ELi120ELi480EEv26Group_norm_nhwc_bwd_params,"aw",@nobits
	.sectionflags	@""
	.align	16
.nv.shared._Z35group_norm_nhwc_bwd_one_pass_kernelI11Fp32IOBf16WLi128ELi120ELi480EEv26Group_norm_nhwc_bwd_params:
	.zero		7840


//--------------------- .nv.shared._Z35group_norm_nhwc_bwd_one_pass_kernelI11Fp32IOBf16WLi256ELi120ELi480EEv26Group_norm_nhwc_bwd_params --------------------------
	.section	.nv.shared._Z35group_norm_nhwc_bwd_one_pass_kernelI11Fp32IOBf16WLi256ELi120ELi480EEv26Group_norm_nhwc_bwd_params,"aw",@nobits
	.sectionflags	@""
	.align	16
.nv.shared._Z35group_norm_nhwc_bwd_one_pass_kernelI11Fp32IOBf16WLi256ELi120ELi480EEv26Group_norm_nhwc_bwd_params:
	.zero		7840


//--------------------- .nv.shared._Z35group_norm_nhwc_bwd_one_pass_kernelI11Fp32IOBf16WLi512ELi120ELi480EEv26Group_norm_nhwc_bwd_params --------------------------
	.section	.nv.shared._Z35group_norm_nhwc_bwd_one_pass_kernelI11Fp32IOBf16WLi512ELi120ELi480EEv26Group_norm_nhwc_bwd_params,"aw",@nobits
	.sectionflags	@""
	.align	16
.nv.shared._Z35group_norm_nhwc_bwd_one_pass_kernelI11Fp32IOBf16WLi512ELi120ELi480EEv26Group_norm_nhwc_bwd_params:
	.zero		7840


//--------------------- .nv.shared._Z35group_norm_nhwc_bwd_one_pass_kernelI11Fp32IOFp16WLi64ELi120ELi480EEv26Group_norm_nhwc_bwd_params --------------------------
	.section	.nv.shared._Z35group_norm_nhwc_bwd_one_pass_kernelI11Fp32IOFp16WLi64ELi120ELi480EEv26Group_norm_nhwc_bwd_params,"aw",@nobits
	.sectionflags	@""
	.align	16
.nv.shared._Z35group_norm_nhwc_bwd_one_pass_kernelI11Fp32IOFp16WLi64ELi120ELi480EEv26Group_norm_nhwc_bwd_params:
	.zero		7840


//--------------------- .nv.shared._Z35group_norm_nhwc_bwd_one_pass_kernelI11Fp32IOFp16WLi128ELi120ELi480EEv26Group_norm_nhwc_bwd_params --------------------------
	.section	.nv.shared._Z35group_norm_nhwc_bwd_one_pass_kernelI11Fp32IOFp16WLi128ELi120ELi480EEv26Group_norm_nhwc_bwd_params,"aw",@nobits
	.sectionflags	@""
	.align	16
.nv.shared._Z35group_norm_nhwc_bwd_one_pass_kernelI11Fp32IOFp16WLi128ELi120ELi480EEv26Group_norm_nhwc_bwd_params:
	.zero		7840


//--------------------- .nv.shared._Z35group_norm_nhwc_bwd_one_pass_kernelI11Fp32IOFp16WLi256ELi120ELi480EEv26Group_norm_nhwc_bwd_params --------------------------
	.section	.nv.shared._Z35group_norm_nhwc_bwd_one_pass_kernelI11Fp32IOFp16WLi256ELi120ELi480EEv26Group_norm_nhwc_bwd_params,"aw",@nobits
	.sectionflags	@""
	.align	16
.nv.shared._Z35group_norm_nhwc_bwd_one_pass_kernelI11Fp32IOFp16WLi256ELi120ELi480EEv26Group_norm_nhwc_bwd_params:
	.zero		7840


//--------------------- .nv.shared._Z35group_norm_nhwc_bwd_one_pass_kernelI11Fp32IOFp16WLi512ELi120ELi480EEv26Group_norm_nhwc_bwd_params --------------------------
	.section	.nv.shared._Z35group_norm_nhwc_bwd_one_pass_kernelI11Fp32IOFp16WLi512ELi120ELi480EEv26Group_norm_nhwc_bwd_params,"aw",@nobits
	.sectionflags	@""
	.align	16
.nv.shared._Z35group_norm_nhwc_bwd_one_pass_kernelI11Fp32IOFp16WLi512ELi120ELi480EEv26Group_norm_nhwc_bwd_params:
	.zero		7840


//--------------------- .nv.shared._Z35group_norm_nhwc_fwd_one_pass_kernelI11Bf16IOFp32WLi64ELi120ELi480EEv26Group_norm_nhwc_fwd_params --------------------------
	.section	.nv.shared._Z35group_norm_nhwc_fwd_one_pass_kernelI11Bf16IOFp32WLi64ELi120ELi480EEv26Group_norm_nhwc_fwd_params,"aw",@nobits
	.sectionflags	@""
	.align	8
.nv.shared._Z35group_norm_nhwc_fwd_one_pass_kernelI11Bf16IOFp32WLi64ELi120ELi480EEv26Group_norm_nhwc_fwd_params:
	.zero		152


//--------------------- .nv.shared._Z35group_norm_nhwc_fwd_one_pass_kernelI11Bf16IOFp32WLi128ELi120ELi480EEv26Group_norm_nhwc_fwd_params --------------------------
	.section	.nv.shared._Z35group_norm_nhwc_fwd_one_pass_kernelI11Bf16IOFp32WLi128ELi120ELi480EEv26Group_norm_nhwc_fwd_params,"aw",@nobits
	.sectionflags	@""
	.align	8
.nv.shared._Z35group_norm_nhwc_fwd_one_pass_kernelI11Bf16IOFp32WLi128ELi120ELi480EEv26Group_norm_nhwc_fwd_params:
	.zero		152


//--------------------- .nv.shared._Z35group_norm_nhwc_fwd_one_pass_kernelI11Bf16IOFp32WLi256ELi120ELi480EEv26Group_norm_nhwc_fwd_params --------------------------
	.section	.nv.shared._Z35group_norm_nhwc_fwd_one_pass_kernelI11Bf16IOFp32WLi256ELi120ELi480EEv26Group_norm_nhwc_fwd_params,"aw",@nobits
	.sectionflags	@""
	.align	8
.nv.shared._Z35group_norm_nhwc_fwd_one_pass_kernelI11Bf16IOFp32WLi256ELi120ELi480EEv26Group_norm_nhwc_fwd_params:
	.zero		152


//--------------------- .nv.shared._Z35group_norm_nhwc_fwd_one_pass_kernelI11Bf16IOFp32WLi512ELi120ELi480EEv26Group_norm_nhwc_fwd_params --------------------------
	.section	.nv.shared._Z35group_norm_nhwc_fwd_one_pass_kernelI11Bf16IOFp32WLi512ELi120ELi480EEv26Group_norm_nhwc_fwd_params,"aw",@nobits
	.sectionflags	@""
	.align	8
.nv.shared._Z35group_norm_nhwc_fwd_one_pass_kernelI11Bf16IOFp32WLi512ELi120ELi480EEv26Group_norm_nhwc_fwd_params:
	.zero		152


//--------------------- .nv.shared._Z35group_norm_nhwc_fwd_one_pass_kernelI11Bf16IOBf16WLi64ELi120ELi480EEv26Group_norm_nhwc_fwd_params --------------------------
	.section	.nv.shared._Z35group_norm_nhwc_fwd_one_pass_kernelI11Bf16IOBf16WLi64ELi120ELi480EEv26Group_norm_nhwc_fwd_params,"aw",@nobits
	.sectionflags	@""
	.align	8
.nv.shared._Z35group_norm_nhwc_fwd_one_pass_kernelI11Bf16IOBf16WLi64ELi120ELi480EEv26Group_norm_nhwc_fwd_params:
	.zero		152


//--------------------- .nv.shared._Z35group_norm_nhwc_fwd_one_pass_kernelI11Bf16IOBf16WLi128ELi120ELi480EEv26Group_norm_nhwc_fwd_params --------------------------
	.section	.nv.shared._Z35group_norm_nhwc_fwd_one_pass_kernelI11Bf16IOBf16WLi128ELi120ELi480EEv26Group_norm_nhwc_fwd_params,"aw",@nobits
	.sectionflags	@""
	.align	8
.nv.shared._Z35group_norm_nhwc_fwd_one_pass_kernelI11Bf16IOBf16WLi128ELi120ELi480EEv26Group_norm_nhwc_fwd_params:
	.zero		152


//--------------------- .nv.shared._Z35group_norm_nhwc_fwd_one_pass_kernelI11Bf16IOBf16WLi256ELi120ELi480EEv26Group_norm_nhwc_fwd_params --------------------------
	.section	.nv.shared._Z35group_norm_nhwc_fwd_one_pass_kernelI11Bf16IOBf16WLi256ELi120ELi480EEv26Group_norm_nhwc_fwd_params,"aw",@nobits
	.sectionflags	@""
	.align	8
.nv.shared._Z35group_norm_nhwc_fwd_one_pass_kernelI11Bf16IOBf16WLi256ELi120ELi480EEv26Group_norm_nhwc_fwd_params:
	.zero		152


//--------------------- .nv.shared._Z35group_norm_nhwc_fwd_one_pass_kernelI11Bf16IOBf16WLi512ELi120ELi480EEv26Group_norm_nhwc_fwd_params --------------------------
	.section	.nv.shared._Z35group_norm_nhwc_fwd_one_pass_kernelI11Bf16IOBf16WLi512ELi120ELi480EEv26Group_norm_nhwc_fwd_params,"aw",@nobits
	.sectionflags	@""
	.align	8
.nv.shared._Z35group_norm_nhwc_fwd_one_pass_kernelI11Bf16IOBf16WLi512ELi120ELi480EEv26Group_norm_nhwc_fwd_params:
	.zero		152


//--------------------- .nv.shared._Z35group_norm_nhwc_fwd_one_pass_kernelI11Bf16IOFp16WLi64ELi120ELi480EEv26Group_norm_nhwc_fwd_params --------------------------
	.section	.nv.shared._Z35group_norm_nhwc_fwd_one_pass_kernelI11Bf16IOFp16WLi64ELi120ELi480EEv26Group_norm_nhwc_fwd_params,"aw",@nobits
	.sectionflags	@""
	.align	8
.nv.shared._Z35group_norm_nhwc_fwd_one_pass_kernelI11Bf16IOFp16WLi64ELi120ELi480EEv26Group_norm_nhwc_fwd_params:
	.zero		152


//--------------------- .nv.shared._Z35group_norm_nhwc_fwd_one_pass_kernelI11Bf16IOFp16WLi128ELi120ELi480EEv26Group_norm_nhwc_fwd_params --------------------------
	.section	.nv.shared._Z35group_norm_nhwc_fwd_one_pass_kernelI11Bf16IOFp16WLi128ELi120ELi480EEv26Group_norm_nhwc_fwd_params,"aw",@nobits
	.sectionflags	@""
	.align	8
.nv.shared._Z35group_norm_nhwc_fwd_one_pass_kernelI11Bf16IOFp16WLi128ELi120ELi480EEv26Group_norm_nhwc_fwd_params:
	.zero		152


//--------------------- .nv.shared._Z35group_norm_nhwc_fwd_one_pass_kernelI11Bf16IOFp16WLi256ELi120ELi480EEv26Group_norm_nhwc_fwd_params --------------------------
	.section	.nv.shared._Z35group_norm_nhwc_fwd_one_pass_kernelI11Bf16IOFp16WLi256ELi120ELi480EEv26Group_norm_nhwc_fwd_params,"aw",@nobits
	.sectionflags	@""
	.align	8
.nv.shared._Z35group_norm_nhwc_fwd_one_pass_kernelI11Bf16IOFp16WLi256ELi120ELi480EEv26Group_norm_nhwc_fwd_params:
	.zero		152


//--------------------- .nv.shared._Z35group_norm_nhwc_fwd_one_pass_kernelI11Bf16IOFp16WLi512ELi120ELi480EEv26Group_norm_nhwc_fwd_params --------------------------
	.section	.nv.shared._Z35group_norm_nhwc_fwd_one_pass_kernelI11Bf16IOFp16WLi512ELi120ELi480EEv26Group_norm_nhwc_fwd_params,"aw",@nobits
	.sectionflags	@""
	.align	8
.nv.shared._Z35group_norm_nhwc_fwd_one_pass_kernelI11Bf16IOFp16WLi512ELi120ELi480EEv26Group_norm_nhwc_fwd_params:
	.zero		152


//--------------------- .nv.shared._Z35group_norm_nhwc_fwd_one_pass_kernelI11Fp16IOFp32WLi64ELi120ELi480EEv26Group_norm_nhwc_fwd_params --------------------------
	.section	.nv.shared._Z35group_norm_nhwc_fwd_one_pass_kernelI11Fp16IOFp32WLi64ELi120ELi480EEv26Group_norm_nhwc_fwd_params,"aw",@nobits
	.sectionflags	@""
	.align	8
.nv.shared._Z35group_norm_nhwc_fwd_one_pass_kernelI11Fp16IOFp32WLi64ELi120ELi480EEv26Group_norm_nhwc_fwd_params:
	.zero		152


//--------------------- .nv.shared._Z35group_norm_nhwc_fwd_one_pass_kernelI11Fp16IOFp32WLi128ELi120ELi480EEv26Group_norm_nhwc_fwd_params --------------------------
	.section	.nv.shared._Z35group_norm_nhwc_fwd_one_pass_kernelI11Fp16IOFp32WLi128ELi120ELi480EEv26Group_norm_nhwc_fwd_params,"aw",@nobits
	.sectionflags	@""
	.align	8
.nv.shared._Z35group_norm_nhwc_fwd_one_pass_kernelI11Fp16IOFp32WLi128ELi120ELi480EEv26Group_norm_nhwc_fwd_params:
	.zero		152


//--------------------- .nv.shared._Z35group_norm_nhwc_fwd_one_pass_kernelI11Fp16IOFp32WLi256ELi120ELi480EEv26Group_norm_nhwc_fwd_params --------------------------
	.section	.nv.shared._Z35group_norm_nhwc_fwd_one_pass_kernelI11Fp16IOFp32WLi256ELi120ELi480EEv26Group_norm_nhwc_fwd_params,"aw",@nobits
	.sectionflags	@""
	.align	8
.nv.shared._Z35group_norm_nhwc_fwd_one_pass_kernelI11Fp16IOFp32WLi256ELi120ELi480EEv26Group_norm_nhwc_fwd_params:
	.zero		152


//--------------------- .nv.shared._Z35group_norm_nhwc_fwd_one_pass_kernelI11Fp16IOFp32WLi512ELi120ELi480EEv26Group_norm_nhwc_fwd_params --------------------------
	.section	.nv.shared._Z35group_norm_nhwc_fwd_one_pass_kernelI11Fp16IOFp32WLi512ELi120ELi480EEv26Group_norm_nhwc_fwd_params,"aw",@nobits
	.sectionflags	@""
	.align	8
.nv.shared._Z35group_norm_nhwc_fwd_one_pass_kernelI11Fp16IOFp32WLi512ELi120ELi480EEv26Group_norm_nhwc_fwd_params:
	.zero		152


//--------------------- .nv.shared._Z35group_norm_nhwc_fwd_one_pass_kernelI11Fp16IOBf16WLi64ELi120ELi480EEv26Group_norm_nhwc_fwd_params --------------------------
	.section	.nv.shared._Z35group_norm_nhwc_fwd_one_pass_kernelI11Fp16IOBf16WLi64ELi120ELi480EEv26Group_norm_nhwc_fwd_params,"aw",@nobits
	.sectionflags	@""
	.align	8
.nv.shared._Z35group_norm_nhwc_fwd_one_pass_kernelI11Fp16IOBf16WLi64ELi120ELi480EEv26Group_norm_nhwc_fwd_params:
	.zero		152


//--------------------- .nv.shared._Z35group_norm_nhwc_fwd_one_pass_kernelI11Fp16IOBf16WLi128ELi120ELi480EEv26Group_norm_nhwc_fwd_params --------------------------
	.section	.nv.shared._Z35group_norm_nhwc_fwd_one_pass_kernelI11Fp16IOBf16WLi128ELi120ELi480EEv26Group_norm_nhwc_fwd_params,"aw",@nobits
	.sectionflags	@""
	.align	8
.nv.shared._Z35group_norm_nhwc_fwd_one_pass_kernelI11Fp16IOBf16WLi128ELi120ELi480EEv26Group_norm_nhwc_fwd_params:
	.zero		152


//--------------------- .nv.shared._Z35group_norm_nhwc_fwd_one_pass_kernelI11Fp16IOBf16WLi256ELi120ELi480EEv26Group_norm_nhwc_fwd_params --------------------------
	.section	.nv.shared._Z35group_norm_nhwc_fwd_one_pass_kernelI11Fp16IOBf16WLi256ELi120ELi480EEv26Group_norm_nhwc_fwd_params,"aw",@nobits
	.sectionflags	@""
	.align	8
.nv.shared._Z35group_norm_nhwc_fwd_one_pass_kernelI11Fp16IOBf16WLi256ELi120ELi480EEv26Group_norm_nhwc_fwd_params:
	.zero		152


//--------------------- .nv.shared._Z35group_norm_nhwc_fwd_one_pass_kernelI11Fp16IOBf16WLi512ELi120ELi480EEv26Group_norm_nhwc_fwd_params --------------------------
	.section	.nv.shared._Z35group_norm_nhwc_fwd_one_pass_kernelI11Fp16IOBf16WLi512ELi120ELi480EEv26Group_norm_nhwc_fwd_params,"aw",@nobits
	.sectionflags	@""
	.align	8
.nv.shared._Z35group_norm_nhwc_fwd_one_pass_kernelI11Fp16IOBf16WLi512ELi120ELi480EEv26Group_norm_nhwc_fwd_params:
	.zero		152


//--------------------- .nv.shared._Z35group_norm_nhwc_fwd_one_pass_kernelI11Fp16IOFp16WLi64ELi120ELi480EEv26Group_norm_nhwc_fwd_params --------------------------
	.section	.nv.shared._Z35group_norm_nhwc_fwd_one_pass_kernelI11Fp16IOFp16WLi64ELi120ELi480EEv26Group_norm_nhwc_fwd_params,"aw",@nobits
	.sectionflags	@""
	.align	8
.nv.shared._Z35group_norm_nhwc_fwd_one_pass_kernelI11Fp16IOFp16WLi64ELi120ELi480EEv26Group_norm_nhwc_fwd_params:
	.zero		152


//--------------------- .nv.shared._Z35group_norm_nhwc_fwd_one_pass_kernelI11Fp16IOFp16WLi128ELi120ELi480EEv26Group_norm_nhwc_fwd_params --------------------------
	.section	.nv.shared._Z35group_norm_nhwc_fwd_one_pass_kernelI11Fp16IOFp16WLi128ELi120ELi480EEv26Group_norm_nhwc_fwd_params,"aw",@nobits
	.sectionflags	@""
	.align	8
.nv.shared._Z35group_norm_nhwc_fwd_one_pass_kernelI11Fp16IOFp16WLi128ELi120ELi480EEv26Group_norm_nhwc_fwd_params:
	.zero		152


//--------------------- .nv.shared._Z35group_norm_nhwc_fwd_one_pass_kernelI11Fp16IOFp16WLi256ELi120ELi480EEv26Group_norm_nhwc_fwd_params --------------------------
	.section	.nv.shared._Z35group_norm_nhwc_fwd_one_pass_kernelI11Fp16IOFp16WLi256ELi120ELi480EEv26Group_norm_nhwc_fwd_params,"aw",@nobits
	.sectionflags	@""
	.align	8
.nv.shared._Z35group_norm_nhwc_fwd_one_pass_kernelI11Fp16IOFp16WLi256ELi120ELi480EEv26Group_norm_nhwc_fwd_params:
	.zero		152


//--------------------- .nv.shared._Z35group_norm_nhwc_fwd_one_pass_kernelI11Fp16IOFp16WLi512ELi120ELi480EEv26Group_norm_nhwc_fwd_params --------------------------
	.section	.nv.shared._Z35group_norm_nhwc_fwd_one_pass_kernelI11Fp16IOFp16WLi512ELi120ELi480EEv26Group_norm_nhwc_fwd_params,"aw",@nobits
	.sectionflags	@""
	.align	8
.nv.shared._Z35group_norm_nhwc_fwd_one_pass_kernelI11Fp16IOFp16WLi512ELi120ELi480EEv26Group_norm_nhwc_fwd_params:
	.zero		152


//--------------------- .nv.shared._Z35group_norm_nhwc_fwd_one_pass_kernelI11Fp32IOFp32WLi64ELi120ELi480EEv26Group_norm_nhwc_fwd_params --------------------------
	.section	.nv.shared._Z35group_norm_nhwc_fwd_one_pass_kernelI11Fp32IOFp32WLi64ELi120ELi480EEv26Group_norm_nhwc_fwd_params,"aw",@nobits
	.sectionflags	@""
	.align	8
.nv.shared._Z35group_norm_nhwc_fwd_one_pass_kernelI11Fp32IOFp32WLi64ELi120ELi480EEv26Group_norm_nhwc_fwd_params:
	.zero		152


//--------------------- .nv.shared._Z35group_norm_nhwc_fwd_one_pass_kernelI11Fp32IOFp32WLi128ELi120ELi480EEv26Group_norm_nhwc_fwd_params --------------------------
	.section	.nv.shared._Z35group_norm_nhwc_fwd_one_pass_kernelI11Fp32IOFp32WLi128ELi120ELi480EEv26Group_norm_nhwc_fwd_params,"aw",@nobits
	.sectionflags	@""
	.align	8
.nv.shared._Z35group_norm_nhwc_fwd_one_pass_kernelI11Fp32IOFp32WLi128ELi120ELi480EEv26Group_norm_nhwc_fwd_params:
	.zero		152


//--------------------- .nv.shared._Z35group_norm_nhwc_fwd_one_pass_kernelI11Fp32IOFp32WLi256ELi120ELi480EEv26Group_norm_nhwc_fwd_params --------------------------
	.section	.nv.shared._Z35group_norm_nhwc_fwd_one_pass_kernelI11Fp32IOFp32WLi256ELi120ELi480EEv26Group_norm_nhwc_fwd_params,"aw",@nobits
	.sectionflags	@""
	.align	8
.nv.shared._Z35group_norm_nhwc_fwd_one_pass_kernelI11Fp32IOFp32WLi256ELi120ELi480EEv26Group_norm_nhwc_fwd_params:
	.zero		152


//--------------------- .nv.shared._Z35group_norm_nhwc_fwd_one_pass_kernelI11Fp32IOFp32WLi512ELi120ELi480EEv26Group_norm_nhwc_fwd_params --------------------------
	.section	.nv.shared._Z35group_norm_nhwc_fwd_one_pass_kernelI11Fp32IOFp32WLi512ELi120ELi480EEv26Group_norm_nhwc_fwd_params,"aw",@nobits
	.sectionflags	@""
	.align	8
.nv.shared._Z35group_norm_nhwc_fwd_one_pass_kernelI11Fp32IOFp32WLi512ELi120ELi480EEv26Group_norm_nhwc_fwd_params:
	.zero		152


//--------------------- .nv.shared._Z35group_norm_nhwc_fwd_one_pass_kernelI11Fp32IOBf16WLi64ELi120ELi480EEv26Group_norm_nhwc_fwd_params --------------------------
	.section	.nv.shared._Z35group_norm_nhwc_fwd_one_pass_kernelI11Fp32IOBf16WLi64ELi120ELi480EEv26Group_norm_nhwc_fwd_params,"aw",@nobits
	.sectionflags	@""
	.align	8
.nv.shared._Z35group_norm_nhwc_fwd_one_pass_kernelI11Fp32IOBf16WLi64ELi120ELi480EEv26Group_norm_nhwc_fwd_params:
	.zero		152


//--------------------- .nv.shared._Z35group_norm_nhwc_fwd_one_pass_kernelI11Fp32IOBf16WLi128ELi120ELi480EEv26Group_norm_nhwc_fwd_params --------------------------
	.section	.nv.shared._Z35group_norm_nhwc_fwd_one_pass_kernelI11Fp32IOBf16WLi128ELi120ELi480EEv26Group_norm_nhwc_fwd_params,"aw",@nobits
	.sectionflags	@""
	.align	8
.nv.shared._Z35group_norm_nhwc_fwd_one_pass_kernelI11Fp32IOBf16WLi128ELi120ELi480EEv26Group_norm_nhwc_fwd_params:
	.zero		152


//--------------------- .nv.shared._Z35group_norm_nhwc_fwd_one_pass_kernelI11Fp32IOBf16WLi256ELi120ELi480EEv26Group_norm_nhwc_fwd_params --------------------------
	.section	.nv.shared._Z35group_norm_nhwc_fwd_one_pass_kernelI11Fp32IOBf16WLi256ELi120ELi480EEv26Group_norm_nhwc_fwd_params,"aw",@nobits
	.sectionflags	@""
	.align	8
.nv.shared._Z35group_norm_nhwc_fwd_one_pass_kernelI11Fp32IOBf16WLi256ELi120ELi480EEv26Group_norm_nhwc_fwd_params:
	.zero		152


//--------------------- .nv.shared._Z35group_norm_nhwc_fwd_one_pass_kernelI11Fp32IOBf16WLi512ELi120ELi480EEv26Group_norm_nhwc_fwd_params --------------------------
	.section	.nv.shared._Z35group_norm_nhwc_fwd_one_pass_kernelI11Fp32IOBf16WLi512ELi120ELi480EEv26Group_norm_nhwc_fwd_params,"aw",@nobits
	.sectionflags	@""
	.align	8
.nv.shared._Z35group_norm_nhwc_fwd_one_pass_kernelI11Fp32IOBf16WLi512ELi120ELi480EEv26Group_norm_nhwc_fwd_params:
	.zero		152


//--------------------- .nv.shared._Z35group_norm_nhwc_fwd_one_pass_kernelI11Fp32IOFp16WLi64ELi120ELi480EEv26Group_norm_nhwc_fwd_params --------------------------
	.section	.nv.shared._Z35group_norm_nhwc_fwd_one_pass_kernelI11Fp32IOFp16WLi64ELi120ELi480EEv26Group_norm_nhwc_fwd_params,"aw",@nobits
	.sectionflags	@""
	.align	8
.nv.shared._Z35group_norm_nhwc_fwd_one_pass_kernelI11Fp32IOFp16WLi64ELi120ELi480EEv26Group_norm_nhwc_fwd_params:
	.zero		152


//--------------------- .nv.shared._Z35group_norm_nhwc_fwd_one_pass_kernelI11Fp32IOFp16WLi128ELi120ELi480EEv26Group_norm_nhwc_fwd_params --------------------------
	.section	.nv.shared._Z35group_norm_nhwc_fwd_one_pass_kernelI11Fp32IOFp16WLi128ELi120ELi480EEv26Group_norm_nhwc_fwd_params,"aw",@nobits
	.sectionflags	@""
	.align	8
.nv.shared._Z35group_norm_nhwc_fwd_one_pass_kernelI11Fp32IOFp16WLi128ELi120ELi480EEv26Group_norm_nhwc_fwd_params:
	.zero		152


//--------------------- .nv.shared._Z35group_norm_nhwc_fwd_one_pass_kernelI11Fp32IOFp16WLi256ELi120ELi480EEv26Group_norm_nhwc_fwd_params --------------------------
	.section	.nv.shared._Z35group_norm_nhwc_fwd_one_pass_kernelI11Fp32IOFp16WLi256ELi120ELi480EEv26Group_norm_nhwc_fwd_params,"aw",@nobits
	.sectionflags	@""
	.align	8
.nv.shared._Z35group_norm_nhwc_fwd_one_pass_kernelI11Fp32IOFp16WLi256ELi120ELi480EEv26Group_norm_nhwc_fwd_params:
	.zero		152


//--------------------- .nv.shared._Z35group_norm_nhwc_fwd_one_pass_kernelI11Fp32IOFp16WLi512ELi120ELi480EEv26Group_norm_nhwc_fwd_params --------------------------
	.section	.nv.shared._Z35group_norm_nhwc_fwd_one_pass_kernelI11Fp32IOFp16WLi512ELi120ELi480EEv26Group_norm_nhwc_fwd_params,"aw",@nobits
	.sectionflags	@""
	.align	8
.nv.shared._Z35group_norm_nhwc_fwd_one_pass_kernelI11Fp32IOFp16WLi512ELi120ELi480EEv26Group_norm_nhwc_fwd_params:
	.zero		152
